/*
 * SPDX-FileCopyrightText: Copyright (c) 2025 NVIDIA CORPORATION & AFFILIATES. All rights reserved.
 * SPDX-License-Identifier: BSD-3-Clause
 */

#include "group_norm_nhwc_bwd_one_pass_kernel.cuh"
#include "group_norm_nhwc_fwd_one_pass_kernel.cuh"
#include "macros.h"

GN_FWD_BWD_ONE_PASS_DEFINITION(/* CHANNELS_PER_GROUP */ 28, /* THREADS_PER_BLOCK */ 448)


// ===== COMPILED SASS (sm_100a) =====

	.target	sm_100a

	.elftype	@"ET_EXEC"


//--------------------- .note.nv.tkinfo           --------------------------
	.section	.note.nv.tkinfo,"",@"SHT_NOTE"
	.sectionflags	@"SHF_NOTE_NV_TKINFO"
	.tkinfo
        /*0018*/ 	.word	0x00000002
        /*0030*/ 	.string	""
        /*0030*/ 	.string	"ptxas"
        /*0030*/ 	.string	"Cuda compilation tools, release 13.0, V13.0.88"
        /*0030*/ 	.string	"Build cuda_13.0.r13.0/compiler.36424714_0"
        /*0030*/ 	.string	"-arch sm_100a -m 64 "



//--------------------- .note.nv.cuinfo           --------------------------
	.section	.note.nv.cuinfo,"",@"SHT_NOTE"
	.sectionflags	@"SHF_NOTE_NV_CUINFO"
        /*0018*/ 	.short	0x0002
        /*001a*/ 	.short	0x0064
        /*001c*/ 	.short	0x0082
	.zero		2


//--------------------- .nv.info                  --------------------------
	.section	.nv.info,"",@"SHT_CUDA_INFO"
	.align	4


	//----- nvinfo : EIATTR_REGCOUNT
	.align		4
        /*0000*/ 	.byte	0x04, 0x2f
        /*0002*/ 	.short	(.L_41 - .L_40)
	.align		4
.L_40:
        /*0004*/ 	.word	index@(_Z35group_norm_nhwc_fwd_one_pass_kernelI11Fp32IOFp16WLi512ELi28ELi448EEv26Group_norm_nhwc_fwd_params)
        /*0008*/ 	.word	0x0000006c


	//----- nvinfo : EIATTR_FRAME_SIZE
	.align		4
.L_41:
        /*000c*/ 	.byte	0x04, 0x11
        /*000e*/ 	.short	(.L_43 - .L_42)
	.align		4
.L_42:
        /*0010*/ 	.word	index@(_Z35group_norm_nhwc_fwd_one_pass_kernelI11Fp32IOFp16WLi512ELi28ELi448EEv26Group_norm_nhwc_fwd_params)
        /*0014*/ 	.word	0x00000000


	//----- nvinfo : EIATTR_REGCOUNT
	.align		4
.L_43:
        /*0018*/ 	.byte	0x04, 0x2f
        /*001a*/ 	.short	(.L_45 - .L_44)
	.align		4
.L_44:
        /*001c*/ 	.word	index@(_Z35group_norm_nhwc_fwd_one_pass_kernelI11Fp32IOFp16WLi256ELi28ELi448EEv26Group_norm_nhwc_fwd_params)
        /*0020*/ 	.word	0x00000044


	//----- nvinfo : EIATTR_FRAME_SIZE
	.align		4
.L_45:
        /*0024*/ 	.byte	0x04, 0x11
        /*0026*/ 	.short	(.L_47 - .L_46)
	.align		4
.L_46:
        /*0028*/ 	.word	index@(_Z35group_norm_nhwc_fwd_one_pass_kernelI11Fp32IOFp16WLi256ELi28ELi448EEv26Group_norm_nhwc_fwd_params)
        /*002c*/ 	.word	0x00000000


	//----- nvinfo : EIATTR_REGCOUNT
	.align		4
.L_47:
        /*0030*/ 	.byte	0x04, 0x2f
        /*0032*/ 	.short	(.L_49 - .L_48)
	.align		4
.L_48:
        /*0034*/ 	.word	index@(_Z35group_norm_nhwc_fwd_one_pass_kernelI11Fp32IOFp16WLi128ELi28ELi448EEv26Group_norm_nhwc_fwd_params)
        /*0038*/ 	.word	0x00000020


	//----- nvinfo : EIATTR_FRAME_SIZE
	.align		4
.L_49:
        /*003c*/ 	.byte	0x04, 0x11
        /*003e*/ 	.short	(.L_51 - .L_50)
	.align		4
.L_50:
        /*0040*/ 	.word	index@(_Z35group_norm_nhwc_fwd_one_pass_kernelI11Fp32IOFp16WLi128ELi28ELi448EEv26Group_norm_nhwc_fwd_params)
        /*0044*/ 	.word	0x00000000


	//----- nvinfo : EIATTR_REGCOUNT
	.align		4
.L_51:
        /*0048*/ 	.byte	0x04, 0x2f
        /*004a*/ 	.short	(.L_53 - .L_52)
	.align		4
.L_52:
        /*004c*/ 	.word	index@(_Z35group_norm_nhwc_fwd_one_pass_kernelI11Fp32IOFp16WLi64ELi28ELi448EEv26Group_norm_nhwc_fwd_params)
        /*0050*/ 	.word	0x00000020


	//----- nvinfo : EIATTR_FRAME_SIZE
	.align		4
.L_53:
        /*0054*/ 	.byte	0x04, 0x11
        /*0056*/ 	.short	(.L_55 - .L_54)
	.align		4
.L_54:
        /*0058*/ 	.word	index@(_Z35group_norm_nhwc_fwd_one_pass_kernelI11Fp32IOFp16WLi64ELi28ELi448EEv26Group_norm_nhwc_fwd_params)
        /*005c*/ 	.word	0x00000000


	//----- nvinfo : EIATTR_REGCOUNT
	.align		4
.L_55:
        /*0060*/ 	.byte	0x04, 0x2f
        /*0062*/ 	.short	(.L_57 - .L_56)
	.align		4
.L_56:
        /*0064*/ 	.word	index@(_Z35group_norm_nhwc_fwd_one_pass_kernelI11Fp32IOBf16WLi512ELi28ELi448EEv26Group_norm_nhwc_fwd_params)
        /*0068*/ 	.word	0x0000006c


	//----- nvinfo : EIATTR_FRAME_SIZE
	.align		4
.L_57:
        /*006c*/ 	.byte	0x04, 0x11
        /*006e*/ 	.short	(.L_59 - .L_58)
	.align		4
.L_58:
        /*0070*/ 	.word	index@(_Z35group_norm_nhwc_fwd_one_pass_kernelI11Fp32IOBf16WLi512ELi28ELi448EEv26Group_norm_nhwc_fwd_params)
        /*0074*/ 	.word	0x00000000


	//----- nvinfo : EIATTR_REGCOUNT
	.align		4
.L_59:
        /*0078*/ 	.byte	0x04, 0x2f
        /*007a*/ 	.short	(.L_61 - .L_60)
	.align		4
.L_60:
        /*007c*/ 	.word	index@(_Z35group_norm_nhwc_fwd_one_pass_kernelI11Fp32IOBf16WLi256ELi28ELi448EEv26Group_norm_nhwc_fwd_params)
        /*0080*/ 	.word	0x00000044


	//----- nvinfo : EIATTR_FRAME_SIZE
	.align		4
.L_61:
        /*0084*/ 	.byte	0x04, 0x11
        /*0086*/ 	.short	(.L_63 - .L_62)
	.align		4
.L_62:
        /*0088*/ 	.word	index@(_Z35group_norm_nhwc_fwd_one_pass_kernelI11Fp32IOBf16WLi256ELi28ELi448EEv26Group_norm_nhwc_fwd_params)
        /*008c*/ 	.word	0x00000000


	//----- nvinfo : EIATTR_REGCOUNT
	.align		4
.L_63:
        /*0090*/ 	.byte	0x04, 0x2f
        /*0092*/ 	.short	(.L_65 - .L_64)
	.align		4
.L_64:
        /*0094*/ 	.word	index@(_Z35group_norm_nhwc_fwd_one_pass_kernelI11Fp32IOBf16WLi128ELi28ELi448EEv26Group_norm_nhwc_fwd_params)
        /*0098*/ 	.word	0x00000020


	//----- nvinfo : EIATTR_FRAME_SIZE
	.align		4
.L_65:
        /*009c*/ 	.byte	0x04, 0x11
        /*009e*/ 	.short	(.L_67 - .L_66)
	.align		4
.L_66:
        /*00a0*/ 	.word	index@(_Z35group_norm_nhwc_fwd_one_pass_kernelI11Fp32IOBf16WLi128ELi28ELi448EEv26Group_norm_nhwc_fwd_params)
        /*00a4*/ 	.word	0x00000000


	//----- nvinfo : EIATTR_REGCOUNT
	.align		4
.L_67:
        /*00a8*/ 	.byte	0x04, 0x2f
        /*00aa*/ 	.short	(.L_69 - .L_68)
	.align		4
.L_68:
        /*00ac*/ 	.word	index@(_Z35group_norm_nhwc_fwd_one_pass_kernelI11Fp32IOBf16WLi64ELi28ELi448EEv26Group_norm_nhwc_fwd_params)
        /*00b0*/ 	.word	0x00000020


	//----- nvinfo : EIATTR_FRAME_SIZE
	.align		4
.L_69:
        /*00b4*/ 	.byte	0x04, 0x11
        /*00b6*/ 	.short	(.L_71 - .L_70)
	.align		4
.L_70:
        /*00b8*/ 	.word	index@(_Z35group_norm_nhwc_fwd_one_pass_kernelI11Fp32IOBf16WLi64ELi28ELi448EEv26Group_norm_nhwc_fwd_params)
        /*00bc*/ 	.word	0x00000000


	//----- nvinfo : EIATTR_REGCOUNT
	.align		4
.L_71:
        /*00c0*/ 	.byte	0x04, 0x2f
        /*00c2*/ 	.short	(.L_73 - .L_72)
	.align		4
.L_72:
        /*00c4*/ 	.word	index@(_Z35group_norm_nhwc_fwd_one_pass_kernelI11Fp32IOFp32WLi512ELi28ELi448EEv26Group_norm_nhwc_fwd_params)
        /*00c8*/ 	.word	0x0000006c


	//----- nvinfo : EIATTR_FRAME_SIZE
	.align		4
.L_73:
        /*00cc*/ 	.byte	0x04, 0x11
        /*00ce*/ 	.short	(.L_75 - .L_74)
	.align		4
.L_74:
        /*00d0*/ 	.word	index@(_Z35group_norm_nhwc_fwd_one_pass_kernelI11Fp32IOFp32WLi512ELi28ELi448EEv26Group_norm_nhwc_fwd_params)
        /*00d4*/ 	.word	0x00000000


	//----- nvinfo : EIATTR_REGCOUNT
	.align		4
.L_75:
        /*00d8*/ 	.byte	0x04, 0x2f
        /*00da*/ 	.short	(.L_77 - .L_76)
	.align		4
.L_76:
        /*00dc*/ 	.word	index@(_Z35group_norm_nhwc_fwd_one_pass_kernelI11Fp32IOFp32WLi256ELi28ELi448EEv26Group_norm_nhwc_fwd_params)
        /*00e0*/ 	.word	0x00000044


	//----- nvinfo : EIATTR_FRAME_SIZE
	.align		4
.L_77:
        /*00e4*/ 	.byte	0x04, 0x11
        /*00e6*/ 	.short	(.L_79 - .L_78)
	.align		4
.L_78:
        /*00e8*/ 	.word	index@(_Z35group_norm_nhwc_fwd_one_pass_kernelI11Fp32IOFp32WLi256ELi28ELi448EEv26Group_norm_nhwc_fwd_params)
        /*00ec*/ 	.word	0x00000000


	//----- nvinfo : EIATTR_REGCOUNT
	.align		4
.L_79:
        /*00f0*/ 	.byte	0x04, 0x2f
        /*00f2*/ 	.short	(.L_81 - .L_80)
	.align		4
.L_80:
        /*00f4*/ 	.word	index@(_Z35group_norm_nhwc_fwd_one_pass_kernelI11Fp32IOFp32WLi128ELi28ELi448EEv26Group_norm_nhwc_fwd_params)
        /*00f8*/ 	.word	0x00000020


	//----- nvinfo : EIATTR_FRAME_SIZE
	.align		4
.L_81:
        /*00fc*/ 	.byte	0x04, 0x11
        /*00fe*/ 	.short	(.L_83 - .L_82)
	.align		4
.L_82:
        /*0100*/ 	.word	index@(_Z35group_norm_nhwc_fwd_one_pass_kernelI11Fp32IOFp32WLi128ELi28ELi448EEv26Group_norm_nhwc_fwd_params)
        /*0104*/ 	.word	0x00000000


	//----- nvinfo : EIATTR_REGCOUNT
	.align		4
.L_83:
        /*0108*/ 	.byte	0x04, 0x2f
        /*010a*/ 	.short	(.L_85 - .L_84)
	.align		4
.L_84:
        /*010c*/ 	.word	index@(_Z35group_norm_nhwc_fwd_one_pass_kernelI11Fp32IOFp32WLi64ELi28ELi448EEv26Group_norm_nhwc_fwd_params)
        /*0110*/ 	.word	0x00000020


	//----- nvinfo : EIATTR_FRAME_SIZE
	.align		4
.L_85:
        /*0114*/ 	.byte	0x04, 0x11
        /*0116*/ 	.short	(.L_87 - .L_86)
	.align		4
.L_86:
        /*0118*/ 	.word	index@(_Z35group_norm_nhwc_fwd_one_pass_kernelI11Fp32IOFp32WLi64ELi28ELi448EEv26Group_norm_nhwc_fwd_params)
        /*011c*/ 	.word	0x00000000


	//----- nvinfo : EIATTR_REGCOUNT
	.align		4
.L_87:
        /*0120*/ 	.byte	0x04, 0x2f
        /*0122*/ 	.short	(.L_89 - .L_88)
	.align		4
.L_88:
        /*0124*/ 	.word	index@(_Z35group_norm_nhwc_fwd_one_pass_kernelI11Fp16IOFp16WLi512ELi28ELi448EEv26Group_norm_nhwc_fwd_params)
        /*0128*/ 	.word	0x0000006e


	//----- nvinfo : EIATTR_FRAME_SIZE
	.align		4
.L_89:
        /*012c*/ 	.byte	0x04, 0x11
        /*012e*/ 	.short	(.L_91 - .L_90)
	.align		4
.L_90:
        /*0130*/ 	.word	index@(_Z35group_norm_nhwc_fwd_one_pass_kernelI11Fp16IOFp16WLi512ELi28ELi448EEv26Group_norm_nhwc_fwd_params)
        /*0134*/ 	.word	0x00000000


	//----- nvinfo : EIATTR_REGCOUNT
	.align		4
.L_91:
        /*0138*/ 	.byte	0x04, 0x2f
        /*013a*/ 	.short	(.L_93 - .L_92)
	.align		4
.L_92:
        /*013c*/ 	.word	index@(_Z35group_norm_nhwc_fwd_one_pass_kernelI11Fp16IOFp16WLi256ELi28ELi448EEv26Group_norm_nhwc_fwd_params)
        /*0140*/ 	.word	0x00000048


	//----- nvinfo : EIATTR_FRAME_SIZE
	.align		4
.L_93:
        /*0144*/ 	.byte	0x04, 0x11
        /*0146*/ 	.short	(.L_95 - .L_94)
	.align		4
.L_94:
        /*0148*/ 	.word	index@(_Z35group_norm_nhwc_fwd_one_pass_kernelI11Fp16IOFp16WLi256ELi28ELi448EEv26Group_norm_nhwc_fwd_params)
        /*014c*/ 	.word	0x00000000


	//----- nvinfo : EIATTR_REGCOUNT
	.align		4
.L_95:
        /*0150*/ 	.byte	0x04, 0x2f
        /*0152*/ 	.short	(.L_97 - .L_96)
	.align		4
.L_96:
        /*0154*/ 	.word	index@(_Z35group_norm_nhwc_fwd_one_pass_kernelI11Fp16IOFp16WLi128ELi28ELi448EEv26Group_norm_nhwc_fwd_params)
        /*0158*/ 	.word	0x00000020


	//----- nvinfo : EIATTR_FRAME_SIZE
	.align		4
.L_97:
        /*015c*/ 	.byte	0x04, 0x11
        /*015e*/ 	.short	(.L_99 - .L_98)
	.align		4
.L_98:
        /*0160*/ 	.word	index@(_Z35group_norm_nhwc_fwd_one_pass_kernelI11Fp16IOFp16WLi128ELi28ELi448EEv26Group_norm_nhwc_fwd_params)
        /*0164*/ 	.word	0x00000000


	//----- nvinfo : EIATTR_REGCOUNT
	.align		4
.L_99:
        /*0168*/ 	.byte	0x04, 0x2f
        /*016a*/ 	.short	(.L_101 - .L_100)
	.align		4
.L_100:
        /*016c*/ 	.word	index@(_Z35group_norm_nhwc_fwd_one_pass_kernelI11Fp16IOFp16WLi64ELi28ELi448EEv26Group_norm_nhwc_fwd_params)
        /*0170*/ 	.word	0x00000020


	//----- nvinfo : EIATTR_FRAME_SIZE
	.align		4
.L_101:
        /*0174*/ 	.byte	0x04, 0x11
        /*0176*/ 	.short	(.L_103 - .L_102)
	.align		4
.L_102:
        /*0178*/ 	.word	index@(_Z35group_norm_nhwc_fwd_one_pass_kernelI11Fp16IOFp16WLi64ELi28ELi448EEv26Group_norm_nhwc_fwd_params)
        /*017c*/ 	.word	0x00000000


	//----- nvinfo : EIATTR_REGCOUNT
	.align		4
.L_103:
        /*0180*/ 	.byte	0x04, 0x2f
        /*0182*/ 	.short	(.L_105 - .L_104)
	.align		4
.L_104:
        /*0184*/ 	.word	index@(_Z35group_norm_nhwc_fwd_one_pass_kernelI11Fp16IOBf16WLi512ELi28ELi448EEv26Group_norm_nhwc_fwd_params)
        /*0188*/ 	.word	0x0000006e


	//----- nvinfo : EIATTR_FRAME_SIZE
	.align		4
.L_105:
        /*018c*/ 	.byte	0x04, 0x11
        /*018e*/ 	.short	(.L_107 - .L_106)
	.align		4
.L_106:
        /*0190*/ 	.word	index@(_Z35group_norm_nhwc_fwd_one_pass_kernelI11Fp16IOBf16WLi512ELi28ELi448EEv26Group_norm_nhwc_fwd_params)
        /*0194*/ 	.word	0x00000000


	//----- nvinfo : EIATTR_REGCOUNT
	.align		4
.L_107:
        /*0198*/ 	.byte	0x04, 0x2f
        /*019a*/ 	.short	(.L_109 - .L_108)
	.align		4
.L_108:
        /*019c*/ 	.word	index@(_Z35group_norm_nhwc_fwd_one_pass_kernelI11Fp16IOBf16WLi256ELi28ELi448EEv26Group_norm_nhwc_fwd_params)
        /*01a0*/ 	.word	0x00000048


	//----- nvinfo : EIATTR_FRAME_SIZE
	.align		4
.L_109:
        /*01a4*/ 	.byte	0x04, 0x11
        /*01a6*/ 	.short	(.L_111 - .L_110)
	.align		4
.L_110:
        /*01a8*/ 	.word	index@(_Z35group_norm_nhwc_fwd_one_pass_kernelI11Fp16IOBf16WLi256ELi28ELi448EEv26Group_norm_nhwc_fwd_params)
        /*01ac*/ 	.word	0x00000000


	//----- nvinfo : EIATTR_REGCOUNT
	.align		4
.L_111:
        /*01b0*/ 	.byte	0x04, 0x2f
        /*01b2*/ 	.short	(.L_113 - .L_112)
	.align		4
.L_112:
        /*01b4*/ 	.word	index@(_Z35group_norm_nhwc_fwd_one_pass_kernelI11Fp16IOBf16WLi128ELi28ELi448EEv26Group_norm_nhwc_fwd_params)
        /*01b8*/ 	.word	0x00000020


	//----- nvinfo : EIATTR_FRAME_SIZE
	.align		4
.L_113:
        /*01bc*/ 	.byte	0x04, 0x11
        /*01be*/ 	.short	(.L_115 - .L_114)
	.align		4
.L_114:
        /*01c0*/ 	.word	index@(_Z35group_norm_nhwc_fwd_one_pass_kernelI11Fp16IOBf16WLi128ELi28ELi448EEv26Group_norm_nhwc_fwd_params)
        /*01c4*/ 	.word	0x00000000


	//----- nvinfo : EIATTR_REGCOUNT
	.align		4
.L_115:
        /*01c8*/ 	.byte	0x04, 0x2f
        /*01ca*/ 	.short	(.L_117 - .L_116)
	.align		4
.L_116:
        /*01cc*/ 	.word	index@(_Z35group_norm_nhwc_fwd_one_pass_kernelI11Fp16IOBf16WLi64ELi28ELi448EEv26Group_norm_nhwc_fwd_params)
        /*01d0*/ 	.word	0x00000020


	//----- nvinfo : EIATTR_FRAME_SIZE
	.align		4
.L_117:
        /*01d4*/ 	.byte	0x04, 0x11
        /*01d6*/ 	.short	(.L_119 - .L_118)
	.align		4
.L_118:
        /*01d8*/ 	.word	index@(_Z35group_norm_nhwc_fwd_one_pass_kernelI11Fp16IOBf16WLi64ELi28ELi448EEv26Group_norm_nhwc_fwd_params)
        /*01dc*/ 	.word	0x00000000


	//----- nvinfo : EIATTR_REGCOUNT
	.align		4
.L_119:
        /*01e0*/ 	.byte	0x04, 0x2f
        /*01e2*/ 	.short	(.L_121 - .L_120)
	.align		4
.L_120:
        /*01e4*/ 	.word	index@(_Z35group_norm_nhwc_fwd_one_pass_kernelI11Fp16IOFp32WLi512ELi28ELi448EEv26Group_norm_nhwc_fwd_params)
        /*01e8*/ 	.word	0x0000006b


	//----- nvinfo : EIATTR_FRAME_SIZE
	.align		4
.L_121:
        /*01ec*/ 	.byte	0x04, 0x11
        /*01ee*/ 	.short	(.L_123 - .L_122)
	.align		4
.L_122:
        /*01f0*/ 	.word	index@(_Z35group_norm_nhwc_fwd_one_pass_kernelI11Fp16IOFp32WLi512ELi28ELi448EEv26Group_norm_nhwc_fwd_params)
        /*01f4*/ 	.word	0x00000000


	//----- nvinfo : EIATTR_REGCOUNT
	.align		4
.L_123:
        /*01f8*/ 	.byte	0x04, 0x2f
        /*01fa*/ 	.short	(.L_125 - .L_124)
	.align		4
.L_124:
        /*01fc*/ 	.word	index@(_Z35group_norm_nhwc_fwd_one_pass_kernelI11Fp16IOFp32WLi256ELi28ELi448EEv26Group_norm_nhwc_fwd_params)
        /*0200*/ 	.word	0x00000048


	//----- nvinfo : EIATTR_FRAME_SIZE
	.align		4
.L_125:
        /*0204*/ 	.byte	0x04, 0x11
        /*0206*/ 	.short	(.L_127 - .L_126)
	.align		4
.L_126:
        /*0208*/ 	.word	index@(_Z35group_norm_nhwc_fwd_one_pass_kernelI11Fp16IOFp32WLi256ELi28ELi448EEv26Group_norm_nhwc_fwd_params)
        /*020c*/ 	.word	0x00000000


	//----- nvinfo : EIATTR_REGCOUNT
	.align		4
.L_127:
        /*0210*/ 	.byte	0x04, 0x2f
        /*0212*/ 	.short	(.L_129 - .L_128)
	.align		4
.L_128:
        /*0214*/ 	.word	index@(_Z35group_norm_nhwc_fwd_one_pass_kernelI11Fp16IOFp32WLi128ELi28ELi448EEv26Group_norm_nhwc_fwd_params)
        /*0218*/ 	.word	0x00000020


	//----- nvinfo : EIATTR_FRAME_SIZE
	.align		4
.L_129:
        /*021c*/ 	.byte	0x04, 0x11
        /*021e*/ 	.short	(.L_131 - .L_130)
	.align		4
.L_130:
        /*0220*/ 	.word	index@(_Z35group_norm_nhwc_fwd_one_pass_kernelI11Fp16IOFp32WLi128ELi28ELi448EEv26Group_norm_nhwc_fwd_params)
        /*0224*/ 	.word	0x00000000


	//----- nvinfo : EIATTR_REGCOUNT
	.align		4
.L_131:
        /*0228*/ 	.byte	0x04, 0x2f
        /*022a*/ 	.short	(.L_133 - .L_132)
	.align		4
.L_132:
        /*022c*/ 	.word	index@(_Z35group_norm_nhwc_fwd_one_pass_kernelI11Fp16IOFp32WLi64ELi28ELi448EEv26Group_norm_nhwc_fwd_params)
        /*0230*/ 	.word	0x00000020


	//----- nvinfo : EIATTR_FRAME_SIZE
	.align		4
.L_133:
        /*0234*/ 	.byte	0x04, 0x11
        /*0236*/ 	.short	(.L_135 - .L_134)
	.align		4
.L_134:
        /*0238*/ 	.word	index@(_Z35group_norm_nhwc_fwd_one_pass_kernelI11Fp16IOFp32WLi64ELi28ELi448EEv26Group_norm_nhwc_fwd_params)
        /*023c*/ 	.word	0x00000000


	//----- nvinfo : EIATTR_REGCOUNT
	.align		4
.L_135:
        /*0240*/ 	.byte	0x04, 0x2f
        /*0242*/ 	.short	(.L_137 - .L_136)
	.align		4
.L_136:
        /*0244*/ 	.word	index@(_Z35group_norm_nhwc_fwd_one_pass_kernelI11Bf16IOFp16WLi512ELi28ELi448EEv26Group_norm_nhwc_fwd_params)
        /*0248*/ 	.word	0x0000006e


	//----- nvinfo : EIATTR_FRAME_SIZE
	.align		4
.L_137:
        /*024c*/ 	.byte	0x04, 0x11
        /*024e*/ 	.short	(.L_139 - .L_138)
	.align		4
.L_138:
        /*0250*/ 	.word	index@(_Z35group_norm_nhwc_fwd_one_pass_kernelI11Bf16IOFp16WLi512ELi28ELi448EEv26Group_norm_nhwc_fwd_params)
        /*0254*/ 	.word	0x00000000


	//----- nvinfo : EIATTR_REGCOUNT
	.align		4
.L_139:
        /*0258*/ 	.byte	0x04, 0x2f
        /*025a*/ 	.short	(.L_141 - .L_140)
	.align		4
.L_140:
        /*025c*/ 	.word	index@(_Z35group_norm_nhwc_fwd_one_pass_kernelI11Bf16IOFp16WLi256ELi28ELi448EEv26Group_norm_nhwc_fwd_params)
        /*0260*/ 	.word	0x00000048


	//----- nvinfo : EIATTR_FRAME_SIZE
	.align		4
.L_141:
        /*0264*/ 	.byte	0x04, 0x11
        /*0266*/ 	.short	(.L_143 - .L_142)
	.align		4
.L_142:
        /*0268*/ 	.word	index@(_Z35group_norm_nhwc_fwd_one_pass_kernelI11Bf16IOFp16WLi256ELi28ELi448EEv26Group_norm_nhwc_fwd_params)
        /*026c*/ 	.word	0x00000000


	//----- nvinfo : EIATTR_REGCOUNT
	.align		4
.L_143:
        /*0270*/ 	.byte	0x04, 0x2f
        /*0272*/ 	.short	(.L_145 - .L_144)
	.align		4
.L_144:
        /*0274*/ 	.word	index@(_Z35group_norm_nhwc_fwd_one_pass_kernelI11Bf16IOFp16WLi128ELi28ELi448EEv26Group_norm_nhwc_fwd_params)
        /*0278*/ 	.word	0x00000020


	//----- nvinfo : EIATTR_FRAME_SIZE
	.align		4
.L_145:
        /*027c*/ 	.byte	0x04, 0x11
        /*027e*/ 	.short	(.L_147 - .L_146)
	.align		4
.L_146:
        /*0280*/ 	.word	index@(_Z35group_norm_nhwc_fwd_one_pass_kernelI11Bf16IOFp16WLi128ELi28ELi448EEv26Group_norm_nhwc_fwd_params)
        /*0284*/ 	.word	0x00000000


	//----- nvinfo : EIATTR_REGCOUNT
	.align		4
.L_147:
        /*0288*/ 	.byte	0x04, 0x2f
        /*028a*/ 	.short	(.L_149 - .L_148)
	.align		4
.L_148:
        /*028c*/ 	.word	index@(_Z35group_norm_nhwc_fwd_one_pass_kernelI11Bf16IOFp16WLi64ELi28ELi448EEv26Group_norm_nhwc_fwd_params)
        /*0290*/ 	.word	0x00000020


	//----- nvinfo : EIATTR_FRAME_SIZE
	.align		4
.L_149:
        /*0294*/ 	.byte	0x04, 0x11
        /*0296*/ 	.short	(.L_151 - .L_150)
	.align		4
.L_150:
        /*0298*/ 	.word	index@(_Z35group_norm_nhwc_fwd_one_pass_kernelI11Bf16IOFp16WLi64ELi28ELi448EEv26Group_norm_nhwc_fwd_params)
        /*029c*/ 	.word	0x00000000


	//----- nvinfo : EIATTR_REGCOUNT
	.align		4
.L_151:
        /*02a0*/ 	.byte	0x04, 0x2f
        /*02a2*/ 	.short	(.L_153 - .L_152)
	.align		4
.L_152:
        /*02a4*/ 	.word	index@(_Z35group_norm_nhwc_fwd_one_pass_kernelI11Bf16IOBf16WLi512ELi28ELi448EEv26Group_norm_nhwc_fwd_params)
        /*02a8*/ 	.word	0x0000006e


	//----- nvinfo : EIATTR_FRAME_SIZE
	.align		4
.L_153:
        /*02ac*/ 	.byte	0x04, 0x11
        /*02ae*/ 	.short	(.L_155 - .L_154)
	.align		4
.L_154:
        /*02b0*/ 	.word	index@(_Z35group_norm_nhwc_fwd_one_pass_kernelI11Bf16IOBf16WLi512ELi28ELi448EEv26Group_norm_nhwc_fwd_params)
        /*02b4*/ 	.word	0x00000000


	//----- nvinfo : EIATTR_REGCOUNT
	.align		4
.L_155:
        /*02b8*/ 	.byte	0x04, 0x2f
        /*02ba*/ 	.short	(.L_157 - .L_156)
	.align		4
.L_156:
        /*02bc*/ 	.word	index@(_Z35group_norm_nhwc_fwd_one_pass_kernelI11Bf16IOBf16WLi256ELi28ELi448EEv26Group_norm_nhwc_fwd_params)
        /*02c0*/ 	.word	0x00000048


	//----- nvinfo : EIATTR_FRAME_SIZE
	.align		4
.L_157:
        /*02c4*/ 	.byte	0x04, 0x11
        /*02c6*/ 	.short	(.L_159 - .L_158)
	.align		4
.L_158:
        /*02c8*/ 	.word	index@(_Z35group_norm_nhwc_fwd_one_pass_kernelI11Bf16IOBf16WLi256ELi28ELi448EEv26Group_norm_nhwc_fwd_params)
        /*02cc*/ 	.word	0x00000000


	//----- nvinfo : EIATTR_REGCOUNT
	.align		4
.L_159:
        /*02d0*/ 	.byte	0x04, 0x2f
        /*02d2*/ 	.short	(.L_161 - .L_160)
	.align		4
.L_160:
        /*02d4*/ 	.word	index@(_Z35group_norm_nhwc_fwd_one_pass_kernelI11Bf16IOBf16WLi128ELi28ELi448EEv26Group_norm_nhwc_fwd_params)
        /*02d8*/ 	.word	0x00000020


	//----- nvinfo : EIATTR_FRAME_SIZE
	.align		4
.L_161:
        /*02dc*/ 	.byte	0x04, 0x11
        /*02de*/ 	.short	(.L_163 - .L_162)
	.align		4
.L_162:
        /*02e0*/ 	.word	index@(_Z35group_norm_nhwc_fwd_one_pass_kernelI11Bf16IOBf16WLi128ELi28ELi448EEv26Group_norm_nhwc_fwd_params)
        /*02e4*/ 	.word	0x00000000


	//----- nvinfo : EIATTR_REGCOUNT
	.align		4
.L_163:
        /*02e8*/ 	.byte	0x04, 0x2f
        /*02ea*/ 	.short	(.L_165 - .L_164)
	.align		4
.L_164:
        /*02ec*/ 	.word	index@(_Z35group_norm_nhwc_fwd_one_pass_kernelI11Bf16IOBf16WLi64ELi28ELi448EEv26Group_norm_nhwc_fwd_params)
        /*02f0*/ 	.word	0x00000020


	//----- nvinfo : EIATTR_FRAME_SIZE
	.align		4
.L_165:
        /*02f4*/ 	.byte	0x04, 0x11
        /*02f6*/ 	.short	(.L_167 - .L_166)
	.align		4
.L_166:
        /*02f8*/ 	.word	index@(_Z35group_norm_nhwc_fwd_one_pass_kernelI11Bf16IOBf16WLi64ELi28ELi448EEv26Group_norm_nhwc_fwd_params)
        /*02fc*/ 	.word	0x00000000


	//----- nvinfo : EIATTR_REGCOUNT
	.align		4
.L_167:
        /*0300*/ 	.byte	0x04, 0x2f
        /*0302*/ 	.short	(.L_169 - .L_168)
	.align		4
.L_168:
        /*0304*/ 	.word	index@(_Z35group_norm_nhwc_fwd_one_pass_kernelI11Bf16IOFp32WLi512ELi28ELi448EEv26Group_norm_nhwc_fwd_params)
        /*0308*/ 	.word	0x0000006b


	//----- nvinfo : EIATTR_FRAME_SIZE
	.align		4
.L_169:
        /*030c*/ 	.byte	0x04, 0x11
        /*030e*/ 	.short	(.L_171 - .L_170)
	.align		4
.L_170:
        /*0310*/ 	.word	index@(_Z35group_norm_nhwc_fwd_one_pass_kernelI11Bf16IOFp32WLi512ELi28ELi448EEv26Group_norm_nhwc_fwd_params)
        /*0314*/ 	.word	0x00000000


	//----- nvinfo : EIATTR_REGCOUNT
	.align		4
.L_171:
        /*0318*/ 	.byte	0x04, 0x2f
        /*031a*/ 	.short	(.L_173 - .L_172)
	.align		4
.L_172:
        /*031c*/ 	.word	index@(_Z35group_norm_nhwc_fwd_one_pass_kernelI11Bf16IOFp32WLi256ELi28ELi448EEv26Group_norm_nhwc_fwd_params)
        /*0320*/ 	.word	0x00000048


	//----- nvinfo : EIATTR_FRAME_SIZE
	.align		4
.L_173:
        /*0324*/ 	.byte	0x04, 0x11
        /*0326*/ 	.short	(.L_175 - .L_174)
	.align		4
.L_174:
        /*0328*/ 	.word	index@(_Z35group_norm_nhwc_fwd_one_pass_kernelI11Bf16IOFp32WLi256ELi28ELi448EEv26Group_norm_nhwc_fwd_params)
        /*032c*/ 	.word	0x00000000


	//----- nvinfo : EIATTR_REGCOUNT
	.align		4
.L_175:
        /*0330*/ 	.byte	0x04, 0x2f
        /*0332*/ 	.short	(.L_177 - .L_176)
	.align		4
.L_176:
        /*0334*/ 	.word	index@(_Z35group_norm_nhwc_fwd_one_pass_kernelI11Bf16IOFp32WLi128ELi28ELi448EEv26Group_norm_nhwc_fwd_params)
        /*0338*/ 	.word	0x00000020


	//----- nvinfo : EIATTR_FRAME_SIZE
	.align		4
.L_177:
        /*033c*/ 	.byte	0x04, 0x11
        /*033e*/ 	.short	(.L_179 - .L_178)
	.align		4
.L_178:
        /*0340*/ 	.word	index@(_Z35group_norm_nhwc_fwd_one_pass_kernelI11Bf16IOFp32WLi128ELi28ELi448EEv26Group_norm_nhwc_fwd_params)
        /*0344*/ 	.word	0x00000000


	//----- nvinfo : EIATTR_REGCOUNT
	.align		4
.L_179:
        /*0348*/ 	.byte	0x04, 0x2f
        /*034a*/ 	.short	(.L_181 - .L_180)
	.align		4
.L_180:
        /*034c*/ 	.word	index@(_Z35group_norm_nhwc_fwd_one_pass_kernelI11Bf16IOFp32WLi64ELi28ELi448EEv26Group_norm_nhwc_fwd_params)
        /*0350*/ 	.word	0x00000020


	//----- nvinfo : EIATTR_FRAME_SIZE
	.align		4
.L_181:
        /*0354*/ 	.byte	0x04, 0x11
        /*0356*/ 	.short	(.L_183 - .L_182)
	.align		4
.L_182:
        /*0358*/ 	.word	index@(_Z35group_norm_nhwc_fwd_one_pass_kernelI11Bf16IOFp32WLi64ELi28ELi448EEv26Group_norm_nhwc_fwd_params)
        /*035c*/ 	.word	0x00000000


	//----- nvinfo : EIATTR_REGCOUNT
	.align		4
.L_183:
        /*0360*/ 	.byte	0x04, 0x2f
        /*0362*/ 	.short	(.L_185 - .L_184)
	.align		4
.L_184:
        /*0364*/ 	.word	index@(_Z35group_norm_nhwc_bwd_one_pass_kernelI11Fp32IOFp16WLi512ELi28ELi448EEv26Group_norm_nhwc_bwd_params)
        /*0368*/ 	.word	0x00000080


	//----- nvinfo : EIATTR_FRAME_SIZE
	.align		4
.L_185:
        /*036c*/ 	.byte	0x04, 0x11
        /*036e*/ 	.short	(.L_187 - .L_186)
	.align		4
.L_186:
        /*0370*/ 	.word	index@(_Z35group_norm_nhwc_bwd_one_pass_kernelI11Fp32IOFp16WLi512ELi28ELi448EEv26Group_norm_nhwc_bwd_params)
        /*0374*/ 	.word	0x00000000


	//----- nvinfo : EIATTR_REGCOUNT
	.align		4
.L_187:
        /*0378*/ 	.byte	0x04, 0x2f
        /*037a*/ 	.short	(.L_189 - .L_188)
	.align		4
.L_188:
        /*037c*/ 	.word	index@(_Z35group_norm_nhwc_bwd_one_pass_kernelI11Fp32IOFp16WLi256ELi28ELi448EEv26Group_norm_nhwc_bwd_params)
        /*0380*/ 	.word	0x00000048


	//----- nvinfo : EIATTR_FRAME_SIZE
	.align		4
.L_189:
        /*0384*/ 	.byte	0x04, 0x11
        /*0386*/ 	.short	(.L_191 - .L_190)
	.align		4
.L_190:
        /*0388*/ 	.word	index@(_Z35group_norm_nhwc_bwd_one_pass_kernelI11Fp32IOFp16WLi256ELi28ELi448EEv26Group_norm_nhwc_bwd_params)
        /*038c*/ 	.word	0x00000000


	//----- nvinfo : EIATTR_REGCOUNT
	.align		4
.L_191:
        /*0390*/ 	.byte	0x04, 0x2f
        /*0392*/ 	.short	(.L_193 - .L_192)
	.align		4
.L_192:
        /*0394*/ 	.word	index@(_Z35group_norm_nhwc_bwd_one_pass_kernelI11Fp32IOFp16WLi128ELi28ELi448EEv26Group_norm_nhwc_bwd_params)
        /*0398*/ 	.word	0x00000048


	//----- nvinfo : EIATTR_FRAME_SIZE
	.align		4
.L_193:
        /*039c*/ 	.byte	0x04, 0x11
        /*039e*/ 	.short	(.L_195 - .L_194)
	.align		4
.L_194:
        /*03a0*/ 	.word	index@(_Z35group_norm_nhwc_bwd_one_pass_kernelI11Fp32IOFp16WLi128ELi28ELi448EEv26Group_norm_nhwc_bwd_params)
        /*03a4*/ 	.word	0x00000000


	//----- nvinfo : EIATTR_REGCOUNT
	.align		4
.L_195:
        /*03a8*/ 	.byte	0x04, 0x2f
        /*03aa*/ 	.short	(.L_197 - .L_196)
	.align		4
.L_196:
        /*03ac*/ 	.word	index@(_Z35group_norm_nhwc_bwd_one_pass_kernelI11Fp32IOFp16WLi64ELi28ELi448EEv26Group_norm_nhwc_bwd_params)
        /*03b0*/ 	.word	0x00000028


	//----- nvinfo : EIATTR_FRAME_SIZE
	.align		4
.L_197:
        /*03b4*/ 	.byte	0x04, 0x11
        /*03b6*/ 	.short	(.L_199 - .L_198)
	.align		4
.L_198:
        /*03b8*/ 	.word	index@(_Z35group_norm_nhwc_bwd_one_pass_kernelI11Fp32IOFp16WLi64ELi28ELi448EEv26Group_norm_nhwc_bwd_params)
        /*03bc*/ 	.word	0x00000000


	//----- nvinfo : EIATTR_REGCOUNT
	.align		4
.L_199:
        /*03c0*/ 	.byte	0x04, 0x2f
        /*03c2*/ 	.short	(.L_201 - .L_200)
	.align		4
.L_200:
        /*03c4*/ 	.word	index@(_Z35group_norm_nhwc_bwd_one_pass_kernelI11Fp32IOBf16WLi512ELi28ELi448EEv26Group_norm_nhwc_bwd_params)
        /*03c8*/ 	.word	0x00000080


	//----- nvinfo : EIATTR_FRAME_SIZE
	.align		4
.L_201:
        /*03cc*/ 	.byte	0x04, 0x11
        /*03ce*/ 	.short	(.L_203 - .L_202)
	.align		4
.L_202:
        /*03d0*/ 	.word	index@(_Z35group_norm_nhwc_bwd_one_pass_kernelI11Fp32IOBf16WLi512ELi28ELi448EEv26Group_norm_nhwc_bwd_params)
        /*03d4*/ 	.word	0x00000000


	//----- nvinfo : EIATTR_REGCOUNT
	.align		4
.L_203:
        /*03d8*/ 	.byte	0x04, 0x2f
        /*03da*/ 	.short	(.L_205 - .L_204)
	.align		4
.L_204:
        /*03dc*/ 	.word	index@(_Z35group_norm_nhwc_bwd_one_pass_kernelI11Fp32IOBf16WLi256ELi28ELi448EEv26Group_norm_nhwc_bwd_params)
        /*03e0*/ 	.word	0x00000048


	//----- nvinfo : EIATTR_FRAME_SIZE
	.align		4
.L_205:
        /*03e4*/ 	.byte	0x04, 0x11
        /*03e6*/ 	.short	(.L_207 - .L_206)
	.align		4
.L_206:
        /*03e8*/ 	.word	index@(_Z35group_norm_nhwc_bwd_one_pass_kernelI11Fp32IOBf16WLi256ELi28ELi448EEv26Group_norm_nhwc_bwd_params)
        /*03ec*/ 	.word	0x00000000


	//----- nvinfo : EIATTR_REGCOUNT
	.align		4
.L_207:
        /*03f0*/ 	.byte	0x04, 0x2f
        /*03f2*/ 	.short	(.L_209 - .L_208)
	.align		4
.L_208:
        /*03f4*/ 	.word	index@(_Z35group_norm_nhwc_bwd_one_pass_kernelI11Fp32IOBf16WLi128ELi28ELi448EEv26Group_norm_nhwc_bwd_params)
        /*03f8*/ 	.word	0x00000048


	//----- nvinfo : EIATTR_FRAME_SIZE
	.align		4
.L_209:
        /*03fc*/ 	.byte	0x04, 0x11
        /*03fe*/ 	.short	(.L_211 - .L_210)
	.align		4
.L_210:
        /*0400*/ 	.word	index@(_Z35group_norm_nhwc_bwd_one_pass_kernelI11Fp32IOBf16WLi128ELi28ELi448EEv26Group_norm_nhwc_bwd_params)
        /*0404*/ 	.word	0x00000000


	//----- nvinfo : EIATTR_REGCOUNT
	.align		4
.L_211:
        /*0408*/ 	.byte	0x04, 0x2f
        /*040a*/ 	.short	(.L_213 - .L_212)
	.align		4
.L_212:
        /*040c*/ 	.word	index@(_Z35group_norm_nhwc_bwd_one_pass_kernelI11Fp32IOBf16WLi64ELi28ELi448EEv26Group_norm_nhwc_bwd_params)
        /*0410*/ 	.word	0x00000028


	//----- nvinfo : EIATTR_FRAME_SIZE
	.align		4
.L_213:
        /*0414*/ 	.byte	0x04, 0x11
        /*0416*/ 	.short	(.L_215 - .L_214)
	.align		4
.L_214:
        /*0418*/ 	.word	index@(_Z35group_norm_nhwc_bwd_one_pass_kernelI11Fp32IOBf16WLi64ELi28ELi448EEv26Group_norm_nhwc_bwd_params)
        /*041c*/ 	.word	0x00000000


	//----- nvinfo : EIATTR_REGCOUNT
	.align		4
.L_215:
        /*0420*/ 	.byte	0x04, 0x2f
        /*0422*/ 	.short	(.L_217 - .L_216)
	.align		4
.L_216:
        /*0424*/ 	.word	index@(_Z35group_norm_nhwc_bwd_one_pass_kernelI11Fp32IOFp32WLi512ELi28ELi448EEv26Group_norm_nhwc_bwd_params)
        /*0428*/ 	.word	0x00000080


	//----- nvinfo : EIATTR_FRAME_SIZE
	.align		4
.L_217:
        /*042c*/ 	.byte	0x04, 0x11
        /*042e*/ 	.short	(.L_219 - .L_218)
	.align		4
.L_218:
        /*0430*/ 	.word	index@(_Z35group_norm_nhwc_bwd_one_pass_kernelI11Fp32IOFp32WLi512ELi28ELi448EEv26Group_norm_nhwc_bwd_params)
        /*0434*/ 	.word	0x00000000


	//----- nvinfo : EIATTR_REGCOUNT
	.align		4
.L_219:
        /*0438*/ 	.byte	0x04, 0x2f
        /*043a*/ 	.short	(.L_221 - .L_220)
	.align		4
.L_220:
        /*043c*/ 	.word	index@(_Z35group_norm_nhwc_bwd_one_pass_kernelI11Fp32IOFp32WLi256ELi28ELi448EEv26Group_norm_nhwc_bwd_params)
        /*0440*/ 	.word	0x00000048


	//----- nvinfo : EIATTR_FRAME_SIZE
	.align		4
.L_221:
        /*0444*/ 	.byte	0x04, 0x11
        /*0446*/ 	.short	(.L_223 - .L_222)
	.align		4
.L_222:
        /*0448*/ 	.word	index@(_Z35group_norm_nhwc_bwd_one_pass_kernelI11Fp32IOFp32WLi256ELi28ELi448EEv26Group_norm_nhwc_bwd_params)
        /*044c*/ 	.word	0x00000000


	//----- nvinfo : EIATTR_REGCOUNT
	.align		4
.L_223:
        /*0450*/ 	.byte	0x04, 0x2f
        /*0452*/ 	.short	(.L_225 - .L_224)
	.align		4
.L_224:
        /*0454*/ 	.word	index@(_Z35group_norm_nhwc_bwd_one_pass_kernelI11Fp32IOFp32WLi128ELi28ELi448EEv26Group_norm_nhwc_bwd_params)
        /*0458*/ 	.word	0x00000048


	//----- nvinfo : EIATTR_FRAME_SIZE
	.align		4
.L_225:
        /*045c*/ 	.byte	0x04, 0x11
        /*045e*/ 	.short	(.L_227 - .L_226)
	.align		4
.L_226:
        /*0460*/ 	.word	index@(_Z35group_norm_nhwc_bwd_one_pass_kernelI11Fp32IOFp32WLi128ELi28ELi448EEv26Group_norm_nhwc_bwd_params)
        /*0464*/ 	.word	0x00000000


	//----- nvinfo : EIATTR_REGCOUNT
	.align		4
.L_227:
        /*0468*/ 	.byte	0x04, 0x2f
        /*046a*/ 	.short	(.L_229 - .L_228)
	.align		4
.L_228:
        /*046c*/ 	.word	index@(_Z35group_norm_nhwc_bwd_one_pass_kernelI11Fp32IOFp32WLi64ELi28ELi448EEv26Group_norm_nhwc_bwd_params)
        /*0470*/ 	.word	0x00000028


	//----- nvinfo : EIATTR_FRAME_SIZE
	.align		4
.L_229:
        /*0474*/ 	.byte	0x04, 0x11
        /*0476*/ 	.short	(.L_231 - .L_230)
	.align		4
.L_230:
        /*0478*/ 	.word	index@(_Z35group_norm_nhwc_bwd_one_pass_kernelI11Fp32IOFp32WLi64ELi28ELi448EEv26Group_norm_nhwc_bwd_params)
        /*047c*/ 	.word	0x00000000


	//----- nvinfo : EIATTR_REGCOUNT
	.align		4
.L_231:
        /*0480*/ 	.byte	0x04, 0x2f
        /*0482*/ 	.short	(.L_233 - .L_232)
	.align		4
.L_232:
        /*0484*/ 	.word	index@(_Z35group_norm_nhwc_bwd_one_pass_kernelI11Fp16IOFp16WLi512ELi28ELi448EEv26Group_norm_nhwc_bwd_params)
        /*0488*/ 	.word	0x00000048


	//----- nvinfo : EIATTR_FRAME_SIZE
	.align		4
.L_233:
        /*048c*/ 	.byte	0x04, 0x11
        /*048e*/ 	.short	(.L_235 - .L_234)
	.align		4
.L_234:
        /*0490*/ 	.word	index@(_Z35group_norm_nhwc_bwd_one_pass_kernelI11Fp16IOFp16WLi512ELi28ELi448EEv26Group_norm_nhwc_bwd_params)
        /*0494*/ 	.word	0x00000000


	//----- nvinfo : EIATTR_REGCOUNT
	.align		4
.L_235:
        /*0498*/ 	.byte	0x04, 0x2f
        /*049a*/ 	.short	(.L_237 - .L_236)
	.align		4
.L_236:
        /*049c*/ 	.word	index@(_Z35group_norm_nhwc_bwd_one_pass_kernelI11Fp16IOFp16WLi256ELi28ELi448EEv26Group_norm_nhwc_bwd_params)
        /*04a0*/ 	.word	0x00000048


	//----- nvinfo : EIATTR_FRAME_SIZE
	.align		4
.L_237:
        /*04a4*/ 	.byte	0x04, 0x11
        /*04a6*/ 	.short	(.L_239 - .L_238)
	.align		4
.L_238:
        /*04a8*/ 	.word	index@(_Z35group_norm_nhwc_bwd_one_pass_kernelI11Fp16IOFp16WLi256ELi28ELi448EEv26Group_norm_nhwc_bwd_params)
        /*04ac*/ 	.word	0x00000000


	//----- nvinfo : EIATTR_REGCOUNT
	.align		4
.L_239:
        /*04b0*/ 	.byte	0x04, 0x2f
        /*04b2*/ 	.short	(.L_241 - .L_240)
	.align		4
.L_240:
        /*04b4*/ 	.word	index@(_Z35group_norm_nhwc_bwd_one_pass_kernelI11Fp16IOFp16WLi128ELi28ELi448EEv26Group_norm_nhwc_bwd_params)
        /*04b8*/ 	.word	0x00000036


	//----- nvinfo : EIATTR_FRAME_SIZE
	.align		4
.L_241:
        /*04bc*/ 	.byte	0x04, 0x11
        /*04be*/ 	.short	(.L_243 - .L_242)
	.align		4
.L_242:
        /*04c0*/ 	.word	index@(_Z35group_norm_nhwc_bwd_one_pass_kernelI11Fp16IOFp16WLi128ELi28ELi448EEv26Group_norm_nhwc_bwd_params)
        /*04c4*/ 	.word	0x00000000


	//----- nvinfo : EIATTR_REGCOUNT
	.align		4
.L_243:
        /*04c8*/ 	.byte	0x04, 0x2f
        /*04ca*/ 	.short	(.L_245 - .L_244)
	.align		4
.L_244:
        /*04cc*/ 	.word	index@(_Z35group_norm_nhwc_bwd_one_pass_kernelI11Fp16IOFp16WLi64ELi28ELi448EEv26Group_norm_nhwc_bwd_params)
        /*04d0*/ 	.word	0x00000028


	//----- nvinfo : EIATTR_FRAME_SIZE
	.align		4
.L_245:
        /*04d4*/ 	.byte	0x04, 0x11
        /*04d6*/ 	.short	(.L_247 - .L_246)
	.align		4
.L_246:
        /*04d8*/ 	.word	index@(_Z35group_norm_nhwc_bwd_one_pass_kernelI11Fp16IOFp16WLi64ELi28ELi448EEv26Group_norm_nhwc_bwd_params)
        /*04dc*/ 	.word	0x00000000


	//----- nvinfo : EIATTR_REGCOUNT
	.align		4
.L_247:
        /*04e0*/ 	.byte	0x04, 0x2f
        /*04e2*/ 	.short	(.L_249 - .L_248)
	.align		4
.L_248:
        /*04e4*/ 	.word	index@(_Z35group_norm_nhwc_bwd_one_pass_kernelI11Fp16IOBf16WLi512ELi28ELi448EEv26Group_norm_nhwc_bwd_params)
        /*04e8*/ 	.word	0x00000048


	//----- nvinfo : EIATTR_FRAME_SIZE
	.align		4
.L_249:
        /*04ec*/ 	.byte	0x04, 0x11
        /*04ee*/ 	.short	(.L_251 - .L_250)
	.align		4
.L_250:
        /*04f0*/ 	.word	index@(_Z35group_norm_nhwc_bwd_one_pass_kernelI11Fp16IOBf16WLi512ELi28ELi448EEv26Group_norm_nhwc_bwd_params)
        /*04f4*/ 	.word	0x00000000


	//----- nvinfo : EIATTR_REGCOUNT
	.align		4
.L_251:
        /*04f8*/ 	.byte	0x04, 0x2f
        /*04fa*/ 	.short	(.L_253 - .L_252)
	.align		4
.L_252:
        /*04fc*/ 	.word	index@(_Z35group_norm_nhwc_bwd_one_pass_kernelI11Fp16IOBf16WLi256ELi28ELi448EEv26Group_norm_nhwc_bwd_params)
        /*0500*/ 	.word	0x00000048


	//----- nvinfo : EIATTR_FRAME_SIZE
	.align		4
.L_253:
        /*0504*/ 	.byte	0x04, 0x11
        /*0506*/ 	.short	(.L_255 - .L_254)
	.align		4
.L_254:
        /*0508*/ 	.word	index@(_Z35group_norm_nhwc_bwd_one_pass_kernelI11Fp16IOBf16WLi256ELi28ELi448EEv26Group_norm_nhwc_bwd_params)
        /*050c*/ 	.word	0x00000000


	//----- nvinfo : EIATTR_REGCOUNT
	.align		4
.L_255:
        /*0510*/ 	.byte	0x04, 0x2f
        /*0512*/ 	.short	(.L_257 - .L_256)
	.align		4
.L_256:
        /*0514*/ 	.word	index@(_Z35group_norm_nhwc_bwd_one_pass_kernelI11Fp16IOBf16WLi128ELi28ELi448EEv26Group_norm_nhwc_bwd_params)
        /*0518*/ 	.word	0x00000036


	//----- nvinfo : EIATTR_FRAME_SIZE
	.align		4
.L_257:
        /*051c*/ 	.byte	0x04, 0x11
        /*051e*/ 	.short	(.L_259 - .L_258)
	.align		4
.L_258:
        /*0520*/ 	.word	index@(_Z35group_norm_nhwc_bwd_one_pass_kernelI11Fp16IOBf16WLi128ELi28ELi448EEv26Group_norm_nhwc_bwd_params)
        /*0524*/ 	.word	0x00000000


	//----- nvinfo : EIATTR_REGCOUNT
	.align		4
.L_259:
        /*0528*/ 	.byte	0x04, 0x2f
        /*052a*/ 	.short	(.L_261 - .L_260)
	.align		4
.L_260:
        /*052c*/ 	.word	index@(_Z35group_norm_nhwc_bwd_one_pass_kernelI11Fp16IOBf16WLi64ELi28ELi448EEv26Group_norm_nhwc_bwd_params)
        /*0530*/ 	.word	0x00000028


	//----- nvinfo : EIATTR_FRAME_SIZE
	.align		4
.L_261:
        /*0534*/ 	.byte	0x04, 0x11
        /*0536*/ 	.short	(.L_263 - .L_262)
	.align		4
.L_262:
        /*0538*/ 	.word	index@(_Z35group_norm_nhwc_bwd_one_pass_kernelI11Fp16IOBf16WLi64ELi28ELi448EEv26Group_norm_nhwc_bwd_params)
        /*053c*/ 	.word	0x00000000


	//----- nvinfo : EIATTR_REGCOUNT
	.align		4
.L_263:
        /*0540*/ 	.byte	0x04, 0x2f
        /*0542*/ 	.short	(.L_265 - .L_264)
	.align		4
.L_264:
        /*0544*/ 	.word	index@(_Z35group_norm_nhwc_bwd_one_pass_kernelI11Fp16IOFp32WLi512ELi28ELi448EEv26Group_norm_nhwc_bwd_params)
        /*0548*/ 	.word	0x00000048


	//----- nvinfo : EIATTR_FRAME_SIZE
	.align		4
.L_265:
        /*054c*/ 	.byte	0x04, 0x11
        /*054e*/ 	.short	(.L_267 - .L_266)
	.align		4
.L_266:
        /*0550*/ 	.word	index@(_Z35group_norm_nhwc_bwd_one_pass_kernelI11Fp16IOFp32WLi512ELi28ELi448EEv26Group_norm_nhwc_bwd_params)
        /*0554*/ 	.word	0x00000000


	//----- nvinfo : EIATTR_REGCOUNT
	.align		4
.L_267:
        /*0558*/ 	.byte	0x04, 0x2f
        /*055a*/ 	.short	(.L_269 - .L_268)
	.align		4
.L_268:
        /*055c*/ 	.word	index@(_Z35group_norm_nhwc_bwd_one_pass_kernelI11Fp16IOFp32WLi256ELi28ELi448EEv26Group_norm_nhwc_bwd_params)
        /*0560*/ 	.word	0x00000048


	//----- nvinfo : EIATTR_FRAME_SIZE
	.align		4
.L_269:
        /*0564*/ 	.byte	0x04, 0x11
        /*0566*/ 	.short	(.L_271 - .L_270)
	.align		4
.L_270:
        /*0568*/ 	.word	index@(_Z35group_norm_nhwc_bwd_one_pass_kernelI11Fp16IOFp32WLi256ELi28ELi448EEv26Group_norm_nhwc_bwd_params)
        /*056c*/ 	.word	0x00000000


	//----- nvinfo : EIATTR_REGCOUNT
	.align		4
.L_271:
        /*0570*/ 	.byte	0x04, 0x2f
        /*0572*/ 	.short	(.L_273 - .L_272)
	.align		4
.L_272:
        /*0574*/ 	.word	index@(_Z35group_norm_nhwc_bwd_one_pass_kernelI11Fp16IOFp32WLi128ELi28ELi448EEv26Group_norm_nhwc_bwd_params)
        /*0578*/ 	.word	0x0000003a


	//----- nvinfo : EIATTR_FRAME_SIZE
	.align		4
.L_273:
        /*057c*/ 	.byte	0x04, 0x11
        /*057e*/ 	.short	(.L_275 - .L_274)
	.align		4
.L_274:
        /*0580*/ 	.word	index@(_Z35group_norm_nhwc_bwd_one_pass_kernelI11Fp16IOFp32WLi128ELi28ELi448EEv26Group_norm_nhwc_bwd_params)
        /*0584*/ 	.word	0x00000000


	//----- nvinfo : EIATTR_REGCOUNT
	.align		4
.L_275:
        /*0588*/ 	.byte	0x04, 0x2f
        /*058a*/ 	.short	(.L_277 - .L_276)
	.align		4
.L_276:
        /*058c*/ 	.word	index@(_Z35group_norm_nhwc_bwd_one_pass_kernelI11Fp16IOFp32WLi64ELi28ELi448EEv26Group_norm_nhwc_bwd_params)
        /*0590*/ 	.word	0x00000028


	//----- nvinfo : EIATTR_FRAME_SIZE
	.align		4
.L_277:
        /*0594*/ 	.byte	0x04, 0x11
        /*0596*/ 	.short	(.L_279 - .L_278)
	.align		4
.L_278:
        /*0598*/ 	.word	index@(_Z35group_norm_nhwc_bwd_one_pass_kernelI11Fp16IOFp32WLi64ELi28ELi448EEv26Group_norm_nhwc_bwd_params)
        /*059c*/ 	.word	0x00000000


	//----- nvinfo : EIATTR_REGCOUNT
	.align		4
.L_279:
        /*05a0*/ 	.byte	0x04, 0x2f
        /*05a2*/ 	.short	(.L_281 - .L_280)
	.align		4
.L_280:
        /*05a4*/ 	.word	index@(_Z35group_norm_nhwc_bwd_one_pass_kernelI11Bf16IOFp16WLi512ELi28ELi448EEv26Group_norm_nhwc_bwd_params)
        /*05a8*/ 	.word	0x00000080


	//----- nvinfo : EIATTR_FRAME_SIZE
	.align		4
.L_281:
        /*05ac*/ 	.byte	0x04, 0x11
        /*05ae*/ 	.short	(.L_283 - .L_282)
	.align		4
.L_282:
        /*05b0*/ 	.word	index@(_Z35group_norm_nhwc_bwd_one_pass_kernelI11Bf16IOFp16WLi512ELi28ELi448EEv26Group_norm_nhwc_bwd_params)
        /*05b4*/ 	.word	0x00000000


	//----- nvinfo : EIATTR_REGCOUNT
	.align		4
.L_283:
        /*05b8*/ 	.byte	0x04, 0x2f
        /*05ba*/ 	.short	(.L_285 - .L_284)
	.align		4
.L_284:
        /*05bc*/ 	.word	index@(_Z35group_norm_nhwc_bwd_one_pass_kernelI11Bf16IOFp16WLi256ELi28ELi448EEv26Group_norm_nhwc_bwd_params)
        /*05c0*/ 	.word	0x00000069


	//----- nvinfo : EIATTR_FRAME_SIZE
	.align		4
.L_285:
        /*05c4*/ 	.byte	0x04, 0x11
        /*05c6*/ 	.short	(.L_287 - .L_286)
	.align		4
.L_286:
        /*05c8*/ 	.word	index@(_Z35group_norm_nhwc_bwd_one_pass_kernelI11Bf16IOFp16WLi256ELi28ELi448EEv26Group_norm_nhwc_bwd_params)
        /*05cc*/ 	.word	0x00000000


	//----- nvinfo : EIATTR_REGCOUNT
	.align		4
.L_287:
        /*05d0*/ 	.byte	0x04, 0x2f
        /*05d2*/ 	.short	(.L_289 - .L_288)
	.align		4
.L_288:
        /*05d4*/ 	.word	index@(_Z35group_norm_nhwc_bwd_one_pass_kernelI11Bf16IOFp16WLi128ELi28ELi448EEv26Group_norm_nhwc_bwd_params)
        /*05d8*/ 	.word	0x0000003c


	//----- nvinfo : EIATTR_FRAME_SIZE
	.align		4
.L_289:
        /*05dc*/ 	.byte	0x04, 0x11
        /*05de*/ 	.short	(.L_291 - .L_290)
	.align		4
.L_290:
        /*05e0*/ 	.word	index@(_Z35group_norm_nhwc_bwd_one_pass_kernelI11Bf16IOFp16WLi128ELi28ELi448EEv26Group_norm_nhwc_bwd_params)
        /*05e4*/ 	.word	0x00000000


	//----- nvinfo : EIATTR_REGCOUNT
	.align		4
.L_291:
        /*05e8*/ 	.byte	0x04, 0x2f
        /*05ea*/ 	.short	(.L_293 - .L_292)
	.align		4
.L_292:
        /*05ec*/ 	.word	index@(_Z35group_norm_nhwc_bwd_one_pass_kernelI11Bf16IOFp16WLi64ELi28ELi448EEv26Group_norm_nhwc_bwd_params)
        /*05f0*/ 	.word	0x00000028


	//----- nvinfo : EIATTR_FRAME_SIZE
	.align		4
.L_293:
        /*05f4*/ 	.byte	0x04, 0x11
        /*05f6*/ 	.short	(.L_295 - .L_294)
	.align		4
.L_294:
        /*05f8*/ 	.word	index@(_Z35group_norm_nhwc_bwd_one_pass_kernelI11Bf16IOFp16WLi64ELi28ELi448EEv26Group_norm_nhwc_bwd_params)
        /*05fc*/ 	.word	0x00000000


	//----- nvinfo : EIATTR_REGCOUNT
	.align		4
.L_295:
        /*0600*/ 	.byte	0x04, 0x2f
        /*0602*/ 	.short	(.L_297 - .L_296)
	.align		4
.L_296:
        /*0604*/ 	.word	index@(_Z35group_norm_nhwc_bwd_one_pass_kernelI11Bf16IOBf16WLi512ELi28ELi448EEv26Group_norm_nhwc_bwd_params)
        /*0608*/ 	.word	0x00000080


	//----- nvinfo : EIATTR_FRAME_SIZE
	.align		4
.L_297:
        /*060c*/ 	.byte	0x04, 0x11
        /*060e*/ 	.short	(.L_299 - .L_298)
	.align		4
.L_298:
        /*0610*/ 	.word	index@(_Z35group_norm_nhwc_bwd_one_pass_kernelI11Bf16IOBf16WLi512ELi28ELi448EEv26Group_norm_nhwc_bwd_params)
        /*0614*/ 	.word	0x00000000


	//----- nvinfo : EIATTR_REGCOUNT
	.align		4
.L_299:
        /*0618*/ 	.byte	0x04, 0x2f
        /*061a*/ 	.short	(.L_301 - .L_300)
	.align		4
.L_300:
        /*061c*/ 	.word	index@(_Z35group_norm_nhwc_bwd_one_pass_kernelI11Bf16IOBf16WLi256ELi28ELi448EEv26Group_norm_nhwc_bwd_params)
        /*0620*/ 	.word	0x00000069


	//----- nvinfo : EIATTR_FRAME_SIZE
	.align		4
.L_301:
        /*0624*/ 	.byte	0x04, 0x11
        /*0626*/ 	.short	(.L_303 - .L_302)
	.align		4
.L_302:
        /*0628*/ 	.word	index@(_Z35group_norm_nhwc_bwd_one_pass_kernelI11Bf16IOBf16WLi256ELi28ELi448EEv26Group_norm_nhwc_bwd_params)
        /*062c*/ 	.word	0x00000000


	//----- nvinfo : EIATTR_REGCOUNT
	.align		4
.L_303:
        /*0630*/ 	.byte	0x04, 0x2f
        /*0632*/ 	.short	(.L_305 - .L_304)
	.align		4
.L_304:
        /*0634*/ 	.word	index@(_Z35group_norm_nhwc_bwd_one_pass_kernelI11Bf16IOBf16WLi128ELi28ELi448EEv26Group_norm_nhwc_bwd_params)
        /*0638*/ 	.word	0x0000003c


	//----- nvinfo : EIATTR_FRAME_SIZE
	.align		4
.L_305:
        /*063c*/ 	.byte	0x04, 0x11
        /*063e*/ 	.short	(.L_307 - .L_306)
	.align		4
.L_306:
        /*0640*/ 	.word	index@(_Z35group_norm_nhwc_bwd_one_pass_kernelI11Bf16IOBf16WLi128ELi28ELi448EEv26Group_norm_nhwc_bwd_params)
        /*0644*/ 	.word	0x00000000


	//----- nvinfo : EIATTR_REGCOUNT
	.align		4
.L_307:
        /*0648*/ 	.byte	0x04, 0x2f
        /*064a*/ 	.short	(.L_309 - .L_308)
	.align		4
.L_308:
        /*064c*/ 	.word	index@(_Z35group_norm_nhwc_bwd_one_pass_kernelI11Bf16IOBf16WLi64ELi28ELi448EEv26Group_norm_nhwc_bwd_params)
        /*0650*/ 	.word	0x00000028


	//----- nvinfo : EIATTR_FRAME_SIZE
	.align		4
.L_309:
        /*0654*/ 	.byte	0x04, 0x11
        /*0656*/ 	.short	(.L_311 - .L_310)
	.align		4
.L_310:
        /*0658*/ 	.word	index@(_Z35group_norm_nhwc_bwd_one_pass_kernelI11Bf16IOBf16WLi64ELi28ELi448EEv26Group_norm_nhwc_bwd_params)
        /*065c*/ 	.word	0x00000000


	//----- nvinfo : EIATTR_REGCOUNT
	.align		4
.L_311:
        /*0660*/ 	.byte	0x04, 0x2f
        /*0662*/ 	.short	(.L_313 - .L_312)
	.align		4
.L_312:
        /*0664*/ 	.word	index@(_Z35group_norm_nhwc_bwd_one_pass_kernelI11Bf16IOFp32WLi512ELi28ELi448EEv26Group_norm_nhwc_bwd_params)
        /*0668*/ 	.word	0x00000080


	//----- nvinfo : EIATTR_FRAME_SIZE
	.align		4
.L_313:
        /*066c*/ 	.byte	0x04, 0x11
        /*066e*/ 	.short	(.L_315 - .L_314)
	.align		4
.L_314:
        /*0670*/ 	.word	index@(_Z35group_norm_nhwc_bwd_one_pass_kernelI11Bf16IOFp32WLi512ELi28ELi448EEv26Group_norm_nhwc_bwd_params)
        /*0674*/ 	.word	0x00000000


	//----- nvinfo : EIATTR_REGCOUNT
	.align		4
.L_315:
        /*0678*/ 	.byte	0x04, 0x2f
        /*067a*/ 	.short	(.L_317 - .L_316)
	.align		4
.L_316:
        /*067c*/ 	.word	index@(_Z35group_norm_nhwc_bwd_one_pass_kernelI11Bf16IOFp32WLi256ELi28ELi448EEv26Group_norm_nhwc_bwd_params)
        /*0680*/ 	.word	0x00000069


	//----- nvinfo : EIATTR_FRAME_SIZE
	.align		4
.L_317:
        /*0684*/ 	.byte	0x04, 0x11
        /*0686*/ 	.short	(.L_319 - .L_318)
	.align		4
.L_318:
        /*0688*/ 	.word	index@(_Z35group_norm_nhwc_bwd_one_pass_kernelI11Bf16IOFp32WLi256ELi28ELi448EEv26Group_norm_nhwc_bwd_params)
        /*068c*/ 	.word	0x00000000


	//----- nvinfo : EIATTR_REGCOUNT
	.align		4
.L_319:
        /*0690*/ 	.byte	0x04, 0x2f
        /*0692*/ 	.short	(.L_321 - .L_320)
	.align		4
.L_320:
        /*0694*/ 	.word	index@(_Z35group_norm_nhwc_bwd_one_pass_kernelI11Bf16IOFp32WLi128ELi28ELi448EEv26Group_norm_nhwc_bwd_params)
        /*0698*/ 	.word	0x0000003e


	//----- nvinfo : EIATTR_FRAME_SIZE
	.align		4
.L_321:
        /*069c*/ 	.byte	0x04, 0x11
        /*069e*/ 	.short	(.L_323 - .L_322)
	.align		4
.L_322:
        /*06a0*/ 	.word	index@(_Z35group_norm_nhwc_bwd_one_pass_kernelI11Bf16IOFp32WLi128ELi28ELi448EEv26Group_norm_nhwc_bwd_params)
        /*06a4*/ 	.word	0x00000000


	//----- nvinfo : EIATTR_REGCOUNT
	.align		4
.L_323:
        /*06a8*/ 	.byte	0x04, 0x2f
        /*06aa*/ 	.short	(.L_325 - .L_324)
	.align		4
.L_324:
        /*06ac*/ 	.word	index@(_Z35group_norm_nhwc_bwd_one_pass_kernelI11Bf16IOFp32WLi64ELi28ELi448EEv26Group_norm_nhwc_bwd_params)
        /*06b0*/ 	.word	0x00000028


	//----- nvinfo : EIATTR_FRAME_SIZE
	.align		4
.L_325:
        /*06b4*/ 	.byte	0x04, 0x11
        /*06b6*/ 	.short	(.L_327 - .L_326)
	.align		4
.L_326:
        /*06b8*/ 	.word	index@(_Z35group_norm_nhwc_bwd_one_pass_kernelI11Bf16IOFp32WLi64ELi28ELi448EEv26Group_norm_nhwc_bwd_params)
        /*06bc*/ 	.word	0x00000000


	//----- nvinfo : EIATTR_REGCOUNT
	.align		4
.L_327:
        /*06c0*/ 	.byte	0x04, 0x2f
        /*06c2*/ 	.short	(.L_329 - .L_328)
	.align		4
.L_328:
        /*06c4*/ 	.word	index@(_ZN3cub18CUB_300001_SM_10006detail11EmptyKernelIvEEvv)
        /*06c8*/ 	.word	0x00000004


	//----- nvinfo : EIATTR_FRAME_SIZE
	.align		4
.L_329:
        /*06cc*/ 	.byte	0x04, 0x11
        /*06ce*/ 	.short	(.L_331 - .L_330)
	.align		4
.L_330:
        /*06d0*/ 	.word	index@(_ZN3cub18CUB_300001_SM_10006detail11EmptyKernelIvEEvv)
        /*06d4*/ 	.word	0x00000000


	//----- nvinfo : EIATTR_MIN_STACK_SIZE
	.align		4
.L_331:
        /*06d8*/ 	.byte	0x04, 0x12
        /*06da*/ 	.short	(.L_333 - .L_332)
	.align		4
.L_332:
        /*06dc*/ 	.word	index@(_ZN3cub18CUB_300001_SM_10006detail11EmptyKernelIvEEvv)
        /*06e0*/ 	.word	0x00000000


	//----- nvinfo : EIATTR_MIN_STACK_SIZE
	.align		4
.L_333:
        /*06e4*/ 	.byte	0x04, 0x12
        /*06e6*/ 	.short	(.L_335 - .L_334)
	.align		4
.L_334:
        /*06e8*/ 	.word	index@(_Z35group_norm_nhwc_bwd_one_pass_kernelI11Bf16IOFp32WLi64ELi28ELi448EEv26Group_norm_nhwc_bwd_params)
        /*06ec*/ 	.word	0x00000000


	//----- nvinfo : EIATTR_MIN_STACK_SIZE
	.align		4
.L_335:
        /*06f0*/ 	.byte	0x04, 0x12
        /*06f2*/ 	.short	(.L_337 - .L_336)
	.align		4
.L_336:
        /*06f4*/ 	.word	index@(_Z35group_norm_nhwc_bwd_one_pass_kernelI11Bf16IOFp32WLi128ELi28ELi448EEv26Group_norm_nhwc_bwd_params)
        /*06f8*/ 	.word	0x00000000


	//----- nvinfo : EIATTR_MIN_STACK_SIZE
	.align		4
.L_337:
        /*06fc*/ 	.byte	0x04, 0x12
        /*06fe*/ 	.short	(.L_339 - .L_338)
	.align		4
.L_338:
        /*0700*/ 	.word	index@(_Z35group_norm_nhwc_bwd_one_pass_kernelI11Bf16IOFp32WLi256ELi28ELi448EEv26Group_norm_nhwc_bwd_params)
        /*0704*/ 	.word	0x00000000


	//----- nvinfo : EIATTR_MIN_STACK_SIZE
	.align		4
.L_339:
        /*0708*/ 	.byte	0x04, 0x12
        /*070a*/ 	.short	(.L_341 - .L_340)
	.align		4
.L_340:
        /*070c*/ 	.word	index@(_Z35group_norm_nhwc_bwd_one_pass_kernelI11Bf16IOFp32WLi512ELi28ELi448EEv26Group_norm_nhwc_bwd_params)
        /*0710*/ 	.word	0x00000000


	//----- nvinfo : EIATTR_MIN_STACK_SIZE
	.align		4
.L_341:
        /*0714*/ 	.byte	0x04, 0x12
        /*0716*/ 	.short	(.L_343 - .L_342)
	.align		4
.L_342:
        /*0718*/ 	.word	index@(_Z35group_norm_nhwc_bwd_one_pass_kernelI11Bf16IOBf16WLi64ELi28ELi448EEv26Group_norm_nhwc_bwd_params)
        /*071c*/ 	.word	0x00000000


	//----- nvinfo : EIATTR_MIN_STACK_SIZE
	.align		4
.L_343:
        /*0720*/ 	.byte	0x04, 0x12
        /*0722*/ 	.short	(.L_345 - .L_344)
	.align		4
.L_344:
        /*0724*/ 	.word	index@(_Z35group_norm_nhwc_bwd_one_pass_kernelI11Bf16IOBf16WLi128ELi28ELi448EEv26Group_norm_nhwc_bwd_params)
        /*0728*/ 	.word	0x00000000


	//----- nvinfo : EIATTR_MIN_STACK_SIZE
	.align		4
.L_345:
        /*072c*/ 	.byte	0x04, 0x12
        /*072e*/ 	.short	(.L_347 - .L_346)
	.align		4
.L_346:
        /*0730*/ 	.word	index@(_Z35group_norm_nhwc_bwd_one_pass_kernelI11Bf16IOBf16WLi256ELi28ELi448EEv26Group_norm_nhwc_bwd_params)
        /*0734*/ 	.word	0x00000000


	//----- nvinfo : EIATTR_MIN_STACK_SIZE
	.align		4
.L_347:
        /*0738*/ 	.byte	0x04, 0x12
        /*073a*/ 	.short	(.L_349 - .L_348)
	.align		4
.L_348:
        /*073c*/ 	.word	index@(_Z35group_norm_nhwc_bwd_one_pass_kernelI11Bf16IOBf16WLi512ELi28ELi448EEv26Group_norm_nhwc_bwd_params)
        /*0740*/ 	.word	0x00000000


	//----- nvinfo : EIATTR_MIN_STACK_SIZE
	.align		4
.L_349:
        /*0744*/ 	.byte	0x04, 0x12
        /*0746*/ 	.short	(.L_351 - .L_350)
	.align		4
.L_350:
        /*0748*/ 	.word	index@(_Z35group_norm_nhwc_bwd_one_pass_kernelI11Bf16IOFp16WLi64ELi28ELi448EEv26Group_norm_nhwc_bwd_params)
        /*074c*/ 	.word	0x00000000


	//----- nvinfo : EIATTR_MIN_STACK_SIZE
	.align		4
.L_351:
        /*0750*/ 	.byte	0x04, 0x12
        /*0752*/ 	.short	(.L_353 - .L_352)
	.align		4
.L_352:
        /*0754*/ 	.word	index@(_Z35group_norm_nhwc_bwd_one_pass_kernelI11Bf16IOFp16WLi128ELi28ELi448EEv26Group_norm_nhwc_bwd_params)
        /*0758*/ 	.word	0x00000000


	//----- nvinfo : EIATTR_MIN_STACK_SIZE
	.align		4
.L_353:
        /*075c*/ 	.byte	0x04, 0x12
        /*075e*/ 	.short	(.L_355 - .L_354)
	.align		4
.L_354:
        /*0760*/ 	.word	index@(_Z35group_norm_nhwc_bwd_one_pass_kernelI11Bf16IOFp16WLi256ELi28ELi448EEv26Group_norm_nhwc_bwd_params)
        /*0764*/ 	.word	0x00000000


	//----- nvinfo : EIATTR_MIN_STACK_SIZE
	.align		4
.L_355:
        /*0768*/ 	.byte	0x04, 0x12
        /*076a*/ 	.short	(.L_357 - .L_356)
	.align		4
.L_356:
        /*076c*/ 	.word	index@(_Z35group_norm_nhwc_bwd_one_pass_kernelI11Bf16IOFp16WLi512ELi28ELi448EEv26Group_norm_nhwc_bwd_params)
        /*0770*/ 	.word	0x00000000


	//----- nvinfo : EIATTR_MIN_STACK_SIZE
	.align		4
.L_357:
        /*0774*/ 	.byte	0x04, 0x12
        /*0776*/ 	.short	(.L_359 - .L_358)
	.align		4
.L_358:
        /*0778*/ 	.word	index@(_Z35group_norm_nhwc_bwd_one_pass_kernelI11Fp16IOFp32WLi64ELi28ELi448EEv26Group_norm_nhwc_bwd_params)
        /*077c*/ 	.word	0x00000000


	//----- nvinfo : EIATTR_MIN_STACK_SIZE
	.align		4
.L_359:
        /*0780*/ 	.byte	0x04, 0x12
        /*0782*/ 	.short	(.L_361 - .L_360)
	.align		4
.L_360:
        /*0784*/ 	.word	index@(_Z35group_norm_nhwc_bwd_one_pass_kernelI11Fp16IOFp32WLi128ELi28ELi448EEv26Group_norm_nhwc_bwd_params)
        /*0788*/ 	.word	0x00000000


	//----- nvinfo : EIATTR_MIN_STACK_SIZE
	.align		4
.L_361:
        /*078c*/ 	.byte	0x04, 0x12
        /*078e*/ 	.short	(.L_363 - .L_362)
	.align		4
.L_362:
        /*0790*/ 	.word	index@(_Z35group_norm_nhwc_bwd_one_pass_kernelI11Fp16IOFp32WLi256ELi28ELi448EEv26Group_norm_nhwc_bwd_params)
        /*0794*/ 	.word	0x00000000


	//----- nvinfo : EIATTR_MIN_STACK_SIZE
	.align		4
.L_363:
        /*0798*/ 	.byte	0x04, 0x12
        /*079a*/ 	.short	(.L_365 - .L_364)
	.align		4
.L_364:
        /*079c*/ 	.word	index@(_Z35group_norm_nhwc_bwd_one_pass_kernelI11Fp16IOFp32WLi512ELi28ELi448EEv26Group_norm_nhwc_bwd_params)
        /*07a0*/ 	.word	0x00000000


	//----- nvinfo : EIATTR_MIN_STACK_SIZE
	.align		4
.L_365:
        /*07a4*/ 	.byte	0x04, 0x12
        /*07a6*/ 	.short	(.L_367 - .L_366)
	.align		4
.L_366:
        /*07a8*/ 	.word	index@(_Z35group_norm_nhwc_bwd_one_pass_kernelI11Fp16IOBf16WLi64ELi28ELi448EEv26Group_norm_nhwc_bwd_params)
        /*07ac*/ 	.word	0x00000000


	//----- nvinfo : EIATTR_MIN_STACK_SIZE
	.align		4
.L_367:
        /*07b0*/ 	.byte	0x04, 0x12
        /*07b2*/ 	.short	(.L_369 - .L_368)
	.align		4
.L_368:
        /*07b4*/ 	.word	index@(_Z35group_norm_nhwc_bwd_one_pass_kernelI11Fp16IOBf16WLi128ELi28ELi448EEv26Group_norm_nhwc_bwd_params)
        /*07b8*/ 	.word	0x00000000


	//----- nvinfo : EIATTR_MIN_STACK_SIZE
	.align		4
.L_369:
        /*07bc*/ 	.byte	0x04, 0x12
        /*07be*/ 	.short	(.L_371 - .L_370)
	.align		4
.L_370:
        /*07c0*/ 	.word	index@(_Z35group_norm_nhwc_bwd_one_pass_kernelI11Fp16IOBf16WLi256ELi28ELi448EEv26Group_norm_nhwc_bwd_params)
        /*07c4*/ 	.word	0x00000000


	//----- nvinfo : EIATTR_MIN_STACK_SIZE
	.align		4
.L_371:
        /*07c8*/ 	.byte	0x04, 0x12
        /*07ca*/ 	.short	(.L_373 - .L_372)
	.align		4
.L_372:
        /*07cc*/ 	.word	index@(_Z35group_norm_nhwc_bwd_one_pass_kernelI11Fp16IOBf16WLi512ELi28ELi448EEv26Group_norm_nhwc_bwd_params)
        /*07d0*/ 	.word	0x00000000


	//----- nvinfo : EIATTR_MIN_STACK_SIZE
	.align		4
.L_373:
        /*07d4*/ 	.byte	0x04, 0x12
        /*07d6*/ 	.short	(.L_375 - .L_374)
	.align		4
.L_374:
        /*07d8*/ 	.word	index@(_Z35group_norm_nhwc_bwd_one_pass_kernelI11Fp16IOFp16WLi64ELi28ELi448EEv26Group_norm_nhwc_bwd_params)
        /*07dc*/ 	.word	0x00000000


	//----- nvinfo : EIATTR_MIN_STACK_SIZE
	.align		4
.L_375:
        /*07e0*/ 	.byte	0x04, 0x12
        /*07e2*/ 	.short	(.L_377 - .L_376)
	.align		4
.L_376:
        /*07e4*/ 	.word	index@(_Z35group_norm_nhwc_bwd_one_pass_kernelI11Fp16IOFp16WLi128ELi28ELi448EEv26Group_norm_nhwc_bwd_params)
        /*07e8*/ 	.word	0x00000000


	//----- nvinfo : EIATTR_MIN_STACK_SIZE
	.align		4
.L_377:
        /*07ec*/ 	.byte	0x04, 0x12
        /*07ee*/ 	.short	(.L_379 - .L_378)
	.align		4
.L_378:
        /*07f0*/ 	.word	index@(_Z35group_norm_nhwc_bwd_one_pass_kernelI11Fp16IOFp16WLi256ELi28ELi448EEv26Group_norm_nhwc_bwd_params)
        /*07f4*/ 	.word	0x00000000


	//----- nvinfo : EIATTR_MIN_STACK_SIZE
	.align		4
.L_379:
        /*07f8*/ 	.byte	0x04, 0x12
        /*07fa*/ 	.short	(.L_381 - .L_380)
	.align		4
.L_380:
        /*07fc*/ 	.word	index@(_Z35group_norm_nhwc_bwd_one_pass_kernelI11Fp16IOFp16WLi512ELi28ELi448EEv26Group_norm_nhwc_bwd_params)
        /*0800*/ 	.word	0x00000000


	//----- nvinfo : EIATTR_MIN_STACK_SIZE
	.align		4
.L_381:
        /*0804*/ 	.byte	0x04, 0x12
        /*0806*/ 	.short	(.L_383 - .L_382)
	.align		4
.L_382:
        /*0808*/ 	.word	index@(_Z35group_norm_nhwc_bwd_one_pass_kernelI11Fp32IOFp32WLi64ELi28ELi448EEv26Group_norm_nhwc_bwd_params)
        /*080c*/ 	.word	0x00000000


	//----- nvinfo : EIATTR_MIN_STACK_SIZE
	.align		4
.L_383:
        /*0810*/ 	.byte	0x04, 0x12
        /*0812*/ 	.short	(.L_385 - .L_384)
	.align		4
.L_384:
        /*0814*/ 	.word	index@(_Z35group_norm_nhwc_bwd_one_pass_kernelI11Fp32IOFp32WLi128ELi28ELi448EEv26Group_norm_nhwc_bwd_params)
        /*0818*/ 	.word	0x00000000


	//----- nvinfo : EIATTR_MIN_STACK_SIZE
	.align		4
.L_385:
        /*081c*/ 	.byte	0x04, 0x12
        /*081e*/ 	.short	(.L_387 - .L_386)
	.align		4
.L_386:
        /*0820*/ 	.word	index@(_Z35group_norm_nhwc_bwd_one_pass_kernelI11Fp32IOFp32WLi256ELi28ELi448EEv26Group_norm_nhwc_bwd_params)
        /*0824*/ 	.word	0x00000000


	//----- nvinfo : EIATTR_MIN_STACK_SIZE
	.align		4
.L_387:
        /*0828*/ 	.byte	0x04, 0x12
        /*082a*/ 	.short	(.L_389 - .L_388)
	.align		4
.L_388:
        /*082c*/ 	.word	index@(_Z35group_norm_nhwc_bwd_one_pass_kernelI11Fp32IOFp32WLi512ELi28ELi448EEv26Group_norm_nhwc_bwd_params)
        /*0830*/ 	.word	0x00000000


	//----- nvinfo : EIATTR_MIN_STACK_SIZE
	.align		4
.L_389:
        /*0834*/ 	.byte	0x04, 0x12
        /*0836*/ 	.short	(.L_391 - .L_390)
	.align		4
.L_390:
        /*0838*/ 	.word	index@(_Z35group_norm_nhwc_bwd_one_pass_kernelI11Fp32IOBf16WLi64ELi28ELi448EEv26Group_norm_nhwc_bwd_params)
        /*083c*/ 	.word	0x00000000


	//----- nvinfo : EIATTR_MIN_STACK_SIZE
	.align		4
.L_391:
        /*0840*/ 	.byte	0x04, 0x12
        /*0842*/ 	.short	(.L_393 - .L_392)
	.align		4
.L_392:
        /*0844*/ 	.word	index@(_Z35group_norm_nhwc_bwd_one_pass_kernelI11Fp32IOBf16WLi128ELi28ELi448EEv26Group_norm_nhwc_bwd_params)
        /*0848*/ 	.word	0x00000000


	//----- nvinfo : EIATTR_MIN_STACK_SIZE
	.align		4
.L_393:
        /*084c*/ 	.byte	0x04, 0x12
        /*084e*/ 	.short	(.L_395 - .L_394)
	.align		4
.L_394:
        /*0850*/ 	.word	index@(_Z35group_norm_nhwc_bwd_one_pass_kernelI11Fp32IOBf16WLi256ELi28ELi448EEv26Group_norm_nhwc_bwd_params)
        /*0854*/ 	.word	0x00000000


	//----- nvinfo : EIATTR_MIN_STACK_SIZE
	.align		4
.L_395:
        /*0858*/ 	.byte	0x04, 0x12
        /*085a*/ 	.short	(.L_397 - .L_396)
	.align		4
.L_396:
        /*085c*/ 	.word	index@(_Z35group_norm_nhwc_bwd_one_pass_kernelI11Fp32IOBf16WLi512ELi28ELi448EEv26Group_norm_nhwc_bwd_params)
        /*0860*/ 	.word	0x00000000


	//----- nvinfo : EIATTR_MIN_STACK_SIZE
	.align		4
.L_397:
        /*0864*/ 	.byte	0x04, 0x12
        /*0866*/ 	.short	(.L_399 - .L_398)
	.align		4
.L_398:
        /*0868*/ 	.word	index@(_Z35group_norm_nhwc_bwd_one_pass_kernelI11Fp32IOFp16WLi64ELi28ELi448EEv26Group_norm_nhwc_bwd_params)
        /*086c*/ 	.word	0x00000000


	//----- nvinfo : EIATTR_MIN_STACK_SIZE
	.align		4
.L_399:
        /*0870*/ 	.byte	0x04, 0x12
        /*0872*/ 	.short	(.L_401 - .L_400)
	.align		4
.L_400:
        /*0874*/ 	.word	index@(_Z35group_norm_nhwc_bwd_one_pass_kernelI11Fp32IOFp16WLi128ELi28ELi448EEv26Group_norm_nhwc_bwd_params)
        /*0878*/ 	.word	0x00000000


	//----- nvinfo : EIATTR_MIN_STACK_SIZE
	.align		4
.L_401:
        /*087c*/ 	.byte	0x04, 0x12
        /*087e*/ 	.short	(.L_403 - .L_402)
	.align		4
.L_402:
        /*0880*/ 	.word	index@(_Z35group_norm_nhwc_bwd_one_pass_kernelI11Fp32IOFp16WLi256ELi28ELi448EEv26Group_norm_nhwc_bwd_params)
        /*0884*/ 	.word	0x00000000


	//----- nvinfo : EIATTR_MIN_STACK_SIZE
	.align		4
.L_403:
        /*0888*/ 	.byte	0x04, 0x12
        /*088a*/ 	.short	(.L_405 - .L_404)
	.align		4
.L_404:
        /*088c*/ 	.word	index@(_Z35group_norm_nhwc_bwd_one_pass_kernelI11Fp32IOFp16WLi512ELi28ELi448EEv26Group_norm_nhwc_bwd_params)
        /*0890*/ 	.word	0x00000000


	//----- nvinfo : EIATTR_MIN_STACK_SIZE
	.align		4
.L_405:
        /*0894*/ 	.byte	0x04, 0x12
        /*0896*/ 	.short	(.L_407 - .L_406)
	.align		4
.L_406:
        /*0898*/ 	.word	index@(_Z35group_norm_nhwc_fwd_one_pass_kernelI11Bf16IOFp32WLi64ELi28ELi448EEv26Group_norm_nhwc_fwd_params)
        /*089c*/ 	.word	0x00000000


	//----- nvinfo : EIATTR_MIN_STACK_SIZE
	.align		4
.L_407:
        /*08a0*/ 	.byte	0x04, 0x12
        /*08a2*/ 	.short	(.L_409 - .L_408)
	.align		4
.L_408:
        /*08a4*/ 	.word	index@(_Z35group_norm_nhwc_fwd_one_pass_kernelI11Bf16IOFp32WLi128ELi28ELi448EEv26Group_norm_nhwc_fwd_params)
        /*08a8*/ 	.word	0x00000000


	//----- nvinfo : EIATTR_MIN_STACK_SIZE
	.align		4
.L_409:
        /*08ac*/ 	.byte	0x04, 0x12
        /*08ae*/ 	.short	(.L_411 - .L_410)
	.align		4
.L_410:
        /*08b0*/ 	.word	index@(_Z35group_norm_nhwc_fwd_one_pass_kernelI11Bf16IOFp32WLi256ELi28ELi448EEv26Group_norm_nhwc_fwd_params)
        /*08b4*/ 	.word	0x00000000


	//----- nvinfo : EIATTR_MIN_STACK_SIZE
	.align		4
.L_411:
        /*08b8*/ 	.byte	0x04, 0x12
        /*08ba*/ 	.short	(.L_413 - .L_412)
	.align		4
.L_412:
        /*08bc*/ 	.word	index@(_Z35group_norm_nhwc_fwd_one_pass_kernelI11Bf16IOFp32WLi512ELi28ELi448EEv26Group_norm_nhwc_fwd_params)
        /*08c0*/ 	.word	0x00000000


	//----- nvinfo : EIATTR_MIN_STACK_SIZE
	.align		4
.L_413:
        /*08c4*/ 	.byte	0x04, 0x12
        /*08c6*/ 	.short	(.L_415 - .L_414)
	.align		4
.L_414:
        /*08c8*/ 	.word	index@(_Z35group_norm_nhwc_fwd_one_pass_kernelI11Bf16IOBf16WLi64ELi28ELi448EEv26Group_norm_nhwc_fwd_params)
        /*08cc*/ 	.word	0x00000000


	//----- nvinfo : EIATTR_MIN_STACK_SIZE
	.align		4
.L_415:
        /*08d0*/ 	.byte	0x04, 0x12
        /*08d2*/ 	.short	(.L_417 - .L_416)
	.align		4
.L_416:
        /*08d4*/ 	.word	index@(_Z35group_norm_nhwc_fwd_one_pass_kernelI11Bf16IOBf16WLi128ELi28ELi448EEv26Group_norm_nhwc_fwd_params)
        /*08d8*/ 	.word	0x00000000


	//----- nvinfo : EIATTR_MIN_STACK_SIZE
	.align		4
.L_417:
        /*08dc*/ 	.byte	0x04, 0x12
        /*08de*/ 	.short	(.L_419 - .L_418)
	.align		4
.L_418:
        /*08e0*/ 	.word	index@(_Z35group_norm_nhwc_fwd_one_pass_kernelI11Bf16IOBf16WLi256ELi28ELi448EEv26Group_norm_nhwc_fwd_params)
        /*08e4*/ 	.word	0x00000000


	//----- nvinfo : EIATTR_MIN_STACK_SIZE
	.align		4
.L_419:
        /*08e8*/ 	.byte	0x04, 0x12
        /*08ea*/ 	.short	(.L_421 - .L_420)
	.align		4
.L_420:
        /*08ec*/ 	.word	index@(_Z35group_norm_nhwc_fwd_one_pass_kernelI11Bf16IOBf16WLi512ELi28ELi448EEv26Group_norm_nhwc_fwd_params)
        /*08f0*/ 	.word	0x00000000


	//----- nvinfo : EIATTR_MIN_STACK_SIZE
	.align		4
.L_421:
        /*08f4*/ 	.byte	0x04, 0x12
        /*08f6*/ 	.short	(.L_423 - .L_422)
	.align		4
.L_422:
        /*08f8*/ 	.word	index@(_Z35group_norm_nhwc_fwd_one_pass_kernelI11Bf16IOFp16WLi64ELi28ELi448EEv26Group_norm_nhwc_fwd_params)
        /*08fc*/ 	.word	0x00000000


	//----- nvinfo : EIATTR_MIN_STACK_SIZE
	.align		4
.L_423:
        /*0900*/ 	.byte	0x04, 0x12
        /*0902*/ 	.short	(.L_425 - .L_424)
	.align		4
.L_424:
        /*0904*/ 	.word	index@(_Z35group_norm_nhwc_fwd_one_pass_kernelI11Bf16IOFp16WLi128ELi28ELi448EEv26Group_norm_nhwc_fwd_params)
        /*0908*/ 	.word	0x00000000


	//----- nvinfo : EIATTR_MIN_STACK_SIZE
	.align		4
.L_425:
        /*090c*/ 	.byte	0x04, 0x12
        /*090e*/ 	.short	(.L_427 - .L_426)
	.align		4
.L_426:
        /*0910*/ 	.word	index@(_Z35group_norm_nhwc_fwd_one_pass_kernelI11Bf16IOFp16WLi256ELi28ELi448EEv26Group_norm_nhwc_fwd_params)
        /*0914*/ 	.word	0x00000000


	//----- nvinfo : EIATTR_MIN_STACK_SIZE
	.align		4
.L_427:
        /*0918*/ 	.byte	0x04, 0x12
        /*091a*/ 	.short	(.L_429 - .L_428)
	.align		4
.L_428:
        /*091c*/ 	.word	index@(_Z35group_norm_nhwc_fwd_one_pass_kernelI11Bf16IOFp16WLi512ELi28ELi448EEv26Group_norm_nhwc_fwd_params)
        /*0920*/ 	.word	0x00000000


	//----- nvinfo : EIATTR_MIN_STACK_SIZE
	.align		4
.L_429:
        /*0924*/ 	.byte	0x04, 0x12
        /*0926*/ 	.short	(.L_431 - .L_430)
	.align		4
.L_430:
        /*0928*/ 	.word	index@(_Z35group_norm_nhwc_fwd_one_pass_kernelI11Fp16IOFp32WLi64ELi28ELi448EEv26Group_norm_nhwc_fwd_params)
        /*092c*/ 	.word	0x00000000


	//----- nvinfo : EIATTR_MIN_STACK_SIZE
	.align		4
.L_431:
        /*0930*/ 	.byte	0x04, 0x12
        /*0932*/ 	.short	(.L_433 - .L_432)
	.align		4
.L_432:
        /*0934*/ 	.word	index@(_Z35group_norm_nhwc_fwd_one_pass_kernelI11Fp16IOFp32WLi128ELi28ELi448EEv26Group_norm_nhwc_fwd_params)
        /*0938*/ 	.word	0x00000000


	//----- nvinfo : EIATTR_MIN_STACK_SIZE
	.align		4
.L_433:
        /*093c*/ 	.byte	0x04, 0x12
        /*093e*/ 	.short	(.L_435 - .L_434)
	.align		4
.L_434:
        /*0940*/ 	.word	index@(_Z35group_norm_nhwc_fwd_one_pass_kernelI11Fp16IOFp32WLi256ELi28ELi448EEv26Group_norm_nhwc_fwd_params)
        /*0944*/ 	.word	0x00000000


	//----- nvinfo : EIATTR_MIN_STACK_SIZE
	.align		4
.L_435:
        /*0948*/ 	.byte	0x04, 0x12
        /*094a*/ 	.short	(.L_437 - .L_436)
	.align		4
.L_436:
        /*094c*/ 	.word	index@(_Z35group_norm_nhwc_fwd_one_pass_kernelI11Fp16IOFp32WLi512ELi28ELi448EEv26Group_norm_nhwc_fwd_params)
        /*0950*/ 	.word	0x00000000


	//----- nvinfo : EIATTR_MIN_STACK_SIZE
	.align		4
.L_437:
        /*0954*/ 	.byte	0x04, 0x12
        /*0956*/ 	.short	(.L_439 - .L_438)
	.align		4
.L_438:
        /*0958*/ 	.word	index@(_Z35group_norm_nhwc_fwd_one_pass_kernelI11Fp16IOBf16WLi64ELi28ELi448EEv26Group_norm_nhwc_fwd_params)
        /*095c*/ 	.word	0x00000000


	//----- nvinfo : EIATTR_MIN_STACK_SIZE
	.align		4
.L_439:
        /*0960*/ 	.byte	0x04, 0x12
        /*0962*/ 	.short	(.L_441 - .L_440)
	.align		4
.L_440:
        /*0964*/ 	.word	index@(_Z35group_norm_nhwc_fwd_one_pass_kernelI11Fp16IOBf16WLi128ELi28ELi448EEv26Group_norm_nhwc_fwd_params)
        /*0968*/ 	.word	0x00000000


	//----- nvinfo : EIATTR_MIN_STACK_SIZE
	.align		4
.L_441:
        /*096c*/ 	.byte	0x04, 0x12
        /*096e*/ 	.short	(.L_443 - .L_442)
	.align		4
.L_442:
        /*0970*/ 	.word	index@(_Z35group_norm_nhwc_fwd_one_pass_kernelI11Fp16IOBf16WLi256ELi28ELi448EEv26Group_norm_nhwc_fwd_params)
        /*0974*/ 	.word	0x00000000


	//----- nvinfo : EIATTR_MIN_STACK_SIZE
	.align		4
.L_443:
        /*0978*/ 	.byte	0x04, 0x12
        /*097a*/ 	.short	(.L_445 - .L_444)
	.align		4
.L_444:
        /*097c*/ 	.word	index@(_Z35group_norm_nhwc_fwd_one_pass_kernelI11Fp16IOBf16WLi512ELi28ELi448EEv26Group_norm_nhwc_fwd_params)
        /*0980*/ 	.word	0x00000000


	//----- nvinfo : EIATTR_MIN_STACK_SIZE
	.align		4
.L_445:
        /*0984*/ 	.byte	0x04, 0x12
        /*0986*/ 	.short	(.L_447 - .L_446)
	.align		4
.L_446:
        /*0988*/ 	.word	index@(_Z35group_norm_nhwc_fwd_one_pass_kernelI11Fp16IOFp16WLi64ELi28ELi448EEv26Group_norm_nhwc_fwd_params)
        /*098c*/ 	.word	0x00000000


	//----- nvinfo : EIATTR_MIN_STACK_SIZE
	.align		4
.L_447:
        /*0990*/ 	.byte	0x04, 0x12
        /*0992*/ 	.short	(.L_449 - .L_448)
	.align		4
.L_448:
        /*0994*/ 	.word	index@(_Z35group_norm_nhwc_fwd_one_pass_kernelI11Fp16IOFp16WLi128ELi28ELi448EEv26Group_norm_nhwc_fwd_params)
        /*0998*/ 	.word	0x00000000


	//----- nvinfo : EIATTR_MIN_STACK_SIZE
	.align		4
.L_449:
        /*099c*/ 	.byte	0x04, 0x12
        /*099e*/ 	.short	(.L_451 - .L_450)
	.align		4
.L_450:
        /*09a0*/ 	.word	index@(_Z35group_norm_nhwc_fwd_one_pass_kernelI11Fp16IOFp16WLi256ELi28ELi448EEv26Group_norm_nhwc_fwd_params)
        /*09a4*/ 	.word	0x00000000


	//----- nvinfo : EIATTR_MIN_STACK_SIZE
	.align		4
.L_451:
        /*09a8*/ 	.byte	0x04, 0x12
        /*09aa*/ 	.short	(.L_453 - .L_452)
	.align		4
.L_452:
        /*09ac*/ 	.word	index@(_Z35group_norm_nhwc_fwd_one_pass_kernelI11Fp16IOFp16WLi512ELi28ELi448EEv26Group_norm_nhwc_fwd_params)
        /*09b0*/ 	.word	0x00000000


	//----- nvinfo : EIATTR_MIN_STACK_SIZE
	.align		4
.L_453:
        /*09b4*/ 	.byte	0x04, 0x12
        /*09b6*/ 	.short	(.L_455 - .L_454)
	.align		4
.L_454:
        /*09b8*/ 	.word	index@(_Z35group_norm_nhwc_fwd_one_pass_kernelI11Fp32IOFp32WLi64ELi28ELi448EEv26Group_norm_nhwc_fwd_params)
        /*09bc*/ 	.word	0x00000000


	//----- nvinfo : EIATTR_MIN_STACK_SIZE
	.align		4
.L_455:
        /*09c0*/ 	.byte	0x04, 0x12
        /*09c2*/ 	.short	(.L_457 - .L_456)
	.align		4
.L_456:
        /*09c4*/ 	.word	index@(_Z35group_norm_nhwc_fwd_one_pass_kernelI11Fp32IOFp32WLi128ELi28ELi448EEv26Group_norm_nhwc_fwd_params)
        /*09c8*/ 	.word	0x00000000


	//----- nvinfo : EIATTR_MIN_STACK_SIZE
	.align		4
.L_457:
        /*09cc*/ 	.byte	0x04, 0x12
        /*09ce*/ 	.short	(.L_459 - .L_458)
	.align		4
.L_458:
        /*09d0*/ 	.word	index@(_Z35group_norm_nhwc_fwd_one_pass_kernelI11Fp32IOFp32WLi256ELi28ELi448EEv26Group_norm_nhwc_fwd_params)
        /*09d4*/ 	.word	0x00000000


	//----- nvinfo : EIATTR_MIN_STACK_SIZE
	.align		4
.L_459:
        /*09d8*/ 	.byte	0x04, 0x12
        /*09da*/ 	.short	(.L_461 - .L_460)
	.align		4
.L_460:
        /*09dc*/ 	.word	index@(_Z35group_norm_nhwc_fwd_one_pass_kernelI11Fp32IOFp32WLi512ELi28ELi448EEv26Group_norm_nhwc_fwd_params)
        /*09e0*/ 	.word	0x00000000


	//----- nvinfo : EIATTR_MIN_STACK_SIZE
	.align		4
.L_461:
        /*09e4*/ 	.byte	0x04, 0x12
        /*09e6*/ 	.short	(.L_463 - .L_462)
	.align		4
.L_462:
        /*09e8*/ 	.word	index@(_Z35group_norm_nhwc_fwd_one_pass_kernelI11Fp32IOBf16WLi64ELi28ELi448EEv26Group_norm_nhwc_fwd_params)
        /*09ec*/ 	.word	0x00000000


	//----- nvinfo : EIATTR_MIN_STACK_SIZE
	.align		4
.L_463:
        /*09f0*/ 	.byte	0x04, 0x12
        /*09f2*/ 	.short	(.L_465 - .L_464)
	.align		4
.L_464:
        /*09f4*/ 	.word	index@(_Z35group_norm_nhwc_fwd_one_pass_kernelI11Fp32IOBf16WLi128ELi28ELi448EEv26Group_norm_nhwc_fwd_params)
        /*09f8*/ 	.word	0x00000000


	//----- nvinfo : EIATTR_MIN_STACK_SIZE
	.align		4
.L_465:
        /*09fc*/ 	.byte	0x04, 0x12
        /*09fe*/ 	.short	(.L_467 - .L_466)
	.align		4
.L_466:
        /*0a00*/ 	.word	index@(_Z35group_norm_nhwc_fwd_one_pass_kernelI11Fp32IOBf16WLi256ELi28ELi448EEv26Group_norm_nhwc_fwd_params)
        /*0a04*/ 	.word	0x00000000


	//----- nvinfo : EIATTR_MIN_STACK_SIZE
	.align		4
.L_467:
        /*0a08*/ 	.byte	0x04, 0x12
        /*0a0a*/ 	.short	(.L_469 - .L_468)
	.align		4
.L_468:
        /*0a0c*/ 	.word	index@(_Z35group_norm_nhwc_fwd_one_pass_kernelI11Fp32IOBf16WLi512ELi28ELi448EEv26Group_norm_nhwc_fwd_params)
        /*0a10*/ 	.word	0x00000000


	//----- nvinfo : EIATTR_MIN_STACK_SIZE
	.align		4
.L_469:
        /*0a14*/ 	.byte	0x04, 0x12
        /*0a16*/ 	.short	(.L_471 - .L_470)
	.align		4
.L_470:
        /*0a18*/ 	.word	index@(_Z35group_norm_nhwc_fwd_one_pass_kernelI11Fp32IOFp16WLi64ELi28ELi448EEv26Group_norm_nhwc_fwd_params)
        /*0a1c*/ 	.word	0x00000000


	//----- nvinfo : EIATTR_MIN_STACK_SIZE
	.align		4
.L_471:
        /*0a20*/ 	.byte	0x04, 0x12
        /*0a22*/ 	.short	(.L_473 - .L_472)
	.align		4
.L_472:
        /*0a24*/ 	.word	index@(_Z35group_norm_nhwc_fwd_one_pass_kernelI11Fp32IOFp16WLi128ELi28ELi448EEv26Group_norm_nhwc_fwd_params)
        /*0a28*/ 	.word	0x00000000


	//----- nvinfo : EIATTR_MIN_STACK_SIZE
	.align		4
.L_473:
        /*0a2c*/ 	.byte	0x04, 0x12
        /*0a2e*/ 	.short	(.L_475 - .L_474)
	.align		4
.L_474:
        /*0a30*/ 	.word	index@(_Z35group_norm_nhwc_fwd_one_pass_kernelI11Fp32IOFp16WLi256ELi28ELi448EEv26Group_norm_nhwc_fwd_params)
        /*0a34*/ 	.word	0x00000000


	//----- nvinfo : EIATTR_MIN_STACK_SIZE
	.align		4
.L_475:
        /*0a38*/ 	.byte	0x04, 0x12
        /*0a3a*/ 	.short	(.L_477 - .L_476)
	.align		4
.L_476:
        /*0a3c*/ 	.word	index@(_Z35group_norm_nhwc_fwd_one_pass_kernelI11Fp32IOFp16WLi512ELi28ELi448EEv26Group_norm_nhwc_fwd_params)
        /*0a40*/ 	.word	0x00000000
.L_477:


//--------------------- .nv.compat                --------------------------
	.section	.nv.compat,"",@"SHT_CUDA_COMPAT_INFO"
	.align	4
        /*0000*/ 	.byte	0x02, 0x09, 0x01, 0x00, 0x02, 0x02, 0x01, 0x00, 0x02, 0x05, 0x05, 0x00, 0x03, 0x07, 0x01, 0x01
        /*0010*/ 	.byte	0x02, 0x03, 0x00, 0x00, 0x02, 0x06, 0x01, 0x00, 0x04, 0x0b, 0x08, 0x00, 0x09, 0x00, 0x00, 0x00
        /*0020*/ 	.byte	0x00, 0x00, 0x00, 0x00


//--------------------- .nv.info._ZN3cub18CUB_300001_SM_10006detail11EmptyKernelIvEEvv --------------------------
	.section	.nv.info._ZN3cub18CUB_300001_SM_10006detail11EmptyKernelIvEEvv,"",@"SHT_CUDA_INFO"
	.sectionflags	@""
	.align	4


	//----- nvinfo : EIATTR_CUDA_API_VERSION
	.align		4
        /*0000*/ 	.byte	0x04, 0x37
        /*0002*/ 	.short	(.L_479 - .L_478)
.L_478:
        /*0004*/ 	.word	0x00000082


	//----- nvinfo : EIATTR_SPARSE_MMA_MASK
	.align		4
.L_479:
        /*0008*/ 	.byte	0x03, 0x50
        /*000a*/ 	.short	0x0000


	//----- nvinfo : EIATTR_MAXREG_COUNT
	.align		4
        /*000c*/ 	.byte	0x03, 0x1b
        /*000e*/ 	.short	0x00ff


	//----- nvinfo : EIATTR_MERCURY_ISA_VERSION
	.align		4
        /*0010*/ 	.byte	0x03, 0x5f
        /*0012*/ 	.short	0x0101


	//----- nvinfo : EIATTR_VRC_CTA_INIT_COUNT
	.align		4
        /*0014*/ 	.byte	0x02, 0x4a
	.zero		1
	.zero		1


	//----- nvinfo : EIATTR_EXIT_INSTR_OFFSETS
	.align		4
        /*0018*/ 	.byte	0x04, 0x1c
        /*001a*/ 	.short	(.L_481 - .L_480)


	//   ....[0]....
.L_480:
        /*001c*/ 	.word	0x00000010


	//----- nvinfo : EIATTR_SW_WAR
	.align		4
.L_481:
        /*0020*/ 	.byte	0x04, 0x36
        /*0022*/ 	.short	(.L_483 - .L_482)
.L_482:
        /*0024*/ 	.word	0x00000008
.L_483:


//--------------------- .nv.info._Z35group_norm_nhwc_bwd_one_pass_kernelI11Bf16IOFp32WLi64ELi28ELi448EEv26Group_norm_nhwc_bwd_params --------------------------
	.section	.nv.info._Z35group_norm_nhwc_bwd_one_pass_kernelI11Bf16IOFp32WLi64ELi28ELi448EEv26Group_norm_nhwc_bwd_params,"",@"SHT_CUDA_INFO"
	.sectionflags	@""
	.align	4


	//----- nvinfo : EIATTR_CUDA_API_VERSION
	.align		4
        /*0000*/ 	.byte	0x04, 0x37
        /*0002*/ 	.short	(.L_485 - .L_484)
.L_484:
        /*0004*/ 	.word	0x00000082


	//----- nvinfo : EIATTR_KPARAM_INFO
	.align		4
.L_485:
        /*0008*/ 	.byte	0x04, 0x17
        /*000a*/ 	.short	(.L_487 - .L_486)
.L_486:
        /*000c*/ 	.word	0x00000000
        /*0010*/ 	.short	0x0000
        /*0012*/ 	.short	0x0000
        /*0014*/ 	.byte	0x00, 0xf0, 0xe1, 0x02


	//----- nvinfo : EIATTR_SPARSE_MMA_MASK
	.align		4
.L_487:
        /*0018*/ 	.byte	0x03, 0x50
        /*001a*/ 	.short	0x0000


	//----- nvinfo : EIATTR_MAXREG_COUNT
	.align		4
        /*001c*/ 	.byte	0x03, 0x1b
        /*001e*/ 	.short	0x0080


	//----- nvinfo : EIATTR_NUM_BARRIERS
	.align		4
        /*0020*/ 	.byte	0x02, 0x4c
        /*0022*/ 	.byte	0x01
	.zero		1


	//----- nvinfo : EIATTR_MERCURY_ISA_VERSION
	.align		4
        /*0024*/ 	.byte	0x03, 0x5f
        /*0026*/ 	.short	0x0101


	//----- nvinfo : EIATTR_INT_WARP_WIDE_INSTR_OFFSETS
	.align		4
        /*0028*/ 	.byte	0x04, 0x31
        /*002a*/ 	.short	(.L_489 - .L_488)


	//   ....[0]....
.L_488:
        /*002c*/ 	.word	0x000024b0


	//   ....[1]....
        /*0030*/ 	.word	0x00002560


	//   ....[2]....
        /*0034*/ 	.word	0x00002580


	//   ....[3]....
        /*0038*/ 	.word	0x000025c0


	//   ....[4]....
        /*003c*/ 	.word	0x000026a0


	//   ....[5]....
        /*0040*/ 	.word	0x00002740


	//   ....[6]....
        /*0044*/ 	.word	0x00002780


	//   ....[7]....
        /*0048*/ 	.word	0x00002810


	//----- nvinfo : EIATTR_COOP_GROUP_MASK_REGIDS
	.align		4
.L_489:
        /*004c*/ 	.byte	0x04, 0x29
        /*004e*/ 	.short	(.L_491 - .L_490)


	//   ....[0]....
.L_490:
        /*0050*/ 	.word	0xffffffff


	//   ....[1]....
        /*0054*/ 	.word	0xffffffff


	//   ....[2]....
        /*0058*/ 	.word	0xffffffff


	//   ....[3]....
        /*005c*/ 	.word	0xffffffff


	//   ....[4]....
        /*0060*/ 	.word	0xffffffff


	//   ....[5]....
        /*0064*/ 	.word	0xffffffff


	//   ....[6]....
        /*0068*/ 	.word	0xffffffff


	//   ....[7]....
        /*006c*/ 	.word	0xffffffff


	//   ....[8]....
        /*0070*/ 	.word	0xffffffff


	//   ....[9]....
        /*0074*/ 	.word	0xffffffff


	//----- nvinfo : EIATTR_COOP_GROUP_INSTR_OFFSETS
	.align		4
.L_491:
        /*0078*/ 	.byte	0x04, 0x28
        /*007a*/ 	.short	(.L_493 - .L_492)


	//   ....[0]....
.L_492:
        /*007c*/ 	.word	0x00001120


	//   ....[1]....
        /*0080*/ 	.word	0x00001160


	//   ....[2]....
        /*0084*/ 	.word	0x000011a0


	//   ....[3]....
        /*0088*/ 	.word	0x000011c0


	//   ....[4]....
        /*008c*/ 	.word	0x000011f0


	//   ....[5]....
        /*0090*/ 	.word	0x00001210


	//   ....[6]....
        /*0094*/ 	.word	0x00001240


	//   ....[7]....
        /*0098*/ 	.word	0x00001260


	//   ....[8]....
        /*009c*/ 	.word	0x000012b0


	//   ....[9]....
        /*00a0*/ 	.word	0x000012c0


	//----- nvinfo : EIATTR_VRC_CTA_INIT_COUNT
	.align		4
.L_493:
        /*00a4*/ 	.byte	0x02, 0x4a
	.zero		1
	.zero		1


	//----- nvinfo : EIATTR_EXIT_INSTR_OFFSETS
	.align		4
        /*00a8*/ 	.byte	0x04, 0x1c
        /*00aa*/ 	.short	(.L_495 - .L_494)


	//   ....[0]....
.L_494:
        /*00ac*/ 	.word	0x000036b0


	//   ....[1]....
        /*00b0*/ 	.word	0x000037e0


	//   ....[2]....
        /*00b4*/ 	.word	0x00003dc0


	//   ....[3]....
        /*00b8*/ 	.word	0x00004370


	//----- nvinfo : EIATTR_MAX_THREADS
	.align		4
.L_495:
        /*00bc*/ 	.byte	0x04, 0x05
        /*00be*/ 	.short	(.L_497 - .L_496)
.L_496:
        /*00c0*/ 	.word	0x000001c0
        /*00c4*/ 	.word	0x00000001
        /*00c8*/ 	.word	0x00000001


	//----- nvinfo : EIATTR_CRS_STACK_SIZE
	.align		4
.L_497:
        /*00cc*/ 	.byte	0x04, 0x1e
        /*00ce*/ 	.short	(.L_499 - .L_498)
.L_498:
        /*00d0*/ 	.word	0x00000000


	//----- nvinfo : EIATTR_CBANK_PARAM_SIZE
	.align		4
.L_499:
        /*00d4*/ 	.byte	0x03, 0x19
        /*00d6*/ 	.short	0x00b8


	//----- nvinfo : EIATTR_PARAM_CBANK
	.align		4
        /*00d8*/ 	.byte	0x04, 0x0a
        /*00da*/ 	.short	(.L_501 - .L_500)
	.align		4
.L_500:
        /*00dc*/ 	.word	index@(.nv.constant0._Z35group_norm_nhwc_bwd_one_pass_kernelI11Bf16IOFp32WLi64ELi28ELi448EEv26Group_norm_nhwc_bwd_params)
        /*00e0*/ 	.short	0x0380
        /*00e2*/ 	.short	0x00b8


	//----- nvinfo : EIATTR_SW_WAR
	.align		4
.L_501:
        /*00e4*/ 	.byte	0x04, 0x36
        /*00e6*/ 	.short	(.L_503 - .L_502)
.L_502:
        /*00e8*/ 	.word	0x00000008
.L_503:


//--------------------- .nv.info._Z35group_norm_nhwc_bwd_one_pass_kernelI11Bf16IOFp32WLi128ELi28ELi448EEv26Group_norm_nhwc_bwd_params --------------------------
	.section	.nv.info._Z35group_norm_nhwc_bwd_one_pass_kernelI11Bf16IOFp32WLi128ELi28ELi448EEv26Group_norm_nhwc_bwd_params,"",@"SHT_CUDA_INFO"
	.sectionflags	@""
	.align	4


	//----- nvinfo : EIATTR_CUDA_API_VERSION
	.align		4
        /*0000*/ 	.byte	0x04, 0x37
        /*0002*/ 	.short	(.L_505 - .L_504)
.L_504:
        /*0004*/ 	.word	0x00000082


	//----- nvinfo : EIATTR_KPARAM_INFO
	.align		4
.L_505:
        /*0008*/ 	.byte	0x04, 0x17
        /*000a*/ 	.short	(.L_507 - .L_506)
.L_506:
        /*000c*/ 	.word	0x00000000
        /*0010*/ 	.short	0x0000
        /*0012*/ 	.short	0x0000
        /*0014*/ 	.byte	0x00, 0xf0, 0xe1, 0x02


	//----- nvinfo : EIATTR_SPARSE_MMA_MASK
	.align		4
.L_507:
        /*0018*/ 	.byte	0x03, 0x50
        /*001a*/ 	.short	0x0000


	//----- nvinfo : EIATTR_MAXREG_COUNT
	.align		4
        /*001c*/ 	.byte	0x03, 0x1b
        /*001e*/ 	.short	0x0080


	//----- nvinfo : EIATTR_NUM_BARRIERS
	.align		4
        /*0020*/ 	.byte	0x02, 0x4c
        /*0022*/ 	.byte	0x01
	.zero		1


	//----- nvinfo : EIATTR_MERCURY_ISA_VERSION
	.align		4
        /*0024*/ 	.byte	0x03, 0x5f
        /*0026*/ 	.short	0x0101


	//----- nvinfo : EIATTR_INT_WARP_WIDE_INSTR_OFFSETS
	.align		4
        /*0028*/ 	.byte	0x04, 0x31
        /*002a*/ 	.short	(.L_509 - .L_508)


	//   ....[0]....
.L_508:
        /*002c*/ 	.word	0x00001b70


	//----- nvinfo : EIATTR_COOP_GROUP_MASK_REGIDS
	.align		4
.L_509:
        /*0030*/ 	.byte	0x04, 0x29
        /*0032*/ 	.short	(.L_511 - .L_510)


	//   ....[0]....
.L_510:
        /*0034*/ 	.word	0xffffffff


	//   ....[1]....
        /*0038*/ 	.word	0xffffffff


	//   ....[2]....
        /*003c*/ 	.word	0xffffffff


	//   ....[3]....
        /*0040*/ 	.word	0xffffffff


	//   ....[4]....
        /*0044*/ 	.word	0xffffffff


	//   ....[5]....
        /*0048*/ 	.word	0xffffffff


	//   ....[6]....
        /*004c*/ 	.word	0xffffffff


	//   ....[7]....
        /*0050*/ 	.word	0xffffffff


	//   ....[8]....
        /*0054*/ 	.word	0xffffffff


	//   ....[9]....
        /*0058*/ 	.word	0xffffffff


	//----- nvinfo : EIATTR_COOP_GROUP_INSTR_OFFSETS
	.align		4
.L_511:
        /*005c*/ 	.byte	0x04, 0x28
        /*005e*/ 	.short	(.L_513 - .L_512)


	//   ....[0]....
.L_512:
        /*0060*/ 	.word	0x00001910


	//   ....[1]....
        /*0064*/ 	.word	0x00001950


	//   ....[2]....
        /*0068*/ 	.word	0x000019e0


	//   ....[3]....
        /*006c*/ 	.word	0x00001a10


	//   ....[4]....
        /*0070*/ 	.word	0x00001a50


	//   ....[5]....
        /*0074*/ 	.word	0x00001a70


	//   ....[6]....
        /*0078*/ 	.word	0x00001aa0


	//   ....[7]....
        /*007c*/ 	.word	0x00001ac0


	//   ....[8]....
        /*0080*/ 	.word	0x00001b10


	//   ....[9]....
        /*0084*/ 	.word	0x00001b20


	//----- nvinfo : EIATTR_VRC_CTA_INIT_COUNT
	.align		4
.L_513:
        /*0088*/ 	.byte	0x02, 0x4a
	.zero		1
	.zero		1


	//----- nvinfo : EIATTR_EXIT_INSTR_OFFSETS
	.align		4
        /*008c*/ 	.byte	0x04, 0x1c
        /*008e*/ 	.short	(.L_515 - .L_514)


	//   ....[0]....
.L_514:
        /*0090*/ 	.word	0x000043f0


	//   ....[1]....
        /*0094*/ 	.word	0x00004520


	//   ....[2]....
        /*0098*/ 	.word	0x00004b10


	//   ....[3]....
        /*009c*/ 	.word	0x000050c0


	//----- nvinfo : EIATTR_MAX_THREADS
	.align		4
.L_515:
        /*00a0*/ 	.byte	0x04, 0x05
        /*00a2*/ 	.short	(.L_517 - .L_516)
.L_516:
        /*00a4*/ 	.word	0x000001c0
        /*00a8*/ 	.word	0x00000001
        /*00ac*/ 	.word	0x00000001


	//----- nvinfo : EIATTR_CRS_STACK_SIZE
	.align		4
.L_517:
        /*00b0*/ 	.byte	0x04, 0x1e
        /*00b2*/ 	.short	(.L_519 - .L_518)
.L_518:
        /*00b4*/ 	.word	0x00000000


	//----- nvinfo : EIATTR_CBANK_PARAM_SIZE
	.align		4
.L_519:
        /*00b8*/ 	.byte	0x03, 0x19
        /*00ba*/ 	.short	0x00b8


	//----- nvinfo : EIATTR_PARAM_CBANK
	.align		4
        /*00bc*/ 	.byte	0x04, 0x0a
        /*00be*/ 	.short	(.L_521 - .L_520)
	.align		4
.L_520:
        /*00c0*/ 	.word	index@(.nv.constant0._Z35group_norm_nhwc_bwd_one_pass_kernelI11Bf16IOFp32WLi128ELi28ELi448EEv26Group_norm_nhwc_bwd_params)
        /*00c4*/ 	.short	0x0380
        /*00c6*/ 	.short	0x00b8


	//----- nvinfo : EIATTR_SW_WAR
	.align		4
.L_521:
        /*00c8*/ 	.byte	0x04, 0x36
        /*00ca*/ 	.short	(.L_523 - .L_522)
.L_522:
        /*00cc*/ 	.word	0x00000008
.L_523:


//--------------------- .nv.info._Z35group_norm_nhwc_bwd_one_pass_kernelI11Bf16IOFp32WLi256ELi28ELi448EEv26Group_norm_nhwc_bwd_params --------------------------
	.section	.nv.info._Z35group_norm_nhwc_bwd_one_pass_kernelI11Bf16IOFp32WLi256ELi28ELi448EEv26Group_norm_nhwc_bwd_params,"",@"SHT_CUDA_INFO"
	.sectionflags	@""
	.align	4


	//----- nvinfo : EIATTR_CUDA_API_VERSION
	.align		4
        /*0000*/ 	.byte	0x04, 0x37
        /*0002*/ 	.short	(.L_525 - .L_524)
.L_524:
        /*0004*/ 	.word	0x00000082


	//----- nvinfo : EIATTR_KPARAM_INFO
	.align		4
.L_525:
        /*0008*/ 	.byte	0x04, 0x17
        /*000a*/ 	.short	(.L_527 - .L_526)
.L_526:
        /*000c*/ 	.word	0x00000000
        /*0010*/ 	.short	0x0000
        /*0012*/ 	.short	0x0000
        /*0014*/ 	.byte	0x00, 0xf0, 0xe1, 0x02


	//----- nvinfo : EIATTR_SPARSE_MMA_MASK
	.align		4
.L_527:
        /*0018*/ 	.byte	0x03, 0x50
        /*001a*/ 	.short	0x0000


	//----- nvinfo : EIATTR_MAXREG_COUNT
	.align		4
        /*001c*/ 	.byte	0x03, 0x1b
        /*001e*/ 	.short	0x0080


	//----- nvinfo : EIATTR_NUM_BARRIERS
	.align		4
        /*0020*/ 	.byte	0x02, 0x4c
        /*0022*/ 	.byte	0x01
	.zero		1


	//----- nvinfo : EIATTR_MERCURY_ISA_VERSION
	.align		4
        /*0024*/ 	.byte	0x03, 0x5f
        /*0026*/ 	.short	0x0101


	//----- nvinfo : EIATTR_COOP_GROUP_MASK_REGIDS
	.align		4
        /*0028*/ 	.byte	0x04, 0x29
        /*002a*/ 	.short	(.L_529 - .L_528)


	//   ....[0]....
.L_528:
        /*002c*/ 	.word	0xffffffff


	//   ....[1]....
        /*0030*/ 	.word	0xffffffff


	//   ....[2]....
        /*0034*/ 	.word	0xffffffff


	//   ....[3]....
        /*0038*/ 	.word	0xffffffff


	//   ....[4]....
        /*003c*/ 	.word	0xffffffff


	//   ....[5]....
        /*0040*/ 	.word	0xffffffff


	//   ....[6]....
        /*0044*/ 	.word	0xffffffff


	//   ....[7]....
        /*0048*/ 	.word	0xffffffff


	//   ....[8]....
        /*004c*/ 	.word	0xffffffff


	//   ....[9]....
        /*0050*/ 	.word	0xffffffff


	//----- nvinfo : EIATTR_COOP_GROUP_INSTR_OFFSETS
	.align		4
.L_529:
        /*0054*/ 	.byte	0x04, 0x28
        /*0056*/ 	.short	(.L_531 - .L_530)


	//   ....[0]....
.L_530:
        /*0058*/ 	.word	0x00002db0


	//   ....[1]....
        /*005c*/ 	.word	0x00002de0


	//   ....[2]....
        /*0060*/ 	.word	0x00002e20


	//   ....[3]....
        /*0064*/ 	.word	0x00002e40


	//   ....[4]....
        /*0068*/ 	.word	0x00002e70


	//   ....[5]....
        /*006c*/ 	.word	0x00002e90


	//   ....[6]....
        /*0070*/ 	.word	0x00002ec0


	//   ....[7]....
        /*0074*/ 	.word	0x00002ee0


	//   ....[8]....
        /*0078*/ 	.word	0x00002f30


	//   ....[9]....
        /*007c*/ 	.word	0x00002f40


	//----- nvinfo : EIATTR_VRC_CTA_INIT_COUNT
	.align		4
.L_531:
        /*0080*/ 	.byte	0x02, 0x4a
	.zero		1
	.zero		1


	//----- nvinfo : EIATTR_EXIT_INSTR_OFFSETS
	.align		4
        /*0084*/ 	.byte	0x04, 0x1c
        /*0086*/ 	.short	(.L_533 - .L_532)


	//   ....[0]....
.L_532:
        /*0088*/ 	.word	0x00006350


	//   ....[1]....
        /*008c*/ 	.word	0x00006480


	//   ....[2]....
        /*0090*/ 	.word	0x00006a80


	//   ....[3]....
        /*0094*/ 	.word	0x00007030


	//----- nvinfo : EIATTR_MAX_THREADS
	.align		4
.L_533:
        /*0098*/ 	.byte	0x04, 0x05
        /*009a*/ 	.short	(.L_535 - .L_534)
.L_534:
        /*009c*/ 	.word	0x000001c0
        /*00a0*/ 	.word	0x00000001
        /*00a4*/ 	.word	0x00000001


	//----- nvinfo : EIATTR_CRS_STACK_SIZE
	.align		4
.L_535:
        /*00a8*/ 	.byte	0x04, 0x1e
        /*00aa*/ 	.short	(.L_537 - .L_536)
.L_536:
        /*00ac*/ 	.word	0x00000000


	//----- nvinfo : EIATTR_CBANK_PARAM_SIZE
	.align		4
.L_537:
        /*00b0*/ 	.byte	0x03, 0x19
        /*00b2*/ 	.short	0x00b8


	//----- nvinfo : EIATTR_PARAM_CBANK
	.align		4
        /*00b4*/ 	.byte	0x04, 0x0a
        /*00b6*/ 	.short	(.L_539 - .L_538)
	.align		4
.L_538:
        /*00b8*/ 	.word	index@(.nv.constant0._Z35group_norm_nhwc_bwd_one_pass_kernelI11Bf16IOFp32WLi256ELi28ELi448EEv26Group_norm_nhwc_bwd_params)
        /*00bc*/ 	.short	0x0380
        /*00be*/ 	.short	0x00b8


	//----- nvinfo : EIATTR_SW_WAR
	.align		4
.L_539:
        /*00c0*/ 	.byte	0x04, 0x36
        /*00c2*/ 	.short	(.L_541 - .L_540)
.L_540:
        /*00c4*/ 	.word	0x00000008
.L_541:


//--------------------- .nv.info._Z35group_norm_nhwc_bwd_one_pass_kernelI11Bf16IOFp32WLi512ELi28ELi448EEv26Group_norm_nhwc_bwd_params --------------------------
	.section	.nv.info._Z35group_norm_nhwc_bwd_one_pass_kernelI11Bf16IOFp32WLi512ELi28ELi448EEv26Group_norm_nhwc_bwd_params,"",@"SHT_CUDA_INFO"
	.sectionflags	@""
	.align	4


	//----- nvinfo : EIATTR_CUDA_API_VERSION
	.align		4
        /*0000*/ 	.byte	0x04, 0x37
        /*0002*/ 	.short	(.L_543 - .L_542)
.L_542:
        /*0004*/ 	.word	0x00000082


	//----- nvinfo : EIATTR_KPARAM_INFO
	.align		4
.L_543:
        /*0008*/ 	.byte	0x04, 0x17
        /*000a*/ 	.short	(.L_545 - .L_544)
.L_544:
        /*000c*/ 	.word	0x00000000
        /*0010*/ 	.short	0x0000
        /*0012*/ 	.short	0x0000
        /*0014*/ 	.byte	0x00, 0xf0, 0xe1, 0x02


	//----- nvinfo : EIATTR_SPARSE_MMA_MASK
	.align		4
.L_545:
        /*0018*/ 	.byte	0x03, 0x50
        /*001a*/ 	.short	0x0000


	//----- nvinfo : EIATTR_MAXREG_COUNT
	.align		4
        /*001c*/ 	.byte	0x03, 0x1b
        /*001e*/ 	.short	0x0080


	//----- nvinfo : EIATTR_NUM_BARRIERS
	.align		4
        /*0020*/ 	.byte	0x02, 0x4c
        /*0022*/ 	.byte	0x01
	.zero		1


	//----- nvinfo : EIATTR_MERCURY_ISA_VERSION
	.align		4
        /*0024*/ 	.byte	0x03, 0x5f
        /*0026*/ 	.short	0x0101


	//----- nvinfo : EIATTR_INT_WARP_WIDE_INSTR_OFFSETS
	.align		4
        /*0028*/ 	.byte	0x04, 0x31
        /*002a*/ 	.short	(.L_547 - .L_546)


	//   ....[0]....
.L_546:
        /*002c*/ 	.word	0x00005650


	//----- nvinfo : EIATTR_COOP_GROUP_MASK_REGIDS
	.align		4
.L_547:
        /*0030*/ 	.byte	0x04, 0x29
        /*0032*/ 	.short	(.L_549 - .L_548)


	//   ....[0]....
.L_548:
        /*0034*/ 	.word	0xffffffff


	//   ....[1]....
        /*0038*/ 	.word	0xffffffff


	//   ....[2]....
        /*003c*/ 	.word	0xffffffff


	//   ....[3]....
        /*0040*/ 	.word	0xffffffff


	//   ....[4]....
        /*0044*/ 	.word	0xffffffff


	//   ....[5]....
        /*0048*/ 	.word	0xffffffff


	//   ....[6]....
        /*004c*/ 	.word	0xffffffff


	//   ....[7]....
        /*0050*/ 	.word	0xffffffff


	//   ....[8]....
        /*0054*/ 	.word	0xffffffff


	//   ....[9]....
        /*0058*/ 	.word	0xffffffff


	//----- nvinfo : EIATTR_COOP_GROUP_INSTR_OFFSETS
	.align		4
.L_549:
        /*005c*/ 	.byte	0x04, 0x28
        /*005e*/ 	.short	(.L_551 - .L_550)


	//   ....[0]....
.L_550:
        /*0060*/ 	.word	0x000053b0


	//   ....[1]....
        /*0064*/ 	.word	0x000053f0


	//   ....[2]....
        /*0068*/ 	.word	0x000054a0


	//   ....[3]....
        /*006c*/ 	.word	0x000054c0


	//   ....[4]....
        /*0070*/ 	.word	0x00005530


	//   ....[5]....
        /*0074*/ 	.word	0x00005550


	//   ....[6]....
        /*0078*/ 	.word	0x00005580


	//   ....[7]....
        /*007c*/ 	.word	0x000055a0


	//   ....[8]....
        /*0080*/ 	.word	0x000055f0


	//   ....[9]....
        /*0084*/ 	.word	0x00005600


	//----- nvinfo : EIATTR_VRC_CTA_INIT_COUNT
	.align		4
.L_551:
        /*0088*/ 	.byte	0x02, 0x4a
	.zero		1
	.zero		1


	//----- nvinfo : EIATTR_EXIT_INSTR_OFFSETS
	.align		4
        /*008c*/ 	.byte	0x04, 0x1c
        /*008e*/ 	.short	(.L_553 - .L_552)


	//   ....[0]....
.L_552:
        /*0090*/ 	.word	0x0000a5e0


	//   ....[1]....
        /*0094*/ 	.word	0x0000a710


	//   ....[2]....
        /*0098*/ 	.word	0x0000ad20


	//   ....[3]....
        /*009c*/ 	.word	0x0000b2d0


	//----- nvinfo : EIATTR_MAX_THREADS
	.align		4
.L_553:
        /*00a0*/ 	.byte	0x04, 0x05
        /*00a2*/ 	.short	(.L_555 - .L_554)
.L_554:
        /*00a4*/ 	.word	0x000001c0
        /*00a8*/ 	.word	0x00000001
        /*00ac*/ 	.word	0x00000001


	//----- nvinfo : EIATTR_CRS_STACK_SIZE
	.align		4
.L_555:
        /*00b0*/ 	.byte	0x04, 0x1e
        /*00b2*/ 	.short	(.L_557 - .L_556)
.L_556:
        /*00b4*/ 	.word	0x00000000


	//----- nvinfo : EIATTR_CBANK_PARAM_SIZE
	.align		4
.L_557:
        /*00b8*/ 	.byte	0x03, 0x19
        /*00ba*/ 	.short	0x00b8


	//----- nvinfo : EIATTR_PARAM_CBANK
	.align		4
        /*00bc*/ 	.byte	0x04, 0x0a
        /*00be*/ 	.short	(.L_559 - .L_558)
	.align		4
.L_558:
        /*00c0*/ 	.word	index@(.nv.constant0._Z35group_norm_nhwc_bwd_one_pass_kernelI11Bf16IOFp32WLi512ELi28ELi448EEv26Group_norm_nhwc_bwd_params)
        /*00c4*/ 	.short	0x0380
        /*00c6*/ 	.short	0x00b8


	//----- nvinfo : EIATTR_SW_WAR
	.align		4
.L_559:
        /*00c8*/ 	.byte	0x04, 0x36
        /*00ca*/ 	.short	(.L_561 - .L_560)
.L_560:
        /*00cc*/ 	.word	0x00000008
.L_561:


//--------------------- .nv.info._Z35group_norm_nhwc_bwd_one_pass_kernelI11Bf16IOBf16WLi64ELi28ELi448EEv26Group_norm_nhwc_bwd_params --------------------------
	.section	.nv.info._Z35group_norm_nhwc_bwd_one_pass_kernelI11Bf16IOBf16WLi64ELi28ELi448EEv26Group_norm_nhwc_bwd_params,"",@"SHT_CUDA_INFO"
	.sectionflags	@""
	.align	4


	//----- nvinfo : EIATTR_CUDA_API_VERSION
	.align		4
        /*0000*/ 	.byte	0x04, 0x37
        /*0002*/ 	.short	(.L_563 - .L_562)
.L_562:
        /*0004*/ 	.word	0x00000082


	//----- nvinfo : EIATTR_KPARAM_INFO
	.align		4
.L_563:
        /*0008*/ 	.byte	0x04, 0x17
        /*000a*/ 	.short	(.L_565 - .L_564)
.L_564:
        /*000c*/ 	.word	0x00000000
        /*0010*/ 	.short	0x0000
        /*0012*/ 	.short	0x0000
        /*0014*/ 	.byte	0x00, 0xf0, 0xe1, 0x02


	//----- nvinfo : EIATTR_SPARSE_MMA_MASK
	.align		4
.L_565:
        /*0018*/ 	.byte	0x03, 0x50
        /*001a*/ 	.short	0x0000


	//----- nvinfo : EIATTR_MAXREG_COUNT
	.align		4
        /*001c*/ 	.byte	0x03, 0x1b
        /*001e*/ 	.short	0x0080


	//----- nvinfo : EIATTR_NUM_BARRIERS
	.align		4
        /*0020*/ 	.byte	0x02, 0x4c
        /*0022*/ 	.byte	0x01
	.zero		1


	//----- nvinfo : EIATTR_MERCURY_ISA_VERSION
	.align		4
        /*0024*/ 	.byte	0x03, 0x5f
        /*0026*/ 	.short	0x0101


	//----- nvinfo : EIATTR_INT_WARP_WIDE_INSTR_OFFSETS
	.align		4
        /*0028*/ 	.byte	0x04, 0x31
        /*002a*/ 	.short	(.L_567 - .L_566)


	//   ....[0]....
.L_566:
        /*002c*/ 	.word	0x00002510


	//   ....[1]....
        /*0030*/ 	.word	0x000025b0


	//   ....[2]....
        /*0034*/ 	.word	0x000025e0


	//   ....[3]....
        /*0038*/ 	.word	0x00002620


	//   ....[4]....
        /*003c*/ 	.word	0x000026f0


	//   ....[5]....
        /*0040*/ 	.word	0x000027a0


	//   ....[6]....
        /*0044*/ 	.word	0x000027e0


	//   ....[7]....
        /*0048*/ 	.word	0x00002870


	//----- nvinfo : EIATTR_COOP_GROUP_MASK_REGIDS
	.align		4
.L_567:
        /*004c*/ 	.byte	0x04, 0x29
        /*004e*/ 	.short	(.L_569 - .L_568)


	//   ....[0]....
.L_568:
        /*0050*/ 	.word	0xffffffff


	//   ....[1]....
        /*0054*/ 	.word	0xffffffff


	//   ....[2]....
        /*0058*/ 	.word	0xffffffff


	//   ....[3]....
        /*005c*/ 	.word	0xffffffff


	//   ....[4]....
        /*0060*/ 	.word	0xffffffff


	//   ....[5]....
        /*0064*/ 	.word	0xffffffff


	//   ....[6]....
        /*0068*/ 	.word	0xffffffff


	//   ....[7]....
        /*006c*/ 	.word	0xffffffff


	//   ....[8]....
        /*0070*/ 	.word	0xffffffff


	//   ....[9]....
        /*0074*/ 	.word	0xffffffff


	//----- nvinfo : EIATTR_COOP_GROUP_INSTR_OFFSETS
	.align		4
.L_569:
        /*0078*/ 	.byte	0x04, 0x28
        /*007a*/ 	.short	(.L_571 - .L_570)


	//   ....[0]....
.L_570:
        /*007c*/ 	.word	0x00001180


	//   ....[1]....
        /*0080*/ 	.word	0x000011c0


	//   ....[2]....
        /*0084*/ 	.word	0x00001200


	//   ....[3]....
        /*0088*/ 	.word	0x00001220


	//   ....[4]....
        /*008c*/ 	.word	0x00001250


	//   ....[5]....
        /*0090*/ 	.word	0x00001270


	//   ....[6]....
        /*0094*/ 	.word	0x000012a0


	//   ....[7]....
        /*0098*/ 	.word	0x000012c0


	//   ....[8]....
        /*009c*/ 	.word	0x00001310


	//   ....[9]....
        /*00a0*/ 	.word	0x00001320


	//----- nvinfo : EIATTR_VRC_CTA_INIT_COUNT
	.align		4
.L_571:
        /*00a4*/ 	.byte	0x02, 0x4a
	.zero		1
	.zero		1


	//----- nvinfo : EIATTR_EXIT_INSTR_OFFSETS
	.align		4
        /*00a8*/ 	.byte	0x04, 0x1c
        /*00aa*/ 	.short	(.L_573 - .L_572)


	//   ....[0]....
.L_572:
        /*00ac*/ 	.word	0x00003710


	//   ....[1]....
        /*00b0*/ 	.word	0x00003840


	//   ....[2]....
        /*00b4*/ 	.word	0x00003e20


	//   ....[3]....
        /*00b8*/ 	.word	0x00004420


	//----- nvinfo : EIATTR_MAX_THREADS
	.align		4
.L_573:
        /*00bc*/ 	.byte	0x04, 0x05
        /*00be*/ 	.short	(.L_575 - .L_574)
.L_574:
        /*00c0*/ 	.word	0x000001c0
        /*00c4*/ 	.word	0x00000001
        /*00c8*/ 	.word	0x00000001


	//----- nvinfo : EIATTR_CRS_STACK_SIZE
	.align		4
.L_575:
        /*00cc*/ 	.byte	0x04, 0x1e
        /*00ce*/ 	.short	(.L_577 - .L_576)
.L_576:
        /*00d0*/ 	.word	0x00000000


	//----- nvinfo : EIATTR_CBANK_PARAM_SIZE
	.align		4
.L_577:
        /*00d4*/ 	.byte	0x03, 0x19
        /*00d6*/ 	.short	0x00b8


	//----- nvinfo : EIATTR_PARAM_CBANK
	.align		4
        /*00d8*/ 	.byte	0x04, 0x0a
        /*00da*/ 	.short	(.L_579 - .L_578)
	.align		4
.L_578:
        /*00dc*/ 	.word	index@(.nv.constant0._Z35group_norm_nhwc_bwd_one_pass_kernelI11Bf16IOBf16WLi64ELi28ELi448EEv26Group_norm_nhwc_bwd_params)
        /*00e0*/ 	.short	0x0380
        /*00e2*/ 	.short	0x00b8


	//----- nvinfo : EIATTR_SW_WAR
	.align		4
.L_579:
        /*00e4*/ 	.byte	0x04, 0x36
        /*00e6*/ 	.short	(.L_581 - .L_580)
.L_580:
        /*00e8*/ 	.word	0x00000008
.L_581:


//--------------------- .nv.info._Z35group_norm_nhwc_bwd_one_pass_kernelI11Bf16IOBf16WLi128ELi28ELi448EEv26Group_norm_nhwc_bwd_params --------------------------
	.section	.nv.info._Z35group_norm_nhwc_bwd_one_pass_kernelI11Bf16IOBf16WLi128ELi28ELi448EEv26Group_norm_nhwc_bwd_params,"",@"SHT_CUDA_INFO"
	.sectionflags	@""
	.align	4


	//----- nvinfo : EIATTR_CUDA_API_VERSION
	.align		4
        /*0000*/ 	.byte	0x04, 0x37
        /*0002*/ 	.short	(.L_583 - .L_582)
.L_582:
        /*0004*/ 	.word	0x00000082


	//----- nvinfo : EIATTR_KPARAM_INFO
	.align		4
.L_583:
        /*0008*/ 	.byte	0x04, 0x17
        /*000a*/ 	.short	(.L_585 - .L_584)
.L_584:
        /*000c*/ 	.word	0x00000000
        /*0010*/ 	.short	0x0000
        /*0012*/ 	.short	0x0000
        /*0014*/ 	.byte	0x00, 0xf0, 0xe1, 0x02


	//----- nvinfo : EIATTR_SPARSE_MMA_MASK
	.align		4
.L_585:
        /*0018*/ 	.byte	0x03, 0x50
        /*001a*/ 	.short	0x0000


	//----- nvinfo : EIATTR_MAXREG_COUNT
	.align		4
        /*001c*/ 	.byte	0x03, 0x1b
        /*001e*/ 	.short	0x0080


	//----- nvinfo : EIATTR_NUM_BARRIERS
	.align		4
        /*0020*/ 	.byte	0x02, 0x4c
        /*0022*/ 	.byte	0x01
	.zero		1


	//----- nvinfo : EIATTR_MERCURY_ISA_VERSION
	.align		4
        /*0024*/ 	.byte	0x03, 0x5f
        /*0026*/ 	.short	0x0101


	//----- nvinfo : EIATTR_INT_WARP_WIDE_INSTR_OFFSETS
	.align		4
        /*0028*/ 	.byte	0x04, 0x31
        /*002a*/ 	.short	(.L_587 - .L_586)


	//   ....[0]....
.L_586:
        /*002c*/ 	.word	0x00001c10


	//----- nvinfo : EIATTR_COOP_GROUP_MASK_REGIDS
	.align		4
.L_587:
        /*0030*/ 	.byte	0x04, 0x29
        /*0032*/ 	.short	(.L_589 - .L_588)


	//   ....[0]....
.L_588:
        /*0034*/ 	.word	0xffffffff


	//   ....[1]....
        /*0038*/ 	.word	0xffffffff


	//   ....[2]....
        /*003c*/ 	.word	0xffffffff


	//   ....[3]....
        /*0040*/ 	.word	0xffffffff


	//   ....[4]....
        /*0044*/ 	.word	0xffffffff


	//   ....[5]....
        /*0048*/ 	.word	0xffffffff


	//   ....[6]....
        /*004c*/ 	.word	0xffffffff


	//   ....[7]....
        /*0050*/ 	.word	0xffffffff


	//   ....[8]....
        /*0054*/ 	.word	0xffffffff


	//   ....[9]....
        /*0058*/ 	.word	0xffffffff


	//----- nvinfo : EIATTR_COOP_GROUP_INSTR_OFFSETS
	.align		4
.L_589:
        /*005c*/ 	.byte	0x04, 0x28
        /*005e*/ 	.short	(.L_591 - .L_590)


	//   ....[0]....
.L_590:
        /*0060*/ 	.word	0x000019b0


	//   ....[1]....
        /*0064*/ 	.word	0x000019f0


	//   ....[2]....
        /*0068*/ 	.word	0x00001a80


	//   ....[3]....
        /*006c*/ 	.word	0x00001ab0


	//   ....[4]....
        /*0070*/ 	.word	0x00001af0


	//   ....[5]....
        /*0074*/ 	.word	0x00001b10


	//   ....[6]....
        /*0078*/ 	.word	0x00001b40


	//   ....[7]....
        /*007c*/ 	.word	0x00001b60


	//   ....[8]....
        /*0080*/ 	.word	0x00001bb0


	//   ....[9]....
        /*0084*/ 	.word	0x00001bc0


	//----- nvinfo : EIATTR_VRC_CTA_INIT_COUNT
	.align		4
.L_591:
        /*0088*/ 	.byte	0x02, 0x4a
	.zero		1
	.zero		1


	//----- nvinfo : EIATTR_EXIT_INSTR_OFFSETS
	.align		4
        /*008c*/ 	.byte	0x04, 0x1c
        /*008e*/ 	.short	(.L_593 - .L_592)


	//   ....[0]....
.L_592:
        /*0090*/ 	.word	0x00004490


	//   ....[1]....
        /*0094*/ 	.word	0x000045c0


	//   ....[2]....
        /*0098*/ 	.word	0x00004bd0


	//   ....[3]....
        /*009c*/ 	.word	0x000051d0


	//----- nvinfo : EIATTR_MAX_THREADS
	.align		4
.L_593:
        /*00a0*/ 	.byte	0x04, 0x05
        /*00a2*/ 	.short	(.L_595 - .L_594)
.L_594:
        /*00a4*/ 	.word	0x000001c0
        /*00a8*/ 	.word	0x00000001
        /*00ac*/ 	.word	0x00000001


	//----- nvinfo : EIATTR_CRS_STACK_SIZE
	.align		4
.L_595:
        /*00b0*/ 	.byte	0x04, 0x1e
        /*00b2*/ 	.short	(.L_597 - .L_596)
.L_596:
        /*00b4*/ 	.word	0x00000000


	//----- nvinfo : EIATTR_CBANK_PARAM_SIZE
	.align		4
.L_597:
        /*00b8*/ 	.byte	0x03, 0x19
        /*00ba*/ 	.short	0x00b8


	//----- nvinfo : EIATTR_PARAM_CBANK
	.align		4
        /*00bc*/ 	.byte	0x04, 0x0a
        /*00be*/ 	.short	(.L_599 - .L_598)
	.align		4
.L_598:
        /*00c0*/ 	.word	index@(.nv.constant0._Z35group_norm_nhwc_bwd_one_pass_kernelI11Bf16IOBf16WLi128ELi28ELi448EEv26Group_norm_nhwc_bwd_params)
        /*00c4*/ 	.short	0x0380
        /*00c6*/ 	.short	0x00b8


	//----- nvinfo : EIATTR_SW_WAR
	.align		4
.L_599:
        /*00c8*/ 	.byte	0x04, 0x36
        /*00ca*/ 	.short	(.L_601 - .L_600)
.L_600:
        /*00cc*/ 	.word	0x00000008
.L_601:


//--------------------- .nv.info._Z35group_norm_nhwc_bwd_one_pass_kernelI11Bf16IOBf16WLi256ELi28ELi448EEv26Group_norm_nhwc_bwd_params --------------------------
	.section	.nv.info._Z35group_norm_nhwc_bwd_one_pass_kernelI11Bf16IOBf16WLi256ELi28ELi448EEv26Group_norm_nhwc_bwd_params,"",@"SHT_CUDA_INFO"
	.sectionflags	@""
	.align	4


	//----- nvinfo : EIATTR_CUDA_API_VERSION
	.align		4
        /*0000*/ 	.byte	0x04, 0x37
        /*0002*/ 	.short	(.L_603 - .L_602)
.L_602:
        /*0004*/ 	.word	0x00000082


	//----- nvinfo : EIATTR_KPARAM_INFO
	.align		4
.L_603:
        /*0008*/ 	.byte	0x04, 0x17
        /*000a*/ 	.short	(.L_605 - .L_604)
.L_604:
        /*000c*/ 	.word	0x00000000
        /*0010*/ 	.short	0x0000
        /*0012*/ 	.short	0x0000
        /*0014*/ 	.byte	0x00, 0xf0, 0xe1, 0x02


	//----- nvinfo : EIATTR_SPARSE_MMA_MASK
	.align		4
.L_605:
        /*0018*/ 	.byte	0x03, 0x50
        /*001a*/ 	.short	0x0000


	//----- nvinfo : EIATTR_MAXREG_COUNT
	.align		4
        /*001c*/ 	.byte	0x03, 0x1b
        /*001e*/ 	.short	0x0080


	//----- nvinfo : EIATTR_NUM_BARRIERS
	.align		4
        /*0020*/ 	.byte	0x02, 0x4c
        /*0022*/ 	.byte	0x01
	.zero		1


	//----- nvinfo : EIATTR_MERCURY_ISA_VERSION
	.align		4
        /*0024*/ 	.byte	0x03, 0x5f
        /*0026*/ 	.short	0x0101


	//----- nvinfo : EIATTR_COOP_GROUP_MASK_REGIDS
	.align		4
        /*0028*/ 	.byte	0x04, 0x29
        /*002a*/ 	.short	(.L_607 - .L_606)


	//   ....[0]....
.L_606:
        /*002c*/ 	.word	0xffffffff


	//   ....[1]....
        /*0030*/ 	.word	0xffffffff


	//   ....[2]....
        /*0034*/ 	.word	0xffffffff


	//   ....[3]....
        /*0038*/ 	.word	0xffffffff


	//   ....[4]....
        /*003c*/ 	.word	0xffffffff


	//   ....[5]....
        /*0040*/ 	.word	0xffffffff


	//   ....[6]....
        /*0044*/ 	.word	0xffffffff


	//   ....[7]....
        /*0048*/ 	.word	0xffffffff


	//   ....[8]....
        /*004c*/ 	.word	0xffffffff


	//   ....[9]....
        /*0050*/ 	.word	0xffffffff


	//----- nvinfo : EIATTR_COOP_GROUP_INSTR_OFFSETS
	.align		4
.L_607:
        /*0054*/ 	.byte	0x04, 0x28
        /*0056*/ 	.short	(.L_609 - .L_608)


	//   ....[0]....
.L_608:
        /*0058*/ 	.word	0x00002de0


	//   ....[1]....
        /*005c*/ 	.word	0x00002e20


	//   ....[2]....
        /*0060*/ 	.word	0x00002e90


	//   ....[3]....
        /*0064*/ 	.word	0x00002eb0


	//   ....[4]....
        /*0068*/ 	.word	0x00002ee0


	//   ....[5]....
        /*006c*/ 	.word	0x00002f00


	//   ....[6]....
        /*0070*/ 	.word	0x00002f30


	//   ....[7]....
        /*0074*/ 	.word	0x00002f50


	//   ....[8]....
        /*0078*/ 	.word	0x00002fa0


	//   ....[9]....
        /*007c*/ 	.word	0x00002fb0


	//----- nvinfo : EIATTR_VRC_CTA_INIT_COUNT
	.align		4
.L_609:
        /*0080*/ 	.byte	0x02, 0x4a
	.zero		1
	.zero		1


	//----- nvinfo : EIATTR_EXIT_INSTR_OFFSETS
	.align		4
        /*0084*/ 	.byte	0x04, 0x1c
        /*0086*/ 	.short	(.L_611 - .L_610)


	//   ....[0]....
.L_610:
        /*0088*/ 	.word	0x000063d0


	//   ....[1]....
        /*008c*/ 	.word	0x00006500


	//   ....[2]....
        /*0090*/ 	.word	0x00006b20


	//   ....[3]....
        /*0094*/ 	.word	0x00007120


	//----- nvinfo : EIATTR_MAX_THREADS
	.align		4
.L_611:
        /*0098*/ 	.byte	0x04, 0x05
        /*009a*/ 	.short	(.L_613 - .L_612)
.L_612:
        /*009c*/ 	.word	0x000001c0
        /*00a0*/ 	.word	0x00000001
        /*00a4*/ 	.word	0x00000001


	//----- nvinfo : EIATTR_CRS_STACK_SIZE
	.align		4
.L_613:
        /*00a8*/ 	.byte	0x04, 0x1e
        /*00aa*/ 	.short	(.L_615 - .L_614)
.L_614:
        /*00ac*/ 	.word	0x00000000


	//----- nvinfo : EIATTR_CBANK_PARAM_SIZE
	.align		4
.L_615:
        /*00b0*/ 	.byte	0x03, 0x19
        /*00b2*/ 	.short	0x00b8


	//----- nvinfo : EIATTR_PARAM_CBANK
	.align		4
        /*00b4*/ 	.byte	0x04, 0x0a
        /*00b6*/ 	.short	(.L_617 - .L_616)
	.align		4
.L_616:
        /*00b8*/ 	.word	index@(.nv.constant0._Z35group_norm_nhwc_bwd_one_pass_kernelI11Bf16IOBf16WLi256ELi28ELi448EEv26Group_norm_nhwc_bwd_params)
        /*00bc*/ 	.short	0x0380
        /*00be*/ 	.short	0x00b8


	//----- nvinfo : EIATTR_SW_WAR
	.align		4
.L_617:
        /*00c0*/ 	.byte	0x04, 0x36
        /*00c2*/ 	.short	(.L_619 - .L_618)
.L_618:
        /*00c4*/ 	.word	0x00000008
.L_619:


//--------------------- .nv.info._Z35group_norm_nhwc_bwd_one_pass_kernelI11Bf16IOBf16WLi512ELi28ELi448EEv26Group_norm_nhwc_bwd_params --------------------------
	.section	.nv.info._Z35group_norm_nhwc_bwd_one_pass_kernelI11Bf16IOBf16WLi512ELi28ELi448EEv26Group_norm_nhwc_bwd_params,"",@"SHT_CUDA_INFO"
	.sectionflags	@""
	.align	4


	//----- nvinfo : EIATTR_CUDA_API_VERSION
	.align		4
        /*0000*/ 	.byte	0x04, 0x37
        /*0002*/ 	.short	(.L_621 - .L_620)
.L_620:
        /*0004*/ 	.word	0x00000082


	//----- nvinfo : EIATTR_KPARAM_INFO
	.align		4
.L_621:
        /*0008*/ 	.byte	0x04, 0x17
        /*000a*/ 	.short	(.L_623 - .L_622)
.L_622:
        /*000c*/ 	.word	0x00000000
        /*0010*/ 	.short	0x0000
        /*0012*/ 	.short	0x0000
        /*0014*/ 	.byte	0x00, 0xf0, 0xe1, 0x02


	//----- nvinfo : EIATTR_SPARSE_MMA_MASK
	.align		4
.L_623:
        /*0018*/ 	.byte	0x03, 0x50
        /*001a*/ 	.short	0x0000


	//----- nvinfo : EIATTR_MAXREG_COUNT
	.align		4
        /*001c*/ 	.byte	0x03, 0x1b
        /*001e*/ 	.short	0x0080


	//----- nvinfo : EIATTR_NUM_BARRIERS
	.align		4
        /*0020*/ 	.byte	0x02, 0x4c
        /*0022*/ 	.byte	0x01
	.zero		1


	//----- nvinfo : EIATTR_MERCURY_ISA_VERSION
	.align		4
        /*0024*/ 	.byte	0x03, 0x5f
        /*0026*/ 	.short	0x0101


	//----- nvinfo : EIATTR_INT_WARP_WIDE_INSTR_OFFSETS
	.align		4
        /*0028*/ 	.byte	0x04, 0x31
        /*002a*/ 	.short	(.L_625 - .L_624)


	//   ....[0]....
.L_624:
        /*002c*/ 	.word	0x000056e0


	//----- nvinfo : EIATTR_COOP_GROUP_MASK_REGIDS
	.align		4
.L_625:
        /*0030*/ 	.byte	0x04, 0x29
        /*0032*/ 	.short	(.L_627 - .L_626)


	//   ....[0]....
.L_626:
        /*0034*/ 	.word	0xffffffff


	//   ....[1]....
        /*0038*/ 	.word	0xffffffff


	//   ....[2]....
        /*003c*/ 	.word	0xffffffff


	//   ....[3]....
        /*0040*/ 	.word	0xffffffff


	//   ....[4]....
        /*0044*/ 	.word	0xffffffff


	//   ....[5]....
        /*0048*/ 	.word	0xffffffff


	//   ....[6]....
        /*004c*/ 	.word	0xffffffff


	//   ....[7]....
        /*0050*/ 	.word	0xffffffff


	//   ....[8]....
        /*0054*/ 	.word	0xffffffff


	//   ....[9]....
        /*0058*/ 	.word	0xffffffff


	//----- nvinfo : EIATTR_COOP_GROUP_INSTR_OFFSETS
	.align		4
.L_627:
        /*005c*/ 	.byte	0x04, 0x28
        /*005e*/ 	.short	(.L_629 - .L_628)


	//   ....[0]....
.L_628:
        /*0060*/ 	.word	0x00005440


	//   ....[1]....
        /*0064*/ 	.word	0x00005480


	//   ....[2]....
        /*0068*/ 	.word	0x00005530


	//   ....[3]....
        /*006c*/ 	.word	0x00005550


	//   ....[4]....
        /*0070*/ 	.word	0x000055c0


	//   ....[5]....
        /*0074*/ 	.word	0x000055e0


	//   ....[6]....
        /*0078*/ 	.word	0x00005610


	//   ....[7]....
        /*007c*/ 	.word	0x00005630


	//   ....[8]....
        /*0080*/ 	.word	0x00005680


	//   ....[9]....
        /*0084*/ 	.word	0x00005690


	//----- nvinfo : EIATTR_VRC_CTA_INIT_COUNT
	.align		4
.L_629:
        /*0088*/ 	.byte	0x02, 0x4a
	.zero		1
	.zero		1


	//----- nvinfo : EIATTR_EXIT_INSTR_OFFSETS
	.align		4
        /*008c*/ 	.byte	0x04, 0x1c
        /*008e*/ 	.short	(.L_631 - .L_630)


	//   ....[0]....
.L_630:
        /*0090*/ 	.word	0x0000a670


	//   ....[1]....
        /*0094*/ 	.word	0x0000a7a0


	//   ....[2]....
        /*0098*/ 	.word	0x0000add0


	//   ....[3]....
        /*009c*/ 	.word	0x0000b3d0


	//----- nvinfo : EIATTR_MAX_THREADS
	.align		4
.L_631:
        /*00a0*/ 	.byte	0x04, 0x05
        /*00a2*/ 	.short	(.L_633 - .L_632)
.L_632:
        /*00a4*/ 	.word	0x000001c0
        /*00a8*/ 	.word	0x00000001
        /*00ac*/ 	.word	0x00000001


	//----- nvinfo : EIATTR_CRS_STACK_SIZE
	.align		4
.L_633:
        /*00b0*/ 	.byte	0x04, 0x1e
        /*00b2*/ 	.short	(.L_635 - .L_634)
.L_634:
        /*00b4*/ 	.word	0x00000000


	//----- nvinfo : EIATTR_CBANK_PARAM_SIZE
	.align		4
.L_635:
        /*00b8*/ 	.byte	0x03, 0x19
        /*00ba*/ 	.short	0x00b8


	//----- nvinfo : EIATTR_PARAM_CBANK
	.align		4
        /*00bc*/ 	.byte	0x04, 0x0a
        /*00be*/ 	.short	(.L_637 - .L_636)
	.align		4
.L_636:
        /*00c0*/ 	.word	index@(.nv.constant0._Z35group_norm_nhwc_bwd_one_pass_kernelI11Bf16IOBf16WLi512ELi28ELi448EEv26Group_norm_nhwc_bwd_params)
        /*00c4*/ 	.short	0x0380
        /*00c6*/ 	.short	0x00b8


	//----- nvinfo : EIATTR_SW_WAR
	.align		4
.L_637:
        /*00c8*/ 	.byte	0x04, 0x36
        /*00ca*/ 	.short	(.L_639 - .L_638)
.L_638:
        /*00cc*/ 	.word	0x00000008
.L_639:


//--------------------- .nv.info._Z35group_norm_nhwc_bwd_one_pass_kernelI11Bf16IOFp16WLi64ELi28ELi448EEv26Group_norm_nhwc_bwd_params --------------------------
	.section	.nv.info._Z35group_norm_nhwc_bwd_one_pass_kernelI11Bf16IOFp16WLi64ELi28ELi448EEv26Group_norm_nhwc_bwd_params,"",@"SHT_CUDA_INFO"
	.sectionflags	@""
	.align	4


	//----- nvinfo : EIATTR_CUDA_API_VERSION
	.align		4
        /*0000*/ 	.byte	0x04, 0x37
        /*0002*/ 	.short	(.L_641 - .L_640)
.L_640:
        /*0004*/ 	.word	0x00000082


	//----- nvinfo : EIATTR_KPARAM_INFO
	.align		4
.L_641:
        /*0008*/ 	.byte	0x04, 0x17
        /*000a*/ 	.short	(.L_643 - .L_642)
.L_642:
        /*000c*/ 	.word	0x00000000
        /*0010*/ 	.short	0x0000
        /*0012*/ 	.short	0x0000
        /*0014*/ 	.byte	0x00, 0xf0, 0xe1, 0x02


	//----- nvinfo : EIATTR_SPARSE_MMA_MASK
	.align		4
.L_643:
        /*0018*/ 	.byte	0x03, 0x50
        /*001a*/ 	.short	0x0000


	//----- nvinfo : EIATTR_MAXREG_COUNT
	.align		4
        /*001c*/ 	.byte	0x03, 0x1b
        /*001e*/ 	.short	0x0080


	//----- nvinfo : EIATTR_NUM_BARRIERS
	.align		4
        /*0020*/ 	.byte	0x02, 0x4c
        /*0022*/ 	.byte	0x01
	.zero		1


	//----- nvinfo : EIATTR_MERCURY_ISA_VERSION
	.align		4
        /*0024*/ 	.byte	0x03, 0x5f
        /*0026*/ 	.short	0x0101


	//----- nvinfo : EIATTR_INT_WARP_WIDE_INSTR_OFFSETS
	.align		4
        /*0028*/ 	.byte	0x04, 0x31
        /*002a*/ 	.short	(.L_645 - .L_644)


	//   ....[0]....
.L_644:
        /*002c*/ 	.word	0x00002510


	//   ....[1]....
        /*0030*/ 	.word	0x000025b0


	//   ....[2]....
        /*0034*/ 	.word	0x000025e0


	//   ....[3]....
        /*0038*/ 	.word	0x00002620


	//   ....[4]....
        /*003c*/ 	.word	0x000026f0


	//   ....[5]....
        /*0040*/ 	.word	0x000027a0


	//   ....[6]....
        /*0044*/ 	.word	0x000027e0


	//   ....[7]....
        /*0048*/ 	.word	0x00002870


	//----- nvinfo : EIATTR_COOP_GROUP_MASK_REGIDS
	.align		4
.L_645:
        /*004c*/ 	.byte	0x04, 0x29
        /*004e*/ 	.short	(.L_647 - .L_646)


	//   ....[0]....
.L_646:
        /*0050*/ 	.word	0xffffffff


	//   ....[1]....
        /*0054*/ 	.word	0xffffffff


	//   ....[2]....
        /*0058*/ 	.word	0xffffffff


	//   ....[3]....
        /*005c*/ 	.word	0xffffffff


	//   ....[4]....
        /*0060*/ 	.word	0xffffffff


	//   ....[5]....
        /*0064*/ 	.word	0xffffffff


	//   ....[6]....
        /*0068*/ 	.word	0xffffffff


	//   ....[7]....
        /*006c*/ 	.word	0xffffffff


	//   ....[8]....
        /*0070*/ 	.word	0xffffffff


	//   ....[9]....
        /*0074*/ 	.word	0xffffffff


	//----- nvinfo : EIATTR_COOP_GROUP_INSTR_OFFSETS
	.align		4
.L_647:
        /*0078*/ 	.byte	0x04, 0x28
        /*007a*/ 	.short	(.L_649 - .L_648)


	//   ....[0]....
.L_648:
        /*007c*/ 	.word	0x00001180


	//   ....[1]....
        /*0080*/ 	.word	0x000011c0


	//   ....[2]....
        /*0084*/ 	.word	0x00001200


	//   ....[3]....
        /*0088*/ 	.word	0x00001220


	//   ....[4]....
        /*008c*/ 	.word	0x00001250


	//   ....[5]....
        /*0090*/ 	.word	0x00001270


	//   ....[6]....
        /*0094*/ 	.word	0x000012a0


	//   ....[7]....
        /*0098*/ 	.word	0x000012c0


	//   ....[8]....
        /*009c*/ 	.word	0x00001310


	//   ....[9]....
        /*00a0*/ 	.word	0x00001320


	//----- nvinfo : EIATTR_VRC_CTA_INIT_COUNT
	.align		4
.L_649:
        /*00a4*/ 	.byte	0x02, 0x4a
	.zero		1
	.zero		1


	//----- nvinfo : EIATTR_EXIT_INSTR_OFFSETS
	.align		4
        /*00a8*/ 	.byte	0x04, 0x1c
        /*00aa*/ 	.short	(.L_651 - .L_650)


	//   ....[0]....
.L_650:
        /*00ac*/ 	.word	0x00003710


	//   ....[1]....
        /*00b0*/ 	.word	0x00003840


	//   ....[2]....
        /*00b4*/ 	.word	0x00003e20


	//   ....[3]....
        /*00b8*/ 	.word	0x00004420


	//----- nvinfo : EIATTR_MAX_THREADS
	.align		4
.L_651:
        /*00bc*/ 	.byte	0x04, 0x05
        /*00be*/ 	.short	(.L_653 - .L_652)
.L_652:
        /*00c0*/ 	.word	0x000001c0
        /*00c4*/ 	.word	0x00000001
        /*00c8*/ 	.word	0x00000001


	//----- nvinfo : EIATTR_CRS_STACK_SIZE
	.align		4
.L_653:
        /*00cc*/ 	.byte	0x04, 0x1e
        /*00ce*/ 	.short	(.L_655 - .L_654)
.L_654:
        /*00d0*/ 	.word	0x00000000


	//----- nvinfo : EIATTR_CBANK_PARAM_SIZE
	.align		4
.L_655:
        /*00d4*/ 	.byte	0x03, 0x19
        /*00d6*/ 	.short	0x00b8


	//----- nvinfo : EIATTR_PARAM_CBANK
	.align		4
        /*00d8*/ 	.byte	0x04, 0x0a
        /*00da*/ 	.short	(.L_657 - .L_656)
	.align		4
.L_656:
        /*00dc*/ 	.word	index@(.nv.constant0._Z35group_norm_nhwc_bwd_one_pass_kernelI11Bf16IOFp16WLi64ELi28ELi448EEv26Group_norm_nhwc_bwd_params)
        /*00e0*/ 	.short	0x0380
        /*00e2*/ 	.short	0x00b8


	//----- nvinfo : EIATTR_SW_WAR
	.align		4
.L_657:
        /*00e4*/ 	.byte	0x04, 0x36
        /*00e6*/ 	.short	(.L_659 - .L_658)
.L_658:
        /*00e8*/ 	.word	0x00000008
.L_659:


//--------------------- .nv.info._Z35group_norm_nhwc_bwd_one_pass_kernelI11Bf16IOFp16WLi128ELi28ELi448EEv26Group_norm_nhwc_bwd_params --------------------------
	.section	.nv.info._Z35group_norm_nhwc_bwd_one_pass_kernelI11Bf16IOFp16WLi128ELi28ELi448EEv26Group_norm_nhwc_bwd_params,"",@"SHT_CUDA_INFO"
	.sectionflags	@""
	.align	4


	//----- nvinfo : EIATTR_CUDA_API_VERSION
	.align		4
        /*0000*/ 	.byte	0x04, 0x37
        /*0002*/ 	.short	(.L_661 - .L_660)
.L_660:
        /*0004*/ 	.word	0x00000082


	//----- nvinfo : EIATTR_KPARAM_INFO
	.align		4
.L_661:
        /*0008*/ 	.byte	0x04, 0x17
        /*000a*/ 	.short	(.L_663 - .L_662)
.L_662:
        /*000c*/ 	.word	0x00000000
        /*0010*/ 	.short	0x0000
        /*0012*/ 	.short	0x0000
        /*0014*/ 	.byte	0x00, 0xf0, 0xe1, 0x02


	//----- nvinfo : EIATTR_SPARSE_MMA_MASK
	.align		4
.L_663:
        /*0018*/ 	.byte	0x03, 0x50
        /*001a*/ 	.short	0x0000


	//----- nvinfo : EIATTR_MAXREG_COUNT
	.align		4
        /*001c*/ 	.byte	0x03, 0x1b
        /*001e*/ 	.short	0x0080


	//----- nvinfo : EIATTR_NUM_BARRIERS
	.align		4
        /*0020*/ 	.byte	0x02, 0x4c
        /*0022*/ 	.byte	0x01
	.zero		1


	//----- nvinfo : EIATTR_MERCURY_ISA_VERSION
	.align		4
        /*0024*/ 	.byte	0x03, 0x5f
        /*0026*/ 	.short	0x0101


	//----- nvinfo : EIATTR_INT_WARP_WIDE_INSTR_OFFSETS
	.align		4
        /*0028*/ 	.byte	0x04, 0x31
        /*002a*/ 	.short	(.L_665 - .L_664)


	//   ....[0]....
.L_664:
        /*002c*/ 	.word	0x00001c10


	//----- nvinfo : EIATTR_COOP_GROUP_MASK_REGIDS
	.align		4
.L_665:
        /*0030*/ 	.byte	0x04, 0x29
        /*0032*/ 	.short	(.L_667 - .L_666)


	//   ....[0]....
.L_666:
        /*0034*/ 	.word	0xffffffff


	//   ....[1]....
        /*0038*/ 	.word	0xffffffff


	//   ....[2]....
        /*003c*/ 	.word	0xffffffff


	//   ....[3]....
        /*0040*/ 	.word	0xffffffff


	//   ....[4]....
        /*0044*/ 	.word	0xffffffff


	//   ....[5]....
        /*0048*/ 	.word	0xffffffff


	//   ....[6]....
        /*004c*/ 	.word	0xffffffff


	//   ....[7]....
        /*0050*/ 	.word	0xffffffff


	//   ....[8]....
        /*0054*/ 	.word	0xffffffff


	//   ....[9]....
        /*0058*/ 	.word	0xffffffff


	//----- nvinfo : EIATTR_COOP_GROUP_INSTR_OFFSETS
	.align		4
.L_667:
        /*005c*/ 	.byte	0x04, 0x28
        /*005e*/ 	.short	(.L_669 - .L_668)


	//   ....[0]....
.L_668:
        /*0060*/ 	.word	0x000019b0


	//   ....[1]....
        /*0064*/ 	.word	0x000019f0


	//   ....[2]....
        /*0068*/ 	.word	0x00001a80


	//   ....[3]....
        /*006c*/ 	.word	0x00001ab0


	//   ....[4]....
        /*0070*/ 	.word	0x00001af0


	//   ....[5]....
        /*0074*/ 	.word	0x00001b10


	//   ....[6]....
        /*0078*/ 	.word	0x00001b40


	//   ....[7]....
        /*007c*/ 	.word	0x00001b60


	//   ....[8]....
        /*0080*/ 	.word	0x00001bb0


	//   ....[9]....
        /*0084*/ 	.word	0x00001bc0


	//----- nvinfo : EIATTR_VRC_CTA_INIT_COUNT
	.align		4
.L_669:
        /*0088*/ 	.byte	0x02, 0x4a
	.zero		1
	.zero		1


	//----- nvinfo : EIATTR_EXIT_INSTR_OFFSETS
	.align		4
        /*008c*/ 	.byte	0x04, 0x1c
        /*008e*/ 	.short	(.L_671 - .L_670)


	//   ....[0]....
.L_670:
        /*0090*/ 	.word	0x00004490


	//   ....[1]....
        /*0094*/ 	.word	0x000045c0


	//   ....[2]....
        /*0098*/ 	.word	0x00004bd0


	//   ....[3]....
        /*009c*/ 	.word	0x000051d0


	//----- nvinfo : EIATTR_MAX_THREADS
	.align		4
.L_671:
        /*00a0*/ 	.byte	0x04, 0x05
        /*00a2*/ 	.short	(.L_673 - .L_672)
.L_672:
        /*00a4*/ 	.word	0x000001c0
        /*00a8*/ 	.word	0x00000001
        /*00ac*/ 	.word	0x00000001


	//----- nvinfo : EIATTR_CRS_STACK_SIZE
	.align		4
.L_673:
        /*00b0*/ 	.byte	0x04, 0x1e
        /*00b2*/ 	.short	(.L_675 - .L_674)
.L_674:
        /*00b4*/ 	.word	0x00000000


	//----- nvinfo : EIATTR_CBANK_PARAM_SIZE
	.align		4
.L_675:
        /*00b8*/ 	.byte	0x03, 0x19
        /*00ba*/ 	.short	0x00b8


	//----- nvinfo : EIATTR_PARAM_CBANK
	.align		4
        /*00bc*/ 	.byte	0x04, 0x0a
        /*00be*/ 	.short	(.L_677 - .L_676)
	.align		4
.L_676:
        /*00c0*/ 	.word	index@(.nv.constant0._Z35group_norm_nhwc_bwd_one_pass_kernelI11Bf16IOFp16WLi128ELi28ELi448EEv26Group_norm_nhwc_bwd_params)
        /*00c4*/ 	.short	0x0380
        /*00c6*/ 	.short	0x00b8


	//----- nvinfo : EIATTR_SW_WAR
	.align		4
.L_677:
        /*00c8*/ 	.byte	0x04, 0x36
        /*00ca*/ 	.short	(.L_679 - .L_678)
.L_678:
        /*00cc*/ 	.word	0x00000008
.L_679:


//--------------------- .nv.info._Z35group_norm_nhwc_bwd_one_pass_kernelI11Bf16IOFp16WLi256ELi28ELi448EEv26Group_norm_nhwc_bwd_params --------------------------
	.section	.nv.info._Z35group_norm_nhwc_bwd_one_pass_kernelI11Bf16IOFp16WLi256ELi28ELi448EEv26Group_norm_nhwc_bwd_params,"",@"SHT_CUDA_INFO"
	.sectionflags	@""
	.align	4


	//----- nvinfo : EIATTR_CUDA_API_VERSION
	.align		4
        /*0000*/ 	.byte	0x04, 0x37
        /*0002*/ 	.short	(.L_681 - .L_680)
.L_680:
        /*0004*/ 	.word	0x00000082


	//----- nvinfo : EIATTR_KPARAM_INFO
	.align		4
.L_681:
        /*0008*/ 	.byte	0x04, 0x17
        /*000a*/ 	.short	(.L_683 - .L_682)
.L_682:
        /*000c*/ 	.word	0x00000000
        /*0010*/ 	.short	0x0000
        /*0012*/ 	.short	0x0000
        /*0014*/ 	.byte	0x00, 0xf0, 0xe1, 0x02


	//----- nvinfo : EIATTR_SPARSE_MMA_MASK
	.align		4
.L_683:
        /*0018*/ 	.byte	0x03, 0x50
        /*001a*/ 	.short	0x0000


	//----- nvinfo : EIATTR_MAXREG_COUNT
	.align		4
        /*001c*/ 	.byte	0x03, 0x1b
        /*001e*/ 	.short	0x0080


	//----- nvinfo : EIATTR_NUM_BARRIERS
	.align		4
        /*0020*/ 	.byte	0x02, 0x4c
        /*0022*/ 	.byte	0x01
	.zero		1


	//----- nvinfo : EIATTR_MERCURY_ISA_VERSION
	.align		4
        /*0024*/ 	.byte	0x03, 0x5f
        /*0026*/ 	.short	0x0101


	//----- nvinfo : EIATTR_COOP_GROUP_MASK_REGIDS
	.align		4
        /*0028*/ 	.byte	0x04, 0x29
        /*002a*/ 	.short	(.L_685 - .L_684)


	//   ....[0]....
.L_684:
        /*002c*/ 	.word	0xffffffff


	//   ....[1]....
        /*0030*/ 	.word	0xffffffff


	//   ....[2]....
        /*0034*/ 	.word	0xffffffff


	//   ....[3]....
        /*0038*/ 	.word	0xffffffff


	//   ....[4]....
        /*003c*/ 	.word	0xffffffff


	//   ....[5]....
        /*0040*/ 	.word	0xffffffff


	//   ....[6]....
        /*0044*/ 	.word	0xffffffff


	//   ....[7]....
        /*0048*/ 	.word	0xffffffff


	//   ....[8]....
        /*004c*/ 	.word	0xffffffff


	//   ....[9]....
        /*0050*/ 	.word	0xffffffff


	//----- nvinfo : EIATTR_COOP_GROUP_INSTR_OFFSETS
	.align		4
.L_685:
        /*0054*/ 	.byte	0x04, 0x28
        /*0056*/ 	.short	(.L_687 - .L_686)


	//   ....[0]....
.L_686:
        /*0058*/ 	.word	0x00002de0


	//   ....[1]....
        /*005c*/ 	.word	0x00002e20


	//   ....[2]....
        /*0060*/ 	.word	0x00002e90


	//   ....[3]....
        /*0064*/ 	.word	0x00002eb0


	//   ....[4]....
        /*0068*/ 	.word	0x00002ee0


	//   ....[5]....
        /*006c*/ 	.word	0x00002f00


	//   ....[6]....
        /*0070*/ 	.word	0x00002f30


	//   ....[7]....
        /*0074*/ 	.word	0x00002f50


	//   ....[8]....
        /*0078*/ 	.word	0x00002fa0


	//   ....[9]....
        /*007c*/ 	.word	0x00002fb0


	//----- nvinfo : EIATTR_VRC_CTA_INIT_COUNT
	.align		4
.L_687:
        /*0080*/ 	.byte	0x02, 0x4a
	.zero		1
	.zero		1


	//----- nvinfo : EIATTR_EXIT_INSTR_OFFSETS
	.align		4
        /*0084*/ 	.byte	0x04, 0x1c
        /*0086*/ 	.short	(.L_689 - .L_688)


	//   ....[0]....
.L_688:
        /*0088*/ 	.word	0x000063d0


	//   ....[1]....
        /*008c*/ 	.word	0x00006500


	//   ....[2]....
        /*0090*/ 	.word	0x00006b20


	//   ....[3]....
        /*0094*/ 	.word	0x00007120


	//----- nvinfo : EIATTR_MAX_THREADS
	.align		4
.L_689:
        /*0098*/ 	.byte	0x04, 0x05
        /*009a*/ 	.short	(.L_691 - .L_690)
.L_690:
        /*009c*/ 	.word	0x000001c0
        /*00a0*/ 	.word	0x00000001
        /*00a4*/ 	.word	0x00000001


	//----- nvinfo : EIATTR_CRS_STACK_SIZE
	.align		4
.L_691:
        /*00a8*/ 	.byte	0x04, 0x1e
        /*00aa*/ 	.short	(.L_693 - .L_692)
.L_692:
        /*00ac*/ 	.word	0x00000000


	//----- nvinfo : EIATTR_CBANK_PARAM_SIZE
	.align		4
.L_693:
        /*00b0*/ 	.byte	0x03, 0x19
        /*00b2*/ 	.short	0x00b8


	//----- nvinfo : EIATTR_PARAM_CBANK
	.align		4
        /*00b4*/ 	.byte	0x04, 0x0a
        /*00b6*/ 	.short	(.L_695 - .L_694)
	.align		4
.L_694:
        /*00b8*/ 	.word	index@(.nv.constant0._Z35group_norm_nhwc_bwd_one_pass_kernelI11Bf16IOFp16WLi256ELi28ELi448EEv26Group_norm_nhwc_bwd_params)
        /*00bc*/ 	.short	0x0380
        /*00be*/ 	.short	0x00b8


	//----- nvinfo : EIATTR_SW_WAR
	.align		4
.L_695:
        /*00c0*/ 	.byte	0x04, 0x36
        /*00c2*/ 	.short	(.L_697 - .L_696)
.L_696:
        /*00c4*/ 	.word	0x00000008
.L_697:


//--------------------- .nv.info._Z35group_norm_nhwc_bwd_one_pass_kernelI11Bf16IOFp16WLi512ELi28ELi448EEv26Group_norm_nhwc_bwd_params --------------------------
	.section	.nv.info._Z35group_norm_nhwc_bwd_one_pass_kernelI11Bf16IOFp16WLi512ELi28ELi448EEv26Group_norm_nhwc_bwd_params,"",@"SHT_CUDA_INFO"
	.sectionflags	@""
	.align	4


	//----- nvinfo : EIATTR_CUDA_API_VERSION
	.align		4
        /*0000*/ 	.byte	0x04, 0x37
        /*0002*/ 	.short	(.L_699 - .L_698)
.L_698:
        /*0004*/ 	.word	0x00000082


	//----- nvinfo : EIATTR_KPARAM_INFO
	.align		4
.L_699:
        /*0008*/ 	.byte	0x04, 0x17
        /*000a*/ 	.short	(.L_701 - .L_700)
.L_700:
        /*000c*/ 	.word	0x00000000
        /*0010*/ 	.short	0x0000
        /*0012*/ 	.short	0x0000
        /*0014*/ 	.byte	0x00, 0xf0, 0xe1, 0x02


	//----- nvinfo : EIATTR_SPARSE_MMA_MASK
	.align		4
.L_701:
        /*0018*/ 	.byte	0x03, 0x50
        /*001a*/ 	.short	0x0000


	//----- nvinfo : EIATTR_MAXREG_COUNT
	.align		4
        /*001c*/ 	.byte	0x03, 0x1b
        /*001e*/ 	.short	0x0080


	//----- nvinfo : EIATTR_NUM_BARRIERS
	.align		4
        /*0020*/ 	.byte	0x02, 0x4c
        /*0022*/ 	.byte	0x01
	.zero		1


	//----- nvinfo : EIATTR_MERCURY_ISA_VERSION
	.align		4
        /*0024*/ 	.byte	0x03, 0x5f
        /*0026*/ 	.short	0x0101


	//----- nvinfo : EIATTR_INT_WARP_WIDE_INSTR_OFFSETS
	.align		4
        /*0028*/ 	.byte	0x04, 0x31
        /*002a*/ 	.short	(.L_703 - .L_702)


	//   ....[0]....
.L_702:
        /*002c*/ 	.word	0x000056d0


	//----- nvinfo : EIATTR_COOP_GROUP_MASK_REGIDS
	.align		4
.L_703:
        /*0030*/ 	.byte	0x04, 0x29
        /*0032*/ 	.short	(.L_705 - .L_704)


	//   ....[0]....
.L_704:
        /*0034*/ 	.word	0xffffffff


	//   ....[1]....
        /*0038*/ 	.word	0xffffffff


	//   ....[2]....
        /*003c*/ 	.word	0xffffffff


	//   ....[3]....
        /*0040*/ 	.word	0xffffffff


	//   ....[4]....
        /*0044*/ 	.word	0xffffffff


	//   ....[5]....
        /*0048*/ 	.word	0xffffffff


	//   ....[6]....
        /*004c*/ 	.word	0xffffffff


	//   ....[7]....
        /*0050*/ 	.word	0xffffffff


	//   ....[8]....
        /*0054*/ 	.word	0xffffffff


	//   ....[9]....
        /*0058*/ 	.word	0xffffffff


	//----- nvinfo : EIATTR_COOP_GROUP_INSTR_OFFSETS
	.align		4
.L_705:
        /*005c*/ 	.byte	0x04, 0x28
        /*005e*/ 	.short	(.L_707 - .L_706)


	//   ....[0]....
.L_706:
        /*0060*/ 	.word	0x00005430


	//   ....[1]....
        /*0064*/ 	.word	0x00005470


	//   ....[2]....
        /*0068*/ 	.word	0x00005520


	//   ....[3]....
        /*006c*/ 	.word	0x00005540


	//   ....[4]....
        /*0070*/ 	.word	0x000055b0


	//   ....[5]....
        /*0074*/ 	.word	0x000055d0


	//   ....[6]....
        /*0078*/ 	.word	0x00005600


	//   ....[7]....
        /*007c*/ 	.word	0x00005620


	//   ....[8]....
        /*0080*/ 	.word	0x00005670


	//   ....[9]....
        /*0084*/ 	.word	0x00005680


	//----- nvinfo : EIATTR_VRC_CTA_INIT_COUNT
	.align		4
.L_707:
        /*0088*/ 	.byte	0x02, 0x4a
	.zero		1
	.zero		1


	//----- nvinfo : EIATTR_EXIT_INSTR_OFFSETS
	.align		4
        /*008c*/ 	.byte	0x04, 0x1c
        /*008e*/ 	.short	(.L_709 - .L_708)


	//   ....[0]....
.L_708:
        /*0090*/ 	.word	0x0000a660


	//   ....[1]....
        /*0094*/ 	.word	0x0000a790


	//   ....[2]....
        /*0098*/ 	.word	0x0000adc0


	//   ....[3]....
        /*009c*/ 	.word	0x0000b3c0


	//----- nvinfo : EIATTR_MAX_THREADS
	.align		4
.L_709:
        /*00a0*/ 	.byte	0x04, 0x05
        /*00a2*/ 	.short	(.L_711 - .L_710)
.L_710:
        /*00a4*/ 	.word	0x000001c0
        /*00a8*/ 	.word	0x00000001
        /*00ac*/ 	.word	0x00000001


	//----- nvinfo : EIATTR_CRS_STACK_SIZE
	.align		4
.L_711:
        /*00b0*/ 	.byte	0x04, 0x1e
        /*00b2*/ 	.short	(.L_713 - .L_712)
.L_712:
        /*00b4*/ 	.word	0x00000000


	//----- nvinfo : EIATTR_CBANK_PARAM_SIZE
	.align		4
.L_713:
        /*00b8*/ 	.byte	0x03, 0x19
        /*00ba*/ 	.short	0x00b8


	//----- nvinfo : EIATTR_PARAM_CBANK
	.align		4
        /*00bc*/ 	.byte	0x04, 0x0a
        /*00be*/ 	.short	(.L_715 - .L_714)
	.align		4
.L_714:
        /*00c0*/ 	.word	index@(.nv.constant0._Z35group_norm_nhwc_bwd_one_pass_kernelI11Bf16IOFp16WLi512ELi28ELi448EEv26Group_norm_nhwc_bwd_params)
        /*00c4*/ 	.short	0x0380
        /*00c6*/ 	.short	0x00b8


	//----- nvinfo : EIATTR_SW_WAR
	.align		4
.L_715:
        /*00c8*/ 	.byte	0x04, 0x36
        /*00ca*/ 	.short	(.L_717 - .L_716)
.L_716:
        /*00cc*/ 	.word	0x00000008
.L_717:


//--------------------- .nv.info._Z35group_norm_nhwc_bwd_one_pass_kernelI11Fp16IOFp32WLi64ELi28ELi448EEv26Group_norm_nhwc_bwd_params --------------------------
	.section	.nv.info._Z35group_norm_nhwc_bwd_one_pass_kernelI11Fp16IOFp32WLi64ELi28ELi448EEv26Group_norm_nhwc_bwd_params,"",@"SHT_CUDA_INFO"
	.sectionflags	@""
	.align	4


	//----- nvinfo : EIATTR_CUDA_API_VERSION
	.align		4
        /*0000*/ 	.byte	0x04, 0x37
        /*0002*/ 	.short	(.L_719 - .L_718)
.L_718:
        /*0004*/ 	.word	0x00000082


	//----- nvinfo : EIATTR_KPARAM_INFO
	.align		4
.L_719:
        /*0008*/ 	.byte	0x04, 0x17
        /*000a*/ 	.short	(.L_721 - .L_720)
.L_720:
        /*000c*/ 	.word	0x00000000
        /*0010*/ 	.short	0x0000
        /*0012*/ 	.short	0x0000
        /*0014*/ 	.byte	0x00, 0xf0, 0xe1, 0x02


	//----- nvinfo : EIATTR_SPARSE_MMA_MASK
	.align		4
.L_721:
        /*0018*/ 	.byte	0x03, 0x50
        /*001a*/ 	.short	0x0000


	//----- nvinfo : EIATTR_MAXREG_COUNT
	.align		4
        /*001c*/ 	.byte	0x03, 0x1b
        /*001e*/ 	.short	0x0080


	//----- nvinfo : EIATTR_NUM_BARRIERS
	.align		4
        /*0020*/ 	.byte	0x02, 0x4c
        /*0022*/ 	.byte	0x01
	.zero		1


	//----- nvinfo : EIATTR_MERCURY_ISA_VERSION
	.align		4
        /*0024*/ 	.byte	0x03, 0x5f
        /*0026*/ 	.short	0x0101


	//----- nvinfo : EIATTR_INT_WARP_WIDE_INSTR_OFFSETS
	.align		4
        /*0028*/ 	.byte	0x04, 0x31
        /*002a*/ 	.short	(.L_723 - .L_722)


	//   ....[0]....
.L_722:
        /*002c*/ 	.word	0x000024a0


	//   ....[1]....
        /*0030*/ 	.word	0x000024d0


	//   ....[2]....
        /*0034*/ 	.word	0x000024e0


	//   ....[3]....
        /*0038*/ 	.word	0x00002530


	//   ....[4]....
        /*003c*/ 	.word	0x000026c0


	//   ....[5]....
        /*0040*/ 	.word	0x00002710


	//   ....[6]....
        /*0044*/ 	.word	0x00002720


	//   ....[7]....
        /*0048*/ 	.word	0x00002770


	//----- nvinfo : EIATTR_COOP_GROUP_MASK_REGIDS
	.align		4
.L_723:
        /*004c*/ 	.byte	0x04, 0x29
        /*004e*/ 	.short	(.L_725 - .L_724)


	//   ....[0]....
.L_724:
        /*0050*/ 	.word	0xffffffff


	//   ....[1]....
        /*0054*/ 	.word	0xffffffff


	//   ....[2]....
        /*0058*/ 	.word	0xffffffff


	//   ....[3]....
        /*005c*/ 	.word	0xffffffff


	//   ....[4]....
        /*0060*/ 	.word	0xffffffff


	//   ....[5]....
        /*0064*/ 	.word	0xffffffff


	//   ....[6]....
        /*0068*/ 	.word	0xffffffff


	//   ....[7]....
        /*006c*/ 	.word	0xffffffff


	//   ....[8]....
        /*0070*/ 	.word	0xffffffff


	//   ....[9]....
        /*0074*/ 	.word	0xffffffff


	//----- nvinfo : EIATTR_COOP_GROUP_INSTR_OFFSETS
	.align		4
.L_725:
        /*0078*/ 	.byte	0x04, 0x28
        /*007a*/ 	.short	(.L_727 - .L_726)


	//   ....[0]....
.L_726:
        /*007c*/ 	.word	0x000010c0


	//   ....[1]....
        /*0080*/ 	.word	0x00001100


	//   ....[2]....
        /*0084*/ 	.word	0x00001160


	//   ....[3]....
        /*0088*/ 	.word	0x00001180


	//   ....[4]....
        /*008c*/ 	.word	0x000011b0


	//   ....[5]....
        /*0090*/ 	.word	0x000011d0


	//   ....[6]....
        /*0094*/ 	.word	0x00001200


	//   ....[7]....
        /*0098*/ 	.word	0x00001220


	//   ....[8]....
        /*009c*/ 	.word	0x00001270


	//   ....[9]....
        /*00a0*/ 	.word	0x00001280


	//----- nvinfo : EIATTR_VRC_CTA_INIT_COUNT
	.align		4
.L_727:
        /*00a4*/ 	.byte	0x02, 0x4a
	.zero		1
	.zero		1


	//----- nvinfo : EIATTR_EXIT_INSTR_OFFSETS
	.align		4
        /*00a8*/ 	.byte	0x04, 0x1c
        /*00aa*/ 	.short	(.L_729 - .L_728)


	//   ....[0]....
.L_728:
        /*00ac*/ 	.word	0x00003650


	//   ....[1]....
        /*00b0*/ 	.word	0x00003780


	//   ....[2]....
        /*00b4*/ 	.word	0x00003d70


	//   ....[3]....
        /*00b8*/ 	.word	0x00004320


	//----- nvinfo : EIATTR_MAX_THREADS
	.align		4
.L_729:
        /*00bc*/ 	.byte	0x04, 0x05
        /*00be*/ 	.short	(.L_731 - .L_730)
.L_730:
        /*00c0*/ 	.word	0x000001c0
        /*00c4*/ 	.word	0x00000001
        /*00c8*/ 	.word	0x00000001


	//----- nvinfo : EIATTR_CRS_STACK_SIZE
	.align		4
.L_731:
        /*00cc*/ 	.byte	0x04, 0x1e
        /*00ce*/ 	.short	(.L_733 - .L_732)
.L_732:
        /*00d0*/ 	.word	0x00000000


	//----- nvinfo : EIATTR_CBANK_PARAM_SIZE
	.align		4
.L_733:
        /*00d4*/ 	.byte	0x03, 0x19
        /*00d6*/ 	.short	0x00b8


	//----- nvinfo : EIATTR_PARAM_CBANK
	.align		4
        /*00d8*/ 	.byte	0x04, 0x0a
        /*00da*/ 	.short	(.L_735 - .L_734)
	.align		4
.L_734:
        /*00dc*/ 	.word	index@(.nv.constant0._Z35group_norm_nhwc_bwd_one_pass_kernelI11Fp16IOFp32WLi64ELi28ELi448EEv26Group_norm_nhwc_bwd_params)
        /*00e0*/ 	.short	0x0380
        /*00e2*/ 	.short	0x00b8


	//----- nvinfo : EIATTR_SW_WAR
	.align		4
.L_735:
        /*00e4*/ 	.byte	0x04, 0x36
        /*00e6*/ 	.short	(.L_737 - .L_736)
.L_736:
        /*00e8*/ 	.word	0x00000008
.L_737:


//--------------------- .nv.info._Z35group_norm_nhwc_bwd_one_pass_kernelI11Fp16IOFp32WLi128ELi28ELi448EEv26Group_norm_nhwc_bwd_params --------------------------
	.section	.nv.info._Z35group_norm_nhwc_bwd_one_pass_kernelI11Fp16IOFp32WLi128ELi28ELi448EEv26Group_norm_nhwc_bwd_params,"",@"SHT_CUDA_INFO"
	.sectionflags	@""
	.align	4


	//----- nvinfo : EIATTR_CUDA_API_VERSION
	.align		4
        /*0000*/ 	.byte	0x04, 0x37
        /*0002*/ 	.short	(.L_739 - .L_738)
.L_738:
        /*0004*/ 	.word	0x00000082


	//----- nvinfo : EIATTR_KPARAM_INFO
	.align		4
.L_739:
        /*0008*/ 	.byte	0x04, 0x17
        /*000a*/ 	.short	(.L_741 - .L_740)
.L_740:
        /*000c*/ 	.word	0x00000000
        /*0010*/ 	.short	0x0000
        /*0012*/ 	.short	0x0000
        /*0014*/ 	.byte	0x00, 0xf0, 0xe1, 0x02


	//----- nvinfo : EIATTR_SPARSE_MMA_MASK
	.align		4
.L_741:
        /*0018*/ 	.byte	0x03, 0x50
        /*001a*/ 	.short	0x0000


	//----- nvinfo : EIATTR_MAXREG_COUNT
	.align		4
        /*001c*/ 	.byte	0x03, 0x1b
        /*001e*/ 	.short	0x0080


	//----- nvinfo : EIATTR_NUM_BARRIERS
	.align		4
        /*0020*/ 	.byte	0x02, 0x4c
        /*0022*/ 	.byte	0x01
	.zero		1


	//----- nvinfo : EIATTR_MERCURY_ISA_VERSION
	.align		4
        /*0024*/ 	.byte	0x03, 0x5f
        /*0026*/ 	.short	0x0101


	//----- nvinfo : EIATTR_INT_WARP_WIDE_INSTR_OFFSETS
	.align		4
        /*0028*/ 	.byte	0x04, 0x31
        /*002a*/ 	.short	(.L_743 - .L_742)


	//   ....[0]....
.L_742:
        /*002c*/ 	.word	0x00001b70


	//----- nvinfo : EIATTR_COOP_GROUP_MASK_REGIDS
	.align		4
.L_743:
        /*0030*/ 	.byte	0x04, 0x29
        /*0032*/ 	.short	(.L_745 - .L_744)


	//   ....[0]....
.L_744:
        /*0034*/ 	.word	0xffffffff


	//   ....[1]....
        /*0038*/ 	.word	0xffffffff


	//   ....[2]....
        /*003c*/ 	.word	0xffffffff


	//   ....[3]....
        /*0040*/ 	.word	0xffffffff


	//   ....[4]....
        /*0044*/ 	.word	0xffffffff


	//   ....[5]....
        /*0048*/ 	.word	0xffffffff


	//   ....[6]....
        /*004c*/ 	.word	0xffffffff


	//   ....[7]....
        /*0050*/ 	.word	0xffffffff


	//   ....[8]....
        /*0054*/ 	.word	0xffffffff


	//   ....[9]....
        /*0058*/ 	.word	0xffffffff


	//----- nvinfo : EIATTR_COOP_GROUP_INSTR_OFFSETS
	.align		4
.L_745:
        /*005c*/ 	.byte	0x04, 0x28
        /*005e*/ 	.short	(.L_747 - .L_746)


	//   ....[0]....
.L_746:
        /*0060*/ 	.word	0x00001920


	//   ....[1]....
        /*0064*/ 	.word	0x00001960


	//   ....[2]....
        /*0068*/ 	.word	0x000019e0


	//   ....[3]....
        /*006c*/ 	.word	0x00001a10


	//   ....[4]....
        /*0070*/ 	.word	0x00001a50


	//   ....[5]....
        /*0074*/ 	.word	0x00001a70


	//   ....[6]....
        /*0078*/ 	.word	0x00001aa0


	//   ....[7]....
        /*007c*/ 	.word	0x00001ac0


	//   ....[8]....
        /*0080*/ 	.word	0x00001b10


	//   ....[9]....
        /*0084*/ 	.word	0x00001b20


	//----- nvinfo : EIATTR_VRC_CTA_INIT_COUNT
	.align		4
.L_747:
        /*0088*/ 	.byte	0x02, 0x4a
	.zero		1
	.zero		1


	//----- nvinfo : EIATTR_EXIT_INSTR_OFFSETS
	.align		4
        /*008c*/ 	.byte	0x04, 0x1c
        /*008e*/ 	.short	(.L_749 - .L_748)


	//   ....[0]....
.L_748:
        /*0090*/ 	.word	0x000043e0


	//   ....[1]....
        /*0094*/ 	.word	0x00004510


	//   ....[2]....
        /*0098*/ 	.word	0x00004b00


	//   ....[3]....
        /*009c*/ 	.word	0x000050b0


	//----- nvinfo : EIATTR_MAX_THREADS
	.align		4
.L_749:
        /*00a0*/ 	.byte	0x04, 0x05
        /*00a2*/ 	.short	(.L_751 - .L_750)
.L_750:
        /*00a4*/ 	.word	0x000001c0
        /*00a8*/ 	.word	0x00000001
        /*00ac*/ 	.word	0x00000001


	//----- nvinfo : EIATTR_CRS_STACK_SIZE
	.align		4
.L_751:
        /*00b0*/ 	.byte	0x04, 0x1e
        /*00b2*/ 	.short	(.L_753 - .L_752)
.L_752:
        /*00b4*/ 	.word	0x00000000


	//----- nvinfo : EIATTR_CBANK_PARAM_SIZE
	.align		4
.L_753:
        /*00b8*/ 	.byte	0x03, 0x19
        /*00ba*/ 	.short	0x00b8


	//----- nvinfo : EIATTR_PARAM_CBANK
	.align		4
        /*00bc*/ 	.byte	0x04, 0x0a
        /*00be*/ 	.short	(.L_755 - .L_754)
	.align		4
.L_754:
        /*00c0*/ 	.word	index@(.nv.constant0._Z35group_norm_nhwc_bwd_one_pass_kernelI11Fp16IOFp32WLi128ELi28ELi448EEv26Group_norm_nhwc_bwd_params)
        /*00c4*/ 	.short	0x0380
        /*00c6*/ 	.short	0x00b8


	//----- nvinfo : EIATTR_SW_WAR
	.align		4
.L_755:
        /*00c8*/ 	.byte	0x04, 0x36
        /*00ca*/ 	.short	(.L_757 - .L_756)
.L_756:
        /*00cc*/ 	.word	0x00000008
.L_757:


//--------------------- .nv.info._Z35group_norm_nhwc_bwd_one_pass_kernelI11Fp16IOFp32WLi256ELi28ELi448EEv26Group_norm_nhwc_bwd_params --------------------------
	.section	.nv.info._Z35group_norm_nhwc_bwd_one_pass_kernelI11Fp16IOFp32WLi256ELi28ELi448EEv26Group_norm_nhwc_bwd_params,"",@"SHT_CUDA_INFO"
	.sectionflags	@""
	.align	4


	//----- nvinfo : EIATTR_CUDA_API_VERSION
	.align		4
        /*0000*/ 	.byte	0x04, 0x37
        /*0002*/ 	.short	(.L_759 - .L_758)
.L_758:
        /*0004*/ 	.word	0x00000082


	//----- nvinfo : EIATTR_KPARAM_INFO
	.align		4
.L_759:
        /*0008*/ 	.byte	0x04, 0x17
        /*000a*/ 	.short	(.L_761 - .L_760)
.L_760:
        /*000c*/ 	.word	0x00000000
        /*0010*/ 	.short	0x0000
        /*0012*/ 	.short	0x0000
        /*0014*/ 	.byte	0x00, 0xf0, 0xe1, 0x02


	//----- nvinfo : EIATTR_SPARSE_MMA_MASK
	.align		4
.L_761:
        /*0018*/ 	.byte	0x03, 0x50
        /*001a*/ 	.short	0x0000


	//----- nvinfo : EIATTR_MAXREG_COUNT
	.align		4
        /*001c*/ 	.byte	0x03, 0x1b
        /*001e*/ 	.short	0x0080


	//----- nvinfo : EIATTR_NUM_BARRIERS
	.align		4
        /*0020*/ 	.byte	0x02, 0x4c
        /*0022*/ 	.byte	0x01
	.zero		1


	//----- nvinfo : EIATTR_MERCURY_ISA_VERSION
	.align		4
        /*0024*/ 	.byte	0x03, 0x5f
        /*0026*/ 	.short	0x0101


	//----- nvinfo : EIATTR_COOP_GROUP_MASK_REGIDS
	.align		4
        /*0028*/ 	.byte	0x04, 0x29
        /*002a*/ 	.short	(.L_763 - .L_762)


	//   ....[0]....
.L_762:
        /*002c*/ 	.word	0xffffffff


	//   ....[1]....
        /*0030*/ 	.word	0xffffffff


	//   ....[2]....
        /*0034*/ 	.word	0xffffffff


	//   ....[3]....
        /*0038*/ 	.word	0xffffffff


	//   ....[4]....
        /*003c*/ 	.word	0xffffffff


	//   ....[5]....
        /*0040*/ 	.word	0xffffffff


	//   ....[6]....
        /*0044*/ 	.word	0xffffffff


	//   ....[7]....
        /*0048*/ 	.word	0xffffffff


	//   ....[8]....
        /*004c*/ 	.word	0xffffffff


	//   ....[9]....
        /*0050*/ 	.word	0xffffffff


	//----- nvinfo : EIATTR_COOP_GROUP_INSTR_OFFSETS
	.align		4
.L_763:
        /*0054*/ 	.byte	0x04, 0x28
        /*0056*/ 	.short	(.L_765 - .L_764)


	//   ....[0]....
.L_764:
        /*0058*/ 	.word	0x00002c20


	//   ....[1]....
        /*005c*/ 	.word	0x00002c60


	//   ....[2]....
        /*0060*/ 	.word	0x00002cd0


	//   ....[3]....
        /*0064*/ 	.word	0x00002cf0


	//   ....[4]....
        /*0068*/ 	.word	0x00002d20


	//   ....[5]....
        /*006c*/ 	.word	0x00002d40


	//   ....[6]....
        /*0070*/ 	.word	0x00002d70


	//   ....[7]....
        /*0074*/ 	.word	0x00002d90


	//   ....[8]....
        /*0078*/ 	.word	0x00002de0


	//   ....[9]....
        /*007c*/ 	.word	0x00002df0


	//----- nvinfo : EIATTR_VRC_CTA_INIT_COUNT
	.align		4
.L_765:
        /*0080*/ 	.byte	0x02, 0x4a
	.zero		1
	.zero		1


	//----- nvinfo : EIATTR_EXIT_INSTR_OFFSETS
	.align		4
        /*0084*/ 	.byte	0x04, 0x1c
        /*0086*/ 	.short	(.L_767 - .L_766)


	//   ....[0]....
.L_766:
        /*0088*/ 	.word	0x00006250


	//   ....[1]....
        /*008c*/ 	.word	0x00006380


	//   ....[2]....
        /*0090*/ 	.word	0x00006960


	//   ....[3]....
        /*0094*/ 	.word	0x00006f10


	//----- nvinfo : EIATTR_MAX_THREADS
	.align		4
.L_767:
        /*0098*/ 	.byte	0x04, 0x05
        /*009a*/ 	.short	(.L_769 - .L_768)
.L_768:
        /*009c*/ 	.word	0x000001c0
        /*00a0*/ 	.word	0x00000001
        /*00a4*/ 	.word	0x00000001


	//----- nvinfo : EIATTR_CRS_STACK_SIZE
	.align		4
.L_769:
        /*00a8*/ 	.byte	0x04, 0x1e
        /*00aa*/ 	.short	(.L_771 - .L_770)
.L_770:
        /*00ac*/ 	.word	0x00000000


	//----- nvinfo : EIATTR_CBANK_PARAM_SIZE
	.align		4
.L_771:
        /*00b0*/ 	.byte	0x03, 0x19
        /*00b2*/ 	.short	0x00b8


	//----- nvinfo : EIATTR_PARAM_CBANK
	.align		4
        /*00b4*/ 	.byte	0x04, 0x0a
        /*00b6*/ 	.short	(.L_773 - .L_772)
	.align		4
.L_772:
        /*00b8*/ 	.word	index@(.nv.constant0._Z35group_norm_nhwc_bwd_one_pass_kernelI11Fp16IOFp32WLi256ELi28ELi448EEv26Group_norm_nhwc_bwd_params)
        /*00bc*/ 	.short	0x0380
        /*00be*/ 	.short	0x00b8


	//----- nvinfo : EIATTR_SW_WAR
	.align		4
.L_773:
        /*00c0*/ 	.byte	0x04, 0x36
        /*00c2*/ 	.short	(.L_775 - .L_774)
.L_774:
        /*00c4*/ 	.word	0x00000008
.L_775:


//--------------------- .nv.info._Z35group_norm_nhwc_bwd_one_pass_kernelI11Fp16IOFp32WLi512ELi28ELi448EEv26Group_norm_nhwc_bwd_params --------------------------
	.section	.nv.info._Z35group_norm_nhwc_bwd_one_pass_kernelI11Fp16IOFp32WLi512ELi28ELi448EEv26Group_norm_nhwc_bwd_params,"",@"SHT_CUDA_INFO"
	.sectionflags	@""
	.align	4


	//----- nvinfo : EIATTR_CUDA_API_VERSION
	.align		4
        /*0000*/ 	.byte	0x04, 0x37
        /*0002*/ 	.short	(.L_777 - .L_776)
.L_776:
        /*0004*/ 	.word	0x00000082


	//----- nvinfo : EIATTR_KPARAM_INFO
	.align		4
.L_777:
        /*0008*/ 	.byte	0x04, 0x17
        /*000a*/ 	.short	(.L_779 - .L_778)
.L_778:
        /*000c*/ 	.word	0x00000000
        /*0010*/ 	.short	0x0000
        /*0012*/ 	.short	0x0000
        /*0014*/ 	.byte	0x00, 0xf0, 0xe1, 0x02


	//----- nvinfo : EIATTR_SPARSE_MMA_MASK
	.align		4
.L_779:
        /*0018*/ 	.byte	0x03, 0x50
        /*001a*/ 	.short	0x0000


	//----- nvinfo : EIATTR_MAXREG_COUNT
	.align		4
        /*001c*/ 	.byte	0x03, 0x1b
        /*001e*/ 	.short	0x0080


	//----- nvinfo : EIATTR_NUM_BARRIERS
	.align		4
        /*0020*/ 	.byte	0x02, 0x4c
        /*0022*/ 	.byte	0x01
	.zero		1


	//----- nvinfo : EIATTR_MERCURY_ISA_VERSION
	.align		4
        /*0024*/ 	.byte	0x03, 0x5f
        /*0026*/ 	.short	0x0101


	//----- nvinfo : EIATTR_INT_WARP_WIDE_INSTR_OFFSETS
	.align		4
        /*0028*/ 	.byte	0x04, 0x31
        /*002a*/ 	.short	(.L_781 - .L_780)


	//   ....[0]....
.L_780:
        /*002c*/ 	.word	0x00005460


	//----- nvinfo : EIATTR_COOP_GROUP_MASK_REGIDS
	.align		4
.L_781:
        /*0030*/ 	.byte	0x04, 0x29
        /*0032*/ 	.short	(.L_783 - .L_782)


	//   ....[0]....
.L_782:
        /*0034*/ 	.word	0xffffffff


	//   ....[1]....
        /*0038*/ 	.word	0xffffffff


	//   ....[2]....
        /*003c*/ 	.word	0xffffffff


	//   ....[3]....
        /*0040*/ 	.word	0xffffffff


	//   ....[4]....
        /*0044*/ 	.word	0xffffffff


	//   ....[5]....
        /*0048*/ 	.word	0xffffffff


	//   ....[6]....
        /*004c*/ 	.word	0xffffffff


	//   ....[7]....
        /*0050*/ 	.word	0xffffffff


	//   ....[8]....
        /*0054*/ 	.word	0xffffffff


	//   ....[9]....
        /*0058*/ 	.word	0xffffffff


	//----- nvinfo : EIATTR_COOP_GROUP_INSTR_OFFSETS
	.align		4
.L_783:
        /*005c*/ 	.byte	0x04, 0x28
        /*005e*/ 	.short	(.L_785 - .L_784)


	//   ....[0]....
.L_784:
        /*0060*/ 	.word	0x000051f0


	//   ....[1]....
        /*0064*/ 	.word	0x00005230


	//   ....[2]....
        /*0068*/ 	.word	0x000052c0


	//   ....[3]....
        /*006c*/ 	.word	0x000052e0


	//   ....[4]....
        /*0070*/ 	.word	0x00005340


	//   ....[5]....
        /*0074*/ 	.word	0x00005360


	//   ....[6]....
        /*0078*/ 	.word	0x00005390


	//   ....[7]....
        /*007c*/ 	.word	0x000053b0


	//   ....[8]....
        /*0080*/ 	.word	0x00005400


	//   ....[9]....
        /*0084*/ 	.word	0x00005410


	//----- nvinfo : EIATTR_VRC_CTA_INIT_COUNT
	.align		4
.L_785:
        /*0088*/ 	.byte	0x02, 0x4a
	.zero		1
	.zero		1


	//----- nvinfo : EIATTR_EXIT_INSTR_OFFSETS
	.align		4
        /*008c*/ 	.byte	0x04, 0x1c
        /*008e*/ 	.short	(.L_787 - .L_786)


	//   ....[0]....
.L_786:
        /*0090*/ 	.word	0x0000a510


	//   ....[1]....
        /*0094*/ 	.word	0x0000a640


	//   ....[2]....
        /*0098*/ 	.word	0x0000ac40


	//   ....[3]....
        /*009c*/ 	.word	0x0000b1f0


	//----- nvinfo : EIATTR_MAX_THREADS
	.align		4
.L_787:
        /*00a0*/ 	.byte	0x04, 0x05
        /*00a2*/ 	.short	(.L_789 - .L_788)
.L_788:
        /*00a4*/ 	.word	0x000001c0
        /*00a8*/ 	.word	0x00000001
        /*00ac*/ 	.word	0x00000001


	//----- nvinfo : EIATTR_CRS_STACK_SIZE
	.align		4
.L_789:
        /*00b0*/ 	.byte	0x04, 0x1e
        /*00b2*/ 	.short	(.L_791 - .L_790)
.L_790:
        /*00b4*/ 	.word	0x00000000


	//----- nvinfo : EIATTR_CBANK_PARAM_SIZE
	.align		4
.L_791:
        /*00b8*/ 	.byte	0x03, 0x19
        /*00ba*/ 	.short	0x00b8


	//----- nvinfo : EIATTR_PARAM_CBANK
	.align		4
        /*00bc*/ 	.byte	0x04, 0x0a
        /*00be*/ 	.short	(.L_793 - .L_792)
	.align		4
.L_792:
        /*00c0*/ 	.word	index@(.nv.constant0._Z35group_norm_nhwc_bwd_one_pass_kernelI11Fp16IOFp32WLi512ELi28ELi448EEv26Group_norm_nhwc_bwd_params)
        /*00c4*/ 	.short	0x0380
        /*00c6*/ 	.short	0x00b8


	//----- nvinfo : EIATTR_SW_WAR
	.align		4
.L_793:
        /*00c8*/ 	.byte	0x04, 0x36
        /*00ca*/ 	.short	(.L_795 - .L_794)
.L_794:
        /*00cc*/ 	.word	0x00000008
.L_795:


//--------------------- .nv.info._Z35group_norm_nhwc_bwd_one_pass_kernelI11Fp16IOBf16WLi64ELi28ELi448EEv26Group_norm_nhwc_bwd_params --------------------------
	.section	.nv.info._Z35group_norm_nhwc_bwd_one_pass_kernelI11Fp16IOBf16WLi64ELi28ELi448EEv26Group_norm_nhwc_bwd_params,"",@"SHT_CUDA_INFO"
	.sectionflags	@""
	.align	4


	//----- nvinfo : EIATTR_CUDA_API_VERSION
	.align		4
        /*0000*/ 	.byte	0x04, 0x37
        /*0002*/ 	.short	(.L_797 - .L_796)
.L_796:
        /*0004*/ 	.word	0x00000082


	//----- nvinfo : EIATTR_KPARAM_INFO
	.align		4
.L_797:
        /*0008*/ 	.byte	0x04, 0x17
        /*000a*/ 	.short	(.L_799 - .L_798)
.L_798:
        /*000c*/ 	.word	0x00000000
        /*0010*/ 	.short	0x0000
        /*0012*/ 	.short	0x0000
        /*0014*/ 	.byte	0x00, 0xf0, 0xe1, 0x02


	//----- nvinfo : EIATTR_SPARSE_MMA_MASK
	.align		4
.L_799:
        /*0018*/ 	.byte	0x03, 0x50
        /*001a*/ 	.short	0x0000


	//----- nvinfo : EIATTR_MAXREG_COUNT
	.align		4
        /*001c*/ 	.byte	0x03, 0x1b
        /*001e*/ 	.short	0x0080


	//----- nvinfo : EIATTR_NUM_BARRIERS
	.align		4
        /*0020*/ 	.byte	0x02, 0x4c
        /*0022*/ 	.byte	0x01
	.zero		1


	//----- nvinfo : EIATTR_MERCURY_ISA_VERSION
	.align		4
        /*0024*/ 	.byte	0x03, 0x5f
        /*0026*/ 	.short	0x0101


	//----- nvinfo : EIATTR_INT_WARP_WIDE_INSTR_OFFSETS
	.align		4
        /*0028*/ 	.byte	0x04, 0x31
        /*002a*/ 	.short	(.L_801 - .L_800)


	//   ....[0]....
.L_800:
        /*002c*/ 	.word	0x00002510


	//   ....[1]....
        /*0030*/ 	.word	0x00002540


	//   ....[2]....
        /*0034*/ 	.word	0x00002550


	//   ....[3]....
        /*0038*/ 	.word	0x000025a0


	//   ....[4]....
        /*003c*/ 	.word	0x00002730


	//   ....[5]....
        /*0040*/ 	.word	0x00002780


	//   ....[6]....
        /*0044*/ 	.word	0x00002790


	//   ....[7]....
        /*0048*/ 	.word	0x000027e0


	//----- nvinfo : EIATTR_COOP_GROUP_MASK_REGIDS
	.align		4
.L_801:
        /*004c*/ 	.byte	0x04, 0x29
        /*004e*/ 	.short	(.L_803 - .L_802)


	//   ....[0]....
.L_802:
        /*0050*/ 	.word	0xffffffff


	//   ....[1]....
        /*0054*/ 	.word	0xffffffff


	//   ....[2]....
        /*0058*/ 	.word	0xffffffff


	//   ....[3]....
        /*005c*/ 	.word	0xffffffff


	//   ....[4]....
        /*0060*/ 	.word	0xffffffff


	//   ....[5]....
        /*0064*/ 	.word	0xffffffff


	//   ....[6]....
        /*0068*/ 	.word	0xffffffff


	//   ....[7]....
        /*006c*/ 	.word	0xffffffff


	//   ....[8]....
        /*0070*/ 	.word	0xffffffff


	//   ....[9]....
        /*0074*/ 	.word	0xffffffff


	//----- nvinfo : EIATTR_COOP_GROUP_INSTR_OFFSETS
	.align		4
.L_803:
        /*0078*/ 	.byte	0x04, 0x28
        /*007a*/ 	.short	(.L_805 - .L_804)


	//   ....[0]....
.L_804:
        /*007c*/ 	.word	0x00001130


	//   ....[1]....
        /*0080*/ 	.word	0x00001170


	//   ....[2]....
        /*0084*/ 	.word	0x000011d0


	//   ....[3]....
        /*0088*/ 	.word	0x000011f0


	//   ....[4]....
        /*008c*/ 	.word	0x00001220


	//   ....[5]....
        /*0090*/ 	.word	0x00001240


	//   ....[6]....
        /*0094*/ 	.word	0x00001270


	//   ....[7]....
        /*0098*/ 	.word	0x00001290


	//   ....[8]....
        /*009c*/ 	.word	0x000012e0


	//   ....[9]....
        /*00a0*/ 	.word	0x000012f0


	//----- nvinfo : EIATTR_VRC_CTA_INIT_COUNT
	.align		4
.L_805:
        /*00a4*/ 	.byte	0x02, 0x4a
	.zero		1
	.zero		1


	//----- nvinfo : EIATTR_EXIT_INSTR_OFFSETS
	.align		4
        /*00a8*/ 	.byte	0x04, 0x1c
        /*00aa*/ 	.short	(.L_807 - .L_806)


	//   ....[0]....
.L_806:
        /*00ac*/ 	.word	0x000036c0


	//   ....[1]....
        /*00b0*/ 	.word	0x000037f0


	//   ....[2]....
        /*00b4*/ 	.word	0x00003df0


	//   ....[3]....
        /*00b8*/ 	.word	0x000043f0


	//----- nvinfo : EIATTR_MAX_THREADS
	.align		4
.L_807:
        /*00bc*/ 	.byte	0x04, 0x05
        /*00be*/ 	.short	(.L_809 - .L_808)
.L_808:
        /*00c0*/ 	.word	0x000001c0
        /*00c4*/ 	.word	0x00000001
        /*00c8*/ 	.word	0x00000001


	//----- nvinfo : EIATTR_CRS_STACK_SIZE
	.align		4
.L_809:
        /*00cc*/ 	.byte	0x04, 0x1e
        /*00ce*/ 	.short	(.L_811 - .L_810)
.L_810:
        /*00d0*/ 	.word	0x00000000


	//----- nvinfo : EIATTR_CBANK_PARAM_SIZE
	.align		4
.L_811:
        /*00d4*/ 	.byte	0x03, 0x19
        /*00d6*/ 	.short	0x00b8


	//----- nvinfo : EIATTR_PARAM_CBANK
	.align		4
        /*00d8*/ 	.byte	0x04, 0x0a
        /*00da*/ 	.short	(.L_813 - .L_812)
	.align		4
.L_812:
        /*00dc*/ 	.word	index@(.nv.constant0._Z35group_norm_nhwc_bwd_one_pass_kernelI11Fp16IOBf16WLi64ELi28ELi448EEv26Group_norm_nhwc_bwd_params)
        /*00e0*/ 	.short	0x0380
        /*00e2*/ 	.short	0x00b8


	//----- nvinfo : EIATTR_SW_WAR
	.align		4
.L_813:
        /*00e4*/ 	.byte	0x04, 0x36
        /*00e6*/ 	.short	(.L_815 - .L_814)
.L_814:
        /*00e8*/ 	.word	0x00000008
.L_815:


//--------------------- .nv.info._Z35group_norm_nhwc_bwd_one_pass_kernelI11Fp16IOBf16WLi128ELi28ELi448EEv26Group_norm_nhwc_bwd_params --------------------------
	.section	.nv.info._Z35group_norm_nhwc_bwd_one_pass_kernelI11Fp16IOBf16WLi128ELi28ELi448EEv26Group_norm_nhwc_bwd_params,"",@"SHT_CUDA_INFO"
	.sectionflags	@""
	.align	4


	//----- nvinfo : EIATTR_CUDA_API_VERSION
	.align		4
        /*0000*/ 	.byte	0x04, 0x37
        /*0002*/ 	.short	(.L_817 - .L_816)
.L_816:
        /*0004*/ 	.word	0x00000082


	//----- nvinfo : EIATTR_KPARAM_INFO
	.align		4
.L_817:
        /*0008*/ 	.byte	0x04, 0x17
        /*000a*/ 	.short	(.L_819 - .L_818)
.L_818:
        /*000c*/ 	.word	0x00000000
        /*0010*/ 	.short	0x0000
        /*0012*/ 	.short	0x0000
        /*0014*/ 	.byte	0x00, 0xf0, 0xe1, 0x02


	//----- nvinfo : EIATTR_SPARSE_MMA_MASK
	.align		4
.L_819:
        /*0018*/ 	.byte	0x03, 0x50
        /*001a*/ 	.short	0x0000


	//----- nvinfo : EIATTR_MAXREG_COUNT
	.align		4
        /*001c*/ 	.byte	0x03, 0x1b
        /*001e*/ 	.short	0x0080


	//----- nvinfo : EIATTR_NUM_BARRIERS
	.align		4
        /*0020*/ 	.byte	0x02, 0x4c
        /*0022*/ 	.byte	0x01
	.zero		1


	//----- nvinfo : EIATTR_MERCURY_ISA_VERSION
	.align		4
        /*0024*/ 	.byte	0x03, 0x5f
        /*0026*/ 	.short	0x0101


	//----- nvinfo : EIATTR_INT_WARP_WIDE_INSTR_OFFSETS
	.align		4
        /*0028*/ 	.byte	0x04, 0x31
        /*002a*/ 	.short	(.L_821 - .L_820)


	//   ....[0]....
.L_820:
        /*002c*/ 	.word	0x00001bd0


	//----- nvinfo : EIATTR_COOP_GROUP_MASK_REGIDS
	.align		4
.L_821:
        /*0030*/ 	.byte	0x04, 0x29
        /*0032*/ 	.short	(.L_823 - .L_822)


	//   ....[0]....
.L_822:
        /*0034*/ 	.word	0xffffffff


	//   ....[1]....
        /*0038*/ 	.word	0xffffffff


	//   ....[2]....
        /*003c*/ 	.word	0xffffffff


	//   ....[3]....
        /*0040*/ 	.word	0xffffffff


	//   ....[4]....
        /*0044*/ 	.word	0xffffffff


	//   ....[5]....
        /*0048*/ 	.word	0xffffffff


	//   ....[6]....
        /*004c*/ 	.word	0xffffffff


	//   ....[7]....
        /*0050*/ 	.word	0xffffffff


	//   ....[8]....
        /*0054*/ 	.word	0xffffffff


	//   ....[9]....
        /*0058*/ 	.word	0xffffffff


	//----- nvinfo : EIATTR_COOP_GROUP_INSTR_OFFSETS
	.align		4
.L_823:
        /*005c*/ 	.byte	0x04, 0x28
        /*005e*/ 	.short	(.L_825 - .L_824)


	//   ....[0]....
.L_824:
        /*0060*/ 	.word	0x00001980


	//   ....[1]....
        /*0064*/ 	.word	0x000019c0


	//   ....[2]....
        /*0068*/ 	.word	0x00001a40


	//   ....[3]....
        /*006c*/ 	.word	0x00001a70


	//   ....[4]....
        /*0070*/ 	.word	0x00001ab0


	//   ....[5]....
        /*0074*/ 	.word	0x00001ad0


	//   ....[6]....
        /*0078*/ 	.word	0x00001b00


	//   ....[7]....
        /*007c*/ 	.word	0x00001b20


	//   ....[8]....
        /*0080*/ 	.word	0x00001b70


	//   ....[9]....
        /*0084*/ 	.word	0x00001b80


	//----- nvinfo : EIATTR_VRC_CTA_INIT_COUNT
	.align		4
.L_825:
        /*0088*/ 	.byte	0x02, 0x4a
	.zero		1
	.zero		1


	//----- nvinfo : EIATTR_EXIT_INSTR_OFFSETS
	.align		4
        /*008c*/ 	.byte	0x04, 0x1c
        /*008e*/ 	.short	(.L_827 - .L_826)


	//   ....[0]....
.L_826:
        /*0090*/ 	.word	0x00004440


	//   ....[1]....
        /*0094*/ 	.word	0x00004570


	//   ....[2]....
        /*0098*/ 	.word	0x00004b80


	//   ....[3]....
        /*009c*/ 	.word	0x00005180


	//----- nvinfo : EIATTR_MAX_THREADS
	.align		4
.L_827:
        /*00a0*/ 	.byte	0x04, 0x05
        /*00a2*/ 	.short	(.L_829 - .L_828)
.L_828:
        /*00a4*/ 	.word	0x000001c0
        /*00a8*/ 	.word	0x00000001
        /*00ac*/ 	.word	0x00000001


	//----- nvinfo : EIATTR_CRS_STACK_SIZE
	.align		4
.L_829:
        /*00b0*/ 	.byte	0x04, 0x1e
        /*00b2*/ 	.short	(.L_831 - .L_830)
.L_830:
        /*00b4*/ 	.word	0x00000000


	//----- nvinfo : EIATTR_CBANK_PARAM_SIZE
	.align		4
.L_831:
        /*00b8*/ 	.byte	0x03, 0x19
        /*00ba*/ 	.short	0x00b8


	//----- nvinfo : EIATTR_PARAM_CBANK
	.align		4
        /*00bc*/ 	.byte	0x04, 0x0a
        /*00be*/ 	.short	(.L_833 - .L_832)
	.align		4
.L_832:
        /*00c0*/ 	.word	index@(.nv.constant0._Z35group_norm_nhwc_bwd_one_pass_kernelI11Fp16IOBf16WLi128ELi28ELi448EEv26Group_norm_nhwc_bwd_params)
        /*00c4*/ 	.short	0x0380
        /*00c6*/ 	.short	0x00b8


	//----- nvinfo : EIATTR_SW_WAR
	.align		4
.L_833:
        /*00c8*/ 	.byte	0x04, 0x36
        /*00ca*/ 	.short	(.L_835 - .L_834)
.L_834:
        /*00cc*/ 	.word	0x00000008
.L_835:


//--------------------- .nv.info._Z35group_norm_nhwc_bwd_one_pass_kernelI11Fp16IOBf16WLi256ELi28ELi448EEv26Group_norm_nhwc_bwd_params --------------------------
	.section	.nv.info._Z35group_norm_nhwc_bwd_one_pass_kernelI11Fp16IOBf16WLi256ELi28ELi448EEv26Group_norm_nhwc_bwd_params,"",@"SHT_CUDA_INFO"
	.sectionflags	@""
	.align	4


	//----- nvinfo : EIATTR_CUDA_API_VERSION
	.align		4
        /*0000*/ 	.byte	0x04, 0x37
        /*0002*/ 	.short	(.L_837 - .L_836)
.L_836:
        /*0004*/ 	.word	0x00000082


	//----- nvinfo : EIATTR_KPARAM_INFO
	.align		4
.L_837:
        /*0008*/ 	.byte	0x04, 0x17
        /*000a*/ 	.short	(.L_839 - .L_838)
.L_838:
        /*000c*/ 	.word	0x00000000
        /*0010*/ 	.short	0x0000
        /*0012*/ 	.short	0x0000
        /*0014*/ 	.byte	0x00, 0xf0, 0xe1, 0x02


	//----- nvinfo : EIATTR_SPARSE_MMA_MASK
	.align		4
.L_839:
        /*0018*/ 	.byte	0x03, 0x50
        /*001a*/ 	.short	0x0000


	//----- nvinfo : EIATTR_MAXREG_COUNT
	.align		4
        /*001c*/ 	.byte	0x03, 0x1b
        /*001e*/ 	.short	0x0080


	//----- nvinfo : EIATTR_NUM_BARRIERS
	.align		4
        /*0020*/ 	.byte	0x02, 0x4c
        /*0022*/ 	.byte	0x01
	.zero		1


	//----- nvinfo : EIATTR_MERCURY_ISA_VERSION
	.align		4
        /*0024*/ 	.byte	0x03, 0x5f
        /*0026*/ 	.short	0x0101


	//----- nvinfo : EIATTR_COOP_GROUP_MASK_REGIDS
	.align		4
        /*0028*/ 	.byte	0x04, 0x29
        /*002a*/ 	.short	(.L_841 - .L_840)


	//   ....[0]....
.L_840:
        /*002c*/ 	.word	0xffffffff


	//   ....[1]....
        /*0030*/ 	.word	0xffffffff


	//   ....[2]....
        /*0034*/ 	.word	0xffffffff


	//   ....[3]....
        /*0038*/ 	.word	0xffffffff


	//   ....[4]....
        /*003c*/ 	.word	0xffffffff


	//   ....[5]....
        /*0040*/ 	.word	0xffffffff


	//   ....[6]....
        /*0044*/ 	.word	0xffffffff


	//   ....[7]....
        /*0048*/ 	.word	0xffffffff


	//   ....[8]....
        /*004c*/ 	.word	0xffffffff


	//   ....[9]....
        /*0050*/ 	.word	0xffffffff


	//----- nvinfo : EIATTR_COOP_GROUP_INSTR_OFFSETS
	.align		4
.L_841:
        /*0054*/ 	.byte	0x04, 0x28
        /*0056*/ 	.short	(.L_843 - .L_842)


	//   ....[0]....
.L_842:
        /*0058*/ 	.word	0x00002ce0


	//   ....[1]....
        /*005c*/ 	.word	0x00002d10


	//   ....[2]....
        /*0060*/ 	.word	0x00002d50


	//   ....[3]....
        /*0064*/ 	.word	0x00002d70


	//   ....[4]....
        /*0068*/ 	.word	0x00002da0


	//   ....[5]....
        /*006c*/ 	.word	0x00002dc0


	//   ....[6]....
        /*0070*/ 	.word	0x00002df0


	//   ....[7]....
        /*0074*/ 	.word	0x00002e10


	//   ....[8]....
        /*0078*/ 	.word	0x00002e60


	//   ....[9]....
        /*007c*/ 	.word	0x00002e70


	//----- nvinfo : EIATTR_VRC_CTA_INIT_COUNT
	.align		4
.L_843:
        /*0080*/ 	.byte	0x02, 0x4a
	.zero		1
	.zero		1


	//----- nvinfo : EIATTR_EXIT_INSTR_OFFSETS
	.align		4
        /*0084*/ 	.byte	0x04, 0x1c
        /*0086*/ 	.short	(.L_845 - .L_844)


	//   ....[0]....
.L_844:
        /*0088*/ 	.word	0x000062d0


	//   ....[1]....
        /*008c*/ 	.word	0x00006400


	//   ....[2]....
        /*0090*/ 	.word	0x00006a10


	//   ....[3]....
        /*0094*/ 	.word	0x00007010


	//----- nvinfo : EIATTR_MAX_THREADS
	.align		4
.L_845:
        /*0098*/ 	.byte	0x04, 0x05
        /*009a*/ 	.short	(.L_847 - .L_846)
.L_846:
        /*009c*/ 	.word	0x000001c0
        /*00a0*/ 	.word	0x00000001
        /*00a4*/ 	.word	0x00000001


	//----- nvinfo : EIATTR_CRS_STACK_SIZE
	.align		4
.L_847:
        /*00a8*/ 	.byte	0x04, 0x1e
        /*00aa*/ 	.short	(.L_849 - .L_848)
.L_848:
        /*00ac*/ 	.word	0x00000000


	//----- nvinfo : EIATTR_CBANK_PARAM_SIZE
	.align		4
.L_849:
        /*00b0*/ 	.byte	0x03, 0x19
        /*00b2*/ 	.short	0x00b8


	//----- nvinfo : EIATTR_PARAM_CBANK
	.align		4
        /*00b4*/ 	.byte	0x04, 0x0a
        /*00b6*/ 	.short	(.L_851 - .L_850)
	.align		4
.L_850:
        /*00b8*/ 	.word	index@(.nv.constant0._Z35group_norm_nhwc_bwd_one_pass_kernelI11Fp16IOBf16WLi256ELi28ELi448EEv26Group_norm_nhwc_bwd_params)
        /*00bc*/ 	.short	0x0380
        /*00be*/ 	.short	0x00b8


	//----- nvinfo : EIATTR_SW_WAR
	.align		4
.L_851:
        /*00c0*/ 	.byte	0x04, 0x36
        /*00c2*/ 	.short	(.L_853 - .L_852)
.L_852:
        /*00c4*/ 	.word	0x00000008
.L_853:


//--------------------- .nv.info._Z35group_norm_nhwc_bwd_one_pass_kernelI11Fp16IOBf16WLi512ELi28ELi448EEv26Group_norm_nhwc_bwd_params --------------------------
	.section	.nv.info._Z35group_norm_nhwc_bwd_one_pass_kernelI11Fp16IOBf16WLi512ELi28ELi448EEv26Group_norm_nhwc_bwd_params,"",@"SHT_CUDA_INFO"
	.sectionflags	@""
	.align	4


	//----- nvinfo : EIATTR_CUDA_API_VERSION
	.align		4
        /*0000*/ 	.byte	0x04, 0x37
        /*0002*/ 	.short	(.L_855 - .L_854)
.L_854:
        /*0004*/ 	.word	0x00000082


	//----- nvinfo : EIATTR_KPARAM_INFO
	.align		4
.L_855:
        /*0008*/ 	.byte	0x04, 0x17
        /*000a*/ 	.short	(.L_857 - .L_856)
.L_856:
        /*000c*/ 	.word	0x00000000
        /*0010*/ 	.short	0x0000
        /*0012*/ 	.short	0x0000
        /*0014*/ 	.byte	0x00, 0xf0, 0xe1, 0x02


	//----- nvinfo : EIATTR_SPARSE_MMA_MASK
	.align		4
.L_857:
        /*0018*/ 	.byte	0x03, 0x50
        /*001a*/ 	.short	0x0000


	//----- nvinfo : EIATTR_MAXREG_COUNT
	.align		4
        /*001c*/ 	.byte	0x03, 0x1b
        /*001e*/ 	.short	0x0080


	//----- nvinfo : EIATTR_NUM_BARRIERS
	.align		4
        /*0020*/ 	.byte	0x02, 0x4c
        /*0022*/ 	.byte	0x01
	.zero		1


	//----- nvinfo : EIATTR_MERCURY_ISA_VERSION
	.align		4
        /*0024*/ 	.byte	0x03, 0x5f
        /*0026*/ 	.short	0x0101


	//----- nvinfo : EIATTR_INT_WARP_WIDE_INSTR_OFFSETS
	.align		4
        /*0028*/ 	.byte	0x04, 0x31
        /*002a*/ 	.short	(.L_859 - .L_858)


	//   ....[0]....
.L_858:
        /*002c*/ 	.word	0x000054d0


	//----- nvinfo : EIATTR_COOP_GROUP_MASK_REGIDS
	.align		4
.L_859:
        /*0030*/ 	.byte	0x04, 0x29
        /*0032*/ 	.short	(.L_861 - .L_860)


	//   ....[0]....
.L_860:
        /*0034*/ 	.word	0xffffffff


	//   ....[1]....
        /*0038*/ 	.word	0xffffffff


	//   ....[2]....
        /*003c*/ 	.word	0xffffffff


	//   ....[3]....
        /*0040*/ 	.word	0xffffffff


	//   ....[4]....
        /*0044*/ 	.word	0xffffffff


	//   ....[5]....
        /*0048*/ 	.word	0xffffffff


	//   ....[6]....
        /*004c*/ 	.word	0xffffffff


	//   ....[7]....
        /*0050*/ 	.word	0xffffffff


	//   ....[8]....
        /*0054*/ 	.word	0xffffffff


	//   ....[9]....
        /*0058*/ 	.word	0xffffffff


	//----- nvinfo : EIATTR_COOP_GROUP_INSTR_OFFSETS
	.align		4
.L_861:
        /*005c*/ 	.byte	0x04, 0x28
        /*005e*/ 	.short	(.L_863 - .L_862)


	//   ....[0]....
.L_862:
        /*0060*/ 	.word	0x00005260


	//   ....[1]....
        /*0064*/ 	.word	0x000052a0


	//   ....[2]....
        /*0068*/ 	.word	0x00005330


	//   ....[3]....
        /*006c*/ 	.word	0x00005350


	//   ....[4]....
        /*0070*/ 	.word	0x000053b0


	//   ....[5]....
        /*0074*/ 	.word	0x000053d0


	//   ....[6]....
        /*0078*/ 	.word	0x00005400


	//   ....[7]....
        /*007c*/ 	.word	0x00005420


	//   ....[8]....
        /*0080*/ 	.word	0x00005470


	//   ....[9]....
        /*0084*/ 	.word	0x00005480


	//----- nvinfo : EIATTR_VRC_CTA_INIT_COUNT
	.align		4
.L_863:
        /*0088*/ 	.byte	0x02, 0x4a
	.zero		1
	.zero		1


	//----- nvinfo : EIATTR_EXIT_INSTR_OFFSETS
	.align		4
        /*008c*/ 	.byte	0x04, 0x1c
        /*008e*/ 	.short	(.L_865 - .L_864)


	//   ....[0]....
.L_864:
        /*0090*/ 	.word	0x0000a580


	//   ....[1]....
        /*0094*/ 	.word	0x0000a6b0


	//   ....[2]....
        /*0098*/ 	.word	0x0000acd0


	//   ....[3]....
        /*009c*/ 	.word	0x0000b2d0


	//----- nvinfo : EIATTR_MAX_THREADS
	.align		4
.L_865:
        /*00a0*/ 	.byte	0x04, 0x05
        /*00a2*/ 	.short	(.L_867 - .L_866)
.L_866:
        /*00a4*/ 	.word	0x000001c0
        /*00a8*/ 	.word	0x00000001
        /*00ac*/ 	.word	0x00000001


	//----- nvinfo : EIATTR_CRS_STACK_SIZE
	.align		4
.L_867:
        /*00b0*/ 	.byte	0x04, 0x1e
        /*00b2*/ 	.short	(.L_869 - .L_868)
.L_868:
        /*00b4*/ 	.word	0x00000000


	//----- nvinfo : EIATTR_CBANK_PARAM_SIZE
	.align		4
.L_869:
        /*00b8*/ 	.byte	0x03, 0x19
        /*00ba*/ 	.short	0x00b8


	//----- nvinfo : EIATTR_PARAM_CBANK
	.align		4
        /*00bc*/ 	.byte	0x04, 0x0a
        /*00be*/ 	.short	(.L_871 - .L_870)
	.align		4
.L_870:
        /*00c0*/ 	.word	index@(.nv.constant0._Z35group_norm_nhwc_bwd_one_pass_kernelI11Fp16IOBf16WLi512ELi28ELi448EEv26Group_norm_nhwc_bwd_params)
        /*00c4*/ 	.short	0x0380
        /*00c6*/ 	.short	0x00b8


	//----- nvinfo : EIATTR_SW_WAR
	.align		4
.L_871:
        /*00c8*/ 	.byte	0x04, 0x36
        /*00ca*/ 	.short	(.L_873 - .L_872)
.L_872:
        /*00cc*/ 	.word	0x00000008
.L_873:


//--------------------- .nv.info._Z35group_norm_nhwc_bwd_one_pass_kernelI11Fp16IOFp16WLi64ELi28ELi448EEv26Group_norm_nhwc_bwd_params --------------------------
	.section	.nv.info._Z35group_norm_nhwc_bwd_one_pass_kernelI11Fp16IOFp16WLi64ELi28ELi448EEv26Group_norm_nhwc_bwd_params,"",@"SHT_CUDA_INFO"
	.sectionflags	@""
	.align	4


	//----- nvinfo : EIATTR_CUDA_API_VERSION
	.align		4
        /*0000*/ 	.byte	0x04, 0x37
        /*0002*/ 	.short	(.L_875 - .L_874)
.L_874:
        /*0004*/ 	.word	0x00000082


	//----- nvinfo : EIATTR_KPARAM_INFO
	.align		4
.L_875:
        /*0008*/ 	.byte	0x04, 0x17
        /*000a*/ 	.short	(.L_877 - .L_876)
.L_876:
        /*000c*/ 	.word	0x00000000
        /*0010*/ 	.short	0x0000
        /*0012*/ 	.short	0x0000
        /*0014*/ 	.byte	0x00, 0xf0, 0xe1, 0x02


	//----- nvinfo : EIATTR_SPARSE_MMA_MASK
	.align		4
.L_877:
        /*0018*/ 	.byte	0x03, 0x50
        /*001a*/ 	.short	0x0000


	//----- nvinfo : EIATTR_MAXREG_COUNT
	.align		4
        /*001c*/ 	.byte	0x03, 0x1b
        /*001e*/ 	.short	0x0080


	//----- nvinfo : EIATTR_NUM_BARRIERS
	.align		4
        /*0020*/ 	.byte	0x02, 0x4c
        /*0022*/ 	.byte	0x01
	.zero		1


	//----- nvinfo : EIATTR_MERCURY_ISA_VERSION
	.align		4
        /*0024*/ 	.byte	0x03, 0x5f
        /*0026*/ 	.short	0x0101


	//----- nvinfo : EIATTR_INT_WARP_WIDE_INSTR_OFFSETS
	.align		4
        /*0028*/ 	.byte	0x04, 0x31
        /*002a*/ 	.short	(.L_879 - .L_878)


	//   ....[0]....
.L_878:
        /*002c*/ 	.word	0x00002510


	//   ....[1]....
        /*0030*/ 	.word	0x00002540


	//   ....[2]....
        /*0034*/ 	.word	0x00002550


	//   ....[3]....
        /*0038*/ 	.word	0x000025a0


	//   ....[4]....
        /*003c*/ 	.word	0x00002730


	//   ....[5]....
        /*0040*/ 	.word	0x00002780


	//   ....[6]....
        /*0044*/ 	.word	0x00002790


	//   ....[7]....
        /*0048*/ 	.word	0x000027e0


	//----- nvinfo : EIATTR_COOP_GROUP_MASK_REGIDS
	.align		4
.L_879:
        /*004c*/ 	.byte	0x04, 0x29
        /*004e*/ 	.short	(.L_881 - .L_880)


	//   ....[0]....
.L_880:
        /*0050*/ 	.word	0xffffffff


	//   ....[1]....
        /*0054*/ 	.word	0xffffffff


	//   ....[2]....
        /*0058*/ 	.word	0xffffffff


	//   ....[3]....
        /*005c*/ 	.word	0xffffffff


	//   ....[4]....
        /*0060*/ 	.word	0xffffffff


	//   ....[5]....
        /*0064*/ 	.word	0xffffffff


	//   ....[6]....
        /*0068*/ 	.word	0xffffffff


	//   ....[7]....
        /*006c*/ 	.word	0xffffffff


	//   ....[8]....
        /*0070*/ 	.word	0xffffffff


	//   ....[9]....
        /*0074*/ 	.word	0xffffffff


	//----- nvinfo : EIATTR_COOP_GROUP_INSTR_OFFSETS
	.align		4
.L_881:
        /*0078*/ 	.byte	0x04, 0x28
        /*007a*/ 	.short	(.L_883 - .L_882)


	//   ....[0]....
.L_882:
        /*007c*/ 	.word	0x00001130


	//   ....[1]....
        /*0080*/ 	.word	0x00001170


	//   ....[2]....
        /*0084*/ 	.word	0x000011d0


	//   ....[3]....
        /*0088*/ 	.word	0x000011f0


	//   ....[4]....
        /*008c*/ 	.word	0x00001220


	//   ....[5]....
        /*0090*/ 	.word	0x00001240


	//   ....[6]....
        /*0094*/ 	.word	0x00001270


	//   ....[7]....
        /*0098*/ 	.word	0x00001290


	//   ....[8]....
        /*009c*/ 	.word	0x000012e0


	//   ....[9]....
        /*00a0*/ 	.word	0x000012f0


	//----- nvinfo : EIATTR_VRC_CTA_INIT_COUNT
	.align		4
.L_883:
        /*00a4*/ 	.byte	0x02, 0x4a
	.zero		1
	.zero		1


	//----- nvinfo : EIATTR_EXIT_INSTR_OFFSETS
	.align		4
        /*00a8*/ 	.byte	0x04, 0x1c
        /*00aa*/ 	.short	(.L_885 - .L_884)


	//   ....[0]....
.L_884:
        /*00ac*/ 	.word	0x000036c0


	//   ....[1]....
        /*00b0*/ 	.word	0x000037f0


	//   ....[2]....
        /*00b4*/ 	.word	0x00003df0


	//   ....[3]....
        /*00b8*/ 	.word	0x000043f0


	//----- nvinfo : EIATTR_MAX_THREADS
	.align		4
.L_885:
        /*00bc*/ 	.byte	0x04, 0x05
        /*00be*/ 	.short	(.L_887 - .L_886)
.L_886:
        /*00c0*/ 	.word	0x000001c0
        /*00c4*/ 	.word	0x00000001
        /*00c8*/ 	.word	0x00000001


	//----- nvinfo : EIATTR_CRS_STACK_SIZE
	.align		4
.L_887:
        /*00cc*/ 	.byte	0x04, 0x1e
        /*00ce*/ 	.short	(.L_889 - .L_888)
.L_888:
        /*00d0*/ 	.word	0x00000000


	//----- nvinfo : EIATTR_CBANK_PARAM_SIZE
	.align		4
.L_889:
        /*00d4*/ 	.byte	0x03, 0x19
        /*00d6*/ 	.short	0x00b8


	//----- nvinfo : EIATTR_PARAM_CBANK
	.align		4
        /*00d8*/ 	.byte	0x04, 0x0a
        /*00da*/ 	.short	(.L_891 - .L_890)
	.align		4
.L_890:
        /*00dc*/ 	.word	index@(.nv.constant0._Z35group_norm_nhwc_bwd_one_pass_kernelI11Fp16IOFp16WLi64ELi28ELi448EEv26Group_norm_nhwc_bwd_params)
        /*00e0*/ 	.short	0x0380
        /*00e2*/ 	.short	0x00b8


	//----- nvinfo : EIATTR_SW_WAR
	.align		4
.L_891:
        /*00e4*/ 	.byte	0x04, 0x36
        /*00e6*/ 	.short	(.L_893 - .L_892)
.L_892:
        /*00e8*/ 	.word	0x00000008
.L_893:


//--------------------- .nv.info._Z35group_norm_nhwc_bwd_one_pass_kernelI11Fp16IOFp16WLi128ELi28ELi448EEv26Group_norm_nhwc_bwd_params --------------------------
	.section	.nv.info._Z35group_norm_nhwc_bwd_one_pass_kernelI11Fp16IOFp16WLi128ELi28ELi448EEv26Group_norm_nhwc_bwd_params,"",@"SHT_CUDA_INFO"
	.sectionflags	@""
	.align	4


	//----- nvinfo : EIATTR_CUDA_API_VERSION
	.align		4
        /*0000*/ 	.byte	0x04, 0x37
        /*0002*/ 	.short	(.L_895 - .L_894)
.L_894:
        /*0004*/ 	.word	0x00000082


	//----- nvinfo : EIATTR_KPARAM_INFO
	.align		4
.L_895:
        /*0008*/ 	.byte	0x04, 0x17
        /*000a*/ 	.short	(.L_897 - .L_896)
.L_896:
        /*000c*/ 	.word	0x00000000
        /*0010*/ 	.short	0x0000
        /*0012*/ 	.short	0x0000
        /*0014*/ 	.byte	0x00, 0xf0, 0xe1, 0x02


	//----- nvinfo : EIATTR_SPARSE_MMA_MASK
	.align		4
.L_897:
        /*0018*/ 	.byte	0x03, 0x50
        /*001a*/ 	.short	0x0000


	//----- nvinfo : EIATTR_MAXREG_COUNT
	.align		4
        /*001c*/ 	.byte	0x03, 0x1b
        /*001e*/ 	.short	0x0080


	//----- nvinfo : EIATTR_NUM_BARRIERS
	.align		4
        /*0020*/ 	.byte	0x02, 0x4c
        /*0022*/ 	.byte	0x01
	.zero		1


	//----- nvinfo : EIATTR_MERCURY_ISA_VERSION
	.align		4
        /*0024*/ 	.byte	0x03, 0x5f
        /*0026*/ 	.short	0x0101


	//----- nvinfo : EIATTR_INT_WARP_WIDE_INSTR_OFFSETS
	.align		4
        /*0028*/ 	.byte	0x04, 0x31
        /*002a*/ 	.short	(.L_899 - .L_898)


	//   ....[0]....
.L_898:
        /*002c*/ 	.word	0x00001bd0


	//----- nvinfo : EIATTR_COOP_GROUP_MASK_REGIDS
	.align		4
.L_899:
        /*0030*/ 	.byte	0x04, 0x29
        /*0032*/ 	.short	(.L_901 - .L_900)


	//   ....[0]....
.L_900:
        /*0034*/ 	.word	0xffffffff


	//   ....[1]....
        /*0038*/ 	.word	0xffffffff


	//   ....[2]....
        /*003c*/ 	.word	0xffffffff


	//   ....[3]....
        /*0040*/ 	.word	0xffffffff


	//   ....[4]....
        /*0044*/ 	.word	0xffffffff


	//   ....[5]....
        /*0048*/ 	.word	0xffffffff


	//   ....[6]....
        /*004c*/ 	.word	0xffffffff


	//   ....[7]....
        /*0050*/ 	.word	0xffffffff


	//   ....[8]....
        /*0054*/ 	.word	0xffffffff


	//   ....[9]....
        /*0058*/ 	.word	0xffffffff


	//----- nvinfo : EIATTR_COOP_GROUP_INSTR_OFFSETS
	.align		4
.L_901:
        /*005c*/ 	.byte	0x04, 0x28
        /*005e*/ 	.short	(.L_903 - .L_902)


	//   ....[0]....
.L_902:
        /*0060*/ 	.word	0x00001980


	//   ....[1]....
        /*0064*/ 	.word	0x000019c0


	//   ....[2]....
        /*0068*/ 	.word	0x00001a40


	//   ....[3]....
        /*006c*/ 	.word	0x00001a70


	//   ....[4]....
        /*0070*/ 	.word	0x00001ab0


	//   ....[5]....
        /*0074*/ 	.word	0x00001ad0


	//   ....[6]....
        /*0078*/ 	.word	0x00001b00


	//   ....[7]....
        /*007c*/ 	.word	0x00001b20


	//   ....[8]....
        /*0080*/ 	.word	0x00001b70


	//   ....[9]....
        /*0084*/ 	.word	0x00001b80


	//----- nvinfo : EIATTR_VRC_CTA_INIT_COUNT
	.align		4
.L_903:
        /*0088*/ 	.byte	0x02, 0x4a
	.zero		1
	.zero		1


	//----- nvinfo : EIATTR_EXIT_INSTR_OFFSETS
	.align		4
        /*008c*/ 	.byte	0x04, 0x1c
        /*008e*/ 	.short	(.L_905 - .L_904)


	//   ....[0]....
.L_904:
        /*0090*/ 	.word	0x00004440


	//   ....[1]....
        /*0094*/ 	.word	0x00004570


	//   ....[2]....
        /*0098*/ 	.word	0x00004b80


	//   ....[3]....
        /*009c*/ 	.word	0x00005180


	//----- nvinfo : EIATTR_MAX_THREADS
	.align		4
.L_905:
        /*00a0*/ 	.byte	0x04, 0x05
        /*00a2*/ 	.short	(.L_907 - .L_906)
.L_906:
        /*00a4*/ 	.word	0x000001c0
        /*00a8*/ 	.word	0x00000001
        /*00ac*/ 	.word	0x00000001


	//----- nvinfo : EIATTR_CRS_STACK_SIZE
	.align		4
.L_907:
        /*00b0*/ 	.byte	0x04, 0x1e
        /*00b2*/ 	.short	(.L_909 - .L_908)
.L_908:
        /*00b4*/ 	.word	0x00000000


	//----- nvinfo : EIATTR_CBANK_PARAM_SIZE
	.align		4
.L_909:
        /*00b8*/ 	.byte	0x03, 0x19
        /*00ba*/ 	.short	0x00b8


	//----- nvinfo : EIATTR_PARAM_CBANK
	.align		4
        /*00bc*/ 	.byte	0x04, 0x0a
        /*00be*/ 	.short	(.L_911 - .L_910)
	.align		4
.L_910:
        /*00c0*/ 	.word	index@(.nv.constant0._Z35group_norm_nhwc_bwd_one_pass_kernelI11Fp16IOFp16WLi128ELi28ELi448EEv26Group_norm_nhwc_bwd_params)
        /*00c4*/ 	.short	0x0380
        /*00c6*/ 	.short	0x00b8


	//----- nvinfo : EIATTR_SW_WAR
	.align		4
.L_911:
        /*00c8*/ 	.byte	0x04, 0x36
        /*00ca*/ 	.short	(.L_913 - .L_912)
.L_912:
        /*00cc*/ 	.word	0x00000008
.L_913:


//--------------------- .nv.info._Z35group_norm_nhwc_bwd_one_pass_kernelI11Fp16IOFp16WLi256ELi28ELi448EEv26Group_norm_nhwc_bwd_params --------------------------
	.section	.nv.info._Z35group_norm_nhwc_bwd_one_pass_kernelI11Fp16IOFp16WLi256ELi28ELi448EEv26Group_norm_nhwc_bwd_params,"",@"SHT_CUDA_INFO"
	.sectionflags	@""
	.align	4


	//----- nvinfo : EIATTR_CUDA_API_VERSION
	.align		4
        /*0000*/ 	.byte	0x04, 0x37
        /*0002*/ 	.short	(.L_915 - .L_914)
.L_914:
        /*0004*/ 	.word	0x00000082


	//----- nvinfo : EIATTR_KPARAM_INFO
	.align		4
.L_915:
        /*0008*/ 	.byte	0x04, 0x17
        /*000a*/ 	.short	(.L_917 - .L_916)
.L_916:
        /*000c*/ 	.word	0x00000000
        /*0010*/ 	.short	0x0000
        /*0012*/ 	.short	0x0000
        /*0014*/ 	.byte	0x00, 0xf0, 0xe1, 0x02


	//----- nvinfo : EIATTR_SPARSE_MMA_MASK
	.align		4
.L_917:
        /*0018*/ 	.byte	0x03, 0x50
        /*001a*/ 	.short	0x0000


	//----- nvinfo : EIATTR_MAXREG_COUNT
	.align		4
        /*001c*/ 	.byte	0x03, 0x1b
        /*001e*/ 	.short	0x0080


	//----- nvinfo : EIATTR_NUM_BARRIERS
	.align		4
        /*0020*/ 	.byte	0x02, 0x4c
        /*0022*/ 	.byte	0x01
	.zero		1


	//----- nvinfo : EIATTR_MERCURY_ISA_VERSION
	.align		4
        /*0024*/ 	.byte	0x03, 0x5f
        /*0026*/ 	.short	0x0101


	//----- nvinfo : EIATTR_COOP_GROUP_MASK_REGIDS
	.align		4
        /*0028*/ 	.byte	0x04, 0x29
        /*002a*/ 	.short	(.L_919 - .L_918)


	//   ....[0]....
.L_918:
        /*002c*/ 	.word	0xffffffff


	//   ....[1]....
        /*0030*/ 	.word	0xffffffff


	//   ....[2]....
        /*0034*/ 	.word	0xffffffff


	//   ....[3]....
        /*0038*/ 	.word	0xffffffff


	//   ....[4]....
        /*003c*/ 	.word	0xffffffff


	//   ....[5]....
        /*0040*/ 	.word	0xffffffff


	//   ....[6]....
        /*0044*/ 	.word	0xffffffff


	//   ....[7]....
        /*0048*/ 	.word	0xffffffff


	//   ....[8]....
        /*004c*/ 	.word	0xffffffff


	//   ....[9]....
        /*0050*/ 	.word	0xffffffff


	//----- nvinfo : EIATTR_COOP_GROUP_INSTR_OFFSETS
	.align		4
.L_919:
        /*0054*/ 	.byte	0x04, 0x28
        /*0056*/ 	.short	(.L_921 - .L_920)


	//   ....[0]....
.L_920:
        /*0058*/ 	.word	0x00002ce0


	//   ....[1]....
        /*005c*/ 	.word	0x00002d10


	//   ....[2]....
        /*0060*/ 	.word	0x00002d50


	//   ....[3]....
        /*0064*/ 	.word	0x00002d70


	//   ....[4]....
        /*0068*/ 	.word	0x00002da0


	//   ....[5]....
        /*006c*/ 	.word	0x00002dc0


	//   ....[6]....
        /*0070*/ 	.word	0x00002df0


	//   ....[7]....
        /*0074*/ 	.word	0x00002e10


	//   ....[8]....
        /*0078*/ 	.word	0x00002e60


	//   ....[9]....
        /*007c*/ 	.word	0x00002e70


	//----- nvinfo : EIATTR_VRC_CTA_INIT_COUNT
	.align		4
.L_921:
        /*0080*/ 	.byte	0x02, 0x4a
	.zero		1
	.zero		1


	//----- nvinfo : EIATTR_EXIT_INSTR_OFFSETS
	.align		4
        /*0084*/ 	.byte	0x04, 0x1c
        /*0086*/ 	.short	(.L_923 - .L_922)


	//   ....[0]....
.L_922:
        /*0088*/ 	.word	0x000062d0


	//   ....[1]....
        /*008c*/ 	.word	0x00006400


	//   ....[2]....
        /*0090*/ 	.word	0x00006a10


	//   ....[3]....
        /*0094*/ 	.word	0x00007010


	//----- nvinfo : EIATTR_MAX_THREADS
	.align		4
.L_923:
        /*0098*/ 	.byte	0x04, 0x05
        /*009a*/ 	.short	(.L_925 - .L_924)
.L_924:
        /*009c*/ 	.word	0x000001c0
        /*00a0*/ 	.word	0x00000001
        /*00a4*/ 	.word	0x00000001


	//----- nvinfo : EIATTR_CRS_STACK_SIZE
	.align		4
.L_925:
        /*00a8*/ 	.byte	0x04, 0x1e
        /*00aa*/ 	.short	(.L_927 - .L_926)
.L_926:
        /*00ac*/ 	.word	0x00000000


	//----- nvinfo : EIATTR_CBANK_PARAM_SIZE
	.align		4
.L_927:
        /*00b0*/ 	.byte	0x03, 0x19
        /*00b2*/ 	.short	0x00b8


	//----- nvinfo : EIATTR_PARAM_CBANK
	.align		4
        /*00b4*/ 	.byte	0x04, 0x0a
        /*00b6*/ 	.short	(.L_929 - .L_928)
	.align		4
.L_928:
        /*00b8*/ 	.word	index@(.nv.constant0._Z35group_norm_nhwc_bwd_one_pass_kernelI11Fp16IOFp16WLi256ELi28ELi448EEv26Group_norm_nhwc_bwd_params)
        /*00bc*/ 	.short	0x0380
        /*00be*/ 	.short	0x00b8


	//----- nvinfo : EIATTR_SW_WAR
	.align		4
.L_929:
        /*00c0*/ 	.byte	0x04, 0x36
        /*00c2*/ 	.short	(.L_931 - .L_930)
.L_930:
        /*00c4*/ 	.word	0x00000008
.L_931:


//--------------------- .nv.info._Z35group_norm_nhwc_bwd_one_pass_kernelI11Fp16IOFp16WLi512ELi28ELi448EEv26Group_norm_nhwc_bwd_params --------------------------
	.section	.nv.info._Z35group_norm_nhwc_bwd_one_pass_kernelI11Fp16IOFp16WLi512ELi28ELi448EEv26Group_norm_nhwc_bwd_params,"",@"SHT_CUDA_INFO"
	.sectionflags	@""
	.align	4


	//----- nvinfo : EIATTR_CUDA_API_VERSION
	.align		4
        /*0000*/ 	.byte	0x04, 0x37
        /*0002*/ 	.short	(.L_933 - .L_932)
.L_932:
        /*0004*/ 	.word	0x00000082


	//----- nvinfo : EIATTR_KPARAM_INFO
	.align		4
.L_933:
        /*0008*/ 	.byte	0x04, 0x17
        /*000a*/ 	.short	(.L_935 - .L_934)
.L_934:
        /*000c*/ 	.word	0x00000000
        /*0010*/ 	.short	0x0000
        /*0012*/ 	.short	0x0000
        /*0014*/ 	.byte	0x00, 0xf0, 0xe1, 0x02


	//----- nvinfo : EIATTR_SPARSE_MMA_MASK
	.align		4
.L_935:
        /*0018*/ 	.byte	0x03, 0x50
        /*001a*/ 	.short	0x0000


	//----- nvinfo : EIATTR_MAXREG_COUNT
	.align		4
        /*001c*/ 	.byte	0x03, 0x1b
        /*001e*/ 	.short	0x0080


	//----- nvinfo : EIATTR_NUM_BARRIERS
	.align		4
        /*0020*/ 	.byte	0x02, 0x4c
        /*0022*/ 	.byte	0x01
	.zero		1


	//----- nvinfo : EIATTR_MERCURY_ISA_VERSION
	.align		4
        /*0024*/ 	.byte	0x03, 0x5f
        /*0026*/ 	.short	0x0101


	//----- nvinfo : EIATTR_INT_WARP_WIDE_INSTR_OFFSETS
	.align		4
        /*0028*/ 	.byte	0x04, 0x31
        /*002a*/ 	.short	(.L_937 - .L_936)


	//   ....[0]....
.L_936:
        /*002c*/ 	.word	0x000054d0


	//----- nvinfo : EIATTR_COOP_GROUP_MASK_REGIDS
	.align		4
.L_937:
        /*0030*/ 	.byte	0x04, 0x29
        /*0032*/ 	.short	(.L_939 - .L_938)


	//   ....[0]....
.L_938:
        /*0034*/ 	.word	0xffffffff


	//   ....[1]....
        /*0038*/ 	.word	0xffffffff


	//   ....[2]....
        /*003c*/ 	.word	0xffffffff


	//   ....[3]....
        /*0040*/ 	.word	0xffffffff


	//   ....[4]....
        /*0044*/ 	.word	0xffffffff


	//   ....[5]....
        /*0048*/ 	.word	0xffffffff


	//   ....[6]....
        /*004c*/ 	.word	0xffffffff


	//   ....[7]....
        /*0050*/ 	.word	0xffffffff


	//   ....[8]....
        /*0054*/ 	.word	0xffffffff


	//   ....[9]....
        /*0058*/ 	.word	0xffffffff


	//----- nvinfo : EIATTR_COOP_GROUP_INSTR_OFFSETS
	.align		4
.L_939:
        /*005c*/ 	.byte	0x04, 0x28
        /*005e*/ 	.short	(.L_941 - .L_940)


	//   ....[0]....
.L_940:
        /*0060*/ 	.word	0x00005260


	//   ....[1]....
        /*0064*/ 	.word	0x000052a0


	//   ....[2]....
        /*0068*/ 	.word	0x00005330


	//   ....[3]....
        /*006c*/ 	.word	0x00005350


	//   ....[4]....
        /*0070*/ 	.word	0x000053b0


	//   ....[5]....
        /*0074*/ 	.word	0x000053d0


	//   ....[6]....
        /*0078*/ 	.word	0x00005400


	//   ....[7]....
        /*007c*/ 	.word	0x00005420


	//   ....[8]....
        /*0080*/ 	.word	0x00005470


	//   ....[9]....
        /*0084*/ 	.word	0x00005480


	//----- nvinfo : EIATTR_VRC_CTA_INIT_COUNT
	.align		4
.L_941:
        /*0088*/ 	.byte	0x02, 0x4a
	.zero		1
	.zero		1


	//----- nvinfo : EIATTR_EXIT_INSTR_OFFSETS
	.align		4
        /*008c*/ 	.byte	0x04, 0x1c
        /*008e*/ 	.short	(.L_943 - .L_942)


	//   ....[0]....
.L_942:
        /*0090*/ 	.word	0x0000a580


	//   ....[1]....
        /*0094*/ 	.word	0x0000a6b0


	//   ....[2]....
        /*0098*/ 	.word	0x0000acd0


	//   ....[3]....
        /*009c*/ 	.word	0x0000b2d0


	//----- nvinfo : EIATTR_MAX_THREADS
	.align		4
.L_943:
        /*00a0*/ 	.byte	0x04, 0x05
        /*00a2*/ 	.short	(.L_945 - .L_944)
.L_944:
        /*00a4*/ 	.word	0x000001c0
        /*00a8*/ 	.word	0x00000001
        /*00ac*/ 	.word	0x00000001


	//----- nvinfo : EIATTR_CRS_STACK_SIZE
	.align		4
.L_945:
        /*00b0*/ 	.byte	0x04, 0x1e
        /*00b2*/ 	.short	(.L_947 - .L_946)
.L_946:
        /*00b4*/ 	.word	0x00000000


	//----- nvinfo : EIATTR_CBANK_PARAM_SIZE
	.align		4
.L_947:
        /*00b8*/ 	.byte	0x03, 0x19
        /*00ba*/ 	.short	0x00b8


	//----- nvinfo : EIATTR_PARAM_CBANK
	.align		4
        /*00bc*/ 	.byte	0x04, 0x0a
        /*00be*/ 	.short	(.L_949 - .L_948)
	.align		4
.L_948:
        /*00c0*/ 	.word	index@(.nv.constant0._Z35group_norm_nhwc_bwd_one_pass_kernelI11Fp16IOFp16WLi512ELi28ELi448EEv26Group_norm_nhwc_bwd_params)
        /*00c4*/ 	.short	0x0380
        /*00c6*/ 	.short	0x00b8


	//----- nvinfo : EIATTR_SW_WAR
	.align		4
.L_949:
        /*00c8*/ 	.byte	0x04, 0x36
        /*00ca*/ 	.short	(.L_951 - .L_950)
.L_950:
        /*00cc*/ 	.word	0x00000008
.L_951:


//--------------------- .nv.info._Z35group_norm_nhwc_bwd_one_pass_kernelI11Fp32IOFp32WLi64ELi28ELi448EEv26Group_norm_nhwc_bwd_params --------------------------
	.section	.nv.info._Z35group_norm_nhwc_bwd_one_pass_kernelI11Fp32IOFp32WLi64ELi28ELi448EEv26Group_norm_nhwc_bwd_params,"",@"SHT_CUDA_INFO"
	.sectionflags	@""
	.align	4


	//----- nvinfo : EIATTR_CUDA_API_VERSION
	.align		4
        /*0000*/ 	.byte	0x04, 0x37
        /*0002*/ 	.short	(.L_953 - .L_952)
.L_952:
        /*0004*/ 	.word	0x00000082


	//----- nvinfo : EIATTR_KPARAM_INFO
	.align		4
.L_953:
        /*0008*/ 	.byte	0x04, 0x17
        /*000a*/ 	.short	(.L_955 - .L_954)
.L_954:
        /*000c*/ 	.word	0x00000000
        /*0010*/ 	.short	0x0000
        /*0012*/ 	.short	0x0000
        /*0014*/ 	.byte	0x00, 0xf0, 0xe1, 0x02


	//----- nvinfo : EIATTR_SPARSE_MMA_MASK
	.align		4
.L_955:
        /*0018*/ 	.byte	0x03, 0x50
        /*001a*/ 	.short	0x0000


	//----- nvinfo : EIATTR_MAXREG_COUNT
	.align		4
        /*001c*/ 	.byte	0x03, 0x1b
        /*001e*/ 	.short	0x0080


	//----- nvinfo : EIATTR_NUM_BARRIERS
	.align		4
        /*0020*/ 	.byte	0x02, 0x4c
        /*0022*/ 	.byte	0x01
	.zero		1


	//----- nvinfo : EIATTR_MERCURY_ISA_VERSION
	.align		4
        /*0024*/ 	.byte	0x03, 0x5f
        /*0026*/ 	.short	0x0101


	//----- nvinfo : EIATTR_INT_WARP_WIDE_INSTR_OFFSETS
	.align		4
        /*0028*/ 	.byte	0x04, 0x31
        /*002a*/ 	.short	(.L_957 - .L_956)


	//   ....[0]....
.L_956:
        /*002c*/ 	.word	0x00001110


	//   ....[1]....
        /*0030*/ 	.word	0x00002310


	//   ....[2]....
        /*0034*/ 	.word	0x00002330


	//   ....[3]....
        /*0038*/ 	.word	0x00002340


	//   ....[4]....
        /*003c*/ 	.word	0x00002450


	//   ....[5]....
        /*0040*/ 	.word	0x00002460


	//   ....[6]....
        /*0044*/ 	.word	0x00002540


	//   ....[7]....
        /*0048*/ 	.word	0x00002570


	//   ....[8]....
        /*004c*/ 	.word	0x000025d0


	//----- nvinfo : EIATTR_COOP_GROUP_MASK_REGIDS
	.align		4
.L_957:
        /*0050*/ 	.byte	0x04, 0x29
        /*0052*/ 	.short	(.L_959 - .L_958)


	//   ....[0]....
.L_958:
        /*0054*/ 	.word	0xffffffff


	//   ....[1]....
        /*0058*/ 	.word	0xffffffff


	//   ....[2]....
        /*005c*/ 	.word	0xffffffff


	//   ....[3]....
        /*0060*/ 	.word	0xffffffff


	//   ....[4]....
        /*0064*/ 	.word	0xffffffff


	//   ....[5]....
        /*0068*/ 	.word	0xffffffff


	//   ....[6]....
        /*006c*/ 	.word	0xffffffff


	//   ....[7]....
        /*0070*/ 	.word	0xffffffff


	//   ....[8]....
        /*0074*/ 	.word	0xffffffff


	//   ....[9]....
        /*0078*/ 	.word	0xffffffff


	//----- nvinfo : EIATTR_COOP_GROUP_INSTR_OFFSETS
	.align		4
.L_959:
        /*007c*/ 	.byte	0x04, 0x28
        /*007e*/ 	.short	(.L_961 - .L_960)


	//   ....[0]....
.L_960:
        /*0080*/ 	.word	0x00000eb0


	//   ....[1]....
        /*0084*/ 	.word	0x00000ef0


	//   ....[2]....
        /*0088*/ 	.word	0x00000f80


	//   ....[3]....
        /*008c*/ 	.word	0x00000fb0


	//   ....[4]....
        /*0090*/ 	.word	0x00000ff0


	//   ....[5]....
        /*0094*/ 	.word	0x00001010


	//   ....[6]....
        /*0098*/ 	.word	0x00001040


	//   ....[7]....
        /*009c*/ 	.word	0x00001060


	//   ....[8]....
        /*00a0*/ 	.word	0x000010b0


	//   ....[9]....
        /*00a4*/ 	.word	0x000010c0


	//----- nvinfo : EIATTR_VRC_CTA_INIT_COUNT
	.align		4
.L_961:
        /*00a8*/ 	.byte	0x02, 0x4a
	.zero		1
	.zero		1


	//----- nvinfo : EIATTR_EXIT_INSTR_OFFSETS
	.align		4
        /*00ac*/ 	.byte	0x04, 0x1c
        /*00ae*/ 	.short	(.L_963 - .L_962)


	//   ....[0]....
.L_962:
        /*00b0*/ 	.word	0x000034c0


	//   ....[1]....
        /*00b4*/ 	.word	0x000035f0


	//   ....[2]....
        /*00b8*/ 	.word	0x00003bd0


	//   ....[3]....
        /*00bc*/ 	.word	0x00004180


	//----- nvinfo : EIATTR_MAX_THREADS
	.align		4
.L_963:
        /*00c0*/ 	.byte	0x04, 0x05
        /*00c2*/ 	.short	(.L_965 - .L_964)
.L_964:
        /*00c4*/ 	.word	0x000001c0
        /*00c8*/ 	.word	0x00000001
        /*00cc*/ 	.word	0x00000001


	//----- nvinfo : EIATTR_CRS_STACK_SIZE
	.align		4
.L_965:
        /*00d0*/ 	.byte	0x04, 0x1e
        /*00d2*/ 	.short	(.L_967 - .L_966)
.L_966:
        /*00d4*/ 	.word	0x00000000


	//----- nvinfo : EIATTR_CBANK_PARAM_SIZE
	.align		4
.L_967:
        /*00d8*/ 	.byte	0x03, 0x19
        /*00da*/ 	.short	0x00b8


	//----- nvinfo : EIATTR_PARAM_CBANK
	.align		4
        /*00dc*/ 	.byte	0x04, 0x0a
        /*00de*/ 	.short	(.L_969 - .L_968)
	.align		4
.L_968:
        /*00e0*/ 	.word	index@(.nv.constant0._Z35group_norm_nhwc_bwd_one_pass_kernelI11Fp32IOFp32WLi64ELi28ELi448EEv26Group_norm_nhwc_bwd_params)
        /*00e4*/ 	.short	0x0380
        /*00e6*/ 	.short	0x00b8


	//----- nvinfo : EIATTR_SW_WAR
	.align		4
.L_969:
        /*00e8*/ 	.byte	0x04, 0x36
        /*00ea*/ 	.short	(.L_971 - .L_970)
.L_970:
        /*00ec*/ 	.word	0x00000008
.L_971:


//--------------------- .nv.info._Z35group_norm_nhwc_bwd_one_pass_kernelI11Fp32IOFp32WLi128ELi28ELi448EEv26Group_norm_nhwc_bwd_params --------------------------
	.section	.nv.info._Z35group_norm_nhwc_bwd_one_pass_kernelI11Fp32IOFp32WLi128ELi28ELi448EEv26Group_norm_nhwc_bwd_params,"",@"SHT_CUDA_INFO"
	.sectionflags	@""
	.align	4


	//----- nvinfo : EIATTR_CUDA_API_VERSION
	.align		4
        /*0000*/ 	.byte	0x04, 0x37
        /*0002*/ 	.short	(.L_973 - .L_972)
.L_972:
        /*0004*/ 	.word	0x00000082


	//----- nvinfo : EIATTR_KPARAM_INFO
	.align		4
.L_973:
        /*0008*/ 	.byte	0x04, 0x17
        /*000a*/ 	.short	(.L_975 - .L_974)
.L_974:
        /*000c*/ 	.word	0x00000000
        /*0010*/ 	.short	0x0000
        /*0012*/ 	.short	0x0000
        /*0014*/ 	.byte	0x00, 0xf0, 0xe1, 0x02


	//----- nvinfo : EIATTR_SPARSE_MMA_MASK
	.align		4
.L_975:
        /*0018*/ 	.byte	0x03, 0x50
        /*001a*/ 	.short	0x0000


	//----- nvinfo : EIATTR_MAXREG_COUNT
	.align		4
        /*001c*/ 	.byte	0x03, 0x1b
        /*001e*/ 	.short	0x0080


	//----- nvinfo : EIATTR_NUM_BARRIERS
	.align		4
        /*0020*/ 	.byte	0x02, 0x4c
        /*0022*/ 	.byte	0x01
	.zero		1


	//----- nvinfo : EIATTR_MERCURY_ISA_VERSION
	.align		4
        /*0024*/ 	.byte	0x03, 0x5f
        /*0026*/ 	.short	0x0101


	//----- nvinfo : EIATTR_COOP_GROUP_MASK_REGIDS
	.align		4
        /*0028*/ 	.byte	0x04, 0x29
        /*002a*/ 	.short	(.L_977 - .L_976)


	//   ....[0]....
.L_976:
        /*002c*/ 	.word	0xffffffff


	//   ....[1]....
        /*0030*/ 	.word	0xffffffff


	//   ....[2]....
        /*0034*/ 	.word	0xffffffff


	//   ....[3]....
        /*0038*/ 	.word	0xffffffff


	//   ....[4]....
        /*003c*/ 	.word	0xffffffff


	//   ....[5]....
        /*0040*/ 	.word	0xffffffff


	//   ....[6]....
        /*0044*/ 	.word	0xffffffff


	//   ....[7]....
        /*0048*/ 	.word	0xffffffff


	//   ....[8]....
        /*004c*/ 	.word	0xffffffff


	//   ....[9]....
        /*0050*/ 	.word	0xffffffff


	//----- nvinfo : EIATTR_COOP_GROUP_INSTR_OFFSETS
	.align		4
.L_977:
        /*0054*/ 	.byte	0x04, 0x28
        /*0056*/ 	.short	(.L_979 - .L_978)


	//   ....[0]....
.L_978:
        /*0058*/ 	.word	0x000017d0


	//   ....[1]....
        /*005c*/ 	.word	0x00001800


	//   ....[2]....
        /*0060*/ 	.word	0x00001850


	//   ....[3]....
        /*0064*/ 	.word	0x00001870


	//   ....[4]....
        /*0068*/ 	.word	0x000018a0


	//   ....[5]....
        /*006c*/ 	.word	0x000018c0


	//   ....[6]....
        /*0070*/ 	.word	0x000018f0


	//   ....[7]....
        /*0074*/ 	.word	0x00001910


	//   ....[8]....
        /*0078*/ 	.word	0x00001960


	//   ....[9]....
        /*007c*/ 	.word	0x00001970


	//----- nvinfo : EIATTR_VRC_CTA_INIT_COUNT
	.align		4
.L_979:
        /*0080*/ 	.byte	0x02, 0x4a
	.zero		1
	.zero		1


	//----- nvinfo : EIATTR_EXIT_INSTR_OFFSETS
	.align		4
        /*0084*/ 	.byte	0x04, 0x1c
        /*0086*/ 	.short	(.L_981 - .L_980)


	//   ....[0]....
.L_980:
        /*0088*/ 	.word	0x00003fc0


	//   ....[1]....
        /*008c*/ 	.word	0x000040f0


	//   ....[2]....
        /*0090*/ 	.word	0x000046d0


	//   ....[3]....
        /*0094*/ 	.word	0x00004c80


	//----- nvinfo : EIATTR_MAX_THREADS
	.align		4
.L_981:
        /*0098*/ 	.byte	0x04, 0x05
        /*009a*/ 	.short	(.L_983 - .L_982)
.L_982:
        /*009c*/ 	.word	0x000001c0
        /*00a0*/ 	.word	0x00000001
        /*00a4*/ 	.word	0x00000001


	//----- nvinfo : EIATTR_CRS_STACK_SIZE
	.align		4
.L_983:
        /*00a8*/ 	.byte	0x04, 0x1e
        /*00aa*/ 	.short	(.L_985 - .L_984)
.L_984:
        /*00ac*/ 	.word	0x00000000


	//----- nvinfo : EIATTR_CBANK_PARAM_SIZE
	.align		4
.L_985:
        /*00b0*/ 	.byte	0x03, 0x19
        /*00b2*/ 	.short	0x00b8


	//----- nvinfo : EIATTR_PARAM_CBANK
	.align		4
        /*00b4*/ 	.byte	0x04, 0x0a
        /*00b6*/ 	.short	(.L_987 - .L_986)
	.align		4
.L_986:
        /*00b8*/ 	.word	index@(.nv.constant0._Z35group_norm_nhwc_bwd_one_pass_kernelI11Fp32IOFp32WLi128ELi28ELi448EEv26Group_norm_nhwc_bwd_params)
        /*00bc*/ 	.short	0x0380
        /*00be*/ 	.short	0x00b8


	//----- nvinfo : EIATTR_SW_WAR
	.align		4
.L_987:
        /*00c0*/ 	.byte	0x04, 0x36
        /*00c2*/ 	.short	(.L_989 - .L_988)
.L_988:
        /*00c4*/ 	.word	0x00000008
.L_989:


//--------------------- .nv.info._Z35group_norm_nhwc_bwd_one_pass_kernelI11Fp32IOFp32WLi256ELi28ELi448EEv26Group_norm_nhwc_bwd_params --------------------------
	.section	.nv.info._Z35group_norm_nhwc_bwd_one_pass_kernelI11Fp32IOFp32WLi256ELi28ELi448EEv26Group_norm_nhwc_bwd_params,"",@"SHT_CUDA_INFO"
	.sectionflags	@""
	.align	4


	//----- nvinfo : EIATTR_CUDA_API_VERSION
	.align		4
        /*0000*/ 	.byte	0x04, 0x37
        /*0002*/ 	.short	(.L_991 - .L_990)
.L_990:
        /*0004*/ 	.word	0x00000082


	//----- nvinfo : EIATTR_KPARAM_INFO
	.align		4
.L_991:
        /*0008*/ 	.byte	0x04, 0x17
        /*000a*/ 	.short	(.L_993 - .L_992)
.L_992:
        /*000c*/ 	.word	0x00000000
        /*0010*/ 	.short	0x0000
        /*0012*/ 	.short	0x0000
        /*0014*/ 	.byte	0x00, 0xf0, 0xe1, 0x02


	//----- nvinfo : EIATTR_SPARSE_MMA_MASK
	.align		4
.L_993:
        /*0018*/ 	.byte	0x03, 0x50
        /*001a*/ 	.short	0x0000


	//----- nvinfo : EIATTR_MAXREG_COUNT
	.align		4
        /*001c*/ 	.byte	0x03, 0x1b
        /*001e*/ 	.short	0x0080


	//----- nvinfo : EIATTR_NUM_BARRIERS
	.align		4
        /*0020*/ 	.byte	0x02, 0x4c
        /*0022*/ 	.byte	0x01
	.zero		1


	//----- nvinfo : EIATTR_MERCURY_ISA_VERSION
	.align		4
        /*0024*/ 	.byte	0x03, 0x5f
        /*0026*/ 	.short	0x0101


	//----- nvinfo : EIATTR_INT_WARP_WIDE_INSTR_OFFSETS
	.align		4
        /*0028*/ 	.byte	0x04, 0x31
        /*002a*/ 	.short	(.L_995 - .L_994)


	//   ....[0]....
.L_994:
        /*002c*/ 	.word	0x00002b50


	//----- nvinfo : EIATTR_COOP_GROUP_MASK_REGIDS
	.align		4
.L_995:
        /*0030*/ 	.byte	0x04, 0x29
        /*0032*/ 	.short	(.L_997 - .L_996)


	//   ....[0]....
.L_996:
        /*0034*/ 	.word	0xffffffff


	//   ....[1]....
        /*0038*/ 	.word	0xffffffff


	//   ....[2]....
        /*003c*/ 	.word	0xffffffff


	//   ....[3]....
        /*0040*/ 	.word	0xffffffff


	//   ....[4]....
        /*0044*/ 	.word	0xffffffff


	//   ....[5]....
        /*0048*/ 	.word	0xffffffff


	//   ....[6]....
        /*004c*/ 	.word	0xffffffff


	//   ....[7]....
        /*0050*/ 	.word	0xffffffff


	//   ....[8]....
        /*0054*/ 	.word	0xffffffff


	//   ....[9]....
        /*0058*/ 	.word	0xffffffff


	//----- nvinfo : EIATTR_COOP_GROUP_INSTR_OFFSETS
	.align		4
.L_997:
        /*005c*/ 	.byte	0x04, 0x28
        /*005e*/ 	.short	(.L_999 - .L_998)


	//   ....[0]....
.L_998:
        /*0060*/ 	.word	0x00002910


	//   ....[1]....
        /*0064*/ 	.word	0x00002950


	//   ....[2]....
        /*0068*/ 	.word	0x000029d0


	//   ....[3]....
        /*006c*/ 	.word	0x000029f0


	//   ....[4]....
        /*0070*/ 	.word	0x00002a30


	//   ....[5]....
        /*0074*/ 	.word	0x00002a50


	//   ....[6]....
        /*0078*/ 	.word	0x00002a80


	//   ....[7]....
        /*007c*/ 	.word	0x00002aa0


	//   ....[8]....
        /*0080*/ 	.word	0x00002af0


	//   ....[9]....
        /*0084*/ 	.word	0x00002b00


	//----- nvinfo : EIATTR_VRC_CTA_INIT_COUNT
	.align		4
.L_999:
        /*0088*/ 	.byte	0x02, 0x4a
	.zero		1
	.zero		1


	//----- nvinfo : EIATTR_EXIT_INSTR_OFFSETS
	.align		4
        /*008c*/ 	.byte	0x04, 0x1c
        /*008e*/ 	.short	(.L_1001 - .L_1000)


	//   ....[0]....
.L_1000:
        /*0090*/ 	.word	0x00005ea0


	//   ....[1]....
        /*0094*/ 	.word	0x00005fd0


	//   ....[2]....
        /*0098*/ 	.word	0x000065b0


	//   ....[3]....
        /*009c*/ 	.word	0x00006b60


	//----- nvinfo : EIATTR_MAX_THREADS
	.align		4
.L_1001:
        /*00a0*/ 	.byte	0x04, 0x05
        /*00a2*/ 	.short	(.L_1003 - .L_1002)
.L_1002:
        /*00a4*/ 	.word	0x000001c0
        /*00a8*/ 	.word	0x00000001
        /*00ac*/ 	.word	0x00000001


	//----- nvinfo : EIATTR_CRS_STACK_SIZE
	.align		4
.L_1003:
        /*00b0*/ 	.byte	0x04, 0x1e
        /*00b2*/ 	.short	(.L_1005 - .L_1004)
.L_1004:
        /*00b4*/ 	.word	0x00000000


	//----- nvinfo : EIATTR_CBANK_PARAM_SIZE
	.align		4
.L_1005:
        /*00b8*/ 	.byte	0x03, 0x19
        /*00ba*/ 	.short	0x00b8


	//----- nvinfo : EIATTR_PARAM_CBANK
	.align		4
        /*00bc*/ 	.byte	0x04, 0x0a
        /*00be*/ 	.short	(.L_1007 - .L_1006)
	.align		4
.L_1006:
        /*00c0*/ 	.word	index@(.nv.constant0._Z35group_norm_nhwc_bwd_one_pass_kernelI11Fp32IOFp32WLi256ELi28ELi448EEv26Group_norm_nhwc_bwd_params)
        /*00c4*/ 	.short	0x0380
        /*00c6*/ 	.short	0x00b8


	//----- nvinfo : EIATTR_SW_WAR
	.align		4
.L_1007:
        /*00c8*/ 	.byte	0x04, 0x36
        /*00ca*/ 	.short	(.L_1009 - .L_1008)
.L_1008:
        /*00cc*/ 	.word	0x00000008
.L_1009:


//--------------------- .nv.info._Z35group_norm_nhwc_bwd_one_pass_kernelI11Fp32IOFp32WLi512ELi28ELi448EEv26Group_norm_nhwc_bwd_params --------------------------
	.section	.nv.info._Z35group_norm_nhwc_bwd_one_pass_kernelI11Fp32IOFp32WLi512ELi28ELi448EEv26Group_norm_nhwc_bwd_params,"",@"SHT_CUDA_INFO"
	.sectionflags	@""
	.align	4


	//----- nvinfo : EIATTR_CUDA_API_VERSION
	.align		4
        /*0000*/ 	.byte	0x04, 0x37
        /*0002*/ 	.short	(.L_1011 - .L_1010)
.L_1010:
        /*0004*/ 	.word	0x00000082


	//----- nvinfo : EIATTR_KPARAM_INFO
	.align		4
.L_1011:
        /*0008*/ 	.byte	0x04, 0x17
        /*000a*/ 	.short	(.L_1013 - .L_1012)
.L_1012:
        /*000c*/ 	.word	0x00000000
        /*0010*/ 	.short	0x0000
        /*0012*/ 	.short	0x0000
        /*0014*/ 	.byte	0x00, 0xf0, 0xe1, 0x02


	//----- nvinfo : EIATTR_SPARSE_MMA_MASK
	.align		4
.L_1013:
        /*0018*/ 	.byte	0x03, 0x50
        /*001a*/ 	.short	0x0000


	//----- nvinfo : EIATTR_MAXREG_COUNT
	.align		4
        /*001c*/ 	.byte	0x03, 0x1b
        /*001e*/ 	.short	0x0080


	//----- nvinfo : EIATTR_NUM_BARRIERS
	.align		4
        /*0020*/ 	.byte	0x02, 0x4c
        /*0022*/ 	.byte	0x01
	.zero		1


	//----- nvinfo : EIATTR_MERCURY_ISA_VERSION
	.align		4
        /*0024*/ 	.byte	0x03, 0x5f
        /*0026*/ 	.short	0x0101


	//----- nvinfo : EIATTR_INT_WARP_WIDE_INSTR_OFFSETS
	.align		4
        /*0028*/ 	.byte	0x04, 0x31
        /*002a*/ 	.short	(.L_1015 - .L_1014)


	//   ....[0]....
.L_1014:
        /*002c*/ 	.word	0x00006000


	//   ....[1]....
        /*0030*/ 	.word	0x00006020


	//   ....[2]....
        /*0034*/ 	.word	0x00006050


	//   ....[3]....
        /*0038*/ 	.word	0x000060a0


	//   ....[4]....
        /*003c*/ 	.word	0x00006220


	//   ....[5]....
        /*0040*/ 	.word	0x00006270


	//   ....[6]....
        /*0044*/ 	.word	0x00006280


	//   ....[7]....
        /*0048*/ 	.word	0x000062d0


	//----- nvinfo : EIATTR_COOP_GROUP_MASK_REGIDS
	.align		4
.L_1015:
        /*004c*/ 	.byte	0x04, 0x29
        /*004e*/ 	.short	(.L_1017 - .L_1016)


	//   ....[0]....
.L_1016:
        /*0050*/ 	.word	0xffffffff


	//   ....[1]....
        /*0054*/ 	.word	0xffffffff


	//   ....[2]....
        /*0058*/ 	.word	0xffffffff


	//   ....[3]....
        /*005c*/ 	.word	0xffffffff


	//   ....[4]....
        /*0060*/ 	.word	0xffffffff


	//   ....[5]....
        /*0064*/ 	.word	0xffffffff


	//   ....[6]....
        /*0068*/ 	.word	0xffffffff


	//   ....[7]....
        /*006c*/ 	.word	0xffffffff


	//   ....[8]....
        /*0070*/ 	.word	0xffffffff


	//   ....[9]....
        /*0074*/ 	.word	0xffffffff


	//----- nvinfo : EIATTR_COOP_GROUP_INSTR_OFFSETS
	.align		4
.L_1017:
        /*0078*/ 	.byte	0x04, 0x28
        /*007a*/ 	.short	(.L_1019 - .L_1018)


	//   ....[0]....
.L_1018:
        /*007c*/ 	.word	0x00004bf0


	//   ....[1]....
        /*0080*/ 	.word	0x00004c30


	//   ....[2]....
        /*0084*/ 	.word	0x00004c90


	//   ....[3]....
        /*0088*/ 	.word	0x00004cb0


	//   ....[4]....
        /*008c*/ 	.word	0x00004ce0


	//   ....[5]....
        /*0090*/ 	.word	0x00004d00


	//   ....[6]....
        /*0094*/ 	.word	0x00004d30


	//   ....[7]....
        /*0098*/ 	.word	0x00004d50


	//   ....[8]....
        /*009c*/ 	.word	0x00004da0


	//   ....[9]....
        /*00a0*/ 	.word	0x00004db0


	//----- nvinfo : EIATTR_VRC_CTA_INIT_COUNT
	.align		4
.L_1019:
        /*00a4*/ 	.byte	0x02, 0x4a
	.zero		1
	.zero		1


	//----- nvinfo : EIATTR_EXIT_INSTR_OFFSETS
	.align		4
        /*00a8*/ 	.byte	0x04, 0x1c
        /*00aa*/ 	.short	(.L_1021 - .L_1020)


	//   ....[0]....
.L_1020:
        /*00ac*/ 	.word	0x000099e0


	//   ....[1]....
        /*00b0*/ 	.word	0x00009b10


	//   ....[2]....
        /*00b4*/ 	.word	0x0000a110


	//   ....[3]....
        /*00b8*/ 	.word	0x0000a6c0


	//----- nvinfo : EIATTR_MAX_THREADS
	.align		4
.L_1021:
        /*00bc*/ 	.byte	0x04, 0x05
        /*00be*/ 	.short	(.L_1023 - .L_1022)
.L_1022:
        /*00c0*/ 	.word	0x000001c0
        /*00c4*/ 	.word	0x00000001
        /*00c8*/ 	.word	0x00000001


	//----- nvinfo : EIATTR_CRS_STACK_SIZE
	.align		4
.L_1023:
        /*00cc*/ 	.byte	0x04, 0x1e
        /*00ce*/ 	.short	(.L_1025 - .L_1024)
.L_1024:
        /*00d0*/ 	.word	0x00000000


	//----- nvinfo : EIATTR_CBANK_PARAM_SIZE
	.align		4
.L_1025:
        /*00d4*/ 	.byte	0x03, 0x19
        /*00d6*/ 	.short	0x00b8


	//----- nvinfo : EIATTR_PARAM_CBANK
	.align		4
        /*00d8*/ 	.byte	0x04, 0x0a
        /*00da*/ 	.short	(.L_1027 - .L_1026)
	.align		4
.L_1026:
        /*00dc*/ 	.word	index@(.nv.constant0._Z35group_norm_nhwc_bwd_one_pass_kernelI11Fp32IOFp32WLi512ELi28ELi448EEv26Group_norm_nhwc_bwd_params)
        /*00e0*/ 	.short	0x0380
        /*00e2*/ 	.short	0x00b8


	//----- nvinfo : EIATTR_SW_WAR
	.align		4
.L_1027:
        /*00e4*/ 	.byte	0x04, 0x36
        /*00e6*/ 	.short	(.L_1029 - .L_1028)
.L_1028:
        /*00e8*/ 	.word	0x00000008
.L_1029:


//--------------------- .nv.info._Z35group_norm_nhwc_bwd_one_pass_kernelI11Fp32IOBf16WLi64ELi28ELi448EEv26Group_norm_nhwc_bwd_params --------------------------
	.section	.nv.info._Z35group_norm_nhwc_bwd_one_pass_kernelI11Fp32IOBf16WLi64ELi28ELi448EEv26Group_norm_nhwc_bwd_params,"",@"SHT_CUDA_INFO"
	.sectionflags	@""
	.align	4


	//----- nvinfo : EIATTR_CUDA_API_VERSION
	.align		4
        /*0000*/ 	.byte	0x04, 0x37
        /*0002*/ 	.short	(.L_1031 - .L_1030)
.L_1030:
        /*0004*/ 	.word	0x00000082


	//----- nvinfo : EIATTR_KPARAM_INFO
	.align		4
.L_1031:
        /*0008*/ 	.byte	0x04, 0x17
        /*000a*/ 	.short	(.L_1033 - .L_1032)
.L_1032:
        /*000c*/ 	.word	0x00000000
        /*0010*/ 	.short	0x0000
        /*0012*/ 	.short	0x0000
        /*0014*/ 	.byte	0x00, 0xf0, 0xe1, 0x02


	//----- nvinfo : EIATTR_SPARSE_MMA_MASK
	.align		4
.L_1033:
        /*0018*/ 	.byte	0x03, 0x50
        /*001a*/ 	.short	0x0000


	//----- nvinfo : EIATTR_MAXREG_COUNT
	.align		4
        /*001c*/ 	.byte	0x03, 0x1b
        /*001e*/ 	.short	0x0080


	//----- nvinfo : EIATTR_NUM_BARRIERS
	.align		4
        /*0020*/ 	.byte	0x02, 0x4c
        /*0022*/ 	.byte	0x01
	.zero		1


	//----- nvinfo : EIATTR_MERCURY_ISA_VERSION
	.align		4
        /*0024*/ 	.byte	0x03, 0x5f
        /*0026*/ 	.short	0x0101


	//----- nvinfo : EIATTR_INT_WARP_WIDE_INSTR_OFFSETS
	.align		4
        /*0028*/ 	.byte	0x04, 0x31
        /*002a*/ 	.short	(.L_1035 - .L_1034)


	//   ....[0]....
.L_1034:
        /*002c*/ 	.word	0x00001170


	//   ....[1]....
        /*0030*/ 	.word	0x00002370


	//   ....[2]....
        /*0034*/ 	.word	0x00002390


	//   ....[3]....
        /*0038*/ 	.word	0x000023a0


	//   ....[4]....
        /*003c*/ 	.word	0x000024b0


	//   ....[5]....
        /*0040*/ 	.word	0x000024c0


	//   ....[6]....
        /*0044*/ 	.word	0x000025a0


	//   ....[7]....
        /*0048*/ 	.word	0x000025d0


	//   ....[8]....
        /*004c*/ 	.word	0x00002630


	//----- nvinfo : EIATTR_COOP_GROUP_MASK_REGIDS
	.align		4
.L_1035:
        /*0050*/ 	.byte	0x04, 0x29
        /*0052*/ 	.short	(.L_1037 - .L_1036)


	//   ....[0]....
.L_1036:
        /*0054*/ 	.word	0xffffffff


	//   ....[1]....
        /*0058*/ 	.word	0xffffffff


	//   ....[2]....
        /*005c*/ 	.word	0xffffffff


	//   ....[3]....
        /*0060*/ 	.word	0xffffffff


	//   ....[4]....
        /*0064*/ 	.word	0xffffffff


	//   ....[5]....
        /*0068*/ 	.word	0xffffffff


	//   ....[6]....
        /*006c*/ 	.word	0xffffffff


	//   ....[7]....
        /*0070*/ 	.word	0xffffffff


	//   ....[8]....
        /*0074*/ 	.word	0xffffffff


	//   ....[9]....
        /*0078*/ 	.word	0xffffffff


	//----- nvinfo : EIATTR_COOP_GROUP_INSTR_OFFSETS
	.align		4
.L_1037:
        /*007c*/ 	.byte	0x04, 0x28
        /*007e*/ 	.short	(.L_1039 - .L_1038)


	//   ....[0]....
.L_1038:
        /*0080*/ 	.word	0x00000f10


	//   ....[1]....
        /*0084*/ 	.word	0x00000f50


	//   ....[2]....
        /*0088*/ 	.word	0x00000fe0


	//   ....[3]....
        /*008c*/ 	.word	0x00001010


	//   ....[4]....
        /*0090*/ 	.word	0x00001050


	//   ....[5]....
        /*0094*/ 	.word	0x00001070


	//   ....[6]....
        /*0098*/ 	.word	0x000010a0


	//   ....[7]....
        /*009c*/ 	.word	0x000010c0


	//   ....[8]....
        /*00a0*/ 	.word	0x00001110


	//   ....[9]....
        /*00a4*/ 	.word	0x00001120


	//----- nvinfo : EIATTR_VRC_CTA_INIT_COUNT
	.align		4
.L_1039:
        /*00a8*/ 	.byte	0x02, 0x4a
	.zero		1
	.zero		1


	//----- nvinfo : EIATTR_EXIT_INSTR_OFFSETS
	.align		4
        /*00ac*/ 	.byte	0x04, 0x1c
        /*00ae*/ 	.short	(.L_1041 - .L_1040)


	//   ....[0]....
.L_1040:
        /*00b0*/ 	.word	0x00003520


	//   ....[1]....
        /*00b4*/ 	.word	0x00003650


	//   ....[2]....
        /*00b8*/ 	.word	0x00003c50


	//   ....[3]....
        /*00bc*/ 	.word	0x00004250


	//----- nvinfo : EIATTR_MAX_THREADS
	.align		4
.L_1041:
        /*00c0*/ 	.byte	0x04, 0x05
        /*00c2*/ 	.short	(.L_1043 - .L_1042)
.L_1042:
        /*00c4*/ 	.word	0x000001c0
        /*00c8*/ 	.word	0x00000001
        /*00cc*/ 	.word	0x00000001


	//----- nvinfo : EIATTR_CRS_STACK_SIZE
	.align		4
.L_1043:
        /*00d0*/ 	.byte	0x04, 0x1e
        /*00d2*/ 	.short	(.L_1045 - .L_1044)
.L_1044:
        /*00d4*/ 	.word	0x00000000


	//----- nvinfo : EIATTR_CBANK_PARAM_SIZE
	.align		4
.L_1045:
        /*00d8*/ 	.byte	0x03, 0x19
        /*00da*/ 	.short	0x00b8


	//----- nvinfo : EIATTR_PARAM_CBANK
	.align		4
        /*00dc*/ 	.byte	0x04, 0x0a
        /*00de*/ 	.short	(.L_1047 - .L_1046)
	.align		4
.L_1046:
        /*00e0*/ 	.word	index@(.nv.constant0._Z35group_norm_nhwc_bwd_one_pass_kernelI11Fp32IOBf16WLi64ELi28ELi448EEv26Group_norm_nhwc_bwd_params)
        /*00e4*/ 	.short	0x0380
        /*00e6*/ 	.short	0x00b8


	//----- nvinfo : EIATTR_SW_WAR
	.align		4
.L_1047:
        /*00e8*/ 	.byte	0x04, 0x36
        /*00ea*/ 	.short	(.L_1049 - .L_1048)
.L_1048:
        /*00ec*/ 	.word	0x00000008
.L_1049:


//--------------------- .nv.info._Z35group_norm_nhwc_bwd_one_pass_kernelI11Fp32IOBf16WLi128ELi28ELi448EEv26Group_norm_nhwc_bwd_params --------------------------
	.section	.nv.info._Z35group_norm_nhwc_bwd_one_pass_kernelI11Fp32IOBf16WLi128ELi28ELi448EEv26Group_norm_nhwc_bwd_params,"",@"SHT_CUDA_INFO"
	.sectionflags	@""
	.align	4


	//----- nvinfo : EIATTR_CUDA_API_VERSION
	.align		4
        /*0000*/ 	.byte	0x04, 0x37
        /*0002*/ 	.short	(.L_1051 - .L_1050)
.L_1050:
        /*0004*/ 	.word	0x00000082


	//----- nvinfo : EIATTR_KPARAM_INFO
	.align		4
.L_1051:
        /*0008*/ 	.byte	0x04, 0x17
        /*000a*/ 	.short	(.L_1053 - .L_1052)
.L_1052:
        /*000c*/ 	.word	0x00000000
        /*0010*/ 	.short	0x0000
        /*0012*/ 	.short	0x0000
        /*0014*/ 	.byte	0x00, 0xf0, 0xe1, 0x02


	//----- nvinfo : EIATTR_SPARSE_MMA_MASK
	.align		4
.L_1053:
        /*0018*/ 	.byte	0x03, 0x50
        /*001a*/ 	.short	0x0000


	//----- nvinfo : EIATTR_MAXREG_COUNT
	.align		4
        /*001c*/ 	.byte	0x03, 0x1b
        /*001e*/ 	.short	0x0080


	//----- nvinfo : EIATTR_NUM_BARRIERS
	.align		4
        /*0020*/ 	.byte	0x02, 0x4c
        /*0022*/ 	.byte	0x01
	.zero		1


	//----- nvinfo : EIATTR_MERCURY_ISA_VERSION
	.align		4
        /*0024*/ 	.byte	0x03, 0x5f
        /*0026*/ 	.short	0x0101


	//----- nvinfo : EIATTR_COOP_GROUP_MASK_REGIDS
	.align		4
        /*0028*/ 	.byte	0x04, 0x29
        /*002a*/ 	.short	(.L_1055 - .L_1054)


	//   ....[0]....
.L_1054:
        /*002c*/ 	.word	0xffffffff


	//   ....[1]....
        /*0030*/ 	.word	0xffffffff


	//   ....[2]....
        /*0034*/ 	.word	0xffffffff


	//   ....[3]....
        /*0038*/ 	.word	0xffffffff


	//   ....[4]....
        /*003c*/ 	.word	0xffffffff


	//   ....[5]....
        /*0040*/ 	.word	0xffffffff


	//   ....[6]....
        /*0044*/ 	.word	0xffffffff


	//   ....[7]....
        /*0048*/ 	.word	0xffffffff


	//   ....[8]....
        /*004c*/ 	.word	0xffffffff


	//   ....[9]....
        /*0050*/ 	.word	0xffffffff


	//----- nvinfo : EIATTR_COOP_GROUP_INSTR_OFFSETS
	.align		4
.L_1055:
        /*0054*/ 	.byte	0x04, 0x28
        /*0056*/ 	.short	(.L_1057 - .L_1056)


	//   ....[0]....
.L_1056:
        /*0058*/ 	.word	0x00001840


	//   ....[1]....
        /*005c*/ 	.word	0x00001870


	//   ....[2]....
        /*0060*/ 	.word	0x000018c0


	//   ....[3]....
        /*0064*/ 	.word	0x000018e0


	//   ....[4]....
        /*0068*/ 	.word	0x00001910


	//   ....[5]....
        /*006c*/ 	.word	0x00001930


	//   ....[6]....
        /*0070*/ 	.word	0x00001960


	//   ....[7]....
        /*0074*/ 	.word	0x00001980


	//   ....[8]....
        /*0078*/ 	.word	0x000019d0


	//   ....[9]....
        /*007c*/ 	.word	0x000019e0


	//----- nvinfo : EIATTR_VRC_CTA_INIT_COUNT
	.align		4
.L_1057:
        /*0080*/ 	.byte	0x02, 0x4a
	.zero		1
	.zero		1


	//----- nvinfo : EIATTR_EXIT_INSTR_OFFSETS
	.align		4
        /*0084*/ 	.byte	0x04, 0x1c
        /*0086*/ 	.short	(.L_1059 - .L_1058)


	//   ....[0]....
.L_1058:
        /*0088*/ 	.word	0x00004030


	//   ....[1]....
        /*008c*/ 	.word	0x00004160


	//   ....[2]....
        /*0090*/ 	.word	0x00004760


	//   ....[3]....
        /*0094*/ 	.word	0x00004d60


	//----- nvinfo : EIATTR_MAX_THREADS
	.align		4
.L_1059:
        /*0098*/ 	.byte	0x04, 0x05
        /*009a*/ 	.short	(.L_1061 - .L_1060)
.L_1060:
        /*009c*/ 	.word	0x000001c0
        /*00a0*/ 	.word	0x00000001
        /*00a4*/ 	.word	0x00000001


	//----- nvinfo : EIATTR_CRS_STACK_SIZE
	.align		4
.L_1061:
        /*00a8*/ 	.byte	0x04, 0x1e
        /*00aa*/ 	.short	(.L_1063 - .L_1062)
.L_1062:
        /*00ac*/ 	.word	0x00000000


	//----- nvinfo : EIATTR_CBANK_PARAM_SIZE
	.align		4
.L_1063:
        /*00b0*/ 	.byte	0x03, 0x19
        /*00b2*/ 	.short	0x00b8


	//----- nvinfo : EIATTR_PARAM_CBANK
	.align		4
        /*00b4*/ 	.byte	0x04, 0x0a
        /*00b6*/ 	.short	(.L_1065 - .L_1064)
	.align		4
.L_1064:
        /*00b8*/ 	.word	index@(.nv.constant0._Z35group_norm_nhwc_bwd_one_pass_kernelI11Fp32IOBf16WLi128ELi28ELi448EEv26Group_norm_nhwc_bwd_params)
        /*00bc*/ 	.short	0x0380
        /*00be*/ 	.short	0x00b8


	//----- nvinfo : EIATTR_SW_WAR
	.align		4
.L_1065:
        /*00c0*/ 	.byte	0x04, 0x36
        /*00c2*/ 	.short	(.L_1067 - .L_1066)
.L_1066:
        /*00c4*/ 	.word	0x00000008
.L_1067:


//--------------------- .nv.info._Z35group_norm_nhwc_bwd_one_pass_kernelI11Fp32IOBf16WLi256ELi28ELi448EEv26Group_norm_nhwc_bwd_params --------------------------
	.section	.nv.info._Z35group_norm_nhwc_bwd_one_pass_kernelI11Fp32IOBf16WLi256ELi28ELi448EEv26Group_norm_nhwc_bwd_params,"",@"SHT_CUDA_INFO"
	.sectionflags	@""
	.align	4


	//----- nvinfo : EIATTR_CUDA_API_VERSION
	.align		4
        /*0000*/ 	.byte	0x04, 0x37
        /*0002*/ 	.short	(.L_1069 - .L_1068)
.L_1068:
        /*0004*/ 	.word	0x00000082


	//----- nvinfo : EIATTR_KPARAM_INFO
	.align		4
.L_1069:
        /*0008*/ 	.byte	0x04, 0x17
        /*000a*/ 	.short	(.L_1071 - .L_1070)
.L_1070:
        /*000c*/ 	.word	0x00000000
        /*0010*/ 	.short	0x0000
        /*0012*/ 	.short	0x0000
        /*0014*/ 	.byte	0x00, 0xf0, 0xe1, 0x02


	//----- nvinfo : EIATTR_SPARSE_MMA_MASK
	.align		4
.L_1071:
        /*0018*/ 	.byte	0x03, 0x50
        /*001a*/ 	.short	0x0000


	//----- nvinfo : EIATTR_MAXREG_COUNT
	.align		4
        /*001c*/ 	.byte	0x03, 0x1b
        /*001e*/ 	.short	0x0080


	//----- nvinfo : EIATTR_NUM_BARRIERS
	.align		4
        /*0020*/ 	.byte	0x02, 0x4c
        /*0022*/ 	.byte	0x01
	.zero		1


	//----- nvinfo : EIATTR_MERCURY_ISA_VERSION
	.align		4
        /*0024*/ 	.byte	0x03, 0x5f
        /*0026*/ 	.short	0x0101


	//----- nvinfo : EIATTR_INT_WARP_WIDE_INSTR_OFFSETS
	.align		4
        /*0028*/ 	.byte	0x04, 0x31
        /*002a*/ 	.short	(.L_1073 - .L_1072)


	//   ....[0]....
.L_1072:
        /*002c*/ 	.word	0x00002bc0


	//----- nvinfo : EIATTR_COOP_GROUP_MASK_REGIDS
	.align		4
.L_1073:
        /*0030*/ 	.byte	0x04, 0x29
        /*0032*/ 	.short	(.L_1075 - .L_1074)


	//   ....[0]....
.L_1074:
        /*0034*/ 	.word	0xffffffff


	//   ....[1]....
        /*0038*/ 	.word	0xffffffff


	//   ....[2]....
        /*003c*/ 	.word	0xffffffff


	//   ....[3]....
        /*0040*/ 	.word	0xffffffff


	//   ....[4]....
        /*0044*/ 	.word	0xffffffff


	//   ....[5]....
        /*0048*/ 	.word	0xffffffff


	//   ....[6]....
        /*004c*/ 	.word	0xffffffff


	//   ....[7]....
        /*0050*/ 	.word	0xffffffff


	//   ....[8]....
        /*0054*/ 	.word	0xffffffff


	//   ....[9]....
        /*0058*/ 	.word	0xffffffff


	//----- nvinfo : EIATTR_COOP_GROUP_INSTR_OFFSETS
	.align		4
.L_1075:
        /*005c*/ 	.byte	0x04, 0x28
        /*005e*/ 	.short	(.L_1077 - .L_1076)


	//   ....[0]....
.L_1076:
        /*0060*/ 	.word	0x00002980


	//   ....[1]....
        /*0064*/ 	.word	0x000029c0


	//   ....[2]....
        /*0068*/ 	.word	0x00002a40


	//   ....[3]....
        /*006c*/ 	.word	0x00002a60


	//   ....[4]....
        /*0070*/ 	.word	0x00002aa0


	//   ....[5]....
        /*0074*/ 	.word	0x00002ac0


	//   ....[6]....
        /*0078*/ 	.word	0x00002af0


	//   ....[7]....
        /*007c*/ 	.word	0x00002b10


	//   ....[8]....
        /*0080*/ 	.word	0x00002b60


	//   ....[9]....
        /*0084*/ 	.word	0x00002b70


	//----- nvinfo : EIATTR_VRC_CTA_INIT_COUNT
	.align		4
.L_1077:
        /*0088*/ 	.byte	0x02, 0x4a
	.zero		1
	.zero		1


	//----- nvinfo : EIATTR_EXIT_INSTR_OFFSETS
	.align		4
        /*008c*/ 	.byte	0x04, 0x1c
        /*008e*/ 	.short	(.L_1079 - .L_1078)


	//   ....[0]....
.L_1078:
        /*0090*/ 	.word	0x00005f10


	//   ....[1]....
        /*0094*/ 	.word	0x00006040


	//   ....[2]....
        /*0098*/ 	.word	0x00006640


	//   ....[3]....
        /*009c*/ 	.word	0x00006c40


	//----- nvinfo : EIATTR_MAX_THREADS
	.align		4
.L_1079:
        /*00a0*/ 	.byte	0x04, 0x05
        /*00a2*/ 	.short	(.L_1081 - .L_1080)
.L_1080:
        /*00a4*/ 	.word	0x000001c0
        /*00a8*/ 	.word	0x00000001
        /*00ac*/ 	.word	0x00000001


	//----- nvinfo : EIATTR_CRS_STACK_SIZE
	.align		4
.L_1081:
        /*00b0*/ 	.byte	0x04, 0x1e
        /*00b2*/ 	.short	(.L_1083 - .L_1082)
.L_1082:
        /*00b4*/ 	.word	0x00000000


	//----- nvinfo : EIATTR_CBANK_PARAM_SIZE
	.align		4
.L_1083:
        /*00b8*/ 	.byte	0x03, 0x19
        /*00ba*/ 	.short	0x00b8


	//----- nvinfo : EIATTR_PARAM_CBANK
	.align		4
        /*00bc*/ 	.byte	0x04, 0x0a
        /*00be*/ 	.short	(.L_1085 - .L_1084)
	.align		4
.L_1084:
        /*00c0*/ 	.word	index@(.nv.constant0._Z35group_norm_nhwc_bwd_one_pass_kernelI11Fp32IOBf16WLi256ELi28ELi448EEv26Group_norm_nhwc_bwd_params)
        /*00c4*/ 	.short	0x0380
        /*00c6*/ 	.short	0x00b8


	//----- nvinfo : EIATTR_SW_WAR
	.align		4
.L_1085:
        /*00c8*/ 	.byte	0x04, 0x36
        /*00ca*/ 	.short	(.L_1087 - .L_1086)
.L_1086:
        /*00cc*/ 	.word	0x00000008
.L_1087:


//--------------------- .nv.info._Z35group_norm_nhwc_bwd_one_pass_kernelI11Fp32IOBf16WLi512ELi28ELi448EEv26Group_norm_nhwc_bwd_params --------------------------
	.section	.nv.info._Z35group_norm_nhwc_bwd_one_pass_kernelI11Fp32IOBf16WLi512ELi28ELi448EEv26Group_norm_nhwc_bwd_params,"",@"SHT_CUDA_INFO"
	.sectionflags	@""
	.align	4


	//----- nvinfo : EIATTR_CUDA_API_VERSION
	.align		4
        /*0000*/ 	.byte	0x04, 0x37
        /*0002*/ 	.short	(.L_1089 - .L_1088)
.L_1088:
        /*0004*/ 	.word	0x00000082


	//----- nvinfo : EIATTR_KPARAM_INFO
	.align		4
.L_1089:
        /*0008*/ 	.byte	0x04, 0x17
        /*000a*/ 	.short	(.L_1091 - .L_1090)
.L_1090:
        /*000c*/ 	.word	0x00000000
        /*0010*/ 	.short	0x0000
        /*0012*/ 	.short	0x0000
        /*0014*/ 	.byte	0x00, 0xf0, 0xe1, 0x02


	//----- nvinfo : EIATTR_SPARSE_MMA_MASK
	.align		4
.L_1091:
        /*0018*/ 	.byte	0x03, 0x50
        /*001a*/ 	.short	0x0000


	//----- nvinfo : EIATTR_MAXREG_COUNT
	.align		4
        /*001c*/ 	.byte	0x03, 0x1b
        /*001e*/ 	.short	0x0080


	//----- nvinfo : EIATTR_NUM_BARRIERS
	.align		4
        /*0020*/ 	.byte	0x02, 0x4c
        /*0022*/ 	.byte	0x01
	.zero		1


	//----- nvinfo : EIATTR_MERCURY_ISA_VERSION
	.align		4
        /*0024*/ 	.byte	0x03, 0x5f
        /*0026*/ 	.short	0x0101


	//----- nvinfo : EIATTR_COOP_GROUP_MASK_REGIDS
	.align		4
        /*0028*/ 	.byte	0x04, 0x29
        /*002a*/ 	.short	(.L_1093 - .L_1092)


	//   ....[0]....
.L_1092:
        /*002c*/ 	.word	0xffffffff


	//   ....[1]....
        /*0030*/ 	.word	0xffffffff


	//   ....[2]....
        /*0034*/ 	.word	0xffffffff


	//   ....[3]....
        /*0038*/ 	.word	0xffffffff


	//   ....[4]....
        /*003c*/ 	.word	0xffffffff


	//   ....[5]....
        /*0040*/ 	.word	0xffffffff


	//   ....[6]....
        /*0044*/ 	.word	0xffffffff


	//   ....[7]....
        /*0048*/ 	.word	0xffffffff


	//   ....[8]....
        /*004c*/ 	.word	0xffffffff


	//   ....[9]....
        /*0050*/ 	.word	0xffffffff


	//----- nvinfo : EIATTR_COOP_GROUP_INSTR_OFFSETS
	.align		4
.L_1093:
        /*0054*/ 	.byte	0x04, 0x28
        /*0056*/ 	.short	(.L_1095 - .L_1094)


	//   ....[0]....
.L_1094:
        /*0058*/ 	.word	0x00004c30


	//   ....[1]....
        /*005c*/ 	.word	0x00004c60


	//   ....[2]....
        /*0060*/ 	.word	0x00004ca0


	//   ....[3]....
        /*0064*/ 	.word	0x00004cc0


	//   ....[4]....
        /*0068*/ 	.word	0x00004cf0


	//   ....[5]....
        /*006c*/ 	.word	0x00004d10


	//   ....[6]....
        /*0070*/ 	.word	0x00004d40


	//   ....[7]....
        /*0074*/ 	.word	0x00004d60


	//   ....[8]....
        /*0078*/ 	.word	0x00004db0


	//   ....[9]....
        /*007c*/ 	.word	0x00004dc0


	//----- nvinfo : EIATTR_VRC_CTA_INIT_COUNT
	.align		4
.L_1095:
        /*0080*/ 	.byte	0x02, 0x4a
	.zero		1
	.zero		1


	//----- nvinfo : EIATTR_EXIT_INSTR_OFFSETS
	.align		4
        /*0084*/ 	.byte	0x04, 0x1c
        /*0086*/ 	.short	(.L_1097 - .L_1096)


	//   ....[0]....
.L_1096:
        /*0088*/ 	.word	0x000096e0


	//   ....[1]....
        /*008c*/ 	.word	0x00009810


	//   ....[2]....
        /*0090*/ 	.word	0x00009e10


	//   ....[3]....
        /*0094*/ 	.word	0x0000a410


	//----- nvinfo : EIATTR_MAX_THREADS
	.align		4
.L_1097:
        /*0098*/ 	.byte	0x04, 0x05
        /*009a*/ 	.short	(.L_1099 - .L_1098)
.L_1098:
        /*009c*/ 	.word	0x000001c0
        /*00a0*/ 	.word	0x00000001
        /*00a4*/ 	.word	0x00000001


	//----- nvinfo : EIATTR_CRS_STACK_SIZE
	.align		4
.L_1099:
        /*00a8*/ 	.byte	0x04, 0x1e
        /*00aa*/ 	.short	(.L_1101 - .L_1100)
.L_1100:
        /*00ac*/ 	.word	0x00000000


	//----- nvinfo : EIATTR_CBANK_PARAM_SIZE
	.align		4
.L_1101:
        /*00b0*/ 	.byte	0x03, 0x19
        /*00b2*/ 	.short	0x00b8


	//----- nvinfo : EIATTR_PARAM_CBANK
	.align		4
        /*00b4*/ 	.byte	0x04, 0x0a
        /*00b6*/ 	.short	(.L_1103 - .L_1102)
	.align		4
.L_1102:
        /*00b8*/ 	.word	index@(.nv.constant0._Z35group_norm_nhwc_bwd_one_pass_kernelI11Fp32IOBf16WLi512ELi28ELi448EEv26Group_norm_nhwc_bwd_params)
        /*00bc*/ 	.short	0x0380
        /*00be*/ 	.short	0x00b8


	//----- nvinfo : EIATTR_SW_WAR
	.align		4
.L_1103:
        /*00c0*/ 	.byte	0x04, 0x36
        /*00c2*/ 	.short	(.L_1105 - .L_1104)
.L_1104:
        /*00c4*/ 	.word	0x00000008
.L_1105:


//--------------------- .nv.info._Z35group_norm_nhwc_bwd_one_pass_kernelI11Fp32IOFp16WLi64ELi28ELi448EEv26Group_norm_nhwc_bwd_params --------------------------
	.section	.nv.info._Z35group_norm_nhwc_bwd_one_pass_kernelI11Fp32IOFp16WLi64ELi28ELi448EEv26Group_norm_nhwc_bwd_params,"",@"SHT_CUDA_INFO"
	.sectionflags	@""
	.align	4


	//----- nvinfo : EIATTR_CUDA_API_VERSION
	.align		4
        /*0000*/ 	.byte	0x04, 0x37
        /*0002*/ 	.short	(.L_1107 - .L_1106)
.L_1106:
        /*0004*/ 	.word	0x00000082


	//----- nvinfo : EIATTR_KPARAM_INFO
	.align		4
.L_1107:
        /*0008*/ 	.byte	0x04, 0x17
        /*000a*/ 	.short	(.L_1109 - .L_1108)
.L_1108:
        /*000c*/ 	.word	0x00000000
        /*0010*/ 	.short	0x0000
        /*0012*/ 	.short	0x0000
        /*0014*/ 	.byte	0x00, 0xf0, 0xe1, 0x02


	//----- nvinfo : EIATTR_SPARSE_MMA_MASK
	.align		4
.L_1109:
        /*0018*/ 	.byte	0x03, 0x50
        /*001a*/ 	.short	0x0000


	//----- nvinfo : EIATTR_MAXREG_COUNT
	.align		4
        /*001c*/ 	.byte	0x03, 0x1b
        /*001e*/ 	.short	0x0080


	//----- nvinfo : EIATTR_NUM_BARRIERS
	.align		4
        /*0020*/ 	.byte	0x02, 0x4c
        /*0022*/ 	.byte	0x01
	.zero		1


	//----- nvinfo : EIATTR_MERCURY_ISA_VERSION
	.align		4
        /*0024*/ 	.byte	0x03, 0x5f
        /*0026*/ 	.short	0x0101


	//----- nvinfo : EIATTR_INT_WARP_WIDE_INSTR_OFFSETS
	.align		4
        /*0028*/ 	.byte	0x04, 0x31
        /*002a*/ 	.short	(.L_1111 - .L_1110)


	//   ....[0]....
.L_1110:
        /*002c*/ 	.word	0x00001170


	//   ....[1]....
        /*0030*/ 	.word	0x00002370


	//   ....[2]....
        /*0034*/ 	.word	0x00002390


	//   ....[3]....
        /*0038*/ 	.word	0x000023a0


	//   ....[4]....
        /*003c*/ 	.word	0x000024b0


	//   ....[5]....
        /*0040*/ 	.word	0x000024c0


	//   ....[6]....
        /*0044*/ 	.word	0x000025a0


	//   ....[7]....
        /*0048*/ 	.word	0x000025d0


	//   ....[8]....
        /*004c*/ 	.word	0x00002630


	//----- nvinfo : EIATTR_COOP_GROUP_MASK_REGIDS
	.align		4
.L_1111:
        /*0050*/ 	.byte	0x04, 0x29
        /*0052*/ 	.short	(.L_1113 - .L_1112)


	//   ....[0]....
.L_1112:
        /*0054*/ 	.word	0xffffffff


	//   ....[1]....
        /*0058*/ 	.word	0xffffffff


	//   ....[2]....
        /*005c*/ 	.word	0xffffffff


	//   ....[3]....
        /*0060*/ 	.word	0xffffffff


	//   ....[4]....
        /*0064*/ 	.word	0xffffffff


	//   ....[5]....
        /*0068*/ 	.word	0xffffffff


	//   ....[6]....
        /*006c*/ 	.word	0xffffffff


	//   ....[7]....
        /*0070*/ 	.word	0xffffffff


	//   ....[8]....
        /*0074*/ 	.word	0xffffffff


	//   ....[9]....
        /*0078*/ 	.word	0xffffffff


	//----- nvinfo : EIATTR_COOP_GROUP_INSTR_OFFSETS
	.align		4
.L_1113:
        /*007c*/ 	.byte	0x04, 0x28
        /*007e*/ 	.short	(.L_1115 - .L_1114)


	//   ....[0]....
.L_1114:
        /*0080*/ 	.word	0x00000f10


	//   ....[1]....
        /*0084*/ 	.word	0x00000f50


	//   ....[2]....
        /*0088*/ 	.word	0x00000fe0


	//   ....[3]....
        /*008c*/ 	.word	0x00001010


	//   ....[4]....
        /*0090*/ 	.word	0x00001050


	//   ....[5]....
        /*0094*/ 	.word	0x00001070


	//   ....[6]....
        /*0098*/ 	.word	0x000010a0


	//   ....[7]....
        /*009c*/ 	.word	0x000010c0


	//   ....[8]....
        /*00a0*/ 	.word	0x00001110


	//   ....[9]....
        /*00a4*/ 	.word	0x00001120


	//----- nvinfo : EIATTR_VRC_CTA_INIT_COUNT
	.align		4
.L_1115:
        /*00a8*/ 	.byte	0x02, 0x4a
	.zero		1
	.zero		1


	//----- nvinfo : EIATTR_EXIT_INSTR_OFFSETS
	.align		4
        /*00ac*/ 	.byte	0x04, 0x1c
        /*00ae*/ 	.short	(.L_1117 - .L_1116)


	//   ....[0]....
.L_1116:
        /*00b0*/ 	.word	0x00003520


	//   ....[1]....
        /*00b4*/ 	.word	0x00003650


	//   ....[2]....
        /*00b8*/ 	.word	0x00003c50


	//   ....[3]....
        /*00bc*/ 	.word	0x00004250


	//----- nvinfo : EIATTR_MAX_THREADS
	.align		4
.L_1117:
        /*00c0*/ 	.byte	0x04, 0x05
        /*00c2*/ 	.short	(.L_1119 - .L_1118)
.L_1118:
        /*00c4*/ 	.word	0x000001c0
        /*00c8*/ 	.word	0x00000001
        /*00cc*/ 	.word	0x00000001


	//----- nvinfo : EIATTR_CRS_STACK_SIZE
	.align		4
.L_1119:
        /*00d0*/ 	.byte	0x04, 0x1e
        /*00d2*/ 	.short	(.L_1121 - .L_1120)
.L_1120:
        /*00d4*/ 	.word	0x00000000


	//----- nvinfo : EIATTR_CBANK_PARAM_SIZE
	.align		4
.L_1121:
        /*00d8*/ 	.byte	0x03, 0x19
        /*00da*/ 	.short	0x00b8


	//----- nvinfo : EIATTR_PARAM_CBANK
	.align		4
        /*00dc*/ 	.byte	0x04, 0x0a
        /*00de*/ 	.short	(.L_1123 - .L_1122)
	.align		4
.L_1122:
        /*00e0*/ 	.word	index@(.nv.constant0._Z35group_norm_nhwc_bwd_one_pass_kernelI11Fp32IOFp16WLi64ELi28ELi448EEv26Group_norm_nhwc_bwd_params)
        /*00e4*/ 	.short	0x0380
        /*00e6*/ 	.short	0x00b8


	//----- nvinfo : EIATTR_SW_WAR
	.align		4
.L_1123:
        /*00e8*/ 	.byte	0x04, 0x36
        /*00ea*/ 	.short	(.L_1125 - .L_1124)
.L_1124:
        /*00ec*/ 	.word	0x00000008
.L_1125:


//--------------------- .nv.info._Z35group_norm_nhwc_bwd_one_pass_kernelI11Fp32IOFp16WLi128ELi28ELi448EEv26Group_norm_nhwc_bwd_params --------------------------
	.section	.nv.info._Z35group_norm_nhwc_bwd_one_pass_kernelI11Fp32IOFp16WLi128ELi28ELi448EEv26Group_norm_nhwc_bwd_params,"",@"SHT_CUDA_INFO"
	.sectionflags	@""
	.align	4


	//----- nvinfo : EIATTR_CUDA_API_VERSION
	.align		4
        /*0000*/ 	.byte	0x04, 0x37
        /*0002*/ 	.short	(.L_1127 - .L_1126)
.L_1126:
        /*0004*/ 	.word	0x00000082


	//----- nvinfo : EIATTR_KPARAM_INFO
	.align		4
.L_1127:
        /*0008*/ 	.byte	0x04, 0x17
        /*000a*/ 	.short	(.L_1129 - .L_1128)
.L_1128:
        /*000c*/ 	.word	0x00000000
        /*0010*/ 	.short	0x0000
        /*0012*/ 	.short	0x0000
        /*0014*/ 	.byte	0x00, 0xf0, 0xe1, 0x02


	//----- nvinfo : EIATTR_SPARSE_MMA_MASK
	.align		4
.L_1129:
        /*0018*/ 	.byte	0x03, 0x50
        /*001a*/ 	.short	0x0000


	//----- nvinfo : EIATTR_MAXREG_COUNT
	.align		4
        /*001c*/ 	.byte	0x03, 0x1b
        /*001e*/ 	.short	0x0080


	//----- nvinfo : EIATTR_NUM_BARRIERS
	.align		4
        /*0020*/ 	.byte	0x02, 0x4c
        /*0022*/ 	.byte	0x01
	.zero		1


	//----- nvinfo : EIATTR_MERCURY_ISA_VERSION
	.align		4
        /*0024*/ 	.byte	0x03, 0x5f
        /*0026*/ 	.short	0x0101


	//----- nvinfo : EIATTR_COOP_GROUP_MASK_REGIDS
	.align		4
        /*0028*/ 	.byte	0x04, 0x29
        /*002a*/ 	.short	(.L_1131 - .L_1130)


	//   ....[0]....
.L_1130:
        /*002c*/ 	.word	0xffffffff


	//   ....[1]....
        /*0030*/ 	.word	0xffffffff


	//   ....[2]....
        /*0034*/ 	.word	0xffffffff


	//   ....[3]....
        /*0038*/ 	.word	0xffffffff


	//   ....[4]....
        /*003c*/ 	.word	0xffffffff


	//   ....[5]....
        /*0040*/ 	.word	0xffffffff


	//   ....[6]....
        /*0044*/ 	.word	0xffffffff


	//   ....[7]....
        /*0048*/ 	.word	0xffffffff


	//   ....[8]....
        /*004c*/ 	.word	0xffffffff


	//   ....[9]....
        /*0050*/ 	.word	0xffffffff


	//----- nvinfo : EIATTR_COOP_GROUP_INSTR_OFFSETS
	.align		4
.L_1131:
        /*0054*/ 	.byte	0x04, 0x28
        /*0056*/ 	.short	(.L_1133 - .L_1132)


	//   ....[0]....
.L_1132:
        /*0058*/ 	.word	0x00001840


	//   ....[1]....
        /*005c*/ 	.word	0x00001870


	//   ....[2]....
        /*0060*/ 	.word	0x000018c0


	//   ....[3]....
        /*0064*/ 	.word	0x000018e0


	//   ....[4]....
        /*0068*/ 	.word	0x00001910


	//   ....[5]....
        /*006c*/ 	.word	0x00001930


	//   ....[6]....
        /*0070*/ 	.word	0x00001960


	//   ....[7]....
        /*0074*/ 	.word	0x00001980


	//   ....[8]....
        /*0078*/ 	.word	0x000019d0


	//   ....[9]....
        /*007c*/ 	.word	0x000019e0


	//----- nvinfo : EIATTR_VRC_CTA_INIT_COUNT
	.align		4
.L_1133:
        /*0080*/ 	.byte	0x02, 0x4a
	.zero		1
	.zero		1


	//----- nvinfo : EIATTR_EXIT_INSTR_OFFSETS
	.align		4
        /*0084*/ 	.byte	0x04, 0x1c
        /*0086*/ 	.short	(.L_1135 - .L_1134)


	//   ....[0]....
.L_1134:
        /*0088*/ 	.word	0x00004030


	//   ....[1]....
        /*008c*/ 	.word	0x00004160


	//   ....[2]....
        /*0090*/ 	.word	0x00004760


	//   ....[3]....
        /*0094*/ 	.word	0x00004d60


	//----- nvinfo : EIATTR_MAX_THREADS
	.align		4
.L_1135:
        /*0098*/ 	.byte	0x04, 0x05
        /*009a*/ 	.short	(.L_1137 - .L_1136)
.L_1136:
        /*009c*/ 	.word	0x000001c0
        /*00a0*/ 	.word	0x00000001
        /*00a4*/ 	.word	0x00000001


	//----- nvinfo : EIATTR_CRS_STACK_SIZE
	.align		4
.L_1137:
        /*00a8*/ 	.byte	0x04, 0x1e
        /*00aa*/ 	.short	(.L_1139 - .L_1138)
.L_1138:
        /*00ac*/ 	.word	0x00000000


	//----- nvinfo : EIATTR_CBANK_PARAM_SIZE
	.align		4
.L_1139:
        /*00b0*/ 	.byte	0x03, 0x19
        /*00b2*/ 	.short	0x00b8


	//----- nvinfo : EIATTR_PARAM_CBANK
	.align		4
        /*00b4*/ 	.byte	0x04, 0x0a
        /*00b6*/ 	.short	(.L_1141 - .L_1140)
	.align		4
.L_1140:
        /*00b8*/ 	.word	index@(.nv.constant0._Z35group_norm_nhwc_bwd_one_pass_kernelI11Fp32IOFp16WLi128ELi28ELi448EEv26Group_norm_nhwc_bwd_params)
        /*00bc*/ 	.short	0x0380
        /*00be*/ 	.short	0x00b8


	//----- nvinfo : EIATTR_SW_WAR
	.align		4
.L_1141:
        /*00c0*/ 	.byte	0x04, 0x36
        /*00c2*/ 	.short	(.L_1143 - .L_1142)
.L_1142:
        /*00c4*/ 	.word	0x00000008
.L_1143:


//--------------------- .nv.info._Z35group_norm_nhwc_bwd_one_pass_kernelI11Fp32IOFp16WLi256ELi28ELi448EEv26Group_norm_nhwc_bwd_params --------------------------
	.section	.nv.info._Z35group_norm_nhwc_bwd_one_pass_kernelI11Fp32IOFp16WLi256ELi28ELi448EEv26Group_norm_nhwc_bwd_params,"",@"SHT_CUDA_INFO"
	.sectionflags	@""
	.align	4


	//----- nvinfo : EIATTR_CUDA_API_VERSION
	.align		4
        /*0000*/ 	.byte	0x04, 0x37
        /*0002*/ 	.short	(.L_1145 - .L_1144)
.L_1144:
        /*0004*/ 	.word	0x00000082


	//----- nvinfo : EIATTR_KPARAM_INFO
	.align		4
.L_1145:
        /*0008*/ 	.byte	0x04, 0x17
        /*000a*/ 	.short	(.L_1147 - .L_1146)
.L_1146:
        /*000c*/ 	.word	0x00000000
        /*0010*/ 	.short	0x0000
        /*0012*/ 	.short	0x0000
        /*0014*/ 	.byte	0x00, 0xf0, 0xe1, 0x02


	//----- nvinfo : EIATTR_SPARSE_MMA_MASK
	.align		4
.L_1147:
        /*0018*/ 	.byte	0x03, 0x50
        /*001a*/ 	.short	0x0000


	//----- nvinfo : EIATTR_MAXREG_COUNT
	.align		4
        /*001c*/ 	.byte	0x03, 0x1b
        /*001e*/ 	.short	0x0080


	//----- nvinfo : EIATTR_NUM_BARRIERS
	.align		4
        /*0020*/ 	.byte	0x02, 0x4c
        /*0022*/ 	.byte	0x01
	.zero		1


	//----- nvinfo : EIATTR_MERCURY_ISA_VERSION
	.align		4
        /*0024*/ 	.byte	0x03, 0x5f
        /*0026*/ 	.short	0x0101


	//----- nvinfo : EIATTR_INT_WARP_WIDE_INSTR_OFFSETS
	.align		4
        /*0028*/ 	.byte	0x04, 0x31
        /*002a*/ 	.short	(.L_1149 - .L_1148)


	//   ....[0]....
.L_1148:
        /*002c*/ 	.word	0x00002bc0


	//----- nvinfo : EIATTR_COOP_GROUP_MASK_REGIDS
	.align		4
.L_1149:
        /*0030*/ 	.byte	0x04, 0x29
        /*0032*/ 	.short	(.L_1151 - .L_1150)


	//   ....[0]....
.L_1150:
        /*0034*/ 	.word	0xffffffff


	//   ....[1]....
        /*0038*/ 	.word	0xffffffff


	//   ....[2]....
        /*003c*/ 	.word	0xffffffff


	//   ....[3]....
        /*0040*/ 	.word	0xffffffff


	//   ....[4]....
        /*0044*/ 	.word	0xffffffff


	//   ....[5]....
        /*0048*/ 	.word	0xffffffff


	//   ....[6]....
        /*004c*/ 	.word	0xffffffff


	//   ....[7]....
        /*0050*/ 	.word	0xffffffff


	//   ....[8]....
        /*0054*/ 	.word	0xffffffff


	//   ....[9]....
        /*0058*/ 	.word	0xffffffff


	//----- nvinfo : EIATTR_COOP_GROUP_INSTR_OFFSETS
	.align		4
.L_1151:
        /*005c*/ 	.byte	0x04, 0x28
        /*005e*/ 	.short	(.L_1153 - .L_1152)


	//   ....[0]....
.L_1152:
        /*0060*/ 	.word	0x00002980


	//   ....[1]....
        /*0064*/ 	.word	0x000029c0


	//   ....[2]....
        /*0068*/ 	.word	0x00002a40


	//   ....[3]....
        /*006c*/ 	.word	0x00002a60


	//   ....[4]....
        /*0070*/ 	.word	0x00002aa0


	//   ....[5]....
        /*0074*/ 	.word	0x00002ac0


	//   ....[6]....
        /*0078*/ 	.word	0x00002af0


	//   ....[7]....
        /*007c*/ 	.word	0x00002b10


	//   ....[8]....
        /*0080*/ 	.word	0x00002b60


	//   ....[9]....
        /*0084*/ 	.word	0x00002b70


	//----- nvinfo : EIATTR_VRC_CTA_INIT_COUNT
	.align		4
.L_1153:
        /*0088*/ 	.byte	0x02, 0x4a
	.zero		1
	.zero		1


	//----- nvinfo : EIATTR_EXIT_INSTR_OFFSETS
	.align		4
        /*008c*/ 	.byte	0x04, 0x1c
        /*008e*/ 	.short	(.L_1155 - .L_1154)


	//   ....[0]....
.L_1154:
        /*0090*/ 	.word	0x00005f10


	//   ....[1]....
        /*0094*/ 	.word	0x00006040


	//   ....[2]....
        /*0098*/ 	.word	0x00006640


	//   ....[3]....
        /*009c*/ 	.word	0x00006c40


	//----- nvinfo : EIATTR_MAX_THREADS
	.align		4
.L_1155:
        /*00a0*/ 	.byte	0x04, 0x05
        /*00a2*/ 	.short	(.L_1157 - .L_1156)
.L_1156:
        /*00a4*/ 	.word	0x000001c0
        /*00a8*/ 	.word	0x00000001
        /*00ac*/ 	.word	0x00000001


	//----- nvinfo : EIATTR_CRS_STACK_SIZE
	.align		4
.L_1157:
        /*00b0*/ 	.byte	0x04, 0x1e
        /*00b2*/ 	.short	(.L_1159 - .L_1158)
.L_1158:
        /*00b4*/ 	.word	0x00000000


	//----- nvinfo : EIATTR_CBANK_PARAM_SIZE
	.align		4
.L_1159:
        /*00b8*/ 	.byte	0x03, 0x19
        /*00ba*/ 	.short	0x00b8


	//----- nvinfo : EIATTR_PARAM_CBANK
	.align		4
        /*00bc*/ 	.byte	0x04, 0x0a
        /*00be*/ 	.short	(.L_1161 - .L_1160)
	.align		4
.L_1160:
        /*00c0*/ 	.word	index@(.nv.constant0._Z35group_norm_nhwc_bwd_one_pass_kernelI11Fp32IOFp16WLi256ELi28ELi448EEv26Group_norm_nhwc_bwd_params)
        /*00c4*/ 	.short	0x0380
        /*00c6*/ 	.short	0x00b8


	//----- nvinfo : EIATTR_SW_WAR
	.align		4
.L_1161:
        /*00c8*/ 	.byte	0x04, 0x36
        /*00ca*/ 	.short	(.L_1163 - .L_1162)
.L_1162:
        /*00cc*/ 	.word	0x00000008
.L_1163:


//--------------------- .nv.info._Z35group_norm_nhwc_bwd_one_pass_kernelI11Fp32IOFp16WLi512ELi28ELi448EEv26Group_norm_nhwc_bwd_params --------------------------
	.section	.nv.info._Z35group_norm_nhwc_bwd_one_pass_kernelI11Fp32IOFp16WLi512ELi28ELi448EEv26Group_norm_nhwc_bwd_params,"",@"SHT_CUDA_INFO"
	.sectionflags	@""
	.align	4


	//----- nvinfo : EIATTR_CUDA_API_VERSION
	.align		4
        /*0000*/ 	.byte	0x04, 0x37
        /*0002*/ 	.short	(.L_1165 - .L_1164)
.L_1164:
        /*0004*/ 	.word	0x00000082


	//----- nvinfo : EIATTR_KPARAM_INFO
	.align		4
.L_1165:
        /*0008*/ 	.byte	0x04, 0x17
        /*000a*/ 	.short	(.L_1167 - .L_1166)
.L_1166:
        /*000c*/ 	.word	0x00000000
        /*0010*/ 	.short	0x0000
        /*0012*/ 	.short	0x0000
        /*0014*/ 	.byte	0x00, 0xf0, 0xe1, 0x02


	//----- nvinfo : EIATTR_SPARSE_MMA_MASK
	.align		4
.L_1167:
        /*0018*/ 	.byte	0x03, 0x50
        /*001a*/ 	.short	0x0000


	//----- nvinfo : EIATTR_MAXREG_COUNT
	.align		4
        /*001c*/ 	.byte	0x03, 0x1b
        /*001e*/ 	.short	0x0080


	//----- nvinfo : EIATTR_NUM_BARRIERS
	.align		4
        /*0020*/ 	.byte	0x02, 0x4c
        /*0022*/ 	.byte	0x01
	.zero		1


	//----- nvinfo : EIATTR_MERCURY_ISA_VERSION
	.align		4
        /*0024*/ 	.byte	0x03, 0x5f
        /*0026*/ 	.short	0x0101


	//----- nvinfo : EIATTR_COOP_GROUP_MASK_REGIDS
	.align		4
        /*0028*/ 	.byte	0x04, 0x29
        /*002a*/ 	.short	(.L_1169 - .L_1168)


	//   ....[0]....
.L_1168:
        /*002c*/ 	.word	0xffffffff


	//   ....[1]....
        /*0030*/ 	.word	0xffffffff


	//   ....[2]....
        /*0034*/ 	.word	0xffffffff


	//   ....[3]....
        /*0038*/ 	.word	0xffffffff


	//   ....[4]....
        /*003c*/ 	.word	0xffffffff


	//   ....[5]....
        /*0040*/ 	.word	0xffffffff


	//   ....[6]....
        /*0044*/ 	.word	0xffffffff


	//   ....[7]....
        /*0048*/ 	.word	0xffffffff


	//   ....[8]....
        /*004c*/ 	.word	0xffffffff


	//   ....[9]....
        /*0050*/ 	.word	0xffffffff


	//----- nvinfo : EIATTR_COOP_GROUP_INSTR_OFFSETS
	.align		4
.L_1169:
        /*0054*/ 	.byte	0x04, 0x28
        /*0056*/ 	.short	(.L_1171 - .L_1170)


	//   ....[0]....
.L_1170:
        /*0058*/ 	.word	0x00004c30


	//   ....[1]....
        /*005c*/ 	.word	0x00004c60


	//   ....[2]....
        /*0060*/ 	.word	0x00004ca0


	//   ....[3]....
        /*0064*/ 	.word	0x00004cc0


	//   ....[4]....
        /*0068*/ 	.word	0x00004cf0


	//   ....[5]....
        /*006c*/ 	.word	0x00004d10


	//   ....[6]....
        /*0070*/ 	.word	0x00004d40


	//   ....[7]....
        /*0074*/ 	.word	0x00004d60


	//   ....[8]....
        /*0078*/ 	.word	0x00004db0


	//   ....[9]....
        /*007c*/ 	.word	0x00004dc0


	//----- nvinfo : EIATTR_VRC_CTA_INIT_COUNT
	.align		4
.L_1171:
        /*0080*/ 	.byte	0x02, 0x4a
	.zero		1
	.zero		1


	//----- nvinfo : EIATTR_EXIT_INSTR_OFFSETS
	.align		4
        /*0084*/ 	.byte	0x04, 0x1c
        /*0086*/ 	.short	(.L_1173 - .L_1172)


	//   ....[0]....
.L_1172:
        /*0088*/ 	.word	0x000096e0


	//   ....[1]....
        /*008c*/ 	.word	0x00009810


	//   ....[2]....
        /*0090*/ 	.word	0x00009e10


	//   ....[3]....
        /*0094*/ 	.word	0x0000a410


	//----- nvinfo : EIATTR_MAX_THREADS
	.align		4
.L_1173:
        /*0098*/ 	.byte	0x04, 0x05
        /*009a*/ 	.short	(.L_1175 - .L_1174)
.L_1174:
        /*009c*/ 	.word	0x000001c0
        /*00a0*/ 	.word	0x00000001
        /*00a4*/ 	.word	0x00000001


	//----- nvinfo : EIATTR_CRS_STACK_SIZE
	.align		4
.L_1175:
        /*00a8*/ 	.byte	0x04, 0x1e
        /*00aa*/ 	.short	(.L_1177 - .L_1176)
.L_1176:
        /*00ac*/ 	.word	0x00000000


	//----- nvinfo : EIATTR_CBANK_PARAM_SIZE
	.align		4
.L_1177:
        /*00b0*/ 	.byte	0x03, 0x19
        /*00b2*/ 	.short	0x00b8


	//----- nvinfo : EIATTR_PARAM_CBANK
	.align		4
        /*00b4*/ 	.byte	0x04, 0x0a
        /*00b6*/ 	.short	(.L_1179 - .L_1178)
	.align		4
.L_1178:
        /*00b8*/ 	.word	index@(.nv.constant0._Z35group_norm_nhwc_bwd_one_pass_kernelI11Fp32IOFp16WLi512ELi28ELi448EEv26Group_norm_nhwc_bwd_params)
        /*00bc*/ 	.short	0x0380
        /*00be*/ 	.short	0x00b8


	//----- nvinfo : EIATTR_SW_WAR
	.align		4
.L_1179:
        /*00c0*/ 	.byte	0x04, 0x36
        /*00c2*/ 	.short	(.L_1181 - .L_1180)
.L_1180:
        /*00c4*/ 	.word	0x00000008
.L_1181:


//--------------------- .nv.info._Z35group_norm_nhwc_fwd_one_pass_kernelI11Bf16IOFp32WLi64ELi28ELi448EEv26Group_norm_nhwc_fwd_params --------------------------
	.section	.nv.info._Z35group_norm_nhwc_fwd_one_pass_kernelI11Bf16IOFp32WLi64ELi28ELi448EEv26Group_norm_nhwc_fwd_params,"",@"SHT_CUDA_INFO"
	.sectionflags	@""
	.align	4


	//----- nvinfo : EIATTR_CUDA_API_VERSION
	.align		4
        /*0000*/ 	.byte	0x04, 0x37
        /*0002*/ 	.short	(.L_1183 - .L_1182)
.L_1182:
        /*0004*/ 	.word	0x00000082


	//----- nvinfo : EIATTR_KPARAM_INFO
	.align		4
.L_1183:
        /*0008*/ 	.byte	0x04, 0x17
        /*000a*/ 	.short	(.L_1185 - .L_1184)
.L_1184:
        /*000c*/ 	.word	0x00000000
        /*0010*/ 	.short	0x0000
        /*0012*/ 	.short	0x0000
        /*0014*/ 	.byte	0x00, 0xf0, 0x81, 0x02


	//----- nvinfo : EIATTR_SPARSE_MMA_MASK
	.align		4
.L_1185:
        /*0018*/ 	.byte	0x03, 0x50
        /*001a*/ 	.short	0x0000


	//----- nvinfo : EIATTR_MAXREG_COUNT
	.align		4
        /*001c*/ 	.byte	0x03, 0x1b
        /*001e*/ 	.short	0x0080


	//----- nvinfo : EIATTR_NUM_BARRIERS
	.align		4
        /*0020*/ 	.byte	0x02, 0x4c
        /*0022*/ 	.byte	0x01
	.zero		1


	//----- nvinfo : EIATTR_MERCURY_ISA_VERSION
	.align		4
        /*0024*/ 	.byte	0x03, 0x5f
        /*0026*/ 	.short	0x0101


	//----- nvinfo : EIATTR_INT_WARP_WIDE_INSTR_OFFSETS
	.align		4
        /*0028*/ 	.byte	0x04, 0x31
        /*002a*/ 	.short	(.L_1187 - .L_1186)


	//   ....[0]....
.L_1186:
        /*002c*/ 	.word	0x00001040


	//   ....[1]....
        /*0030*/ 	.word	0x00001080


	//   ....[2]....
        /*0034*/ 	.word	0x000010b0


	//   ....[3]....
        /*0038*/ 	.word	0x000010d0


	//   ....[4]....
        /*003c*/ 	.word	0x000012a0


	//   ....[5]....
        /*0040*/ 	.word	0x00001300


	//   ....[6]....
        /*0044*/ 	.word	0x00001340


	//   ....[7]....
        /*0048*/ 	.word	0x00001350


	//   ....[8]....
        /*004c*/ 	.word	0x00001600


	//   ....[9]....
        /*0050*/ 	.word	0x000016e0


	//   ....[10]....
        /*0054*/ 	.word	0x000016f0


	//   ....[11]....
        /*0058*/ 	.word	0x000017d0


	//   ....[12]....
        /*005c*/ 	.word	0x00001940


	//   ....[13]....
        /*0060*/ 	.word	0x00001960


	//----- nvinfo : EIATTR_COOP_GROUP_MASK_REGIDS
	.align		4
.L_1187:
        /*0064*/ 	.byte	0x04, 0x29
        /*0066*/ 	.short	(.L_1189 - .L_1188)


	//   ....[0]....
.L_1188:
        /*0068*/ 	.word	0xffffffff


	//   ....[1]....
        /*006c*/ 	.word	0xffffffff


	//   ....[2]....
        /*0070*/ 	.word	0xffffffff


	//   ....[3]....
        /*0074*/ 	.word	0xffffffff


	//   ....[4]....
        /*0078*/ 	.word	0xffffffff


	//   ....[5]....
        /*007c*/ 	.word	0xffffffff


	//   ....[6]....
        /*0080*/ 	.word	0xffffffff


	//   ....[7]....
        /*0084*/ 	.word	0xffffffff


	//   ....[8]....
        /*0088*/ 	.word	0xffffffff


	//   ....[9]....
        /*008c*/ 	.word	0xffffffff


	//----- nvinfo : EIATTR_COOP_GROUP_INSTR_OFFSETS
	.align		4
.L_1189:
        /*0090*/ 	.byte	0x04, 0x28
        /*0092*/ 	.short	(.L_1191 - .L_1190)


	//   ....[0]....
.L_1190:
        /*0094*/ 	.word	0x000007c0


	//   ....[1]....
        /*0098*/ 	.word	0x000007d0


	//   ....[2]....
        /*009c*/ 	.word	0x00000800


	//   ....[3]....
        /*00a0*/ 	.word	0x00000820


	//   ....[4]....
        /*00a4*/ 	.word	0x00000850


	//   ....[5]....
        /*00a8*/ 	.word	0x00000870


	//   ....[6]....
        /*00ac*/ 	.word	0x000008a0


	//   ....[7]....
        /*00b0*/ 	.word	0x000008c0


	//   ....[8]....
        /*00b4*/ 	.word	0x00000910


	//   ....[9]....
        /*00b8*/ 	.word	0x00000920


	//----- nvinfo : EIATTR_VRC_CTA_INIT_COUNT
	.align		4
.L_1191:
        /*00bc*/ 	.byte	0x02, 0x4a
	.zero		1
	.zero		1


	//----- nvinfo : EIATTR_EXIT_INSTR_OFFSETS
	.align		4
        /*00c0*/ 	.byte	0x04, 0x1c
        /*00c2*/ 	.short	(.L_1193 - .L_1192)


	//   ....[0]....
.L_1192:
        /*00c4*/ 	.word	0x00000070


	//   ....[1]....
        /*00c8*/ 	.word	0x00002520


	//----- nvinfo : EIATTR_MAX_THREADS
	.align		4
.L_1193:
        /*00cc*/ 	.byte	0x04, 0x05
        /*00ce*/ 	.short	(.L_1195 - .L_1194)
.L_1194:
        /*00d0*/ 	.word	0x000001c0
        /*00d4*/ 	.word	0x00000001
        /*00d8*/ 	.word	0x00000001


	//----- nvinfo : EIATTR_CRS_STACK_SIZE
	.align		4
.L_1195:
        /*00dc*/ 	.byte	0x04, 0x1e
        /*00de*/ 	.short	(.L_1197 - .L_1196)
.L_1196:
        /*00e0*/ 	.word	0x00000000


	//----- nvinfo : EIATTR_CBANK_PARAM_SIZE
	.align		4
.L_1197:
        /*00e4*/ 	.byte	0x03, 0x19
        /*00e6*/ 	.short	0x00a0


	//----- nvinfo : EIATTR_PARAM_CBANK
	.align		4
        /*00e8*/ 	.byte	0x04, 0x0a
        /*00ea*/ 	.short	(.L_1199 - .L_1198)
	.align		4
.L_1198:
        /*00ec*/ 	.word	index@(.nv.constant0._Z35group_norm_nhwc_fwd_one_pass_kernelI11Bf16IOFp32WLi64ELi28ELi448EEv26Group_norm_nhwc_fwd_params)
        /*00f0*/ 	.short	0x0380
        /*00f2*/ 	.short	0x00a0


	//----- nvinfo : EIATTR_SW_WAR
	.align		4
.L_1199:
        /*00f4*/ 	.byte	0x04, 0x36
        /*00f6*/ 	.short	(.L_1201 - .L_1200)
.L_1200:
        /*00f8*/ 	.word	0x00000008
.L_1201:


//--------------------- .nv.info._Z35group_norm_nhwc_fwd_one_pass_kernelI11Bf16IOFp32WLi128ELi28ELi448EEv26Group_norm_nhwc_fwd_params --------------------------
	.section	.nv.info._Z35group_norm_nhwc_fwd_one_pass_kernelI11Bf16IOFp32WLi128ELi28ELi448EEv26Group_norm_nhwc_fwd_params,"",@"SHT_CUDA_INFO"
	.sectionflags	@""
	.align	4


	//----- nvinfo : EIATTR_CUDA_API_VERSION
	.align		4
        /*0000*/ 	.byte	0x04, 0x37
        /*0002*/ 	.short	(.L_1203 - .L_1202)
.L_1202:
        /*0004*/ 	.word	0x00000082


	//----- nvinfo : EIATTR_KPARAM_INFO
	.align		4
.L_1203:
        /*0008*/ 	.byte	0x04, 0x17
        /*000a*/ 	.short	(.L_1205 - .L_1204)
.L_1204:
        /*000c*/ 	.word	0x00000000
        /*0010*/ 	.short	0x0000
        /*0012*/ 	.short	0x0000
        /*0014*/ 	.byte	0x00, 0xf0, 0x81, 0x02


	//----- nvinfo : EIATTR_SPARSE_MMA_MASK
	.align		4
.L_1205:
        /*0018*/ 	.byte	0x03, 0x50
        /*001a*/ 	.short	0x0000


	//----- nvinfo : EIATTR_MAXREG_COUNT
	.align		4
        /*001c*/ 	.byte	0x03, 0x1b
        /*001e*/ 	.short	0x0080


	//----- nvinfo : EIATTR_NUM_BARRIERS
	.align		4
        /*0020*/ 	.byte	0x02, 0x4c
        /*0022*/ 	.byte	0x01
	.zero		1


	//----- nvinfo : EIATTR_MERCURY_ISA_VERSION
	.align		4
        /*0024*/ 	.byte	0x03, 0x5f
        /*0026*/ 	.short	0x0101


	//----- nvinfo : EIATTR_INT_WARP_WIDE_INSTR_OFFSETS
	.align		4
        /*0028*/ 	.byte	0x04, 0x31
        /*002a*/ 	.short	(.L_1207 - .L_1206)


	//   ....[0]....
.L_1206:
        /*002c*/ 	.word	0x00001310


	//   ....[1]....
        /*0030*/ 	.word	0x00001380


	//   ....[2]....
        /*0034*/ 	.word	0x00001390


	//   ....[3]....
        /*0038*/ 	.word	0x000013c0


	//   ....[4]....
        /*003c*/ 	.word	0x00001580


	//   ....[5]....
        /*0040*/ 	.word	0x000015e0


	//   ....[6]....
        /*0044*/ 	.word	0x00001600


	//   ....[7]....
        /*0048*/ 	.word	0x00001630


	//   ....[8]....
        /*004c*/ 	.word	0x00001960


	//   ....[9]....
        /*0050*/ 	.word	0x00001980


	//   ....[10]....
        /*0054*/ 	.word	0x000019a0


	//   ....[11]....
        /*0058*/ 	.word	0x000019c0


	//   ....[12]....
        /*005c*/ 	.word	0x00001c20


	//   ....[13]....
        /*0060*/ 	.word	0x00001c40


	//----- nvinfo : EIATTR_COOP_GROUP_MASK_REGIDS
	.align		4
.L_1207:
        /*0064*/ 	.byte	0x04, 0x29
        /*0066*/ 	.short	(.L_1209 - .L_1208)


	//   ....[0]....
.L_1208:
        /*0068*/ 	.word	0xffffffff


	//   ....[1]....
        /*006c*/ 	.word	0xffffffff


	//   ....[2]....
        /*0070*/ 	.word	0xffffffff


	//   ....[3]....
        /*0074*/ 	.word	0xffffffff


	//   ....[4]....
        /*0078*/ 	.word	0xffffffff


	//   ....[5]....
        /*007c*/ 	.word	0xffffffff


	//   ....[6]....
        /*0080*/ 	.word	0xffffffff


	//   ....[7]....
        /*0084*/ 	.word	0xffffffff


	//   ....[8]....
        /*0088*/ 	.word	0xffffffff


	//   ....[9]....
        /*008c*/ 	.word	0xffffffff


	//----- nvinfo : EIATTR_COOP_GROUP_INSTR_OFFSETS
	.align		4
.L_1209:
        /*0090*/ 	.byte	0x04, 0x28
        /*0092*/ 	.short	(.L_1211 - .L_1210)


	//   ....[0]....
.L_1210:
        /*0094*/ 	.word	0x00000aa0


	//   ....[1]....
        /*0098*/ 	.word	0x00000ab0


	//   ....[2]....
        /*009c*/ 	.word	0x00000ae0


	//   ....[3]....
        /*00a0*/ 	.word	0x00000af0


	//   ....[4]....
        /*00a4*/ 	.word	0x00000b30


	//   ....[5]....
        /*00a8*/ 	.word	0x00000b40


	//   ....[6]....
        /*00ac*/ 	.word	0x00000b80


	//   ....[7]....
        /*00b0*/ 	.word	0x00000b90


	//   ....[8]....
        /*00b4*/ 	.word	0x00000bf0


	//   ....[9]....
        /*00b8*/ 	.word	0x00000c00


	//----- nvinfo : EIATTR_VRC_CTA_INIT_COUNT
	.align		4
.L_1211:
        /*00bc*/ 	.byte	0x02, 0x4a
	.zero		1
	.zero		1


	//----- nvinfo : EIATTR_EXIT_INSTR_OFFSETS
	.align		4
        /*00c0*/ 	.byte	0x04, 0x1c
        /*00c2*/ 	.short	(.L_1213 - .L_1212)


	//   ....[0]....
.L_1212:
        /*00c4*/ 	.word	0x00000070


	//   ....[1]....
        /*00c8*/ 	.word	0x00002ff0


	//----- nvinfo : EIATTR_MAX_THREADS
	.align		4
.L_1213:
        /*00cc*/ 	.byte	0x04, 0x05
        /*00ce*/ 	.short	(.L_1215 - .L_1214)
.L_1214:
        /*00d0*/ 	.word	0x000001c0
        /*00d4*/ 	.word	0x00000001
        /*00d8*/ 	.word	0x00000001


	//----- nvinfo : EIATTR_CRS_STACK_SIZE
	.align		4
.L_1215:
        /*00dc*/ 	.byte	0x04, 0x1e
        /*00de*/ 	.short	(.L_1217 - .L_1216)
.L_1216:
        /*00e0*/ 	.word	0x00000000


	//----- nvinfo : EIATTR_CBANK_PARAM_SIZE
	.align		4
.L_1217:
        /*00e4*/ 	.byte	0x03, 0x19
        /*00e6*/ 	.short	0x00a0


	//----- nvinfo : EIATTR_PARAM_CBANK
	.align		4
        /*00e8*/ 	.byte	0x04, 0x0a
        /*00ea*/ 	.short	(.L_1219 - .L_1218)
	.align		4
.L_1218:
        /*00ec*/ 	.word	index@(.nv.constant0._Z35group_norm_nhwc_fwd_one_pass_kernelI11Bf16IOFp32WLi128ELi28ELi448EEv26Group_norm_nhwc_fwd_params)
        /*00f0*/ 	.short	0x0380
        /*00f2*/ 	.short	0x00a0


	//----- nvinfo : EIATTR_SW_WAR
	.align		4
.L_1219:
        /*00f4*/ 	.byte	0x04, 0x36
        /*00f6*/ 	.short	(.L_1221 - .L_1220)
.L_1220:
        /*00f8*/ 	.word	0x00000008
.L_1221:


//--------------------- .nv.info._Z35group_norm_nhwc_fwd_one_pass_kernelI11Bf16IOFp32WLi256ELi28ELi448EEv26Group_norm_nhwc_fwd_params --------------------------
	.section	.nv.info._Z35group_norm_nhwc_fwd_one_pass_kernelI11Bf16IOFp32WLi256ELi28ELi448EEv26Group_norm_nhwc_fwd_params,"",@"SHT_CUDA_INFO"
	.sectionflags	@""
	.align	4


	//----- nvinfo : EIATTR_CUDA_API_VERSION
	.align		4
        /*0000*/ 	.byte	0x04, 0x37
        /*0002*/ 	.short	(.L_1223 - .L_1222)
.L_1222:
        /*0004*/ 	.word	0x00000082


	//----- nvinfo : EIATTR_KPARAM_INFO
	.align		4
.L_1223:
        /*0008*/ 	.byte	0x04, 0x17
        /*000a*/ 	.short	(.L_1225 - .L_1224)
.L_1224:
        /*000c*/ 	.word	0x00000000
        /*0010*/ 	.short	0x0000
        /*0012*/ 	.short	0x0000
        /*0014*/ 	.byte	0x00, 0xf0, 0x81, 0x02


	//----- nvinfo : EIATTR_SPARSE_MMA_MASK
	.align		4
.L_1225:
        /*0018*/ 	.byte	0x03, 0x50
        /*001a*/ 	.short	0x0000


	//----- nvinfo : EIATTR_MAXREG_COUNT
	.align		4
        /*001c*/ 	.byte	0x03, 0x1b
        /*001e*/ 	.short	0x0080


	//----- nvinfo : EIATTR_NUM_BARRIERS
	.align		4
        /*0020*/ 	.byte	0x02, 0x4c
        /*0022*/ 	.byte	0x01
	.zero		1


	//----- nvinfo : EIATTR_MERCURY_ISA_VERSION
	.align		4
        /*0024*/ 	.byte	0x03, 0x5f
        /*0026*/ 	.short	0x0101


	//----- nvinfo : EIATTR_COOP_GROUP_MASK_REGIDS
	.align		4
        /*0028*/ 	.byte	0x04, 0x29
        /*002a*/ 	.short	(.L_1227 - .L_1226)


	//   ....[0]....
.L_1226:
        /*002c*/ 	.word	0xffffffff


	//   ....[1]....
        /*0030*/ 	.word	0xffffffff


	//   ....[2]....
        /*0034*/ 	.word	0xffffffff


	//   ....[3]....
        /*0038*/ 	.word	0xffffffff


	//   ....[4]....
        /*003c*/ 	.word	0xffffffff


	//   ....[5]....
        /*0040*/ 	.word	0xffffffff


	//   ....[6]....
        /*0044*/ 	.word	0xffffffff


	//   ....[7]....
        /*0048*/ 	.word	0xffffffff


	//   ....[8]....
        /*004c*/ 	.word	0xffffffff


	//   ....[9]....
        /*0050*/ 	.word	0xffffffff


	//----- nvinfo : EIATTR_COOP_GROUP_INSTR_OFFSETS
	.align		4
.L_1227:
        /*0054*/ 	.byte	0x04, 0x28
        /*0056*/ 	.short	(.L_1229 - .L_1228)


	//   ....[0]....
.L_1228:
        /*0058*/ 	.word	0x00001050


	//   ....[1]....
        /*005c*/ 	.word	0x00001060


	//   ....[2]....
        /*0060*/ 	.word	0x00001090


	//   ....[3]....
        /*0064*/ 	.word	0x000010a0


	//   ....[4]....
        /*0068*/ 	.word	0x000010e0


	//   ....[5]....
        /*006c*/ 	.word	0x000010f0


	//   ....[6]....
        /*0070*/ 	.word	0x00001130


	//   ....[7]....
        /*0074*/ 	.word	0x00001140


	//   ....[8]....
        /*0078*/ 	.word	0x000011b0


	//   ....[9]....
        /*007c*/ 	.word	0x000011c0


	//----- nvinfo : EIATTR_VRC_CTA_INIT_COUNT
	.align		4
.L_1229:
        /*0080*/ 	.byte	0x02, 0x4a
	.zero		1
	.zero		1


	//----- nvinfo : EIATTR_EXIT_INSTR_OFFSETS
	.align		4
        /*0084*/ 	.byte	0x04, 0x1c
        /*0086*/ 	.short	(.L_1231 - .L_1230)


	//   ....[0]....
.L_1230:
        /*0088*/ 	.word	0x00000060


	//   ....[1]....
        /*008c*/ 	.word	0x00003e60


	//----- nvinfo : EIATTR_MAX_THREADS
	.align		4
.L_1231:
        /*0090*/ 	.byte	0x04, 0x05
        /*0092*/ 	.short	(.L_1233 - .L_1232)
.L_1232:
        /*0094*/ 	.word	0x000001c0
        /*0098*/ 	.word	0x00000001
        /*009c*/ 	.word	0x00000001


	//----- nvinfo : EIATTR_CRS_STACK_SIZE
	.align		4
.L_1233:
        /*00a0*/ 	.byte	0x04, 0x1e
        /*00a2*/ 	.short	(.L_1235 - .L_1234)
.L_1234:
        /*00a4*/ 	.word	0x00000000


	//----- nvinfo : EIATTR_CBANK_PARAM_SIZE
	.align		4
.L_1235:
        /*00a8*/ 	.byte	0x03, 0x19
        /*00aa*/ 	.short	0x00a0


	//----- nvinfo : EIATTR_PARAM_CBANK
	.align		4
        /*00ac*/ 	.byte	0x04, 0x0a
        /*00ae*/ 	.short	(.L_1237 - .L_1236)
	.align		4
.L_1236:
        /*00b0*/ 	.word	index@(.nv.constant0._Z35group_norm_nhwc_fwd_one_pass_kernelI11Bf16IOFp32WLi256ELi28ELi448EEv26Group_norm_nhwc_fwd_params)
        /*00b4*/ 	.short	0x0380
        /*00b6*/ 	.short	0x00a0


	//----- nvinfo : EIATTR_SW_WAR
	.align		4
.L_1237:
        /*00b8*/ 	.byte	0x04, 0x36
        /*00ba*/ 	.short	(.L_1239 - .L_1238)
.L_1238:
        /*00bc*/ 	.word	0x00000008
.L_1239:


//--------------------- .nv.info._Z35group_norm_nhwc_fwd_one_pass_kernelI11Bf16IOFp32WLi512ELi28ELi448EEv26Group_norm_nhwc_fwd_params --------------------------
	.section	.nv.info._Z35group_norm_nhwc_fwd_one_pass_kernelI11Bf16IOFp32WLi512ELi28ELi448EEv26Group_norm_nhwc_fwd_params,"",@"SHT_CUDA_INFO"
	.sectionflags	@""
	.align	4


	//----- nvinfo : EIATTR_CUDA_API_VERSION
	.align		4
        /*0000*/ 	.byte	0x04, 0x37
        /*0002*/ 	.short	(.L_1241 - .L_1240)
.L_1240:
        /*0004*/ 	.word	0x00000082


	//----- nvinfo : EIATTR_KPARAM_INFO
	.align		4
.L_1241:
        /*0008*/ 	.byte	0x04, 0x17
        /*000a*/ 	.short	(.L_1243 - .L_1242)
.L_1242:
        /*000c*/ 	.word	0x00000000
        /*0010*/ 	.short	0x0000
        /*0012*/ 	.short	0x0000
        /*0014*/ 	.byte	0x00, 0xf0, 0x81, 0x02


	//----- nvinfo : EIATTR_SPARSE_MMA_MASK
	.align		4
.L_1243:
        /*0018*/ 	.byte	0x03, 0x50
        /*001a*/ 	.short	0x0000


	//----- nvinfo : EIATTR_MAXREG_COUNT
	.align		4
        /*001c*/ 	.byte	0x03, 0x1b
        /*001e*/ 	.short	0x0080


	//----- nvinfo : EIATTR_NUM_BARRIERS
	.align		4
        /*0020*/ 	.byte	0x02, 0x4c
        /*0022*/ 	.byte	0x01
	.zero		1


	//----- nvinfo : EIATTR_MERCURY_ISA_VERSION
	.align		4
        /*0024*/ 	.byte	0x03, 0x5f
        /*0026*/ 	.short	0x0101


	//----- nvinfo : EIATTR_COOP_GROUP_MASK_REGIDS
	.align		4
        /*0028*/ 	.byte	0x04, 0x29
        /*002a*/ 	.short	(.L_1245 - .L_1244)


	//   ....[0]....
.L_1244:
        /*002c*/ 	.word	0xffffffff


	//   ....[1]....
        /*0030*/ 	.word	0xffffffff


	//   ....[2]....
        /*0034*/ 	.word	0xffffffff


	//   ....[3]....
        /*0038*/ 	.word	0xffffffff


	//   ....[4]....
        /*003c*/ 	.word	0xffffffff


	//   ....[5]....
        /*0040*/ 	.word	0xffffffff


	//   ....[6]....
        /*0044*/ 	.word	0xffffffff


	//   ....[7]....
        /*0048*/ 	.word	0xffffffff


	//   ....[8]....
        /*004c*/ 	.word	0xffffffff


	//   ....[9]....
        /*0050*/ 	.word	0xffffffff


	//----- nvinfo : EIATTR_COOP_GROUP_INSTR_OFFSETS
	.align		4
.L_1245:
        /*0054*/ 	.byte	0x04, 0x28
        /*0056*/ 	.short	(.L_1247 - .L_1246)


	//   ....[0]....
.L_1246:
        /*0058*/ 	.word	0x00001c20


	//   ....[1]....
        /*005c*/ 	.word	0x00001c30


	//   ....[2]....
        /*0060*/ 	.word	0x00001c70


	//   ....[3]....
        /*0064*/ 	.word	0x00001c80


	//   ....[4]....
        /*0068*/ 	.word	0x00001cc0


	//   ....[5]....
        /*006c*/ 	.word	0x00001cd0


	//   ....[6]....
        /*0070*/ 	.word	0x00001d10


	//   ....[7]....
        /*0074*/ 	.word	0x00001d20


	//   ....[8]....
        /*0078*/ 	.word	0x00001da0


	//   ....[9]....
        /*007c*/ 	.word	0x00001db0


	//----- nvinfo : EIATTR_VRC_CTA_INIT_COUNT
	.align		4
.L_1247:
        /*0080*/ 	.byte	0x02, 0x4a
	.zero		1
	.zero		1


	//----- nvinfo : EIATTR_EXIT_INSTR_OFFSETS
	.align		4
        /*0084*/ 	.byte	0x04, 0x1c
        /*0086*/ 	.short	(.L_1249 - .L_1248)


	//   ....[0]....
.L_1248:
        /*0088*/ 	.word	0x00000060


	//   ....[1]....
        /*008c*/ 	.word	0x000065c0


	//----- nvinfo : EIATTR_MAX_THREADS
	.align		4
.L_1249:
        /*0090*/ 	.byte	0x04, 0x05
        /*0092*/ 	.short	(.L_1251 - .L_1250)
.L_1250:
        /*0094*/ 	.word	0x000001c0
        /*0098*/ 	.word	0x00000001
        /*009c*/ 	.word	0x00000001


	//----- nvinfo : EIATTR_CRS_STACK_SIZE
	.align		4
.L_1251:
        /*00a0*/ 	.byte	0x04, 0x1e
        /*00a2*/ 	.short	(.L_1253 - .L_1252)
.L_1252:
        /*00a4*/ 	.word	0x00000000


	//----- nvinfo : EIATTR_CBANK_PARAM_SIZE
	.align		4
.L_1253:
        /*00a8*/ 	.byte	0x03, 0x19
        /*00aa*/ 	.short	0x00a0


	//----- nvinfo : EIATTR_PARAM_CBANK
	.align		4
        /*00ac*/ 	.byte	0x04, 0x0a
        /*00ae*/ 	.short	(.L_1255 - .L_1254)
	.align		4
.L_1254:
        /*00b0*/ 	.word	index@(.nv.constant0._Z35group_norm_nhwc_fwd_one_pass_kernelI11Bf16IOFp32WLi512ELi28ELi448EEv26Group_norm_nhwc_fwd_params)
        /*00b4*/ 	.short	0x0380
        /*00b6*/ 	.short	0x00a0


	//----- nvinfo : EIATTR_SW_WAR
	.align		4
.L_1255:
        /*00b8*/ 	.byte	0x04, 0x36
        /*00ba*/ 	.short	(.L_1257 - .L_1256)
.L_1256:
        /*00bc*/ 	.word	0x00000008
.L_1257:


//--------------------- .nv.info._Z35group_norm_nhwc_fwd_one_pass_kernelI11Bf16IOBf16WLi64ELi28ELi448EEv26Group_norm_nhwc_fwd_params --------------------------
	.section	.nv.info._Z35group_norm_nhwc_fwd_one_pass_kernelI11Bf16IOBf16WLi64ELi28ELi448EEv26Group_norm_nhwc_fwd_params,"",@"SHT_CUDA_INFO"
	.sectionflags	@""
	.align	4


	//----- nvinfo : EIATTR_CUDA_API_VERSION
	.align		4
        /*0000*/ 	.byte	0x04, 0x37
        /*0002*/ 	.short	(.L_1259 - .L_1258)
.L_1258:
        /*0004*/ 	.word	0x00000082


	//----- nvinfo : EIATTR_KPARAM_INFO
	.align		4
.L_1259:
        /*0008*/ 	.byte	0x04, 0x17
        /*000a*/ 	.short	(.L_1261 - .L_1260)
.L_1260:
        /*000c*/ 	.word	0x00000000
        /*0010*/ 	.short	0x0000
        /*0012*/ 	.short	0x0000
        /*0014*/ 	.byte	0x00, 0xf0, 0x81, 0x02


	//----- nvinfo : EIATTR_SPARSE_MMA_MASK
	.align		4
.L_1261:
        /*0018*/ 	.byte	0x03, 0x50
        /*001a*/ 	.short	0x0000


	//----- nvinfo : EIATTR_MAXREG_COUNT
	.align		4
        /*001c*/ 	.byte	0x03, 0x1b
        /*001e*/ 	.short	0x0080


	//----- nvinfo : EIATTR_NUM_BARRIERS
	.align		4
        /*0020*/ 	.byte	0x02, 0x4c
        /*0022*/ 	.byte	0x01
	.zero		1


	//----- nvinfo : EIATTR_MERCURY_ISA_VERSION
	.align		4
        /*0024*/ 	.byte	0x03, 0x5f
        /*0026*/ 	.short	0x0101


	//----- nvinfo : EIATTR_INT_WARP_WIDE_INSTR_OFFSETS
	.align		4
        /*0028*/ 	.byte	0x04, 0x31
        /*002a*/ 	.short	(.L_1263 - .L_1262)


	//   ....[0]....
.L_1262:
        /*002c*/ 	.word	0x00001050


	//   ....[1]....
        /*0030*/ 	.word	0x00001080


	//   ....[2]....
        /*0034*/ 	.word	0x00001090


	//   ....[3]....
        /*0038*/ 	.word	0x000010e0


	//   ....[4]....
        /*003c*/ 	.word	0x000012a0


	//   ....[5]....
        /*0040*/ 	.word	0x00001300


	//   ....[6]....
        /*0044*/ 	.word	0x00001340


	//   ....[7]....
        /*0048*/ 	.word	0x00001350


	//   ....[8]....
        /*004c*/ 	.word	0x00001600


	//   ....[9]....
        /*0050*/ 	.word	0x000016e0


	//   ....[10]....
        /*0054*/ 	.word	0x000016f0


	//   ....[11]....
        /*0058*/ 	.word	0x000017d0


	//   ....[12]....
        /*005c*/ 	.word	0x00001940


	//   ....[13]....
        /*0060*/ 	.word	0x00001960


	//----- nvinfo : EIATTR_COOP_GROUP_MASK_REGIDS
	.align		4
.L_1263:
        /*0064*/ 	.byte	0x04, 0x29
        /*0066*/ 	.short	(.L_1265 - .L_1264)


	//   ....[0]....
.L_1264:
        /*0068*/ 	.word	0xffffffff


	//   ....[1]....
        /*006c*/ 	.word	0xffffffff


	//   ....[2]....
        /*0070*/ 	.word	0xffffffff


	//   ....[3]....
        /*0074*/ 	.word	0xffffffff


	//   ....[4]....
        /*0078*/ 	.word	0xffffffff


	//   ....[5]....
        /*007c*/ 	.word	0xffffffff


	//   ....[6]....
        /*0080*/ 	.word	0xffffffff


	//   ....[7]....
        /*0084*/ 	.word	0xffffffff


	//   ....[8]....
        /*0088*/ 	.word	0xffffffff


	//   ....[9]....
        /*008c*/ 	.word	0xffffffff


	//----- nvinfo : EIATTR_COOP_GROUP_INSTR_OFFSETS
	.align		4
.L_1265:
        /*0090*/ 	.byte	0x04, 0x28
        /*0092*/ 	.short	(.L_1267 - .L_1266)


	//   ....[0]....
.L_1266:
        /*0094*/ 	.word	0x000007c0


	//   ....[1]....
        /*0098*/ 	.word	0x000007d0


	//   ....[2]....
        /*009c*/ 	.word	0x00000800


	//   ....[3]....
        /*00a0*/ 	.word	0x00000810


	//   ....[4]....
        /*00a4*/ 	.word	0x00000850


	//   ....[5]....
        /*00a8*/ 	.word	0x00000860


	//   ....[6]....
        /*00ac*/ 	.word	0x000008a0


	//   ....[7]....
        /*00b0*/ 	.word	0x000008b0


	//   ....[8]....
        /*00b4*/ 	.word	0x00000910


	//   ....[9]....
        /*00b8*/ 	.word	0x00000920


	//----- nvinfo : EIATTR_VRC_CTA_INIT_COUNT
	.align		4
.L_1267:
        /*00bc*/ 	.byte	0x02, 0x4a
	.zero		1
	.zero		1


	//----- nvinfo : EIATTR_EXIT_INSTR_OFFSETS
	.align		4
        /*00c0*/ 	.byte	0x04, 0x1c
        /*00c2*/ 	.short	(.L_1269 - .L_1268)


	//   ....[0]....
.L_1268:
        /*00c4*/ 	.word	0x00000070


	//   ....[1]....
        /*00c8*/ 	.word	0x00002570


	//----- nvinfo : EIATTR_MAX_THREADS
	.align		4
.L_1269:
        /*00cc*/ 	.byte	0x04, 0x05
        /*00ce*/ 	.short	(.L_1271 - .L_1270)
.L_1270:
        /*00d0*/ 	.word	0x000001c0
        /*00d4*/ 	.word	0x00000001
        /*00d8*/ 	.word	0x00000001


	//----- nvinfo : EIATTR_CRS_STACK_SIZE
	.align		4
.L_1271:
        /*00dc*/ 	.byte	0x04, 0x1e
        /*00de*/ 	.short	(.L_1273 - .L_1272)
.L_1272:
        /*00e0*/ 	.word	0x00000000


	//----- nvinfo : EIATTR_CBANK_PARAM_SIZE
	.align		4
.L_1273:
        /*00e4*/ 	.byte	0x03, 0x19
        /*00e6*/ 	.short	0x00a0


	//----- nvinfo : EIATTR_PARAM_CBANK
	.align		4
        /*00e8*/ 	.byte	0x04, 0x0a
        /*00ea*/ 	.short	(.L_1275 - .L_1274)
	.align		4
.L_1274:
        /*00ec*/ 	.word	index@(.nv.constant0._Z35group_norm_nhwc_fwd_one_pass_kernelI11Bf16IOBf16WLi64ELi28ELi448EEv26Group_norm_nhwc_fwd_params)
        /*00f0*/ 	.short	0x0380
        /*00f2*/ 	.short	0x00a0


	//----- nvinfo : EIATTR_SW_WAR
	.align		4
.L_1275:
        /*00f4*/ 	.byte	0x04, 0x36
        /*00f6*/ 	.short	(.L_1277 - .L_1276)
.L_1276:
        /*00f8*/ 	.word	0x00000008
.L_1277:


//--------------------- .nv.info._Z35group_norm_nhwc_fwd_one_pass_kernelI11Bf16IOBf16WLi128ELi28ELi448EEv26Group_norm_nhwc_fwd_params --------------------------
	.section	.nv.info._Z35group_norm_nhwc_fwd_one_pass_kernelI11Bf16IOBf16WLi128ELi28ELi448EEv26Group_norm_nhwc_fwd_params,"",@"SHT_CUDA_INFO"
	.sectionflags	@""
	.align	4


	//----- nvinfo : EIATTR_CUDA_API_VERSION
	.align		4
        /*0000*/ 	.byte	0x04, 0x37
        /*0002*/ 	.short	(.L_1279 - .L_1278)
.L_1278:
        /*0004*/ 	.word	0x00000082


	//----- nvinfo : EIATTR_KPARAM_INFO
	.align		4
.L_1279:
        /*0008*/ 	.byte	0x04, 0x17
        /*000a*/ 	.short	(.L_1281 - .L_1280)
.L_1280:
        /*000c*/ 	.word	0x00000000
        /*0010*/ 	.short	0x0000
        /*0012*/ 	.short	0x0000
        /*0014*/ 	.byte	0x00, 0xf0, 0x81, 0x02


	//----- nvinfo : EIATTR_SPARSE_MMA_MASK
	.align		4
.L_1281:
        /*0018*/ 	.byte	0x03, 0x50
        /*001a*/ 	.short	0x0000


	//----- nvinfo : EIATTR_MAXREG_COUNT
	.align		4
        /*001c*/ 	.byte	0x03, 0x1b
        /*001e*/ 	.short	0x0080


	//----- nvinfo : EIATTR_NUM_BARRIERS
	.align		4
        /*0020*/ 	.byte	0x02, 0x4c
        /*0022*/ 	.byte	0x01
	.zero		1


	//----- nvinfo : EIATTR_MERCURY_ISA_VERSION
	.align		4
        /*0024*/ 	.byte	0x03, 0x5f
        /*0026*/ 	.short	0x0101


	//----- nvinfo : EIATTR_INT_WARP_WIDE_INSTR_OFFSETS
	.align		4
        /*0028*/ 	.byte	0x04, 0x31
        /*002a*/ 	.short	(.L_1283 - .L_1282)


	//   ....[0]....
.L_1282:
        /*002c*/ 	.word	0x00001310


	//   ....[1]....
        /*0030*/ 	.word	0x00001370


	//   ....[2]....
        /*0034*/ 	.word	0x00001390


	//   ....[3]....
        /*0038*/ 	.word	0x000013c0


	//   ....[4]....
        /*003c*/ 	.word	0x00001580


	//   ....[5]....
        /*0040*/ 	.word	0x000015e0


	//   ....[6]....
        /*0044*/ 	.word	0x00001600


	//   ....[7]....
        /*0048*/ 	.word	0x00001630


	//   ....[8]....
        /*004c*/ 	.word	0x00001960


	//   ....[9]....
        /*0050*/ 	.word	0x00001980


	//   ....[10]....
        /*0054*/ 	.word	0x00001990


	//   ....[11]....
        /*0058*/ 	.word	0x000019c0


	//   ....[12]....
        /*005c*/ 	.word	0x00001c20


	//   ....[13]....
        /*0060*/ 	.word	0x00001c40


	//----- nvinfo : EIATTR_COOP_GROUP_MASK_REGIDS
	.align		4
.L_1283:
        /*0064*/ 	.byte	0x04, 0x29
        /*0066*/ 	.short	(.L_1285 - .L_1284)


	//   ....[0]....
.L_1284:
        /*0068*/ 	.word	0xffffffff


	//   ....[1]....
        /*006c*/ 	.word	0xffffffff


	//   ....[2]....
        /*0070*/ 	.word	0xffffffff


	//   ....[3]....
        /*0074*/ 	.word	0xffffffff


	//   ....[4]....
        /*0078*/ 	.word	0xffffffff


	//   ....[5]....
        /*007c*/ 	.word	0xffffffff


	//   ....[6]....
        /*0080*/ 	.word	0xffffffff


	//   ....[7]....
        /*0084*/ 	.word	0xffffffff


	//   ....[8]....
        /*0088*/ 	.word	0xffffffff


	//   ....[9]....
        /*008c*/ 	.word	0xffffffff


	//----- nvinfo : EIATTR_COOP_GROUP_INSTR_OFFSETS
	.align		4
.L_1285:
        /*0090*/ 	.byte	0x04, 0x28
        /*0092*/ 	.short	(.L_1287 - .L_1286)


	//   ....[0]....
.L_1286:
        /*0094*/ 	.word	0x00000aa0


	//   ....[1]....
        /*0098*/ 	.word	0x00000ab0


	//   ....[2]....
        /*009c*/ 	.word	0x00000ae0


	//   ....[3]....
        /*00a0*/ 	.word	0x00000af0


	//   ....[4]....
        /*00a4*/ 	.word	0x00000b30


	//   ....[5]....
        /*00a8*/ 	.word	0x00000b40


	//   ....[6]....
        /*00ac*/ 	.word	0x00000b80


	//   ....[7]....
        /*00b0*/ 	.word	0x00000b90


	//   ....[8]....
        /*00b4*/ 	.word	0x00000bf0


	//   ....[9]....
        /*00b8*/ 	.word	0x00000c00


	//----- nvinfo : EIATTR_VRC_CTA_INIT_COUNT
	.align		4
.L_1287:
        /*00bc*/ 	.byte	0x02, 0x4a
	.zero		1
	.zero		1


	//----- nvinfo : EIATTR_EXIT_INSTR_OFFSETS
	.align		4
        /*00c0*/ 	.byte	0x04, 0x1c
        /*00c2*/ 	.short	(.L_1289 - .L_1288)


	//   ....[0]....
.L_1288:
        /*00c4*/ 	.word	0x00000070


	//   ....[1]....
        /*00c8*/ 	.word	0x00003050


	//----- nvinfo : EIATTR_MAX_THREADS
	.align		4
.L_1289:
        /*00cc*/ 	.byte	0x04, 0x05
        /*00ce*/ 	.short	(.L_1291 - .L_1290)
.L_1290:
        /*00d0*/ 	.word	0x000001c0
        /*00d4*/ 	.word	0x00000001
        /*00d8*/ 	.word	0x00000001


	//----- nvinfo : EIATTR_CRS_STACK_SIZE
	.align		4
.L_1291:
        /*00dc*/ 	.byte	0x04, 0x1e
        /*00de*/ 	.short	(.L_1293 - .L_1292)
.L_1292:
        /*00e0*/ 	.word	0x00000000


	//----- nvinfo : EIATTR_CBANK_PARAM_SIZE
	.align		4
.L_1293:
        /*00e4*/ 	.byte	0x03, 0x19
        /*00e6*/ 	.short	0x00a0


	//----- nvinfo : EIATTR_PARAM_CBANK
	.align		4
        /*00e8*/ 	.byte	0x04, 0x0a
        /*00ea*/ 	.short	(.L_1295 - .L_1294)
	.align		4
.L_1294:
        /*00ec*/ 	.word	index@(.nv.constant0._Z35group_norm_nhwc_fwd_one_pass_kernelI11Bf16IOBf16WLi128ELi28ELi448EEv26Group_norm_nhwc_fwd_params)
        /*00f0*/ 	.short	0x0380
        /*00f2*/ 	.short	0x00a0


	//----- nvinfo : EIATTR_SW_WAR
	.align		4
.L_1295:
        /*00f4*/ 	.byte	0x04, 0x36
        /*00f6*/ 	.short	(.L_1297 - .L_1296)
.L_1296:
        /*00f8*/ 	.word	0x00000008
.L_1297:


//--------------------- .nv.info._Z35group_norm_nhwc_fwd_one_pass_kernelI11Bf16IOBf16WLi256ELi28ELi448EEv26Group_norm_nhwc_fwd_params --------------------------
	.section	.nv.info._Z35group_norm_nhwc_fwd_one_pass_kernelI11Bf16IOBf16WLi256ELi28ELi448EEv26Group_norm_nhwc_fwd_params,"",@"SHT_CUDA_INFO"
	.sectionflags	@""
	.align	4


	//----- nvinfo : EIATTR_CUDA_API_VERSION
	.align		4
        /*0000*/ 	.byte	0x04, 0x37
        /*0002*/ 	.short	(.L_1299 - .L_1298)
.L_1298:
        /*0004*/ 	.word	0x00000082


	//----- nvinfo : EIATTR_KPARAM_INFO
	.align		4
.L_1299:
        /*0008*/ 	.byte	0x04, 0x17
        /*000a*/ 	.short	(.L_1301 - .L_1300)
.L_1300:
        /*000c*/ 	.word	0x00000000
        /*0010*/ 	.short	0x0000
        /*0012*/ 	.short	0x0000
        /*0014*/ 	.byte	0x00, 0xf0, 0x81, 0x02


	//----- nvinfo : EIATTR_SPARSE_MMA_MASK
	.align		4
.L_1301:
        /*0018*/ 	.byte	0x03, 0x50
        /*001a*/ 	.short	0x0000


	//----- nvinfo : EIATTR_MAXREG_COUNT
	.align		4
        /*001c*/ 	.byte	0x03, 0x1b
        /*001e*/ 	.short	0x0080


	//----- nvinfo : EIATTR_NUM_BARRIERS
	.align		4
        /*0020*/ 	.byte	0x02, 0x4c
        /*0022*/ 	.byte	0x01
	.zero		1


	//----- nvinfo : EIATTR_MERCURY_ISA_VERSION
	.align		4
        /*0024*/ 	.byte	0x03, 0x5f
        /*0026*/ 	.short	0x0101


	//----- nvinfo : EIATTR_COOP_GROUP_MASK_REGIDS
	.align		4
        /*0028*/ 	.byte	0x04, 0x29
        /*002a*/ 	.short	(.L_1303 - .L_1302)


	//   ....[0]....
.L_1302:
        /*002c*/ 	.word	0xffffffff


	//   ....[1]....
        /*0030*/ 	.word	0xffffffff


	//   ....[2]....
        /*0034*/ 	.word	0xffffffff


	//   ....[3]....
        /*0038*/ 	.word	0xffffffff


	//   ....[4]....
        /*003c*/ 	.word	0xffffffff


	//   ....[5]....
        /*0040*/ 	.word	0xffffffff


	//   ....[6]....
        /*0044*/ 	.word	0xffffffff


	//   ....[7]....
        /*0048*/ 	.word	0xffffffff


	//   ....[8]....
        /*004c*/ 	.word	0xffffffff


	//   ....[9]....
        /*0050*/ 	.word	0xffffffff


	//----- nvinfo : EIATTR_COOP_GROUP_INSTR_OFFSETS
	.align		4
.L_1303:
        /*0054*/ 	.byte	0x04, 0x28
        /*0056*/ 	.short	(.L_1305 - .L_1304)


	//   ....[0]....
.L_1304:
        /*0058*/ 	.word	0x00001040


	//   ....[1]....
        /*005c*/ 	.word	0x00001050


	//   ....[2]....
        /*0060*/ 	.word	0x00001080


	//   ....[3]....
        /*0064*/ 	.word	0x00001090


	//   ....[4]....
        /*0068*/ 	.word	0x000010d0


	//   ....[5]....
        /*006c*/ 	.word	0x000010e0


	//   ....[6]....
        /*0070*/ 	.word	0x00001120


	//   ....[7]....
        /*0074*/ 	.word	0x00001130


	//   ....[8]....
        /*0078*/ 	.word	0x000011c0


	//   ....[9]....
        /*007c*/ 	.word	0x000011d0


	//----- nvinfo : EIATTR_VRC_CTA_INIT_COUNT
	.align		4
.L_1305:
        /*0080*/ 	.byte	0x02, 0x4a
	.zero		1
	.zero		1


	//----- nvinfo : EIATTR_EXIT_INSTR_OFFSETS
	.align		4
        /*0084*/ 	.byte	0x04, 0x1c
        /*0086*/ 	.short	(.L_1307 - .L_1306)


	//   ....[0]....
.L_1306:
        /*0088*/ 	.word	0x00000060


	//   ....[1]....
        /*008c*/ 	.word	0x00003ed0


	//----- nvinfo : EIATTR_MAX_THREADS
	.align		4
.L_1307:
        /*0090*/ 	.byte	0x04, 0x05
        /*0092*/ 	.short	(.L_1309 - .L_1308)
.L_1308:
        /*0094*/ 	.word	0x000001c0
        /*0098*/ 	.word	0x00000001
        /*009c*/ 	.word	0x00000001


	//----- nvinfo : EIATTR_CRS_STACK_SIZE
	.align		4
.L_1309:
        /*00a0*/ 	.byte	0x04, 0x1e
        /*00a2*/ 	.short	(.L_1311 - .L_1310)
.L_1310:
        /*00a4*/ 	.word	0x00000000


	//----- nvinfo : EIATTR_CBANK_PARAM_SIZE
	.align		4
.L_1311:
        /*00a8*/ 	.byte	0x03, 0x19
        /*00aa*/ 	.short	0x00a0


	//----- nvinfo : EIATTR_PARAM_CBANK
	.align		4
        /*00ac*/ 	.byte	0x04, 0x0a
        /*00ae*/ 	.short	(.L_1313 - .L_1312)
	.align		4
.L_1312:
        /*00b0*/ 	.word	index@(.nv.constant0._Z35group_norm_nhwc_fwd_one_pass_kernelI11Bf16IOBf16WLi256ELi28ELi448EEv26Group_norm_nhwc_fwd_params)
        /*00b4*/ 	.short	0x0380
        /*00b6*/ 	.short	0x00a0


	//----- nvinfo : EIATTR_SW_WAR
	.align		4
.L_1313:
        /*00b8*/ 	.byte	0x04, 0x36
        /*00ba*/ 	.short	(.L_1315 - .L_1314)
.L_1314:
        /*00bc*/ 	.word	0x00000008
.L_1315:


//--------------------- .nv.info._Z35group_norm_nhwc_fwd_one_pass_kernelI11Bf16IOBf16WLi512ELi28ELi448EEv26Group_norm_nhwc_fwd_params --------------------------
	.section	.nv.info._Z35group_norm_nhwc_fwd_one_pass_kernelI11Bf16IOBf16WLi512ELi28ELi448EEv26Group_norm_nhwc_fwd_params,"",@"SHT_CUDA_INFO"
	.sectionflags	@""
	.align	4


	//----- nvinfo : EIATTR_CUDA_API_VERSION
	.align		4
        /*0000*/ 	.byte	0x04, 0x37
        /*0002*/ 	.short	(.L_1317 - .L_1316)
.L_1316:
        /*0004*/ 	.word	0x00000082


	//----- nvinfo : EIATTR_KPARAM_INFO
	.align		4
.L_1317:
        /*0008*/ 	.byte	0x04, 0x17
        /*000a*/ 	.short	(.L_1319 - .L_1318)
.L_1318:
        /*000c*/ 	.word	0x00000000
        /*0010*/ 	.short	0x0000
        /*0012*/ 	.short	0x0000
        /*0014*/ 	.byte	0x00, 0xf0, 0x81, 0x02


	//----- nvinfo : EIATTR_SPARSE_MMA_MASK
	.align		4
.L_1319:
        /*0018*/ 	.byte	0x03, 0x50
        /*001a*/ 	.short	0x0000


	//----- nvinfo : EIATTR_MAXREG_COUNT
	.align		4
        /*001c*/ 	.byte	0x03, 0x1b
        /*001e*/ 	.short	0x0080


	//----- nvinfo : EIATTR_NUM_BARRIERS
	.align		4
        /*0020*/ 	.byte	0x02, 0x4c
        /*0022*/ 	.byte	0x01
	.zero		1


	//----- nvinfo : EIATTR_MERCURY_ISA_VERSION
	.align		4
        /*0024*/ 	.byte	0x03, 0x5f
        /*0026*/ 	.short	0x0101


	//----- nvinfo : EIATTR_COOP_GROUP_MASK_REGIDS
	.align		4
        /*0028*/ 	.byte	0x04, 0x29
        /*002a*/ 	.short	(.L_1321 - .L_1320)


	//   ....[0]....
.L_1320:
        /*002c*/ 	.word	0xffffffff


	//   ....[1]....
        /*0030*/ 	.word	0xffffffff


	//   ....[2]....
        /*0034*/ 	.word	0xffffffff


	//   ....[3]....
        /*0038*/ 	.word	0xffffffff


	//   ....[4]....
        /*003c*/ 	.word	0xffffffff


	//   ....[5]....
        /*0040*/ 	.word	0xffffffff


	//   ....[6]....
        /*0044*/ 	.word	0xffffffff


	//   ....[7]....
        /*0048*/ 	.word	0xffffffff


	//   ....[8]....
        /*004c*/ 	.word	0xffffffff


	//   ....[9]....
        /*0050*/ 	.word	0xffffffff


	//----- nvinfo : EIATTR_COOP_GROUP_INSTR_OFFSETS
	.align		4
.L_1321:
        /*0054*/ 	.byte	0x04, 0x28
        /*0056*/ 	.short	(.L_1323 - .L_1322)


	//   ....[0]....
.L_1322:
        /*0058*/ 	.word	0x00001c20


	//   ....[1]....
        /*005c*/ 	.word	0x00001c30


	//   ....[2]....
        /*0060*/ 	.word	0x00001c70


	//   ....[3]....
        /*0064*/ 	.word	0x00001c80


	//   ....[4]....
        /*0068*/ 	.word	0x00001cc0


	//   ....[5]....
        /*006c*/ 	.word	0x00001cd0


	//   ....[6]....
        /*0070*/ 	.word	0x00001d10


	//   ....[7]....
        /*0074*/ 	.word	0x00001d20


	//   ....[8]....
        /*0078*/ 	.word	0x00001da0


	//   ....[9]....
        /*007c*/ 	.word	0x00001db0


	//----- nvinfo : EIATTR_VRC_CTA_INIT_COUNT
	.align		4
.L_1323:
        /*0080*/ 	.byte	0x02, 0x4a
	.zero		1
	.zero		1


	//----- nvinfo : EIATTR_EXIT_INSTR_OFFSETS
	.align		4
        /*0084*/ 	.byte	0x04, 0x1c
        /*0086*/ 	.short	(.L_1325 - .L_1324)


	//   ....[0]....
.L_1324:
        /*0088*/ 	.word	0x00000060


	//   ....[1]....
        /*008c*/ 	.word	0x00006620


	//----- nvinfo : EIATTR_MAX_THREADS
	.align		4
.L_1325:
        /*0090*/ 	.byte	0x04, 0x05
        /*0092*/ 	.short	(.L_1327 - .L_1326)
.L_1326:
        /*0094*/ 	.word	0x000001c0
        /*0098*/ 	.word	0x00000001
        /*009c*/ 	.word	0x00000001


	//----- nvinfo : EIATTR_CRS_STACK_SIZE
	.align		4
.L_1327:
        /*00a0*/ 	.byte	0x04, 0x1e
        /*00a2*/ 	.short	(.L_1329 - .L_1328)
.L_1328:
        /*00a4*/ 	.word	0x00000000


	//----- nvinfo : EIATTR_CBANK_PARAM_SIZE
	.align		4
.L_1329:
        /*00a8*/ 	.byte	0x03, 0x19
        /*00aa*/ 	.short	0x00a0


	//----- nvinfo : EIATTR_PARAM_CBANK
	.align		4
        /*00ac*/ 	.byte	0x04, 0x0a
        /*00ae*/ 	.short	(.L_1331 - .L_1330)
	.align		4
.L_1330:
        /*00b0*/ 	.word	index@(.nv.constant0._Z35group_norm_nhwc_fwd_one_pass_kernelI11Bf16IOBf16WLi512ELi28ELi448EEv26Group_norm_nhwc_fwd_params)
        /*00b4*/ 	.short	0x0380
        /*00b6*/ 	.short	0x00a0


	//----- nvinfo : EIATTR_SW_WAR
	.align		4
.L_1331:
        /*00b8*/ 	.byte	0x04, 0x36
        /*00ba*/ 	.short	(.L_1333 - .L_1332)
.L_1332:
        /*00bc*/ 	.word	0x00000008
.L_1333:


//--------------------- .nv.info._Z35group_norm_nhwc_fwd_one_pass_kernelI11Bf16IOFp16WLi64ELi28ELi448EEv26Group_norm_nhwc_fwd_params --------------------------
	.section	.nv.info._Z35group_norm_nhwc_fwd_one_pass_kernelI11Bf16IOFp16WLi64ELi28ELi448EEv26Group_norm_nhwc_fwd_params,"",@"SHT_CUDA_INFO"
	.sectionflags	@""
	.align	4


	//----- nvinfo : EIATTR_CUDA_API_VERSION
	.align		4
        /*0000*/ 	.byte	0x04, 0x37
        /*0002*/ 	.short	(.L_1335 - .L_1334)
.L_1334:
        /*0004*/ 	.word	0x00000082


	//----- nvinfo : EIATTR_KPARAM_INFO
	.align		4
.L_1335:
        /*0008*/ 	.byte	0x04, 0x17
        /*000a*/ 	.short	(.L_1337 - .L_1336)
.L_1336:
        /*000c*/ 	.word	0x00000000
        /*0010*/ 	.short	0x0000
        /*0012*/ 	.short	0x0000
        /*0014*/ 	.byte	0x00, 0xf0, 0x81, 0x02


	//----- nvinfo : EIATTR_SPARSE_MMA_MASK
	.align		4
.L_1337:
        /*0018*/ 	.byte	0x03, 0x50
        /*001a*/ 	.short	0x0000


	//----- nvinfo : EIATTR_MAXREG_COUNT
	.align		4
        /*001c*/ 	.byte	0x03, 0x1b
        /*001e*/ 	.short	0x0080


	//----- nvinfo : EIATTR_NUM_BARRIERS
	.align		4
        /*0020*/ 	.byte	0x02, 0x4c
        /*0022*/ 	.byte	0x01
	.zero		1


	//----- nvinfo : EIATTR_MERCURY_ISA_VERSION
	.align		4
        /*0024*/ 	.byte	0x03, 0x5f
        /*0026*/ 	.short	0x0101


	//----- nvinfo : EIATTR_INT_WARP_WIDE_INSTR_OFFSETS
	.align		4
        /*0028*/ 	.byte	0x04, 0x31
        /*002a*/ 	.short	(.L_1339 - .L_1338)


	//   ....[0]....
.L_1338:
        /*002c*/ 	.word	0x00001050


	//   ....[1]....
        /*0030*/ 	.word	0x00001080


	//   ....[2]....
        /*0034*/ 	.word	0x000010a0


	//   ....[3]....
        /*0038*/ 	.word	0x000010d0


	//   ....[4]....
        /*003c*/ 	.word	0x000012a0


	//   ....[5]....
        /*0040*/ 	.word	0x00001300


	//   ....[6]....
        /*0044*/ 	.word	0x00001330


	//   ....[7]....
        /*0048*/ 	.word	0x00001350


	//   ....[8]....
        /*004c*/ 	.word	0x00001600


	//   ....[9]....
        /*0050*/ 	.word	0x000016e0


	//   ....[10]....
        /*0054*/ 	.word	0x000016f0


	//   ....[11]....
        /*0058*/ 	.word	0x000017d0


	//   ....[12]....
        /*005c*/ 	.word	0x00001940


	//   ....[13]....
        /*0060*/ 	.word	0x00001960


	//----- nvinfo : EIATTR_COOP_GROUP_MASK_REGIDS
	.align		4
.L_1339:
        /*0064*/ 	.byte	0x04, 0x29
        /*0066*/ 	.short	(.L_1341 - .L_1340)


	//   ....[0]....
.L_1340:
        /*0068*/ 	.word	0xffffffff


	//   ....[1]....
        /*006c*/ 	.word	0xffffffff


	//   ....[2]....
        /*0070*/ 	.word	0xffffffff


	//   ....[3]....
        /*0074*/ 	.word	0xffffffff


	//   ....[4]....
        /*0078*/ 	.word	0xffffffff


	//   ....[5]....
        /*007c*/ 	.word	0xffffffff


	//   ....[6]....
        /*0080*/ 	.word	0xffffffff


	//   ....[7]....
        /*0084*/ 	.word	0xffffffff


	//   ....[8]....
        /*0088*/ 	.word	0xffffffff


	//   ....[9]....
        /*008c*/ 	.word	0xffffffff


	//----- nvinfo : EIATTR_COOP_GROUP_INSTR_OFFSETS
	.align		4
.L_1341:
        /*0090*/ 	.byte	0x04, 0x28
        /*0092*/ 	.short	(.L_1343 - .L_1342)


	//   ....[0]....
.L_1342:
        /*0094*/ 	.word	0x000007c0


	//   ....[1]....
        /*0098*/ 	.word	0x000007d0


	//   ....[2]....
        /*009c*/ 	.word	0x00000800


	//   ....[3]....
        /*00a0*/ 	.word	0x00000810


	//   ....[4]....
        /*00a4*/ 	.word	0x00000850


	//   ....[5]....
        /*00a8*/ 	.word	0x00000860


	//   ....[6]....
        /*00ac*/ 	.word	0x000008a0


	//   ....[7]....
        /*00b0*/ 	.word	0x000008b0


	//   ....[8]....
        /*00b4*/ 	.word	0x00000910


	//   ....[9]....
        /*00b8*/ 	.word	0x00000920


	//----- nvinfo : EIATTR_VRC_CTA_INIT_COUNT
	.align		4
.L_1343:
        /*00bc*/ 	.byte	0x02, 0x4a
	.zero		1
	.zero		1


	//----- nvinfo : EIATTR_EXIT_INSTR_OFFSETS
	.align		4
        /*00c0*/ 	.byte	0x04, 0x1c
        /*00c2*/ 	.short	(.L_1345 - .L_1344)


	//   ....[0]....
.L_1344:
        /*00c4*/ 	.word	0x00000070


	//   ....[1]....
        /*00c8*/ 	.word	0x00002570


	//----- nvinfo : EIATTR_MAX_THREADS
	.align		4
.L_1345:
        /*00cc*/ 	.byte	0x04, 0x05
        /*00ce*/ 	.short	(.L_1347 - .L_1346)
.L_1346:
        /*00d0*/ 	.word	0x000001c0
        /*00d4*/ 	.word	0x00000001
        /*00d8*/ 	.word	0x00000001


	//----- nvinfo : EIATTR_CRS_STACK_SIZE
	.align		4
.L_1347:
        /*00dc*/ 	.byte	0x04, 0x1e
        /*00de*/ 	.short	(.L_1349 - .L_1348)
.L_1348:
        /*00e0*/ 	.word	0x00000000


	//----- nvinfo : EIATTR_CBANK_PARAM_SIZE
	.align		4
.L_1349:
        /*00e4*/ 	.byte	0x03, 0x19
        /*00e6*/ 	.short	0x00a0


	//----- nvinfo : EIATTR_PARAM_CBANK
	.align		4
        /*00e8*/ 	.byte	0x04, 0x0a
        /*00ea*/ 	.short	(.L_1351 - .L_1350)
	.align		4
.L_1350:
        /*00ec*/ 	.word	index@(.nv.constant0._Z35group_norm_nhwc_fwd_one_pass_kernelI11Bf16IOFp16WLi64ELi28ELi448EEv26Group_norm_nhwc_fwd_params)
        /*00f0*/ 	.short	0x0380
        /*00f2*/ 	.short	0x00a0


	//----- nvinfo : EIATTR_SW_WAR
	.align		4
.L_1351:
        /*00f4*/ 	.byte	0x04, 0x36
        /*00f6*/ 	.short	(.L_1353 - .L_1352)
.L_1352:
        /*00f8*/ 	.word	0x00000008
.L_1353:


//--------------------- .nv.info._Z35group_norm_nhwc_fwd_one_pass_kernelI11Bf16IOFp16WLi128ELi28ELi448EEv26Group_norm_nhwc_fwd_params --------------------------
	.section	.nv.info._Z35group_norm_nhwc_fwd_one_pass_kernelI11Bf16IOFp16WLi128ELi28ELi448EEv26Group_norm_nhwc_fwd_params,"",@"SHT_CUDA_INFO"
	.sectionflags	@""
	.align	4


	//----- nvinfo : EIATTR_CUDA_API_VERSION
	.align		4
        /*0000*/ 	.byte	0x04, 0x37
        /*0002*/ 	.short	(.L_1355 - .L_1354)
.L_1354:
        /*0004*/ 	.word	0x00000082


	//----- nvinfo : EIATTR_KPARAM_INFO
	.align		4
.L_1355:
        /*0008*/ 	.byte	0x04, 0x17
        /*000a*/ 	.short	(.L_1357 - .L_1356)
.L_1356:
        /*000c*/ 	.word	0x00000000
        /*0010*/ 	.short	0x0000
        /*0012*/ 	.short	0x0000
        /*0014*/ 	.byte	0x00, 0xf0, 0x81, 0x02


	//----- nvinfo : EIATTR_SPARSE_MMA_MASK
	.align		4
.L_1357:
        /*0018*/ 	.byte	0x03, 0x50
        /*001a*/ 	.short	0x0000


	//----- nvinfo : EIATTR_MAXREG_COUNT
	.align		4
        /*001c*/ 	.byte	0x03, 0x1b
        /*001e*/ 	.short	0x0080


	//----- nvinfo : EIATTR_NUM_BARRIERS
	.align		4
        /*0020*/ 	.byte	0x02, 0x4c
        /*0022*/ 	.byte	0x01
	.zero		1


	//----- nvinfo : EIATTR_MERCURY_ISA_VERSION
	.align		4
        /*0024*/ 	.byte	0x03, 0x5f
        /*0026*/ 	.short	0x0101


	//----- nvinfo : EIATTR_INT_WARP_WIDE_INSTR_OFFSETS
	.align		4
        /*0028*/ 	.byte	0x04, 0x31
        /*002a*/ 	.short	(.L_1359 - .L_1358)


	//   ....[0]....
.L_1358:
        /*002c*/ 	.word	0x00001310


	//   ....[1]....
        /*0030*/ 	.word	0x00001380


	//   ....[2]....
        /*0034*/ 	.word	0x00001390


	//   ....[3]....
        /*0038*/ 	.word	0x000013c0


	//   ....[4]....
        /*003c*/ 	.word	0x00001580


	//   ....[5]....
        /*0040*/ 	.word	0x000015e0


	//   ....[6]....
        /*0044*/ 	.word	0x00001600


	//   ....[7]....
        /*0048*/ 	.word	0x00001630


	//   ....[8]....
        /*004c*/ 	.word	0x00001960


	//   ....[9]....
        /*0050*/ 	.word	0x00001980


	//   ....[10]....
        /*0054*/ 	.word	0x000019a0


	//   ....[11]....
        /*0058*/ 	.word	0x000019c0


	//   ....[12]....
        /*005c*/ 	.word	0x00001c20


	//   ....[13]....
        /*0060*/ 	.word	0x00001c40


	//----- nvinfo : EIATTR_COOP_GROUP_MASK_REGIDS
	.align		4
.L_1359:
        /*0064*/ 	.byte	0x04, 0x29
        /*0066*/ 	.short	(.L_1361 - .L_1360)


	//   ....[0]....
.L_1360:
        /*0068*/ 	.word	0xffffffff


	//   ....[1]....
        /*006c*/ 	.word	0xffffffff


	//   ....[2]....
        /*0070*/ 	.word	0xffffffff


	//   ....[3]....
        /*0074*/ 	.word	0xffffffff


	//   ....[4]....
        /*0078*/ 	.word	0xffffffff


	//   ....[5]....
        /*007c*/ 	.word	0xffffffff


	//   ....[6]....
        /*0080*/ 	.word	0xffffffff


	//   ....[7]....
        /*0084*/ 	.word	0xffffffff


	//   ....[8]....
        /*0088*/ 	.word	0xffffffff


	//   ....[9]....
        /*008c*/ 	.word	0xffffffff


	//----- nvinfo : EIATTR_COOP_GROUP_INSTR_OFFSETS
	.align		4
.L_1361:
        /*0090*/ 	.byte	0x04, 0x28
        /*0092*/ 	.short	(.L_1363 - .L_1362)


	//   ....[0]....
.L_1362:
        /*0094*/ 	.word	0x00000aa0


	//   ....[1]....
        /*0098*/ 	.word	0x00000ab0


	//   ....[2]....
        /*009c*/ 	.word	0x00000ae0


	//   ....[3]....
        /*00a0*/ 	.word	0x00000af0


	//   ....[4]....
        /*00a4*/ 	.word	0x00000b30


	//   ....[5]....
        /*00a8*/ 	.word	0x00000b40


	//   ....[6]....
        /*00ac*/ 	.word	0x00000b80


	//   ....[7]....
        /*00b0*/ 	.word	0x00000b90


	//   ....[8]....
        /*00b4*/ 	.word	0x00000bf0


	//   ....[9]....
        /*00b8*/ 	.word	0x00000c00


	//----- nvinfo : EIATTR_VRC_CTA_INIT_COUNT
	.align		4
.L_1363:
        /*00bc*/ 	.byte	0x02, 0x4a
	.zero		1
	.zero		1


	//----- nvinfo : EIATTR_EXIT_INSTR_OFFSETS
	.align		4
        /*00c0*/ 	.byte	0x04, 0x1c
        /*00c2*/ 	.short	(.L_1365 - .L_1364)


	//   ....[0]....
.L_1364:
        /*00c4*/ 	.word	0x00000070


	//   ....[1]....
        /*00c8*/ 	.word	0x00003050


	//----- nvinfo : EIATTR_MAX_THREADS
	.align		4
.L_1365:
        /*00cc*/ 	.byte	0x04, 0x05
        /*00ce*/ 	.short	(.L_1367 - .L_1366)
.L_1366:
        /*00d0*/ 	.word	0x000001c0
        /*00d4*/ 	.word	0x00000001
        /*00d8*/ 	.word	0x00000001


	//----- nvinfo : EIATTR_CRS_STACK_SIZE
	.align		4
.L_1367:
        /*00dc*/ 	.byte	0x04, 0x1e
        /*00de*/ 	.short	(.L_1369 - .L_1368)
.L_1368:
        /*00e0*/ 	.word	0x00000000


	//----- nvinfo : EIATTR_CBANK_PARAM_SIZE
	.align		4
.L_1369:
        /*00e4*/ 	.byte	0x03, 0x19
        /*00e6*/ 	.short	0x00a0


	//----- nvinfo : EIATTR_PARAM_CBANK
	.align		4
        /*00e8*/ 	.byte	0x04, 0x0a
        /*00ea*/ 	.short	(.L_1371 - .L_1370)
	.align		4
.L_1370:
        /*00ec*/ 	.word	index@(.nv.constant0._Z35group_norm_nhwc_fwd_one_pass_kernelI11Bf16IOFp16WLi128ELi28ELi448EEv26Group_norm_nhwc_fwd_params)
        /*00f0*/ 	.short	0x0380
        /*00f2*/ 	.short	0x00a0


	//----- nvinfo : EIATTR_SW_WAR
	.align		4
.L_1371:
        /*00f4*/ 	.byte	0x04, 0x36
        /*00f6*/ 	.short	(.L_1373 - .L_1372)
.L_1372:
        /*00f8*/ 	.word	0x00000008
.L_1373:


//--------------------- .nv.info._Z35group_norm_nhwc_fwd_one_pass_kernelI11Bf16IOFp16WLi256ELi28ELi448EEv26Group_norm_nhwc_fwd_params --------------------------
	.section	.nv.info._Z35group_norm_nhwc_fwd_one_pass_kernelI11Bf16IOFp16WLi256ELi28ELi448EEv26Group_norm_nhwc_fwd_params,"",@"SHT_CUDA_INFO"
	.sectionflags	@""
	.align	4


	//----- nvinfo : EIATTR_CUDA_API_VERSION
	.align		4
        /*0000*/ 	.byte	0x04, 0x37
        /*0002*/ 	.short	(.L_1375 - .L_1374)
.L_1374:
        /*0004*/ 	.word	0x00000082


	//----- nvinfo : EIATTR_KPARAM_INFO
	.align		4
.L_1375:
        /*0008*/ 	.byte	0x04, 0x17
        /*000a*/ 	.short	(.L_1377 - .L_1376)
.L_1376:
        /*000c*/ 	.word	0x00000000
        /*0010*/ 	.short	0x0000
        /*0012*/ 	.short	0x0000
        /*0014*/ 	.byte	0x00, 0xf0, 0x81, 0x02


	//----- nvinfo : EIATTR_SPARSE_MMA_MASK
	.align		4
.L_1377:
        /*0018*/ 	.byte	0x03, 0x50
        /*001a*/ 	.short	0x0000


	//----- nvinfo : EIATTR_MAXREG_COUNT
	.align		4
        /*001c*/ 	.byte	0x03, 0x1b
        /*001e*/ 	.short	0x0080


	//----- nvinfo : EIATTR_NUM_BARRIERS
	.align		4
        /*0020*/ 	.byte	0x02, 0x4c
        /*0022*/ 	.byte	0x01
	.zero		1


	//----- nvinfo : EIATTR_MERCURY_ISA_VERSION
	.align		4
        /*0024*/ 	.byte	0x03, 0x5f
        /*0026*/ 	.short	0x0101


	//----- nvinfo : EIATTR_COOP_GROUP_MASK_REGIDS
	.align		4
        /*0028*/ 	.byte	0x04, 0x29
        /*002a*/ 	.short	(.L_1379 - .L_1378)


	//   ....[0]....
.L_1378:
        /*002c*/ 	.word	0xffffffff


	//   ....[1]....
        /*0030*/ 	.word	0xffffffff


	//   ....[2]....
        /*0034*/ 	.word	0xffffffff


	//   ....[3]....
        /*0038*/ 	.word	0xffffffff


	//   ....[4]....
        /*003c*/ 	.word	0xffffffff


	//   ....[5]....
        /*0040*/ 	.word	0xffffffff


	//   ....[6]....
        /*0044*/ 	.word	0xffffffff


	//   ....[7]....
        /*0048*/ 	.word	0xffffffff


	//   ....[8]....
        /*004c*/ 	.word	0xffffffff


	//   ....[9]....
        /*0050*/ 	.word	0xffffffff


	//----- nvinfo : EIATTR_COOP_GROUP_INSTR_OFFSETS
	.align		4
.L_1379:
        /*0054*/ 	.byte	0x04, 0x28
        /*0056*/ 	.short	(.L_1381 - .L_1380)


	//   ....[0]....
.L_1380:
        /*0058*/ 	.word	0x00001040


	//   ....[1]....
        /*005c*/ 	.word	0x00001050


	//   ....[2]....
        /*0060*/ 	.word	0x00001080


	//   ....[3]....
        /*0064*/ 	.word	0x00001090


	//   ....[4]....
        /*0068*/ 	.word	0x000010d0


	//   ....[5]....
        /*006c*/ 	.word	0x000010e0


	//   ....[6]....
        /*0070*/ 	.word	0x00001120


	//   ....[7]....
        /*0074*/ 	.word	0x00001130


	//   ....[8]....
        /*0078*/ 	.word	0x000011c0


	//   ....[9]....
        /*007c*/ 	.word	0x000011d0


	//----- nvinfo : EIATTR_VRC_CTA_INIT_COUNT
	.align		4
.L_1381:
        /*0080*/ 	.byte	0x02, 0x4a
	.zero		1
	.zero		1


	//----- nvinfo : EIATTR_EXIT_INSTR_OFFSETS
	.align		4
        /*0084*/ 	.byte	0x04, 0x1c
        /*0086*/ 	.short	(.L_1383 - .L_1382)


	//   ....[0]....
.L_1382:
        /*0088*/ 	.word	0x00000060


	//   ....[1]....
        /*008c*/ 	.word	0x00003ed0


	//----- nvinfo : EIATTR_MAX_THREADS
	.align		4
.L_1383:
        /*0090*/ 	.byte	0x04, 0x05
        /*0092*/ 	.short	(.L_1385 - .L_1384)
.L_1384:
        /*0094*/ 	.word	0x000001c0
        /*0098*/ 	.word	0x00000001
        /*009c*/ 	.word	0x00000001


	//----- nvinfo : EIATTR_CRS_STACK_SIZE
	.align		4
.L_1385:
        /*00a0*/ 	.byte	0x04, 0x1e
        /*00a2*/ 	.short	(.L_1387 - .L_1386)
.L_1386:
        /*00a4*/ 	.word	0x00000000


	//----- nvinfo : EIATTR_CBANK_PARAM_SIZE
	.align		4
.L_1387:
        /*00a8*/ 	.byte	0x03, 0x19
        /*00aa*/ 	.short	0x00a0


	//----- nvinfo : EIATTR_PARAM_CBANK
	.align		4
        /*00ac*/ 	.byte	0x04, 0x0a
        /*00ae*/ 	.short	(.L_1389 - .L_1388)
	.align		4
.L_1388:
        /*00b0*/ 	.word	index@(.nv.constant0._Z35group_norm_nhwc_fwd_one_pass_kernelI11Bf16IOFp16WLi256ELi28ELi448EEv26Group_norm_nhwc_fwd_params)
        /*00b4*/ 	.short	0x0380
        /*00b6*/ 	.short	0x00a0


	//----- nvinfo : EIATTR_SW_WAR
	.align		4
.L_1389:
        /*00b8*/ 	.byte	0x04, 0x36
        /*00ba*/ 	.short	(.L_1391 - .L_1390)
.L_1390:
        /*00bc*/ 	.word	0x00000008
.L_1391:


//--------------------- .nv.info._Z35group_norm_nhwc_fwd_one_pass_kernelI11Bf16IOFp16WLi512ELi28ELi448EEv26Group_norm_nhwc_fwd_params --------------------------
	.section	.nv.info._Z35group_norm_nhwc_fwd_one_pass_kernelI11Bf16IOFp16WLi512ELi28ELi448EEv26Group_norm_nhwc_fwd_params,"",@"SHT_CUDA_INFO"
	.sectionflags	@""
	.align	4


	//----- nvinfo : EIATTR_CUDA_API_VERSION
	.align		4
        /*0000*/ 	.byte	0x04, 0x37
        /*0002*/ 	.short	(.L_1393 - .L_1392)
.L_1392:
        /*0004*/ 	.word	0x00000082


	//----- nvinfo : EIATTR_KPARAM_INFO
	.align		4
.L_1393:
        /*0008*/ 	.byte	0x04, 0x17
        /*000a*/ 	.short	(.L_1395 - .L_1394)
.L_1394:
        /*000c*/ 	.word	0x00000000
        /*0010*/ 	.short	0x0000
        /*0012*/ 	.short	0x0000
        /*0014*/ 	.byte	0x00, 0xf0, 0x81, 0x02


	//----- nvinfo : EIATTR_SPARSE_MMA_MASK
	.align		4
.L_1395:
        /*0018*/ 	.byte	0x03, 0x50
        /*001a*/ 	.short	0x0000


	//----- nvinfo : EIATTR_MAXREG_COUNT
	.align		4
        /*001c*/ 	.byte	0x03, 0x1b
        /*001e*/ 	.short	0x0080


	//----- nvinfo : EIATTR_NUM_BARRIERS
	.align		4
        /*0020*/ 	.byte	0x02, 0x4c
        /*0022*/ 	.byte	0x01
	.zero		1


	//----- nvinfo : EIATTR_MERCURY_ISA_VERSION
	.align		4
        /*0024*/ 	.byte	0x03, 0x5f
        /*0026*/ 	.short	0x0101


	//----- nvinfo : EIATTR_COOP_GROUP_MASK_REGIDS
	.align		4
        /*0028*/ 	.byte	0x04, 0x29
        /*002a*/ 	.short	(.L_1397 - .L_1396)


	//   ....[0]....
.L_1396:
        /*002c*/ 	.word	0xffffffff


	//   ....[1]....
        /*0030*/ 	.word	0xffffffff


	//   ....[2]....
        /*0034*/ 	.word	0xffffffff


	//   ....[3]....
        /*0038*/ 	.word	0xffffffff


	//   ....[4]....
        /*003c*/ 	.word	0xffffffff


	//   ....[5]....
        /*0040*/ 	.word	0xffffffff


	//   ....[6]....
        /*0044*/ 	.word	0xffffffff


	//   ....[7]....
        /*0048*/ 	.word	0xffffffff


	//   ....[8]....
        /*004c*/ 	.word	0xffffffff


	//   ....[9]....
        /*0050*/ 	.word	0xffffffff


	//----- nvinfo : EIATTR_COOP_GROUP_INSTR_OFFSETS
	.align		4
.L_1397:
        /*0054*/ 	.byte	0x04, 0x28
        /*0056*/ 	.short	(.L_1399 - .L_1398)


	//   ....[0]....
.L_1398:
        /*0058*/ 	.word	0x00001c20


	//   ....[1]....
        /*005c*/ 	.word	0x00001c30


	//   ....[2]....
        /*0060*/ 	.word	0x00001c70


	//   ....[3]....
        /*0064*/ 	.word	0x00001c80


	//   ....[4]....
        /*0068*/ 	.word	0x00001cc0


	//   ....[5]....
        /*006c*/ 	.word	0x00001cd0


	//   ....[6]....
        /*0070*/ 	.word	0x00001d10


	//   ....[7]....
        /*0074*/ 	.word	0x00001d20


	//   ....[8]....
        /*0078*/ 	.word	0x00001da0


	//   ....[9]....
        /*007c*/ 	.word	0x00001db0


	//----- nvinfo : EIATTR_VRC_CTA_INIT_COUNT
	.align		4
.L_1399:
        /*0080*/ 	.byte	0x02, 0x4a
	.zero		1
	.zero		1


	//----- nvinfo : EIATTR_EXIT_INSTR_OFFSETS
	.align		4
        /*0084*/ 	.byte	0x04, 0x1c
        /*0086*/ 	.short	(.L_1401 - .L_1400)


	//   ....[0]....
.L_1400:
        /*0088*/ 	.word	0x00000060


	//   ....[1]....
        /*008c*/ 	.word	0x00006620


	//----- nvinfo : EIATTR_MAX_THREADS
	.align		4
.L_1401:
        /*0090*/ 	.byte	0x04, 0x05
        /*0092*/ 	.short	(.L_1403 - .L_1402)
.L_1402:
        /*0094*/ 	.word	0x000001c0
        /*0098*/ 	.word	0x00000001
        /*009c*/ 	.word	0x00000001


	//----- nvinfo : EIATTR_CRS_STACK_SIZE
	.align		4
.L_1403:
        /*00a0*/ 	.byte	0x04, 0x1e
        /*00a2*/ 	.short	(.L_1405 - .L_1404)
.L_1404:
        /*00a4*/ 	.word	0x00000000


	//----- nvinfo : EIATTR_CBANK_PARAM_SIZE
	.align		4
.L_1405:
        /*00a8*/ 	.byte	0x03, 0x19
        /*00aa*/ 	.short	0x00a0


	//----- nvinfo : EIATTR_PARAM_CBANK
	.align		4
        /*00ac*/ 	.byte	0x04, 0x0a
        /*00ae*/ 	.short	(.L_1407 - .L_1406)
	.align		4
.L_1406:
        /*00b0*/ 	.word	index@(.nv.constant0._Z35group_norm_nhwc_fwd_one_pass_kernelI11Bf16IOFp16WLi512ELi28ELi448EEv26Group_norm_nhwc_fwd_params)
        /*00b4*/ 	.short	0x0380
        /*00b6*/ 	.short	0x00a0


	//----- nvinfo : EIATTR_SW_WAR
	.align		4
.L_1407:
        /*00b8*/ 	.byte	0x04, 0x36
        /*00ba*/ 	.short	(.L_1409 - .L_1408)
.L_1408:
        /*00bc*/ 	.word	0x00000008
.L_1409:


//--------------------- .nv.info._Z35group_norm_nhwc_fwd_one_pass_kernelI11Fp16IOFp32WLi64ELi28ELi448EEv26Group_norm_nhwc_fwd_params --------------------------
	.section	.nv.info._Z35group_norm_nhwc_fwd_one_pass_kernelI11Fp16IOFp32WLi64ELi28ELi448EEv26Group_norm_nhwc_fwd_params,"",@"SHT_CUDA_INFO"
	.sectionflags	@""
	.align	4


	//----- nvinfo : EIATTR_CUDA_API_VERSION
	.align		4
        /*0000*/ 	.byte	0x04, 0x37
        /*0002*/ 	.short	(.L_1411 - .L_1410)
.L_1410:
        /*0004*/ 	.word	0x00000082


	//----- nvinfo : EIATTR_KPARAM_INFO
	.align		4
.L_1411:
        /*0008*/ 	.byte	0x04, 0x17
        /*000a*/ 	.short	(.L_1413 - .L_1412)
.L_1412:
        /*000c*/ 	.word	0x00000000
        /*0010*/ 	.short	0x0000
        /*0012*/ 	.short	0x0000
        /*0014*/ 	.byte	0x00, 0xf0, 0x81, 0x02


	//----- nvinfo : EIATTR_SPARSE_MMA_MASK
	.align		4
.L_1413:
        /*0018*/ 	.byte	0x03, 0x50
        /*001a*/ 	.short	0x0000


	//----- nvinfo : EIATTR_MAXREG_COUNT
	.align		4
        /*001c*/ 	.byte	0x03, 0x1b
        /*001e*/ 	.short	0x0080


	//----- nvinfo : EIATTR_NUM_BARRIERS
	.align		4
        /*0020*/ 	.byte	0x02, 0x4c
        /*0022*/ 	.byte	0x01
	.zero		1


	//----- nvinfo : EIATTR_MERCURY_ISA_VERSION
	.align		4
        /*0024*/ 	.byte	0x03, 0x5f
        /*0026*/ 	.short	0x0101


	//----- nvinfo : EIATTR_INT_WARP_WIDE_INSTR_OFFSETS
	.align		4
        /*0028*/ 	.byte	0x04, 0x31
        /*002a*/ 	.short	(.L_1415 - .L_1414)


	//   ....[0]....
.L_1414:
        /*002c*/ 	.word	0x00001030


	//   ....[1]....
        /*0030*/ 	.word	0x00001060


	//   ....[2]....
        /*0034*/ 	.word	0x00001070


	//   ....[3]....
        /*0038*/ 	.word	0x000010c0


	//   ....[4]....
        /*003c*/ 	.word	0x00001280


	//   ....[5]....
        /*0040*/ 	.word	0x000012e0


	//   ....[6]....
        /*0044*/ 	.word	0x00001310


	//   ....[7]....
        /*0048*/ 	.word	0x00001330


	//   ....[8]....
        /*004c*/ 	.word	0x000015e0


	//   ....[9]....
        /*0050*/ 	.word	0x000016c0


	//   ....[10]....
        /*0054*/ 	.word	0x000016d0


	//   ....[11]....
        /*0058*/ 	.word	0x000017b0


	//   ....[12]....
        /*005c*/ 	.word	0x00001920


	//   ....[13]....
        /*0060*/ 	.word	0x00001940


	//----- nvinfo : EIATTR_COOP_GROUP_MASK_REGIDS
	.align		4
.L_1415:
        /*0064*/ 	.byte	0x04, 0x29
        /*0066*/ 	.short	(.L_1417 - .L_1416)


	//   ....[0]....
.L_1416:
        /*0068*/ 	.word	0xffffffff


	//   ....[1]....
        /*006c*/ 	.word	0xffffffff


	//   ....[2]....
        /*0070*/ 	.word	0xffffffff


	//   ....[3]....
        /*0074*/ 	.word	0xffffffff


	//   ....[4]....
        /*0078*/ 	.word	0xffffffff


	//   ....[5]....
        /*007c*/ 	.word	0xffffffff


	//   ....[6]....
        /*0080*/ 	.word	0xffffffff


	//   ....[7]....
        /*0084*/ 	.word	0xffffffff


	//   ....[8]....
        /*0088*/ 	.word	0xffffffff


	//   ....[9]....
        /*008c*/ 	.word	0xffffffff


	//----- nvinfo : EIATTR_COOP_GROUP_INSTR_OFFSETS
	.align		4
.L_1417:
        /*0090*/ 	.byte	0x04, 0x28
        /*0092*/ 	.short	(.L_1419 - .L_1418)


	//   ....[0]....
.L_1418:
        /*0094*/ 	.word	0x000007a0


	//   ....[1]....
        /*0098*/ 	.word	0x000007b0


	//   ....[2]....
        /*009c*/ 	.word	0x000007e0


	//   ....[3]....
        /*00a0*/ 	.word	0x000007f0


	//   ....[4]....
        /*00a4*/ 	.word	0x00000830


	//   ....[5]....
        /*00a8*/ 	.word	0x00000840


	//   ....[6]....
        /*00ac*/ 	.word	0x00000880


	//   ....[7]....
        /*00b0*/ 	.word	0x00000890


	//   ....[8]....
        /*00b4*/ 	.word	0x000008f0


	//   ....[9]....
        /*00b8*/ 	.word	0x00000900


	//----- nvinfo : EIATTR_VRC_CTA_INIT_COUNT
	.align		4
.L_1419:
        /*00bc*/ 	.byte	0x02, 0x4a
	.zero		1
	.zero		1


	//----- nvinfo : EIATTR_EXIT_INSTR_OFFSETS
	.align		4
        /*00c0*/ 	.byte	0x04, 0x1c
        /*00c2*/ 	.short	(.L_1421 - .L_1420)


	//   ....[0]....
.L_1420:
        /*00c4*/ 	.word	0x00000070


	//   ....[1]....
        /*00c8*/ 	.word	0x00002500


	//----- nvinfo : EIATTR_MAX_THREADS
	.align		4
.L_1421:
        /*00cc*/ 	.byte	0x04, 0x05
        /*00ce*/ 	.short	(.L_1423 - .L_1422)
.L_1422:
        /*00d0*/ 	.word	0x000001c0
        /*00d4*/ 	.word	0x00000001
        /*00d8*/ 	.word	0x00000001


	//----- nvinfo : EIATTR_CRS_STACK_SIZE
	.align		4
.L_1423:
        /*00dc*/ 	.byte	0x04, 0x1e
        /*00de*/ 	.short	(.L_1425 - .L_1424)
.L_1424:
        /*00e0*/ 	.word	0x00000000


	//----- nvinfo : EIATTR_CBANK_PARAM_SIZE
	.align		4
.L_1425:
        /*00e4*/ 	.byte	0x03, 0x19
        /*00e6*/ 	.short	0x00a0


	//----- nvinfo : EIATTR_PARAM_CBANK
	.align		4
        /*00e8*/ 	.byte	0x04, 0x0a
        /*00ea*/ 	.short	(.L_1427 - .L_1426)
	.align		4
.L_1426:
        /*00ec*/ 	.word	index@(.nv.constant0._Z35group_norm_nhwc_fwd_one_pass_kernelI11Fp16IOFp32WLi64ELi28ELi448EEv26Group_norm_nhwc_fwd_params)
        /*00f0*/ 	.short	0x0380
        /*00f2*/ 	.short	0x00a0


	//----- nvinfo : EIATTR_SW_WAR
	.align		4
.L_1427:
        /*00f4*/ 	.byte	0x04, 0x36
        /*00f6*/ 	.short	(.L_1429 - .L_1428)
.L_1428:
        /*00f8*/ 	.word	0x00000008
.L_1429:


//--------------------- .nv.info._Z35group_norm_nhwc_fwd_one_pass_kernelI11Fp16IOFp32WLi128ELi28ELi448EEv26Group_norm_nhwc_fwd_params --------------------------
	.section	.nv.info._Z35group_norm_nhwc_fwd_one_pass_kernelI11Fp16IOFp32WLi128ELi28ELi448EEv26Group_norm_nhwc_fwd_params,"",@"SHT_CUDA_INFO"
	.sectionflags	@""
	.align	4


	//----- nvinfo : EIATTR_CUDA_API_VERSION
	.align		4
        /*0000*/ 	.byte	0x04, 0x37
        /*0002*/ 	.short	(.L_1431 - .L_1430)
.L_1430:
        /*0004*/ 	.word	0x00000082


	//----- nvinfo : EIATTR_KPARAM_INFO
	.align		4
.L_1431:
        /*0008*/ 	.byte	0x04, 0x17
        /*000a*/ 	.short	(.L_1433 - .L_1432)
.L_1432:
        /*000c*/ 	.word	0x00000000
        /*0010*/ 	.short	0x0000
        /*0012*/ 	.short	0x0000
        /*0014*/ 	.byte	0x00, 0xf0, 0x81, 0x02


	//----- nvinfo : EIATTR_SPARSE_MMA_MASK
	.align		4
.L_1433:
        /*0018*/ 	.byte	0x03, 0x50
        /*001a*/ 	.short	0x0000


	//----- nvinfo : EIATTR_MAXREG_COUNT
	.align		4
        /*001c*/ 	.byte	0x03, 0x1b
        /*001e*/ 	.short	0x0080


	//----- nvinfo : EIATTR_NUM_BARRIERS
	.align		4
        /*0020*/ 	.byte	0x02, 0x4c
        /*0022*/ 	.byte	0x01
	.zero		1


	//----- nvinfo : EIATTR_MERCURY_ISA_VERSION
	.align		4
        /*0024*/ 	.byte	0x03, 0x5f
        /*0026*/ 	.short	0x0101


	//----- nvinfo : EIATTR_INT_WARP_WIDE_INSTR_OFFSETS
	.align		4
        /*0028*/ 	.byte	0x04, 0x31
        /*002a*/ 	.short	(.L_1435 - .L_1434)


	//   ....[0]....
.L_1434:
        /*002c*/ 	.word	0x000012d0


	//   ....[1]....
        /*0030*/ 	.word	0x00001340


	//   ....[2]....
        /*0034*/ 	.word	0x00001350


	//   ....[3]....
        /*0038*/ 	.word	0x00001380


	//   ....[4]....
        /*003c*/ 	.word	0x00001540


	//   ....[5]....
        /*0040*/ 	.word	0x000015a0


	//   ....[6]....
        /*0044*/ 	.word	0x000015c0


	//   ....[7]....
        /*0048*/ 	.word	0x000015f0


	//   ....[8]....
        /*004c*/ 	.word	0x00001920


	//   ....[9]....
        /*0050*/ 	.word	0x00001940


	//   ....[10]....
        /*0054*/ 	.word	0x00001960


	//   ....[11]....
        /*0058*/ 	.word	0x00001980


	//   ....[12]....
        /*005c*/ 	.word	0x00001be0


	//   ....[13]....
        /*0060*/ 	.word	0x00001c00


	//----- nvinfo : EIATTR_COOP_GROUP_MASK_REGIDS
	.align		4
.L_1435:
        /*0064*/ 	.byte	0x04, 0x29
        /*0066*/ 	.short	(.L_1437 - .L_1436)


	//   ....[0]....
.L_1436:
        /*0068*/ 	.word	0xffffffff


	//   ....[1]....
        /*006c*/ 	.word	0xffffffff


	//   ....[2]....
        /*0070*/ 	.word	0xffffffff


	//   ....[3]....
        /*0074*/ 	.word	0xffffffff


	//   ....[4]....
        /*0078*/ 	.word	0xffffffff


	//   ....[5]....
        /*007c*/ 	.word	0xffffffff


	//   ....[6]....
        /*0080*/ 	.word	0xffffffff


	//   ....[7]....
        /*0084*/ 	.word	0xffffffff


	//   ....[8]....
        /*0088*/ 	.word	0xffffffff


	//   ....[9]....
        /*008c*/ 	.word	0xffffffff


	//----- nvinfo : EIATTR_COOP_GROUP_INSTR_OFFSETS
	.align		4
.L_1437:
        /*0090*/ 	.byte	0x04, 0x28
        /*0092*/ 	.short	(.L_1439 - .L_1438)


	//   ....[0]....
.L_1438:
        /*0094*/ 	.word	0x00000a60


	//   ....[1]....
        /*0098*/ 	.word	0x00000a70


	//   ....[2]....
        /*009c*/ 	.word	0x00000aa0


	//   ....[3]....
        /*00a0*/ 	.word	0x00000ac0


	//   ....[4]....
        /*00a4*/ 	.word	0x00000af0


	//   ....[5]....
        /*00a8*/ 	.word	0x00000b10


	//   ....[6]....
        /*00ac*/ 	.word	0x00000b40


	//   ....[7]....
        /*00b0*/ 	.word	0x00000b60


	//   ....[8]....
        /*00b4*/ 	.word	0x00000bb0


	//   ....[9]....
        /*00b8*/ 	.word	0x00000bc0


	//----- nvinfo : EIATTR_VRC_CTA_INIT_COUNT
	.align		4
.L_1439:
        /*00bc*/ 	.byte	0x02, 0x4a
	.zero		1
	.zero		1


	//----- nvinfo : EIATTR_EXIT_INSTR_OFFSETS
	.align		4
        /*00c0*/ 	.byte	0x04, 0x1c
        /*00c2*/ 	.short	(.L_1441 - .L_1440)


	//   ....[0]....
.L_1440:
        /*00c4*/ 	.word	0x00000070


	//   ....[1]....
        /*00c8*/ 	.word	0x00002fb0


	//----- nvinfo : EIATTR_MAX_THREADS
	.align		4
.L_1441:
        /*00cc*/ 	.byte	0x04, 0x05
        /*00ce*/ 	.short	(.L_1443 - .L_1442)
.L_1442:
        /*00d0*/ 	.word	0x000001c0
        /*00d4*/ 	.word	0x00000001
        /*00d8*/ 	.word	0x00000001


	//----- nvinfo : EIATTR_CRS_STACK_SIZE
	.align		4
.L_1443:
        /*00dc*/ 	.byte	0x04, 0x1e
        /*00de*/ 	.short	(.L_1445 - .L_1444)
.L_1444:
        /*00e0*/ 	.word	0x00000000


	//----- nvinfo : EIATTR_CBANK_PARAM_SIZE
	.align		4
.L_1445:
        /*00e4*/ 	.byte	0x03, 0x19
        /*00e6*/ 	.short	0x00a0


	//----- nvinfo : EIATTR_PARAM_CBANK
	.align		4
        /*00e8*/ 	.byte	0x04, 0x0a
        /*00ea*/ 	.short	(.L_1447 - .L_1446)
	.align		4
.L_1446:
        /*00ec*/ 	.word	index@(.nv.constant0._Z35group_norm_nhwc_fwd_one_pass_kernelI11Fp16IOFp32WLi128ELi28ELi448EEv26Group_norm_nhwc_fwd_params)
        /*00f0*/ 	.short	0x0380
        /*00f2*/ 	.short	0x00a0


	//----- nvinfo : EIATTR_SW_WAR
	.align		4
.L_1447:
        /*00f4*/ 	.byte	0x04, 0x36
        /*00f6*/ 	.short	(.L_1449 - .L_1448)
.L_1448:
        /*00f8*/ 	.word	0x00000008
.L_1449:


//--------------------- .nv.info._Z35group_norm_nhwc_fwd_one_pass_kernelI11Fp16IOFp32WLi256ELi28ELi448EEv26Group_norm_nhwc_fwd_params --------------------------
	.section	.nv.info._Z35group_norm_nhwc_fwd_one_pass_kernelI11Fp16IOFp32WLi256ELi28ELi448EEv26Group_norm_nhwc_fwd_params,"",@"SHT_CUDA_INFO"
	.sectionflags	@""
	.align	4


	//----- nvinfo : EIATTR_CUDA_API_VERSION
	.align		4
        /*0000*/ 	.byte	0x04, 0x37
        /*0002*/ 	.short	(.L_1451 - .L_1450)
.L_1450:
        /*0004*/ 	.word	0x00000082


	//----- nvinfo : EIATTR_KPARAM_INFO
	.align		4
.L_1451:
        /*0008*/ 	.byte	0x04, 0x17
        /*000a*/ 	.short	(.L_1453 - .L_1452)
.L_1452:
        /*000c*/ 	.word	0x00000000
        /*0010*/ 	.short	0x0000
        /*0012*/ 	.short	0x0000
        /*0014*/ 	.byte	0x00, 0xf0, 0x81, 0x02


	//----- nvinfo : EIATTR_SPARSE_MMA_MASK
	.align		4
.L_1453:
        /*0018*/ 	.byte	0x03, 0x50
        /*001a*/ 	.short	0x0000


	//----- nvinfo : EIATTR_MAXREG_COUNT
	.align		4
        /*001c*/ 	.byte	0x03, 0x1b
        /*001e*/ 	.short	0x0080


	//----- nvinfo : EIATTR_NUM_BARRIERS
	.align		4
        /*0020*/ 	.byte	0x02, 0x4c
        /*0022*/ 	.byte	0x01
	.zero		1


	//----- nvinfo : EIATTR_MERCURY_ISA_VERSION
	.align		4
        /*0024*/ 	.byte	0x03, 0x5f
        /*0026*/ 	.short	0x0101


	//----- nvinfo : EIATTR_COOP_GROUP_MASK_REGIDS
	.align		4
        /*0028*/ 	.byte	0x04, 0x29
        /*002a*/ 	.short	(.L_1455 - .L_1454)


	//   ....[0]....
.L_1454:
        /*002c*/ 	.word	0xffffffff


	//   ....[1]....
        /*0030*/ 	.word	0xffffffff


	//   ....[2]....
        /*0034*/ 	.word	0xffffffff


	//   ....[3]....
        /*0038*/ 	.word	0xffffffff


	//   ....[4]....
        /*003c*/ 	.word	0xffffffff


	//   ....[5]....
        /*0040*/ 	.word	0xffffffff


	//   ....[6]....
        /*0044*/ 	.word	0xffffffff


	//   ....[7]....
        /*0048*/ 	.word	0xffffffff


	//   ....[8]....
        /*004c*/ 	.word	0xffffffff


	//   ....[9]....
        /*0050*/ 	.word	0xffffffff


	//----- nvinfo : EIATTR_COOP_GROUP_INSTR_OFFSETS
	.align		4
.L_1455:
        /*0054*/ 	.byte	0x04, 0x28
        /*0056*/ 	.short	(.L_1457 - .L_1456)


	//   ....[0]....
.L_1456:
        /*0058*/ 	.word	0x00000fc0


	//   ....[1]....
        /*005c*/ 	.word	0x00000fd0


	//   ....[2]....
        /*0060*/ 	.word	0x00001000


	//   ....[3]....
        /*0064*/ 	.word	0x00001010


	//   ....[4]....
        /*0068*/ 	.word	0x00001050


	//   ....[5]....
        /*006c*/ 	.word	0x00001060


	//   ....[6]....
        /*0070*/ 	.word	0x000010a0


	//   ....[7]....
        /*0074*/ 	.word	0x000010b0


	//   ....[8]....
        /*0078*/ 	.word	0x00001140


	//   ....[9]....
        /*007c*/ 	.word	0x00001150


	//----- nvinfo : EIATTR_VRC_CTA_INIT_COUNT
	.align		4
.L_1457:
        /*0080*/ 	.byte	0x02, 0x4a
	.zero		1
	.zero		1


	//----- nvinfo : EIATTR_EXIT_INSTR_OFFSETS
	.align		4
        /*0084*/ 	.byte	0x04, 0x1c
        /*0086*/ 	.short	(.L_1459 - .L_1458)


	//   ....[0]....
.L_1458:
        /*0088*/ 	.word	0x00000060


	//   ....[1]....
        /*008c*/ 	.word	0x00003df0


	//----- nvinfo : EIATTR_MAX_THREADS
	.align		4
.L_1459:
        /*0090*/ 	.byte	0x04, 0x05
        /*0092*/ 	.short	(.L_1461 - .L_1460)
.L_1460:
        /*0094*/ 	.word	0x000001c0
        /*0098*/ 	.word	0x00000001
        /*009c*/ 	.word	0x00000001


	//----- nvinfo : EIATTR_CRS_STACK_SIZE
	.align		4
.L_1461:
        /*00a0*/ 	.byte	0x04, 0x1e
        /*00a2*/ 	.short	(.L_1463 - .L_1462)
.L_1462:
        /*00a4*/ 	.word	0x00000000


	//----- nvinfo : EIATTR_CBANK_PARAM_SIZE
	.align		4
.L_1463:
        /*00a8*/ 	.byte	0x03, 0x19
        /*00aa*/ 	.short	0x00a0


	//----- nvinfo : EIATTR_PARAM_CBANK
	.align		4
        /*00ac*/ 	.byte	0x04, 0x0a
        /*00ae*/ 	.short	(.L_1465 - .L_1464)
	.align		4
.L_1464:
        /*00b0*/ 	.word	index@(.nv.constant0._Z35group_norm_nhwc_fwd_one_pass_kernelI11Fp16IOFp32WLi256ELi28ELi448EEv26Group_norm_nhwc_fwd_params)
        /*00b4*/ 	.short	0x0380
        /*00b6*/ 	.short	0x00a0


	//----- nvinfo : EIATTR_SW_WAR
	.align		4
.L_1465:
        /*00b8*/ 	.byte	0x04, 0x36
        /*00ba*/ 	.short	(.L_1467 - .L_1466)
.L_1466:
        /*00bc*/ 	.word	0x00000008
.L_1467:


//--------------------- .nv.info._Z35group_norm_nhwc_fwd_one_pass_kernelI11Fp16IOFp32WLi512ELi28ELi448EEv26Group_norm_nhwc_fwd_params --------------------------
	.section	.nv.info._Z35group_norm_nhwc_fwd_one_pass_kernelI11Fp16IOFp32WLi512ELi28ELi448EEv26Group_norm_nhwc_fwd_params,"",@"SHT_CUDA_INFO"
	.sectionflags	@""
	.align	4


	//----- nvinfo : EIATTR_CUDA_API_VERSION
	.align		4
        /*0000*/ 	.byte	0x04, 0x37
        /*0002*/ 	.short	(.L_1469 - .L_1468)
.L_1468:
        /*0004*/ 	.word	0x00000082


	//----- nvinfo : EIATTR_KPARAM_INFO
	.align		4
.L_1469:
        /*0008*/ 	.byte	0x04, 0x17
        /*000a*/ 	.short	(.L_1471 - .L_1470)
.L_1470:
        /*000c*/ 	.word	0x00000000
        /*0010*/ 	.short	0x0000
        /*0012*/ 	.short	0x0000
        /*0014*/ 	.byte	0x00, 0xf0, 0x81, 0x02


	//----- nvinfo : EIATTR_SPARSE_MMA_MASK
	.align		4
.L_1471:
        /*0018*/ 	.byte	0x03, 0x50
        /*001a*/ 	.short	0x0000


	//----- nvinfo : EIATTR_MAXREG_COUNT
	.align		4
        /*001c*/ 	.byte	0x03, 0x1b
        /*001e*/ 	.short	0x0080


	//----- nvinfo : EIATTR_NUM_BARRIERS
	.align		4
        /*0020*/ 	.byte	0x02, 0x4c
        /*0022*/ 	.byte	0x01
	.zero		1


	//----- nvinfo : EIATTR_MERCURY_ISA_VERSION
	.align		4
        /*0024*/ 	.byte	0x03, 0x5f
        /*0026*/ 	.short	0x0101


	//----- nvinfo : EIATTR_COOP_GROUP_MASK_REGIDS
	.align		4
        /*0028*/ 	.byte	0x04, 0x29
        /*002a*/ 	.short	(.L_1473 - .L_1472)


	//   ....[0]....
.L_1472:
        /*002c*/ 	.word	0xffffffff


	//   ....[1]....
        /*0030*/ 	.word	0xffffffff


	//   ....[2]....
        /*0034*/ 	.word	0xffffffff


	//   ....[3]....
        /*0038*/ 	.word	0xffffffff


	//   ....[4]....
        /*003c*/ 	.word	0xffffffff


	//   ....[5]....
        /*0040*/ 	.word	0xffffffff


	//   ....[6]....
        /*0044*/ 	.word	0xffffffff


	//   ....[7]....
        /*0048*/ 	.word	0xffffffff


	//   ....[8]....
        /*004c*/ 	.word	0xffffffff


	//   ....[9]....
        /*0050*/ 	.word	0xffffffff


	//----- nvinfo : EIATTR_COOP_GROUP_INSTR_OFFSETS
	.align		4
.L_1473:
        /*0054*/ 	.byte	0x04, 0x28
        /*0056*/ 	.short	(.L_1475 - .L_1474)


	//   ....[0]....
.L_1474:
        /*0058*/ 	.word	0x00001b30


	//   ....[1]....
        /*005c*/ 	.word	0x00001b40


	//   ....[2]....
        /*0060*/ 	.word	0x00001b70


	//   ....[3]....
        /*0064*/ 	.word	0x00001b80


	//   ....[4]....
        /*0068*/ 	.word	0x00001bc0


	//   ....[5]....
        /*006c*/ 	.word	0x00001bd0


	//   ....[6]....
        /*0070*/ 	.word	0x00001c10


	//   ....[7]....
        /*0074*/ 	.word	0x00001c20


	//   ....[8]....
        /*0078*/ 	.word	0x00001ca0


	//   ....[9]....
        /*007c*/ 	.word	0x00001cb0


	//----- nvinfo : EIATTR_VRC_CTA_INIT_COUNT
	.align		4
.L_1475:
        /*0080*/ 	.byte	0x02, 0x4a
	.zero		1
	.zero		1


	//----- nvinfo : EIATTR_EXIT_INSTR_OFFSETS
	.align		4
        /*0084*/ 	.byte	0x04, 0x1c
        /*0086*/ 	.short	(.L_1477 - .L_1476)


	//   ....[0]....
.L_1476:
        /*0088*/ 	.word	0x00000060


	//   ....[1]....
        /*008c*/ 	.word	0x000064c0


	//----- nvinfo : EIATTR_MAX_THREADS
	.align		4
.L_1477:
        /*0090*/ 	.byte	0x04, 0x05
        /*0092*/ 	.short	(.L_1479 - .L_1478)
.L_1478:
        /*0094*/ 	.word	0x000001c0
        /*0098*/ 	.word	0x00000001
        /*009c*/ 	.word	0x00000001


	//----- nvinfo : EIATTR_CRS_STACK_SIZE
	.align		4
.L_1479:
        /*00a0*/ 	.byte	0x04, 0x1e
        /*00a2*/ 	.short	(.L_1481 - .L_1480)
.L_1480:
        /*00a4*/ 	.word	0x00000000


	//----- nvinfo : EIATTR_CBANK_PARAM_SIZE
	.align		4
.L_1481:
        /*00a8*/ 	.byte	0x03, 0x19
        /*00aa*/ 	.short	0x00a0


	//----- nvinfo : EIATTR_PARAM_CBANK
	.align		4
        /*00ac*/ 	.byte	0x04, 0x0a
        /*00ae*/ 	.short	(.L_1483 - .L_1482)
	.align		4
.L_1482:
        /*00b0*/ 	.word	index@(.nv.constant0._Z35group_norm_nhwc_fwd_one_pass_kernelI11Fp16IOFp32WLi512ELi28ELi448EEv26Group_norm_nhwc_fwd_params)
        /*00b4*/ 	.short	0x0380
        /*00b6*/ 	.short	0x00a0


	//----- nvinfo : EIATTR_SW_WAR
	.align		4
.L_1483:
        /*00b8*/ 	.byte	0x04, 0x36
        /*00ba*/ 	.short	(.L_1485 - .L_1484)
.L_1484:
        /*00bc*/ 	.word	0x00000008
.L_1485:


//--------------------- .nv.info._Z35group_norm_nhwc_fwd_one_pass_kernelI11Fp16IOBf16WLi64ELi28ELi448EEv26Group_norm_nhwc_fwd_params --------------------------
	.section	.nv.info._Z35group_norm_nhwc_fwd_one_pass_kernelI11Fp16IOBf16WLi64ELi28ELi448EEv26Group_norm_nhwc_fwd_params,"",@"SHT_CUDA_INFO"
	.sectionflags	@""
	.align	4


	//----- nvinfo : EIATTR_CUDA_API_VERSION
	.align		4
        /*0000*/ 	.byte	0x04, 0x37
        /*0002*/ 	.short	(.L_1487 - .L_1486)
.L_1486:
        /*0004*/ 	.word	0x00000082


	//----- nvinfo : EIATTR_KPARAM_INFO
	.align		4
.L_1487:
        /*0008*/ 	.byte	0x04, 0x17
        /*000a*/ 	.short	(.L_1489 - .L_1488)
.L_1488:
        /*000c*/ 	.word	0x00000000
        /*0010*/ 	.short	0x0000
        /*0012*/ 	.short	0x0000
        /*0014*/ 	.byte	0x00, 0xf0, 0x81, 0x02


	//----- nvinfo : EIATTR_SPARSE_MMA_MASK
	.align		4
.L_1489:
        /*0018*/ 	.byte	0x03, 0x50
        /*001a*/ 	.short	0x0000


	//----- nvinfo : EIATTR_MAXREG_COUNT
	.align		4
        /*001c*/ 	.byte	0x03, 0x1b
        /*001e*/ 	.short	0x0080


	//----- nvinfo : EIATTR_NUM_BARRIERS
	.align		4
        /*0020*/ 	.byte	0x02, 0x4c
        /*0022*/ 	.byte	0x01
	.zero		1


	//----- nvinfo : EIATTR_MERCURY_ISA_VERSION
	.align		4
        /*0024*/ 	.byte	0x03, 0x5f
        /*0026*/ 	.short	0x0101


	//----- nvinfo : EIATTR_INT_WARP_WIDE_INSTR_OFFSETS
	.align		4
        /*0028*/ 	.byte	0x04, 0x31
        /*002a*/ 	.short	(.L_1491 - .L_1490)


	//   ....[0]....
.L_1490:
        /*002c*/ 	.word	0x00001030


	//   ....[1]....
        /*0030*/ 	.word	0x00001060


	//   ....[2]....
        /*0034*/ 	.word	0x00001080


	//   ....[3]....
        /*0038*/ 	.word	0x000010b0


	//   ....[4]....
        /*003c*/ 	.word	0x00001280


	//   ....[5]....
        /*0040*/ 	.word	0x000012e0


	//   ....[6]....
        /*0044*/ 	.word	0x00001310


	//   ....[7]....
        /*0048*/ 	.word	0x00001330


	//   ....[8]....
        /*004c*/ 	.word	0x000015e0


	//   ....[9]....
        /*0050*/ 	.word	0x000016c0


	//   ....[10]....
        /*0054*/ 	.word	0x000016d0


	//   ....[11]....
        /*0058*/ 	.word	0x000017b0


	//   ....[12]....
        /*005c*/ 	.word	0x00001920


	//   ....[13]....
        /*0060*/ 	.word	0x00001940


	//----- nvinfo : EIATTR_COOP_GROUP_MASK_REGIDS
	.align		4
.L_1491:
        /*0064*/ 	.byte	0x04, 0x29
        /*0066*/ 	.short	(.L_1493 - .L_1492)


	//   ....[0]....
.L_1492:
        /*0068*/ 	.word	0xffffffff


	//   ....[1]....
        /*006c*/ 	.word	0xffffffff


	//   ....[2]....
        /*0070*/ 	.word	0xffffffff


	//   ....[3]....
        /*0074*/ 	.word	0xffffffff


	//   ....[4]....
        /*0078*/ 	.word	0xffffffff


	//   ....[5]....
        /*007c*/ 	.word	0xffffffff


	//   ....[6]....
        /*0080*/ 	.word	0xffffffff


	//   ....[7]....
        /*0084*/ 	.word	0xffffffff


	//   ....[8]....
        /*0088*/ 	.word	0xffffffff


	//   ....[9]....
        /*008c*/ 	.word	0xffffffff


	//----- nvinfo : EIATTR_COOP_GROUP_INSTR_OFFSETS
	.align		4
.L_1493:
        /*0090*/ 	.byte	0x04, 0x28
        /*0092*/ 	.short	(.L_1495 - .L_1494)


	//   ....[0]....
.L_1494:
        /*0094*/ 	.word	0x000007a0


	//   ....[1]....
        /*0098*/ 	.word	0x000007b0


	//   ....[2]....
        /*009c*/ 	.word	0x000007e0


	//   ....[3]....
        /*00a0*/ 	.word	0x000007f0


	//   ....[4]....
        /*00a4*/ 	.word	0x00000830


	//   ....[5]....
        /*00a8*/ 	.word	0x00000840


	//   ....[6]....
        /*00ac*/ 	.word	0x00000880


	//   ....[7]....
        /*00b0*/ 	.word	0x00000890


	//   ....[8]....
        /*00b4*/ 	.word	0x000008f0


	//   ....[9]....
        /*00b8*/ 	.word	0x00000900


	//----- nvinfo : EIATTR_VRC_CTA_INIT_COUNT
	.align		4
.L_1495:
        /*00bc*/ 	.byte	0x02, 0x4a
	.zero		1
	.zero		1


	//----- nvinfo : EIATTR_EXIT_INSTR_OFFSETS
	.align		4
        /*00c0*/ 	.byte	0x04, 0x1c
        /*00c2*/ 	.short	(.L_1497 - .L_1496)


	//   ....[0]....
.L_1496:
        /*00c4*/ 	.word	0x00000070


	//   ....[1]....
        /*00c8*/ 	.word	0x00002550


	//----- nvinfo : EIATTR_MAX_THREADS
	.align		4
.L_1497:
        /*00cc*/ 	.byte	0x04, 0x05
        /*00ce*/ 	.short	(.L_1499 - .L_1498)
.L_1498:
        /*00d0*/ 	.word	0x000001c0
        /*00d4*/ 	.word	0x00000001
        /*00d8*/ 	.word	0x00000001


	//----- nvinfo : EIATTR_CRS_STACK_SIZE
	.align		4
.L_1499:
        /*00dc*/ 	.byte	0x04, 0x1e
        /*00de*/ 	.short	(.L_1501 - .L_1500)
.L_1500:
        /*00e0*/ 	.word	0x00000000


	//----- nvinfo : EIATTR_CBANK_PARAM_SIZE
	.align		4
.L_1501:
        /*00e4*/ 	.byte	0x03, 0x19
        /*00e6*/ 	.short	0x00a0


	//----- nvinfo : EIATTR_PARAM_CBANK
	.align		4
        /*00e8*/ 	.byte	0x04, 0x0a
        /*00ea*/ 	.short	(.L_1503 - .L_1502)
	.align		4
.L_1502:
        /*00ec*/ 	.word	index@(.nv.constant0._Z35group_norm_nhwc_fwd_one_pass_kernelI11Fp16IOBf16WLi64ELi28ELi448EEv26Group_norm_nhwc_fwd_params)
        /*00f0*/ 	.short	0x0380
        /*00f2*/ 	.short	0x00a0


	//----- nvinfo : EIATTR_SW_WAR
	.align		4
.L_1503:
        /*00f4*/ 	.byte	0x04, 0x36
        /*00f6*/ 	.short	(.L_1505 - .L_1504)
.L_1504:
        /*00f8*/ 	.word	0x00000008
.L_1505:


//--------------------- .nv.info._Z35group_norm_nhwc_fwd_one_pass_kernelI11Fp16IOBf16WLi128ELi28ELi448EEv26Group_norm_nhwc_fwd_params --------------------------
	.section	.nv.info._Z35group_norm_nhwc_fwd_one_pass_kernelI11Fp16IOBf16WLi128ELi28ELi448EEv26Group_norm_nhwc_fwd_params,"",@"SHT_CUDA_INFO"
	.sectionflags	@""
	.align	4


	//----- nvinfo : EIATTR_CUDA_API_VERSION
	.align		4
        /*0000*/ 	.byte	0x04, 0x37
        /*0002*/ 	.short	(.L_1507 - .L_1506)
.L_1506:
        /*0004*/ 	.word	0x00000082


	//----- nvinfo : EIATTR_KPARAM_INFO
	.align		4
.L_1507:
        /*0008*/ 	.byte	0x04, 0x17
        /*000a*/ 	.short	(.L_1509 - .L_1508)
.L_1508:
        /*000c*/ 	.word	0x00000000
        /*0010*/ 	.short	0x0000
        /*0012*/ 	.short	0x0000
        /*0014*/ 	.byte	0x00, 0xf0, 0x81, 0x02


	//----- nvinfo : EIATTR_SPARSE_MMA_MASK
	.align		4
.L_1509:
        /*0018*/ 	.byte	0x03, 0x50
        /*001a*/ 	.short	0x0000


	//----- nvinfo : EIATTR_MAXREG_COUNT
	.align		4
        /*001c*/ 	.byte	0x03, 0x1b
        /*001e*/ 	.short	0x0080


	//----- nvinfo : EIATTR_NUM_BARRIERS
	.align		4
        /*0020*/ 	.byte	0x02, 0x4c
        /*0022*/ 	.byte	0x01
	.zero		1


	//----- nvinfo : EIATTR_MERCURY_ISA_VERSION
	.align		4
        /*0024*/ 	.byte	0x03, 0x5f
        /*0026*/ 	.short	0x0101


	//----- nvinfo : EIATTR_INT_WARP_WIDE_INSTR_OFFSETS
	.align		4
        /*0028*/ 	.byte	0x04, 0x31
        /*002a*/ 	.short	(.L_1511 - .L_1510)


	//   ....[0]....
.L_1510:
        /*002c*/ 	.word	0x000012d0


	//   ....[1]....
        /*0030*/ 	.word	0x00001340


	//   ....[2]....
        /*0034*/ 	.word	0x00001350


	//   ....[3]....
        /*0038*/ 	.word	0x00001380


	//   ....[4]....
        /*003c*/ 	.word	0x00001540


	//   ....[5]....
        /*0040*/ 	.word	0x000015a0


	//   ....[6]....
        /*0044*/ 	.word	0x000015c0


	//   ....[7]....
        /*0048*/ 	.word	0x000015f0


	//   ....[8]....
        /*004c*/ 	.word	0x00001920


	//   ....[9]....
        /*0050*/ 	.word	0x00001940


	//   ....[10]....
        /*0054*/ 	.word	0x00001960


	//   ....[11]....
        /*0058*/ 	.word	0x00001980


	//   ....[12]....
        /*005c*/ 	.word	0x00001be0


	//   ....[13]....
        /*0060*/ 	.word	0x00001c00


	//----- nvinfo : EIATTR_COOP_GROUP_MASK_REGIDS
	.align		4
.L_1511:
        /*0064*/ 	.byte	0x04, 0x29
        /*0066*/ 	.short	(.L_1513 - .L_1512)


	//   ....[0]....
.L_1512:
        /*0068*/ 	.word	0xffffffff


	//   ....[1]....
        /*006c*/ 	.word	0xffffffff


	//   ....[2]....
        /*0070*/ 	.word	0xffffffff


	//   ....[3]....
        /*0074*/ 	.word	0xffffffff


	//   ....[4]....
        /*0078*/ 	.word	0xffffffff


	//   ....[5]....
        /*007c*/ 	.word	0xffffffff


	//   ....[6]....
        /*0080*/ 	.word	0xffffffff


	//   ....[7]....
        /*0084*/ 	.word	0xffffffff


	//   ....[8]....
        /*0088*/ 	.word	0xffffffff


	//   ....[9]....
        /*008c*/ 	.word	0xffffffff


	//----- nvinfo : EIATTR_COOP_GROUP_INSTR_OFFSETS
	.align		4
.L_1513:
        /*0090*/ 	.byte	0x04, 0x28
        /*0092*/ 	.short	(.L_1515 - .L_1514)


	//   ....[0]....
.L_1514:
        /*0094*/ 	.word	0x00000a60


	//   ....[1]....
        /*0098*/ 	.word	0x00000a70


	//   ....[2]....
        /*009c*/ 	.word	0x00000aa0


	//   ....[3]....
        /*00a0*/ 	.word	0x00000ac0


	//   ....[4]....
        /*00a4*/ 	.word	0x00000af0


	//   ....[5]....
        /*00a8*/ 	.word	0x00000b10


	//   ....[6]....
        /*00ac*/ 	.word	0x00000b40


	//   ....[7]....
        /*00b0*/ 	.word	0x00000b60


	//   ....[8]....
        /*00b4*/ 	.word	0x00000bb0


	//   ....[9]....
        /*00b8*/ 	.word	0x00000bc0


	//----- nvinfo : EIATTR_VRC_CTA_INIT_COUNT
	.align		4
.L_1515:
        /*00bc*/ 	.byte	0x02, 0x4a
	.zero		1
	.zero		1


	//----- nvinfo : EIATTR_EXIT_INSTR_OFFSETS
	.align		4
        /*00c0*/ 	.byte	0x04, 0x1c
        /*00c2*/ 	.short	(.L_1517 - .L_1516)


	//   ....[0]....
.L_1516:
        /*00c4*/ 	.word	0x00000070


	//   ....[1]....
        /*00c8*/ 	.word	0x00003010


	//----- nvinfo : EIATTR_MAX_THREADS
	.align		4
.L_1517:
        /*00cc*/ 	.byte	0x04, 0x05
        /*00ce*/ 	.short	(.L_1519 - .L_1518)
.L_1518:
        /*00d0*/ 	.word	0x000001c0
        /*00d4*/ 	.word	0x00000001
        /*00d8*/ 	.word	0x00000001


	//----- nvinfo : EIATTR_CRS_STACK_SIZE
	.align		4
.L_1519:
        /*00dc*/ 	.byte	0x04, 0x1e
        /*00de*/ 	.short	(.L_1521 - .L_1520)
.L_1520:
        /*00e0*/ 	.word	0x00000000


	//----- nvinfo : EIATTR_CBANK_PARAM_SIZE
	.align		4
.L_1521:
        /*00e4*/ 	.byte	0x03, 0x19
        /*00e6*/ 	.short	0x00a0


	//----- nvinfo : EIATTR_PARAM_CBANK
	.align		4
        /*00e8*/ 	.byte	0x04, 0x0a
        /*00ea*/ 	.short	(.L_1523 - .L_1522)
	.align		4
.L_1522:
        /*00ec*/ 	.word	index@(.nv.constant0._Z35group_norm_nhwc_fwd_one_pass_kernelI11Fp16IOBf16WLi128ELi28ELi448EEv26Group_norm_nhwc_fwd_params)
        /*00f0*/ 	.short	0x0380
        /*00f2*/ 	.short	0x00a0


	//----- nvinfo : EIATTR_SW_WAR
	.align		4
.L_1523:
        /*00f4*/ 	.byte	0x04, 0x36
        /*00f6*/ 	.short	(.L_1525 - .L_1524)
.L_1524:
        /*00f8*/ 	.word	0x00000008
.L_1525:


//--------------------- .nv.info._Z35group_norm_nhwc_fwd_one_pass_kernelI11Fp16IOBf16WLi256ELi28ELi448EEv26Group_norm_nhwc_fwd_params --------------------------
	.section	.nv.info._Z35group_norm_nhwc_fwd_one_pass_kernelI11Fp16IOBf16WLi256ELi28ELi448EEv26Group_norm_nhwc_fwd_params,"",@"SHT_CUDA_INFO"
	.sectionflags	@""
	.align	4


	//----- nvinfo : EIATTR_CUDA_API_VERSION
	.align		4
        /*0000*/ 	.byte	0x04, 0x37
        /*0002*/ 	.short	(.L_1527 - .L_1526)
.L_1526:
        /*0004*/ 	.word	0x00000082


	//----- nvinfo : EIATTR_KPARAM_INFO
	.align		4
.L_1527:
        /*0008*/ 	.byte	0x04, 0x17
        /*000a*/ 	.short	(.L_1529 - .L_1528)
.L_1528:
        /*000c*/ 	.word	0x00000000
        /*0010*/ 	.short	0x0000
        /*0012*/ 	.short	0x0000
        /*0014*/ 	.byte	0x00, 0xf0, 0x81, 0x02


	//----- nvinfo : EIATTR_SPARSE_MMA_MASK
	.align		4
.L_1529:
        /*0018*/ 	.byte	0x03, 0x50
        /*001a*/ 	.short	0x0000


	//----- nvinfo : EIATTR_MAXREG_COUNT
	.align		4
        /*001c*/ 	.byte	0x03, 0x1b
        /*001e*/ 	.short	0x0080


	//----- nvinfo : EIATTR_NUM_BARRIERS
	.align		4
        /*0020*/ 	.byte	0x02, 0x4c
        /*0022*/ 	.byte	0x01
	.zero		1


	//----- nvinfo : EIATTR_MERCURY_ISA_VERSION
	.align		4
        /*0024*/ 	.byte	0x03, 0x5f
        /*0026*/ 	.short	0x0101


	//----- nvinfo : EIATTR_COOP_GROUP_MASK_REGIDS
	.align		4
        /*0028*/ 	.byte	0x04, 0x29
        /*002a*/ 	.short	(.L_1531 - .L_1530)


	//   ....[0]....
.L_1530:
        /*002c*/ 	.word	0xffffffff


	//   ....[1]....
        /*0030*/ 	.word	0xffffffff


	//   ....[2]....
        /*0034*/ 	.word	0xffffffff


	//   ....[3]....
        /*0038*/ 	.word	0xffffffff


	//   ....[4]....
        /*003c*/ 	.word	0xffffffff


	//   ....[5]....
        /*0040*/ 	.word	0xffffffff


	//   ....[6]....
        /*0044*/ 	.word	0xffffffff


	//   ....[7]....
        /*0048*/ 	.word	0xffffffff


	//   ....[8]....
        /*004c*/ 	.word	0xffffffff


	//   ....[9]....
        /*0050*/ 	.word	0xffffffff


	//----- nvinfo : EIATTR_COOP_GROUP_INSTR_OFFSETS
	.align		4
.L_1531:
        /*0054*/ 	.byte	0x04, 0x28
        /*0056*/ 	.short	(.L_1533 - .L_1532)


	//   ....[0]....
.L_1532:
        /*0058*/ 	.word	0x00000fe0


	//   ....[1]....
        /*005c*/ 	.word	0x00000ff0


	//   ....[2]....
        /*0060*/ 	.word	0x00001020


	//   ....[3]....
        /*0064*/ 	.word	0x00001030


	//   ....[4]....
        /*0068*/ 	.word	0x00001070


	//   ....[5]....
        /*006c*/ 	.word	0x00001080


	//   ....[6]....
        /*0070*/ 	.word	0x000010c0


	//   ....[7]....
        /*0074*/ 	.word	0x000010d0


	//   ....[8]....
        /*0078*/ 	.word	0x00001130


	//   ....[9]....
        /*007c*/ 	.word	0x00001140


	//----- nvinfo : EIATTR_VRC_CTA_INIT_COUNT
	.align		4
.L_1533:
        /*0080*/ 	.byte	0x02, 0x4a
	.zero		1
	.zero		1


	//----- nvinfo : EIATTR_EXIT_INSTR_OFFSETS
	.align		4
        /*0084*/ 	.byte	0x04, 0x1c
        /*0086*/ 	.short	(.L_1535 - .L_1534)


	//   ....[0]....
.L_1534:
        /*0088*/ 	.word	0x00000060


	//   ....[1]....
        /*008c*/ 	.word	0x00003e40


	//----- nvinfo : EIATTR_MAX_THREADS
	.align		4
.L_1535:
        /*0090*/ 	.byte	0x04, 0x05
        /*0092*/ 	.short	(.L_1537 - .L_1536)
.L_1536:
        /*0094*/ 	.word	0x000001c0
        /*0098*/ 	.word	0x00000001
        /*009c*/ 	.word	0x00000001


	//----- nvinfo : EIATTR_CRS_STACK_SIZE
	.align		4
.L_1537:
        /*00a0*/ 	.byte	0x04, 0x1e
        /*00a2*/ 	.short	(.L_1539 - .L_1538)
.L_1538:
        /*00a4*/ 	.word	0x00000000


	//----- nvinfo : EIATTR_CBANK_PARAM_SIZE
	.align		4
.L_1539:
        /*00a8*/ 	.byte	0x03, 0x19
        /*00aa*/ 	.short	0x00a0


	//----- nvinfo : EIATTR_PARAM_CBANK
	.align		4
        /*00ac*/ 	.byte	0x04, 0x0a
        /*00ae*/ 	.short	(.L_1541 - .L_1540)
	.align		4
.L_1540:
        /*00b0*/ 	.word	index@(.nv.constant0._Z35group_norm_nhwc_fwd_one_pass_kernelI11Fp16IOBf16WLi256ELi28ELi448EEv26Group_norm_nhwc_fwd_params)
        /*00b4*/ 	.short	0x0380
        /*00b6*/ 	.short	0x00a0


	//----- nvinfo : EIATTR_SW_WAR
	.align		4
.L_1541:
        /*00b8*/ 	.byte	0x04, 0x36
        /*00ba*/ 	.short	(.L_1543 - .L_1542)
.L_1542:
        /*00bc*/ 	.word	0x00000008
.L_1543:


//--------------------- .nv.info._Z35group_norm_nhwc_fwd_one_pass_kernelI11Fp16IOBf16WLi512ELi28ELi448EEv26Group_norm_nhwc_fwd_params --------------------------
	.section	.nv.info._Z35group_norm_nhwc_fwd_one_pass_kernelI11Fp16IOBf16WLi512ELi28ELi448EEv26Group_norm_nhwc_fwd_params,"",@"SHT_CUDA_INFO"
	.sectionflags	@""
	.align	4


	//----- nvinfo : EIATTR_CUDA_API_VERSION
	.align		4
        /*0000*/ 	.byte	0x04, 0x37
        /*0002*/ 	.short	(.L_1545 - .L_1544)
.L_1544:
        /*0004*/ 	.word	0x00000082


	//----- nvinfo : EIATTR_KPARAM_INFO
	.align		4
.L_1545:
        /*0008*/ 	.byte	0x04, 0x17
        /*000a*/ 	.short	(.L_1547 - .L_1546)
.L_1546:
        /*000c*/ 	.word	0x00000000
        /*0010*/ 	.short	0x0000
        /*0012*/ 	.short	0x0000
        /*0014*/ 	.byte	0x00, 0xf0, 0x81, 0x02


	//----- nvinfo : EIATTR_SPARSE_MMA_MASK
	.align		4
.L_1547:
        /*0018*/ 	.byte	0x03, 0x50
        /*001a*/ 	.short	0x0000


	//----- nvinfo : EIATTR_MAXREG_COUNT
	.align		4
        /*001c*/ 	.byte	0x03, 0x1b
        /*001e*/ 	.short	0x0080


	//----- nvinfo : EIATTR_NUM_BARRIERS
	.align		4
        /*0020*/ 	.byte	0x02, 0x4c
        /*0022*/ 	.byte	0x01
	.zero		1


	//----- nvinfo : EIATTR_MERCURY_ISA_VERSION
	.align		4
        /*0024*/ 	.byte	0x03, 0x5f
        /*0026*/ 	.short	0x0101


	//----- nvinfo : EIATTR_COOP_GROUP_MASK_REGIDS
	.align		4
        /*0028*/ 	.byte	0x04, 0x29
        /*002a*/ 	.short	(.L_1549 - .L_1548)


	//   ....[0]....
.L_1548:
        /*002c*/ 	.word	0xffffffff


	//   ....[1]....
        /*0030*/ 	.word	0xffffffff


	//   ....[2]....
        /*0034*/ 	.word	0xffffffff


	//   ....[3]....
        /*0038*/ 	.word	0xffffffff


	//   ....[4]....
        /*003c*/ 	.word	0xffffffff


	//   ....[5]....
        /*0040*/ 	.word	0xffffffff


	//   ....[6]....
        /*0044*/ 	.word	0xffffffff


	//   ....[7]....
        /*0048*/ 	.word	0xffffffff


	//   ....[8]....
        /*004c*/ 	.word	0xffffffff


	//   ....[9]....
        /*0050*/ 	.word	0xffffffff


	//----- nvinfo : EIATTR_COOP_GROUP_INSTR_OFFSETS
	.align		4
.L_1549:
        /*0054*/ 	.byte	0x04, 0x28
        /*0056*/ 	.short	(.L_1551 - .L_1550)


	//   ....[0]....
.L_1550:
        /*0058*/ 	.word	0x00001b30


	//   ....[1]....
        /*005c*/ 	.word	0x00001b40


	//   ....[2]....
        /*0060*/ 	.word	0x00001b70


	//   ....[3]....
        /*0064*/ 	.word	0x00001b80


	//   ....[4]....
        /*0068*/ 	.word	0x00001bc0


	//   ....[5]....
        /*006c*/ 	.word	0x00001bd0


	//   ....[6]....
        /*0070*/ 	.word	0x00001c10


	//   ....[7]....
        /*0074*/ 	.word	0x00001c20


	//   ....[8]....
        /*0078*/ 	.word	0x00001ca0


	//   ....[9]....
        /*007c*/ 	.word	0x00001cb0


	//----- nvinfo : EIATTR_VRC_CTA_INIT_COUNT
	.align		4
.L_1551:
        /*0080*/ 	.byte	0x02, 0x4a
	.zero		1
	.zero		1


	//----- nvinfo : EIATTR_EXIT_INSTR_OFFSETS
	.align		4
        /*0084*/ 	.byte	0x04, 0x1c
        /*0086*/ 	.short	(.L_1553 - .L_1552)


	//   ....[0]....
.L_1552:
        /*0088*/ 	.word	0x00000060


	//   ....[1]....
        /*008c*/ 	.word	0x00006520


	//----- nvinfo : EIATTR_MAX_THREADS
	.align		4
.L_1553:
        /*0090*/ 	.byte	0x04, 0x05
        /*0092*/ 	.short	(.L_1555 - .L_1554)
.L_1554:
        /*0094*/ 	.word	0x000001c0
        /*0098*/ 	.word	0x00000001
        /*009c*/ 	.word	0x00000001


	//----- nvinfo : EIATTR_CRS_STACK_SIZE
	.align		4
.L_1555:
        /*00a0*/ 	.byte	0x04, 0x1e
        /*00a2*/ 	.short	(.L_1557 - .L_1556)
.L_1556:
        /*00a4*/ 	.word	0x00000000


	//----- nvinfo : EIATTR_CBANK_PARAM_SIZE
	.align		4
.L_1557:
        /*00a8*/ 	.byte	0x03, 0x19
        /*00aa*/ 	.short	0x00a0


	//----- nvinfo : EIATTR_PARAM_CBANK
	.align		4
        /*00ac*/ 	.byte	0x04, 0x0a
        /*00ae*/ 	.short	(.L_1559 - .L_1558)
	.align		4
.L_1558:
        /*00b0*/ 	.word	index@(.nv.constant0._Z35group_norm_nhwc_fwd_one_pass_kernelI11Fp16IOBf16WLi512ELi28ELi448EEv26Group_norm_nhwc_fwd_params)
        /*00b4*/ 	.short	0x0380
        /*00b6*/ 	.short	0x00a0


	//----- nvinfo : EIATTR_SW_WAR
	.align		4
.L_1559:
        /*00b8*/ 	.byte	0x04, 0x36
        /*00ba*/ 	.short	(.L_1561 - .L_1560)
.L_1560:
        /*00bc*/ 	.word	0x00000008
.L_1561:


//--------------------- .nv.info._Z35group_norm_nhwc_fwd_one_pass_kernelI11Fp16IOFp16WLi64ELi28ELi448EEv26Group_norm_nhwc_fwd_params --------------------------
	.section	.nv.info._Z35group_norm_nhwc_fwd_one_pass_kernelI11Fp16IOFp16WLi64ELi28ELi448EEv26Group_norm_nhwc_fwd_params,"",@"SHT_CUDA_INFO"
	.sectionflags	@""
	.align	4


	//----- nvinfo : EIATTR_CUDA_API_VERSION
	.align		4
        /*0000*/ 	.byte	0x04, 0x37
        /*0002*/ 	.short	(.L_1563 - .L_1562)
.L_1562:
        /*0004*/ 	.word	0x00000082


	//----- nvinfo : EIATTR_KPARAM_INFO
	.align		4
.L_1563:
        /*0008*/ 	.byte	0x04, 0x17
        /*000a*/ 	.short	(.L_1565 - .L_1564)
.L_1564:
        /*000c*/ 	.word	0x00000000
        /*0010*/ 	.short	0x0000
        /*0012*/ 	.short	0x0000
        /*0014*/ 	.byte	0x00, 0xf0, 0x81, 0x02


	//----- nvinfo : EIATTR_SPARSE_MMA_MASK
	.align		4
.L_1565:
        /*0018*/ 	.byte	0x03, 0x50
        /*001a*/ 	.short	0x0000


	//----- nvinfo : EIATTR_MAXREG_COUNT
	.align		4
        /*001c*/ 	.byte	0x03, 0x1b
        /*001e*/ 	.short	0x0080


	//----- nvinfo : EIATTR_NUM_BARRIERS
	.align		4
        /*0020*/ 	.byte	0x02, 0x4c
        /*0022*/ 	.byte	0x01
	.zero		1


	//----- nvinfo : EIATTR_MERCURY_ISA_VERSION
	.align		4
        /*0024*/ 	.byte	0x03, 0x5f
        /*0026*/ 	.short	0x0101


	//----- nvinfo : EIATTR_INT_WARP_WIDE_INSTR_OFFSETS
	.align		4
        /*0028*/ 	.byte	0x04, 0x31
        /*002a*/ 	.short	(.L_1567 - .L_1566)


	//   ....[0]....
.L_1566:
        /*002c*/ 	.word	0x00001020


	//   ....[1]....
        /*0030*/ 	.word	0x00001060


	//   ....[2]....
        /*0034*/ 	.word	0x00001080


	//   ....[3]....
        /*0038*/ 	.word	0x000010b0


	//   ....[4]....
        /*003c*/ 	.word	0x00001280


	//   ....[5]....
        /*0040*/ 	.word	0x000012e0


	//   ....[6]....
        /*0044*/ 	.word	0x00001320


	//   ....[7]....
        /*0048*/ 	.word	0x00001330


	//   ....[8]....
        /*004c*/ 	.word	0x000015e0


	//   ....[9]....
        /*0050*/ 	.word	0x000016c0


	//   ....[10]....
        /*0054*/ 	.word	0x000016d0


	//   ....[11]....
        /*0058*/ 	.word	0x000017b0


	//   ....[12]....
        /*005c*/ 	.word	0x00001920


	//   ....[13]....
        /*0060*/ 	.word	0x00001940


	//----- nvinfo : EIATTR_COOP_GROUP_MASK_REGIDS
	.align		4
.L_1567:
        /*0064*/ 	.byte	0x04, 0x29
        /*0066*/ 	.short	(.L_1569 - .L_1568)


	//   ....[0]....
.L_1568:
        /*0068*/ 	.word	0xffffffff


	//   ....[1]....
        /*006c*/ 	.word	0xffffffff


	//   ....[2]....
        /*0070*/ 	.word	0xffffffff


	//   ....[3]....
        /*0074*/ 	.word	0xffffffff


	//   ....[4]....
        /*0078*/ 	.word	0xffffffff


	//   ....[5]....
        /*007c*/ 	.word	0xffffffff


	//   ....[6]....
        /*0080*/ 	.word	0xffffffff


	//   ....[7]....
        /*0084*/ 	.word	0xffffffff


	//   ....[8]....
        /*0088*/ 	.word	0xffffffff


	//   ....[9]....
        /*008c*/ 	.word	0xffffffff


	//----- nvinfo : EIATTR_COOP_GROUP_INSTR_OFFSETS
	.align		4
.L_1569:
        /*0090*/ 	.byte	0x04, 0x28
        /*0092*/ 	.short	(.L_1571 - .L_1570)


	//   ....[0]....
.L_1570:
        /*0094*/ 	.word	0x000007a0


	//   ....[1]....
        /*0098*/ 	.word	0x000007b0


	//   ....[2]....
        /*009c*/ 	.word	0x000007e0


	//   ....[3]....
        /*00a0*/ 	.word	0x000007f0


	//   ....[4]....
        /*00a4*/ 	.word	0x00000830


	//   ....[5]....
        /*00a8*/ 	.word	0x00000840


	//   ....[6]....
        /*00ac*/ 	.word	0x00000880


	//   ....[7]....
        /*00b0*/ 	.word	0x00000890


	//   ....[8]....
        /*00b4*/ 	.word	0x000008f0


	//   ....[9]....
        /*00b8*/ 	.word	0x00000900


	//----- nvinfo : EIATTR_VRC_CTA_INIT_COUNT
	.align		4
.L_1571:
        /*00bc*/ 	.byte	0x02, 0x4a
	.zero		1
	.zero		1


	//----- nvinfo : EIATTR_EXIT_INSTR_OFFSETS
	.align		4
        /*00c0*/ 	.byte	0x04, 0x1c
        /*00c2*/ 	.short	(.L_1573 - .L_1572)


	//   ....[0]....
.L_1572:
        /*00c4*/ 	.word	0x00000070


	//   ....[1]....
        /*00c8*/ 	.word	0x00002550


	//----- nvinfo : EIATTR_MAX_THREADS
	.align		4
.L_1573:
        /*00cc*/ 	.byte	0x04, 0x05
        /*00ce*/ 	.short	(.L_1575 - .L_1574)
.L_1574:
        /*00d0*/ 	.word	0x000001c0
        /*00d4*/ 	.word	0x00000001
        /*00d8*/ 	.word	0x00000001


	//----- nvinfo : EIATTR_CRS_STACK_SIZE
	.align		4
.L_1575:
        /*00dc*/ 	.byte	0x04, 0x1e
        /*00de*/ 	.short	(.L_1577 - .L_1576)
.L_1576:
        /*00e0*/ 	.word	0x00000000


	//----- nvinfo : EIATTR_CBANK_PARAM_SIZE
	.align		4
.L_1577:
        /*00e4*/ 	.byte	0x03, 0x19
        /*00e6*/ 	.short	0x00a0


	//----- nvinfo : EIATTR_PARAM_CBANK
	.align		4
        /*00e8*/ 	.byte	0x04, 0x0a
        /*00ea*/ 	.short	(.L_1579 - .L_1578)
	.align		4
.L_1578:
        /*00ec*/ 	.word	index@(.nv.constant0._Z35group_norm_nhwc_fwd_one_pass_kernelI11Fp16IOFp16WLi64ELi28ELi448EEv26Group_norm_nhwc_fwd_params)
        /*00f0*/ 	.short	0x0380
        /*00f2*/ 	.short	0x00a0


	//----- nvinfo : EIATTR_SW_WAR
	.align		4
.L_1579:
        /*00f4*/ 	.byte	0x04, 0x36
        /*00f6*/ 	.short	(.L_1581 - .L_1580)
.L_1580:
        /*00f8*/ 	.word	0x00000008
.L_1581:


//--------------------- .nv.info._Z35group_norm_nhwc_fwd_one_pass_kernelI11Fp16IOFp16WLi128ELi28ELi448EEv26Group_norm_nhwc_fwd_params --------------------------
	.section	.nv.info._Z35group_norm_nhwc_fwd_one_pass_kernelI11Fp16IOFp16WLi128ELi28ELi448EEv26Group_norm_nhwc_fwd_params,"",@"SHT_CUDA_INFO"
	.sectionflags	@""
	.align	4


	//----- nvinfo : EIATTR_CUDA_API_VERSION
	.align		4
        /*0000*/ 	.byte	0x04, 0x37
        /*0002*/ 	.short	(.L_1583 - .L_1582)
.L_1582:
        /*0004*/ 	.word	0x00000082


	//----- nvinfo : EIATTR_KPARAM_INFO
	.align		4
.L_1583:
        /*0008*/ 	.byte	0x04, 0x17
        /*000a*/ 	.short	(.L_1585 - .L_1584)
.L_1584:
        /*000c*/ 	.word	0x00000000
        /*0010*/ 	.short	0x0000
        /*0012*/ 	.short	0x0000
        /*0014*/ 	.byte	0x00, 0xf0, 0x81, 0x02


	//----- nvinfo : EIATTR_SPARSE_MMA_MASK
	.align		4
.L_1585:
        /*0018*/ 	.byte	0x03, 0x50
        /*001a*/ 	.short	0x0000


	//----- nvinfo : EIATTR_MAXREG_COUNT
	.align		4
        /*001c*/ 	.byte	0x03, 0x1b
        /*001e*/ 	.short	0x0080


	//----- nvinfo : EIATTR_NUM_BARRIERS
	.align		4
        /*0020*/ 	.byte	0x02, 0x4c
        /*0022*/ 	.byte	0x01
	.zero		1


	//----- nvinfo : EIATTR_MERCURY_ISA_VERSION
	.align		4
        /*0024*/ 	.byte	0x03, 0x5f
        /*0026*/ 	.short	0x0101


	//----- nvinfo : EIATTR_INT_WARP_WIDE_INSTR_OFFSETS
	.align		4
        /*0028*/ 	.byte	0x04, 0x31
        /*002a*/ 	.short	(.L_1587 - .L_1586)


	//   ....[0]....
.L_1586:
        /*002c*/ 	.word	0x000012d0


	//   ....[1]....
        /*0030*/ 	.word	0x00001330


	//   ....[2]....
        /*0034*/ 	.word	0x00001350


	//   ....[3]....
        /*0038*/ 	.word	0x00001380


	//   ....[4]....
        /*003c*/ 	.word	0x00001540


	//   ....[5]....
        /*0040*/ 	.word	0x000015a0


	//   ....[6]....
        /*0044*/ 	.word	0x000015c0


	//   ....[7]....
        /*0048*/ 	.word	0x000015f0


	//   ....[8]....
        /*004c*/ 	.word	0x00001920


	//   ....[9]....
        /*0050*/ 	.word	0x00001940


	//   ....[10]....
        /*0054*/ 	.word	0x00001960


	//   ....[11]....
        /*0058*/ 	.word	0x00001980


	//   ....[12]....
        /*005c*/ 	.word	0x00001be0


	//   ....[13]....
        /*0060*/ 	.word	0x00001c00


	//----- nvinfo : EIATTR_COOP_GROUP_MASK_REGIDS
	.align		4
.L_1587:
        /*0064*/ 	.byte	0x04, 0x29
        /*0066*/ 	.short	(.L_1589 - .L_1588)


	//   ....[0]....
.L_1588:
        /*0068*/ 	.word	0xffffffff


	//   ....[1]....
        /*006c*/ 	.word	0xffffffff


	//   ....[2]....
        /*0070*/ 	.word	0xffffffff


	//   ....[3]....
        /*0074*/ 	.word	0xffffffff


	//   ....[4]....
        /*0078*/ 	.word	0xffffffff


	//   ....[5]....
        /*007c*/ 	.word	0xffffffff


	//   ....[6]....
        /*0080*/ 	.word	0xffffffff


	//   ....[7]....
        /*0084*/ 	.word	0xffffffff


	//   ....[8]....
        /*0088*/ 	.word	0xffffffff


	//   ....[9]....
        /*008c*/ 	.word	0xffffffff


	//----- nvinfo : EIATTR_COOP_GROUP_INSTR_OFFSETS
	.align		4
.L_1589:
        /*0090*/ 	.byte	0x04, 0x28
        /*0092*/ 	.short	(.L_1591 - .L_1590)


	//   ....[0]....
.L_1590:
        /*0094*/ 	.word	0x00000a60


	//   ....[1]....
        /*0098*/ 	.word	0x00000a70


	//   ....[2]....
        /*009c*/ 	.word	0x00000aa0


	//   ....[3]....
        /*00a0*/ 	.word	0x00000ab0


	//   ....[4]....
        /*00a4*/ 	.word	0x00000af0


	//   ....[5]....
        /*00a8*/ 	.word	0x00000b00


	//   ....[6]....
        /*00ac*/ 	.word	0x00000b40


	//   ....[7]....
        /*00b0*/ 	.word	0x00000b50


	//   ....[8]....
        /*00b4*/ 	.word	0x00000bb0


	//   ....[9]....
        /*00b8*/ 	.word	0x00000bc0


	//----- nvinfo : EIATTR_VRC_CTA_INIT_COUNT
	.align		4
.L_1591:
        /*00bc*/ 	.byte	0x02, 0x4a
	.zero		1
	.zero		1


	//----- nvinfo : EIATTR_EXIT_INSTR_OFFSETS
	.align		4
        /*00c0*/ 	.byte	0x04, 0x1c
        /*00c2*/ 	.short	(.L_1593 - .L_1592)


	//   ....[0]....
.L_1592:
        /*00c4*/ 	.word	0x00000070


	//   ....[1]....
        /*00c8*/ 	.word	0x00003010


	//----- nvinfo : EIATTR_MAX_THREADS
	.align		4
.L_1593:
        /*00cc*/ 	.byte	0x04, 0x05
        /*00ce*/ 	.short	(.L_1595 - .L_1594)
.L_1594:
        /*00d0*/ 	.word	0x000001c0
        /*00d4*/ 	.word	0x00000001
        /*00d8*/ 	.word	0x00000001


	//----- nvinfo : EIATTR_CRS_STACK_SIZE
	.align		4
.L_1595:
        /*00dc*/ 	.byte	0x04, 0x1e
        /*00de*/ 	.short	(.L_1597 - .L_1596)
.L_1596:
        /*00e0*/ 	.word	0x00000000


	//----- nvinfo : EIATTR_CBANK_PARAM_SIZE
	.align		4
.L_1597:
        /*00e4*/ 	.byte	0x03, 0x19
        /*00e6*/ 	.short	0x00a0


	//----- nvinfo : EIATTR_PARAM_CBANK
	.align		4
        /*00e8*/ 	.byte	0x04, 0x0a
        /*00ea*/ 	.short	(.L_1599 - .L_1598)
	.align		4
.L_1598:
        /*00ec*/ 	.word	index@(.nv.constant0._Z35group_norm_nhwc_fwd_one_pass_kernelI11Fp16IOFp16WLi128ELi28ELi448EEv26Group_norm_nhwc_fwd_params)
        /*00f0*/ 	.short	0x0380
        /*00f2*/ 	.short	0x00a0


	//----- nvinfo : EIATTR_SW_WAR
	.align		4
.L_1599:
        /*00f4*/ 	.byte	0x04, 0x36
        /*00f6*/ 	.short	(.L_1601 - .L_1600)
.L_1600:
        /*00f8*/ 	.word	0x00000008
.L_1601:


//--------------------- .nv.info._Z35group_norm_nhwc_fwd_one_pass_kernelI11Fp16IOFp16WLi256ELi28ELi448EEv26Group_norm_nhwc_fwd_params --------------------------
	.section	.nv.info._Z35group_norm_nhwc_fwd_one_pass_kernelI11Fp16IOFp16WLi256ELi28ELi448EEv26Group_norm_nhwc_fwd_params,"",@"SHT_CUDA_INFO"
	.sectionflags	@""
	.align	4


	//----- nvinfo : EIATTR_CUDA_API_VERSION
	.align		4
        /*0000*/ 	.byte	0x04, 0x37
        /*0002*/ 	.short	(.L_1603 - .L_1602)
.L_1602:
        /*0004*/ 	.word	0x00000082


	//----- nvinfo : EIATTR_KPARAM_INFO
	.align		4
.L_1603:
        /*0008*/ 	.byte	0x04, 0x17
        /*000a*/ 	.short	(.L_1605 - .L_1604)
.L_1604:
        /*000c*/ 	.word	0x00000000
        /*0010*/ 	.short	0x0000
        /*0012*/ 	.short	0x0000
        /*0014*/ 	.byte	0x00, 0xf0, 0x81, 0x02


	//----- nvinfo : EIATTR_SPARSE_MMA_MASK
	.align		4
.L_1605:
        /*0018*/ 	.byte	0x03, 0x50
        /*001a*/ 	.short	0x0000


	//----- nvinfo : EIATTR_MAXREG_COUNT
	.align		4
        /*001c*/ 	.byte	0x03, 0x1b
        /*001e*/ 	.short	0x0080


	//----- nvinfo : EIATTR_NUM_BARRIERS
	.align		4
        /*0020*/ 	.byte	0x02, 0x4c
        /*0022*/ 	.byte	0x01
	.zero		1


	//----- nvinfo : EIATTR_MERCURY_ISA_VERSION
	.align		4
        /*0024*/ 	.byte	0x03, 0x5f
        /*0026*/ 	.short	0x0101


	//----- nvinfo : EIATTR_COOP_GROUP_MASK_REGIDS
	.align		4
        /*0028*/ 	.byte	0x04, 0x29
        /*002a*/ 	.short	(.L_1607 - .L_1606)


	//   ....[0]....
.L_1606:
        /*002c*/ 	.word	0xffffffff


	//   ....[1]....
        /*0030*/ 	.word	0xffffffff


	//   ....[2]....
        /*0034*/ 	.word	0xffffffff


	//   ....[3]....
        /*0038*/ 	.word	0xffffffff


	//   ....[4]....
        /*003c*/ 	.word	0xffffffff


	//   ....[5]....
        /*0040*/ 	.word	0xffffffff


	//   ....[6]....
        /*0044*/ 	.word	0xffffffff


	//   ....[7]....
        /*0048*/ 	.word	0xffffffff


	//   ....[8]....
        /*004c*/ 	.word	0xffffffff


	//   ....[9]....
        /*0050*/ 	.word	0xffffffff


	//----- nvinfo : EIATTR_COOP_GROUP_INSTR_OFFSETS
	.align		4
.L_1607:
        /*0054*/ 	.byte	0x04, 0x28
        /*0056*/ 	.short	(.L_1609 - .L_1608)


	//   ....[0]....
.L_1608:
        /*0058*/ 	.word	0x00000fe0


	//   ....[1]....
        /*005c*/ 	.word	0x00000ff0


	//   ....[2]....
        /*0060*/ 	.word	0x00001020


	//   ....[3]....
        /*0064*/ 	.word	0x00001030


	//   ....[4]....
        /*0068*/ 	.word	0x00001070


	//   ....[5]....
        /*006c*/ 	.word	0x00001080


	//   ....[6]....
        /*0070*/ 	.word	0x000010c0


	//   ....[7]....
        /*0074*/ 	.word	0x000010d0


	//   ....[8]....
        /*0078*/ 	.word	0x00001130


	//   ....[9]....
        /*007c*/ 	.word	0x00001140


	//----- nvinfo : EIATTR_VRC_CTA_INIT_COUNT
	.align		4
.L_1609:
        /*0080*/ 	.byte	0x02, 0x4a
	.zero		1
	.zero		1


	//----- nvinfo : EIATTR_EXIT_INSTR_OFFSETS
	.align		4
        /*0084*/ 	.byte	0x04, 0x1c
        /*0086*/ 	.short	(.L_1611 - .L_1610)


	//   ....[0]....
.L_1610:
        /*0088*/ 	.word	0x00000060


	//   ....[1]....
        /*008c*/ 	.word	0x00003e40


	//----- nvinfo : EIATTR_MAX_THREADS
	.align		4
.L_1611:
        /*0090*/ 	.byte	0x04, 0x05
        /*0092*/ 	.short	(.L_1613 - .L_1612)
.L_1612:
        /*0094*/ 	.word	0x000001c0
        /*0098*/ 	.word	0x00000001
        /*009c*/ 	.word	0x00000001


	//----- nvinfo : EIATTR_CRS_STACK_SIZE
	.align		4
.L_1613:
        /*00a0*/ 	.byte	0x04, 0x1e
        /*00a2*/ 	.short	(.L_1615 - .L_1614)
.L_1614:
        /*00a4*/ 	.word	0x00000000


	//----- nvinfo : EIATTR_CBANK_PARAM_SIZE
	.align		4
.L_1615:
        /*00a8*/ 	.byte	0x03, 0x19
        /*00aa*/ 	.short	0x00a0


	//----- nvinfo : EIATTR_PARAM_CBANK
	.align		4
        /*00ac*/ 	.byte	0x04, 0x0a
        /*00ae*/ 	.short	(.L_1617 - .L_1616)
	.align		4
.L_1616:
        /*00b0*/ 	.word	index@(.nv.constant0._Z35group_norm_nhwc_fwd_one_pass_kernelI11Fp16IOFp16WLi256ELi28ELi448EEv26Group_norm_nhwc_fwd_params)
        /*00b4*/ 	.short	0x0380
        /*00b6*/ 	.short	0x00a0


	//----- nvinfo : EIATTR_SW_WAR
	.align		4
.L_1617:
        /*00b8*/ 	.byte	0x04, 0x36
        /*00ba*/ 	.short	(.L_1619 - .L_1618)
.L_1618:
        /*00bc*/ 	.word	0x00000008
.L_1619:


//--------------------- .nv.info._Z35group_norm_nhwc_fwd_one_pass_kernelI11Fp16IOFp16WLi512ELi28ELi448EEv26Group_norm_nhwc_fwd_params --------------------------
	.section	.nv.info._Z35group_norm_nhwc_fwd_one_pass_kernelI11Fp16IOFp16WLi512ELi28ELi448EEv26Group_norm_nhwc_fwd_params,"",@"SHT_CUDA_INFO"
	.sectionflags	@""
	.align	4


	//----- nvinfo : EIATTR_CUDA_API_VERSION
	.align		4
        /*0000*/ 	.byte	0x04, 0x37
        /*0002*/ 	.short	(.L_1621 - .L_1620)
.L_1620:
        /*0004*/ 	.word	0x00000082


	//----- nvinfo : EIATTR_KPARAM_INFO
	.align		4
.L_1621:
        /*0008*/ 	.byte	0x04, 0x17
        /*000a*/ 	.short	(.L_1623 - .L_1622)
.L_1622:
        /*000c*/ 	.word	0x00000000
        /*0010*/ 	.short	0x0000
        /*0012*/ 	.short	0x0000
        /*0014*/ 	.byte	0x00, 0xf0, 0x81, 0x02


	//----- nvinfo : EIATTR_SPARSE_MMA_MASK
	.align		4
.L_1623:
        /*0018*/ 	.byte	0x03, 0x50
        /*001a*/ 	.short	0x0000


	//----- nvinfo : EIATTR_MAXREG_COUNT
	.align		4
        /*001c*/ 	.byte	0x03, 0x1b
        /*001e*/ 	.short	0x0080


	//----- nvinfo : EIATTR_NUM_BARRIERS
	.align		4
        /*0020*/ 	.byte	0x02, 0x4c
        /*0022*/ 	.byte	0x01
	.zero		1


	//----- nvinfo : EIATTR_MERCURY_ISA_VERSION
	.align		4
        /*0024*/ 	.byte	0x03, 0x5f
        /*0026*/ 	.short	0x0101


	//----- nvinfo : EIATTR_COOP_GROUP_MASK_REGIDS
	.align		4
        /*0028*/ 	.byte	0x04, 0x29
        /*002a*/ 	.short	(.L_1625 - .L_1624)


	//   ....[0]....
.L_1624:
        /*002c*/ 	.word	0xffffffff


	//   ....[1]....
        /*0030*/ 	.word	0xffffffff


	//   ....[2]....
        /*0034*/ 	.word	0xffffffff


	//   ....[3]....
        /*0038*/ 	.word	0xffffffff


	//   ....[4]....
        /*003c*/ 	.word	0xffffffff


	//   ....[5]....
        /*0040*/ 	.word	0xffffffff


	//   ....[6]....
        /*0044*/ 	.word	0xffffffff


	//   ....[7]....
        /*0048*/ 	.word	0xffffffff


	//   ....[8]....
        /*004c*/ 	.word	0xffffffff


	//   ....[9]....
        /*0050*/ 	.word	0xffffffff


	//----- nvinfo : EIATTR_COOP_GROUP_INSTR_OFFSETS
	.align		4
.L_1625:
        /*0054*/ 	.byte	0x04, 0x28
        /*0056*/ 	.short	(.L_1627 - .L_1626)


	//   ....[0]....
.L_1626:
        /*0058*/ 	.word	0x00001b30


	//   ....[1]....
        /*005c*/ 	.word	0x00001b40


	//   ....[2]....
        /*0060*/ 	.word	0x00001b70


	//   ....[3]....
        /*0064*/ 	.word	0x00001b80


	//   ....[4]....
        /*0068*/ 	.word	0x00001bc0


	//   ....[5]....
        /*006c*/ 	.word	0x00001bd0


	//   ....[6]....
        /*0070*/ 	.word	0x00001c10


	//   ....[7]....
        /*0074*/ 	.word	0x00001c20


	//   ....[8]....
        /*0078*/ 	.word	0x00001ca0


	//   ....[9]....
        /*007c*/ 	.word	0x00001cb0


	//----- nvinfo : EIATTR_VRC_CTA_INIT_COUNT
	.align		4
.L_1627:
        /*0080*/ 	.byte	0x02, 0x4a
	.zero		1
	.zero		1


	//----- nvinfo : EIATTR_EXIT_INSTR_OFFSETS
	.align		4
        /*0084*/ 	.byte	0x04, 0x1c
        /*0086*/ 	.short	(.L_1629 - .L_1628)


	//   ....[0]....
.L_1628:
        /*0088*/ 	.word	0x00000060


	//   ....[1]....
        /*008c*/ 	.word	0x00006520


	//----- nvinfo : EIATTR_MAX_THREADS
	.align		4
.L_1629:
        /*0090*/ 	.byte	0x04, 0x05
        /*0092*/ 	.short	(.L_1631 - .L_1630)
.L_1630:
        /*0094*/ 	.word	0x000001c0
        /*0098*/ 	.word	0x00000001
        /*009c*/ 	.word	0x00000001


	//----- nvinfo : EIATTR_CRS_STACK_SIZE
	.align		4
.L_1631:
        /*00a0*/ 	.byte	0x04, 0x1e
        /*00a2*/ 	.short	(.L_1633 - .L_1632)
.L_1632:
        /*00a4*/ 	.word	0x00000000


	//----- nvinfo : EIATTR_CBANK_PARAM_SIZE
	.align		4
.L_1633:
        /*00a8*/ 	.byte	0x03, 0x19
        /*00aa*/ 	.short	0x00a0


	//----- nvinfo : EIATTR_PARAM_CBANK
	.align		4
        /*00ac*/ 	.byte	0x04, 0x0a
        /*00ae*/ 	.short	(.L_1635 - .L_1634)
	.align		4
.L_1634:
        /*00b0*/ 	.word	index@(.nv.constant0._Z35group_norm_nhwc_fwd_one_pass_kernelI11Fp16IOFp16WLi512ELi28ELi448EEv26Group_norm_nhwc_fwd_params)
        /*00b4*/ 	.short	0x0380
        /*00b6*/ 	.short	0x00a0


	//----- nvinfo : EIATTR_SW_WAR
	.align		4
.L_1635:
        /*00b8*/ 	.byte	0x04, 0x36
        /*00ba*/ 	.short	(.L_1637 - .L_1636)
.L_1636:
        /*00bc*/ 	.word	0x00000008
.L_1637:


//--------------------- .nv.info._Z35group_norm_nhwc_fwd_one_pass_kernelI11Fp32IOFp32WLi64ELi28ELi448EEv26Group_norm_nhwc_fwd_params --------------------------
	.section	.nv.info._Z35group_norm_nhwc_fwd_one_pass_kernelI11Fp32IOFp32WLi64ELi28ELi448EEv26Group_norm_nhwc_fwd_params,"",@"SHT_CUDA_INFO"
	.sectionflags	@""
	.align	4


	//----- nvinfo : EIATTR_CUDA_API_VERSION
	.align		4
        /*0000*/ 	.byte	0x04, 0x37
        /*0002*/ 	.short	(.L_1639 - .L_1638)
.L_1638:
        /*0004*/ 	.word	0x00000082


	//----- nvinfo : EIATTR_KPARAM_INFO
	.align		4
.L_1639:
        /*0008*/ 	.byte	0x04, 0x17
        /*000a*/ 	.short	(.L_1641 - .L_1640)
.L_1640:
        /*000c*/ 	.word	0x00000000
        /*0010*/ 	.short	0x0000
        /*0012*/ 	.short	0x0000
        /*0014*/ 	.byte	0x00, 0xf0, 0x81, 0x02


	//----- nvinfo : EIATTR_SPARSE_MMA_MASK
	.align		4
.L_1641:
        /*0018*/ 	.byte	0x03, 0x50
        /*001a*/ 	.short	0x0000


	//----- nvinfo : EIATTR_MAXREG_COUNT
	.align		4
        /*001c*/ 	.byte	0x03, 0x1b
        /*001e*/ 	.short	0x0080


	//----- nvinfo : EIATTR_NUM_BARRIERS
	.align		4
        /*0020*/ 	.byte	0x02, 0x4c
        /*0022*/ 	.byte	0x01
	.zero		1


	//----- nvinfo : EIATTR_MERCURY_ISA_VERSION
	.align		4
        /*0024*/ 	.byte	0x03, 0x5f
        /*0026*/ 	.short	0x0101


	//----- nvinfo : EIATTR_INT_WARP_WIDE_INSTR_OFFSETS
	.align		4
        /*0028*/ 	.byte	0x04, 0x31
        /*002a*/ 	.short	(.L_1643 - .L_1642)


	//   ....[0]....
.L_1642:
        /*002c*/ 	.word	0x00001000


	//   ....[1]....
        /*0030*/ 	.word	0x00001030


	//   ....[2]....
        /*0034*/ 	.word	0x00001050


	//   ....[3]....
        /*0038*/ 	.word	0x00001080


	//   ....[4]....
        /*003c*/ 	.word	0x00001250


	//   ....[5]....
        /*0040*/ 	.word	0x000012b0


	//   ....[6]....
        /*0044*/ 	.word	0x000012f0


	//   ....[7]....
        /*0048*/ 	.word	0x00001300


	//   ....[8]....
        /*004c*/ 	.word	0x000015b0


	//   ....[9]....
        /*0050*/ 	.word	0x00001690


	//   ....[10]....
        /*0054*/ 	.word	0x000016a0


	//   ....[11]....
        /*0058*/ 	.word	0x00001780


	//   ....[12]....
        /*005c*/ 	.word	0x000018f0


	//   ....[13]....
        /*0060*/ 	.word	0x00001910


	//----- nvinfo : EIATTR_COOP_GROUP_MASK_REGIDS
	.align		4
.L_1643:
        /*0064*/ 	.byte	0x04, 0x29
        /*0066*/ 	.short	(.L_1645 - .L_1644)


	//   ....[0]....
.L_1644:
        /*0068*/ 	.word	0xffffffff


	//   ....[1]....
        /*006c*/ 	.word	0xffffffff


	//   ....[2]....
        /*0070*/ 	.word	0xffffffff


	//   ....[3]....
        /*0074*/ 	.word	0xffffffff


	//   ....[4]....
        /*0078*/ 	.word	0xffffffff


	//   ....[5]....
        /*007c*/ 	.word	0xffffffff


	//   ....[6]....
        /*0080*/ 	.word	0xffffffff


	//   ....[7]....
        /*0084*/ 	.word	0xffffffff


	//   ....[8]....
        /*0088*/ 	.word	0xffffffff


	//   ....[9]....
        /*008c*/ 	.word	0xffffffff


	//----- nvinfo : EIATTR_COOP_GROUP_INSTR_OFFSETS
	.align		4
.L_1645:
        /*0090*/ 	.byte	0x04, 0x28
        /*0092*/ 	.short	(.L_1647 - .L_1646)


	//   ....[0]....
.L_1646:
        /*0094*/ 	.word	0x00000770


	//   ....[1]....
        /*0098*/ 	.word	0x00000780


	//   ....[2]....
        /*009c*/ 	.word	0x000007b0


	//   ....[3]....
        /*00a0*/ 	.word	0x000007c0


	//   ....[4]....
        /*00a4*/ 	.word	0x00000800


	//   ....[5]....
        /*00a8*/ 	.word	0x00000810


	//   ....[6]....
        /*00ac*/ 	.word	0x00000850


	//   ....[7]....
        /*00b0*/ 	.word	0x00000860


	//   ....[8]....
        /*00b4*/ 	.word	0x000008c0


	//   ....[9]....
        /*00b8*/ 	.word	0x000008d0


	//----- nvinfo : EIATTR_VRC_CTA_INIT_COUNT
	.align		4
.L_1647:
        /*00bc*/ 	.byte	0x02, 0x4a
	.zero		1
	.zero		1


	//----- nvinfo : EIATTR_EXIT_INSTR_OFFSETS
	.align		4
        /*00c0*/ 	.byte	0x04, 0x1c
        /*00c2*/ 	.short	(.L_1649 - .L_1648)


	//   ....[0]....
.L_1648:
        /*00c4*/ 	.word	0x00000070


	//   ....[1]....
        /*00c8*/ 	.word	0x00002480


	//----- nvinfo : EIATTR_MAX_THREADS
	.align		4
.L_1649:
        /*00cc*/ 	.byte	0x04, 0x05
        /*00ce*/ 	.short	(.L_1651 - .L_1650)
.L_1650:
        /*00d0*/ 	.word	0x000001c0
        /*00d4*/ 	.word	0x00000001
        /*00d8*/ 	.word	0x00000001


	//----- nvinfo : EIATTR_CRS_STACK_SIZE
	.align		4
.L_1651:
        /*00dc*/ 	.byte	0x04, 0x1e
        /*00de*/ 	.short	(.L_1653 - .L_1652)
.L_1652:
        /*00e0*/ 	.word	0x00000000


	//----- nvinfo : EIATTR_CBANK_PARAM_SIZE
	.align		4
.L_1653:
        /*00e4*/ 	.byte	0x03, 0x19
        /*00e6*/ 	.short	0x00a0


	//----- nvinfo : EIATTR_PARAM_CBANK
	.align		4
        /*00e8*/ 	.byte	0x04, 0x0a
        /*00ea*/ 	.short	(.L_1655 - .L_1654)
	.align		4
.L_1654:
        /*00ec*/ 	.word	index@(.nv.constant0._Z35group_norm_nhwc_fwd_one_pass_kernelI11Fp32IOFp32WLi64ELi28ELi448EEv26Group_norm_nhwc_fwd_params)
        /*00f0*/ 	.short	0x0380
        /*00f2*/ 	.short	0x00a0


	//----- nvinfo : EIATTR_SW_WAR
	.align		4
.L_1655:
        /*00f4*/ 	.byte	0x04, 0x36
        /*00f6*/ 	.short	(.L_1657 - .L_1656)
.L_1656:
        /*00f8*/ 	.word	0x00000008
.L_1657:


//--------------------- .nv.info._Z35group_norm_nhwc_fwd_one_pass_kernelI11Fp32IOFp32WLi128ELi28ELi448EEv26Group_norm_nhwc_fwd_params --------------------------
	.section	.nv.info._Z35group_norm_nhwc_fwd_one_pass_kernelI11Fp32IOFp32WLi128ELi28ELi448EEv26Group_norm_nhwc_fwd_params,"",@"SHT_CUDA_INFO"
	.sectionflags	@""
	.align	4


	//----- nvinfo : EIATTR_CUDA_API_VERSION
	.align		4
        /*0000*/ 	.byte	0x04, 0x37
        /*0002*/ 	.short	(.L_1659 - .L_1658)
.L_1658:
        /*0004*/ 	.word	0x00000082


	//----- nvinfo : EIATTR_KPARAM_INFO
	.align		4
.L_1659:
        /*0008*/ 	.byte	0x04, 0x17
        /*000a*/ 	.short	(.L_1661 - .L_1660)
.L_1660:
        /*000c*/ 	.word	0x00000000
        /*0010*/ 	.short	0x0000
        /*0012*/ 	.short	0x0000
        /*0014*/ 	.byte	0x00, 0xf0, 0x81, 0x02


	//----- nvinfo : EIATTR_SPARSE_MMA_MASK
	.align		4
.L_1661:
        /*0018*/ 	.byte	0x03, 0x50
        /*001a*/ 	.short	0x0000


	//----- nvinfo : EIATTR_MAXREG_COUNT
	.align		4
        /*001c*/ 	.byte	0x03, 0x1b
        /*001e*/ 	.short	0x0080


	//----- nvinfo : EIATTR_NUM_BARRIERS
	.align		4
        /*0020*/ 	.byte	0x02, 0x4c
        /*0022*/ 	.byte	0x01
	.zero		1


	//----- nvinfo : EIATTR_MERCURY_ISA_VERSION
	.align		4
        /*0024*/ 	.byte	0x03, 0x5f
        /*0026*/ 	.short	0x0101


	//----- nvinfo : EIATTR_INT_WARP_WIDE_INSTR_OFFSETS
	.align		4
        /*0028*/ 	.byte	0x04, 0x31
        /*002a*/ 	.short	(.L_1663 - .L_1662)


	//   ....[0]....
.L_1662:
        /*002c*/ 	.word	0x00001270


	//   ....[1]....
        /*0030*/ 	.word	0x000012b0


	//   ....[2]....
        /*0034*/ 	.word	0x000012d0


	//   ....[3]....
        /*0038*/ 	.word	0x00001300


	//   ....[4]....
        /*003c*/ 	.word	0x000014e0


	//   ....[5]....
        /*0040*/ 	.word	0x00001530


	//   ....[6]....
        /*0044*/ 	.word	0x00001550


	//   ....[7]....
        /*0048*/ 	.word	0x00001580


	//   ....[8]....
        /*004c*/ 	.word	0x000018b0


	//   ....[9]....
        /*0050*/ 	.word	0x000018d0


	//   ....[10]....
        /*0054*/ 	.word	0x000018f0


	//   ....[11]....
        /*0058*/ 	.word	0x00001910


	//   ....[12]....
        /*005c*/ 	.word	0x00001b70


	//   ....[13]....
        /*0060*/ 	.word	0x00001b90


	//----- nvinfo : EIATTR_COOP_GROUP_MASK_REGIDS
	.align		4
.L_1663:
        /*0064*/ 	.byte	0x04, 0x29
        /*0066*/ 	.short	(.L_1665 - .L_1664)


	//   ....[0]....
.L_1664:
        /*0068*/ 	.word	0xffffffff


	//   ....[1]....
        /*006c*/ 	.word	0xffffffff


	//   ....[2]....
        /*0070*/ 	.word	0xffffffff


	//   ....[3]....
        /*0074*/ 	.word	0xffffffff


	//   ....[4]....
        /*0078*/ 	.word	0xffffffff


	//   ....[5]....
        /*007c*/ 	.word	0xffffffff


	//   ....[6]....
        /*0080*/ 	.word	0xffffffff


	//   ....[7]....
        /*0084*/ 	.word	0xffffffff


	//   ....[8]....
        /*0088*/ 	.word	0xffffffff


	//   ....[9]....
        /*008c*/ 	.word	0xffffffff


	//----- nvinfo : EIATTR_COOP_GROUP_INSTR_OFFSETS
	.align		4
.L_1665:
        /*0090*/ 	.byte	0x04, 0x28
        /*0092*/ 	.short	(.L_1667 - .L_1666)


	//   ....[0]....
.L_1666:
        /*0094*/ 	.word	0x000009f0


	//   ....[1]....
        /*0098*/ 	.word	0x00000a00


	//   ....[2]....
        /*009c*/ 	.word	0x00000a30


	//   ....[3]....
        /*00a0*/ 	.word	0x00000a40


	//   ....[4]....
        /*00a4*/ 	.word	0x00000a80


	//   ....[5]....
        /*00a8*/ 	.word	0x00000a90


	//   ....[6]....
        /*00ac*/ 	.word	0x00000ad0


	//   ....[7]....
        /*00b0*/ 	.word	0x00000ae0


	//   ....[8]....
        /*00b4*/ 	.word	0x00000b40


	//   ....[9]....
        /*00b8*/ 	.word	0x00000b50


	//----- nvinfo : EIATTR_VRC_CTA_INIT_COUNT
	.align		4
.L_1667:
        /*00bc*/ 	.byte	0x02, 0x4a
	.zero		1
	.zero		1


	//----- nvinfo : EIATTR_EXIT_INSTR_OFFSETS
	.align		4
        /*00c0*/ 	.byte	0x04, 0x1c
        /*00c2*/ 	.short	(.L_1669 - .L_1668)


	//   ....[0]....
.L_1668:
        /*00c4*/ 	.word	0x00000070


	//   ....[1]....
        /*00c8*/ 	.word	0x00002ed0


	//----- nvinfo : EIATTR_MAX_THREADS
	.align		4
.L_1669:
        /*00cc*/ 	.byte	0x04, 0x05
        /*00ce*/ 	.short	(.L_1671 - .L_1670)
.L_1670:
        /*00d0*/ 	.word	0x000001c0
        /*00d4*/ 	.word	0x00000001
        /*00d8*/ 	.word	0x00000001


	//----- nvinfo : EIATTR_CRS_STACK_SIZE
	.align		4
.L_1671:
        /*00dc*/ 	.byte	0x04, 0x1e
        /*00de*/ 	.short	(.L_1673 - .L_1672)
.L_1672:
        /*00e0*/ 	.word	0x00000000


	//----- nvinfo : EIATTR_CBANK_PARAM_SIZE
	.align		4
.L_1673:
        /*00e4*/ 	.byte	0x03, 0x19
        /*00e6*/ 	.short	0x00a0


	//----- nvinfo : EIATTR_PARAM_CBANK
	.align		4
        /*00e8*/ 	.byte	0x04, 0x0a
        /*00ea*/ 	.short	(.L_1675 - .L_1674)
	.align		4
.L_1674:
        /*00ec*/ 	.word	index@(.nv.constant0._Z35group_norm_nhwc_fwd_one_pass_kernelI11Fp32IOFp32WLi128ELi28ELi448EEv26Group_norm_nhwc_fwd_params)
        /*00f0*/ 	.short	0x0380
        /*00f2*/ 	.short	0x00a0


	//----- nvinfo : EIATTR_SW_WAR
	.align		4
.L_1675:
        /*00f4*/ 	.byte	0x04, 0x36
        /*00f6*/ 	.short	(.L_1677 - .L_1676)
.L_1676:
        /*00f8*/ 	.word	0x00000008
.L_1677:


//--------------------- .nv.info._Z35group_norm_nhwc_fwd_one_pass_kernelI11Fp32IOFp32WLi256ELi28ELi448EEv26Group_norm_nhwc_fwd_params --------------------------
	.section	.nv.info._Z35group_norm_nhwc_fwd_one_pass_kernelI11Fp32IOFp32WLi256ELi28ELi448EEv26Group_norm_nhwc_fwd_params,"",@"SHT_CUDA_INFO"
	.sectionflags	@""
	.align	4


	//----- nvinfo : EIATTR_CUDA_API_VERSION
	.align		4
        /*0000*/ 	.byte	0x04, 0x37
        /*0002*/ 	.short	(.L_1679 - .L_1678)
.L_1678:
        /*0004*/ 	.word	0x00000082


	//----- nvinfo : EIATTR_KPARAM_INFO
	.align		4
.L_1679:
        /*0008*/ 	.byte	0x04, 0x17
        /*000a*/ 	.short	(.L_1681 - .L_1680)
.L_1680:
        /*000c*/ 	.word	0x00000000
        /*0010*/ 	.short	0x0000
        /*0012*/ 	.short	0x0000
        /*0014*/ 	.byte	0x00, 0xf0, 0x81, 0x02


	//----- nvinfo : EIATTR_SPARSE_MMA_MASK
	.align		4
.L_1681:
        /*0018*/ 	.byte	0x03, 0x50
        /*001a*/ 	.short	0x0000


	//----- nvinfo : EIATTR_MAXREG_COUNT
	.align		4
        /*001c*/ 	.byte	0x03, 0x1b
        /*001e*/ 	.short	0x0080


	//----- nvinfo : EIATTR_NUM_BARRIERS
	.align		4
        /*0020*/ 	.byte	0x02, 0x4c
        /*0022*/ 	.byte	0x01
	.zero		1


	//----- nvinfo : EIATTR_MERCURY_ISA_VERSION
	.align		4
        /*0024*/ 	.byte	0x03, 0x5f
        /*0026*/ 	.short	0x0101


	//----- nvinfo : EIATTR_COOP_GROUP_MASK_REGIDS
	.align		4
        /*0028*/ 	.byte	0x04, 0x29
        /*002a*/ 	.short	(.L_1683 - .L_1682)


	//   ....[0]....
.L_1682:
        /*002c*/ 	.word	0xffffffff


	//   ....[1]....
        /*0030*/ 	.word	0xffffffff


	//   ....[2]....
        /*0034*/ 	.word	0xffffffff


	//   ....[3]....
        /*0038*/ 	.word	0xffffffff


	//   ....[4]....
        /*003c*/ 	.word	0xffffffff


	//   ....[5]....
        /*0040*/ 	.word	0xffffffff


	//   ....[6]....
        /*0044*/ 	.word	0xffffffff


	//   ....[7]....
        /*0048*/ 	.word	0xffffffff


	//   ....[8]....
        /*004c*/ 	.word	0xffffffff


	//   ....[9]....
        /*0050*/ 	.word	0xffffffff


	//----- nvinfo : EIATTR_COOP_GROUP_INSTR_OFFSETS
	.align		4
.L_1683:
        /*0054*/ 	.byte	0x04, 0x28
        /*0056*/ 	.short	(.L_1685 - .L_1684)


	//   ....[0]....
.L_1684:
        /*0058*/ 	.word	0x00000ed0


	//   ....[1]....
        /*005c*/ 	.word	0x00000ee0


	//   ....[2]....
        /*0060*/ 	.word	0x00000f10


	//   ....[3]....
        /*0064*/ 	.word	0x00000f20


	//   ....[4]....
        /*0068*/ 	.word	0x00000f60


	//   ....[5]....
        /*006c*/ 	.word	0x00000f70


	//   ....[6]....
        /*0070*/ 	.word	0x00000fb0


	//   ....[7]....
        /*0074*/ 	.word	0x00000fc0


	//   ....[8]....
        /*0078*/ 	.word	0x00001040


	//   ....[9]....
        /*007c*/ 	.word	0x00001050


	//----- nvinfo : EIATTR_VRC_CTA_INIT_COUNT
	.align		4
.L_1685:
        /*0080*/ 	.byte	0x02, 0x4a
	.zero		1
	.zero		1


	//----- nvinfo : EIATTR_EXIT_INSTR_OFFSETS
	.align		4
        /*0084*/ 	.byte	0x04, 0x1c
        /*0086*/ 	.short	(.L_1687 - .L_1686)


	//   ....[0]....
.L_1686:
        /*0088*/ 	.word	0x00000060


	//   ....[1]....
        /*008c*/ 	.word	0x00003c00


	//----- nvinfo : EIATTR_MAX_THREADS
	.align		4
.L_1687:
        /*0090*/ 	.byte	0x04, 0x05
        /*0092*/ 	.short	(.L_1689 - .L_1688)
.L_1688:
        /*0094*/ 	.word	0x000001c0
        /*0098*/ 	.word	0x00000001
        /*009c*/ 	.word	0x00000001


	//----- nvinfo : EIATTR_CRS_STACK_SIZE
	.align		4
.L_1689:
        /*00a0*/ 	.byte	0x04, 0x1e
        /*00a2*/ 	.short	(.L_1691 - .L_1690)
.L_1690:
        /*00a4*/ 	.word	0x00000000


	//----- nvinfo : EIATTR_CBANK_PARAM_SIZE
	.align		4
.L_1691:
        /*00a8*/ 	.byte	0x03, 0x19
        /*00aa*/ 	.short	0x00a0


	//----- nvinfo : EIATTR_PARAM_CBANK
	.align		4
        /*00ac*/ 	.byte	0x04, 0x0a
        /*00ae*/ 	.short	(.L_1693 - .L_1692)
	.align		4
.L_1692:
        /*00b0*/ 	.word	index@(.nv.constant0._Z35group_norm_nhwc_fwd_one_pass_kernelI11Fp32IOFp32WLi256ELi28ELi448EEv26Group_norm_nhwc_fwd_params)
        /*00b4*/ 	.short	0x0380
        /*00b6*/ 	.short	0x00a0


	//----- nvinfo : EIATTR_SW_WAR
	.align		4
.L_1693:
        /*00b8*/ 	.byte	0x04, 0x36
        /*00ba*/ 	.short	(.L_1695 - .L_1694)
.L_1694:
        /*00bc*/ 	.word	0x00000008
.L_1695:


//--------------------- .nv.info._Z35group_norm_nhwc_fwd_one_pass_kernelI11Fp32IOFp32WLi512ELi28ELi448EEv26Group_norm_nhwc_fwd_params --------------------------
	.section	.nv.info._Z35group_norm_nhwc_fwd_one_pass_kernelI11Fp32IOFp32WLi512ELi28ELi448EEv26Group_norm_nhwc_fwd_params,"",@"SHT_CUDA_INFO"
	.sectionflags	@""
	.align	4


	//----- nvinfo : EIATTR_CUDA_API_VERSION
	.align		4
        /*0000*/ 	.byte	0x04, 0x37
        /*0002*/ 	.short	(.L_1697 - .L_1696)
.L_1696:
        /*0004*/ 	.word	0x00000082


	//----- nvinfo : EIATTR_KPARAM_INFO
	.align		4
.L_1697:
        /*0008*/ 	.byte	0x04, 0x17
        /*000a*/ 	.short	(.L_1699 - .L_1698)
.L_1698:
        /*000c*/ 	.word	0x00000000
        /*0010*/ 	.short	0x0000
        /*0012*/ 	.short	0x0000
        /*0014*/ 	.byte	0x00, 0xf0, 0x81, 0x02


	//----- nvinfo : EIATTR_SPARSE_MMA_MASK
	.align		4
.L_1699:
        /*0018*/ 	.byte	0x03, 0x50
        /*001a*/ 	.short	0x0000


	//----- nvinfo : EIATTR_MAXREG_COUNT
	.align		4
        /*001c*/ 	.byte	0x03, 0x1b
        /*001e*/ 	.short	0x0080


	//----- nvinfo : EIATTR_NUM_BARRIERS
	.align		4
        /*0020*/ 	.byte	0x02, 0x4c
        /*0022*/ 	.byte	0x01
	.zero		1


	//----- nvinfo : EIATTR_MERCURY_ISA_VERSION
	.align		4
        /*0024*/ 	.byte	0x03, 0x5f
        /*0026*/ 	.short	0x0101


	//----- nvinfo : EIATTR_COOP_GROUP_MASK_REGIDS
	.align		4
        /*0028*/ 	.byte	0x04, 0x29
        /*002a*/ 	.short	(.L_1701 - .L_1700)


	//   ....[0]....
.L_1700:
        /*002c*/ 	.word	0xffffffff


	//   ....[1]....
        /*0030*/ 	.word	0xffffffff


	//   ....[2]....
        /*0034*/ 	.word	0xffffffff


	//   ....[3]....
        /*0038*/ 	.word	0xffffffff


	//   ....[4]....
        /*003c*/ 	.word	0xffffffff


	//   ....[5]....
        /*0040*/ 	.word	0xffffffff


	//   ....[6]....
        /*0044*/ 	.word	0xffffffff


	//   ....[7]....
        /*0048*/ 	.word	0xffffffff


	//   ....[8]....
        /*004c*/ 	.word	0xffffffff


	//   ....[9]....
        /*0050*/ 	.word	0xffffffff


	//----- nvinfo : EIATTR_COOP_GROUP_INSTR_OFFSETS
	.align		4
.L_1701:
        /*0054*/ 	.byte	0x04, 0x28
        /*0056*/ 	.short	(.L_1703 - .L_1702)


	//   ....[0]....
.L_1702:
        /*0058*/ 	.word	0x00001930


	//   ....[1]....
        /*005c*/ 	.word	0x00001940


	//   ....[2]....
        /*0060*/ 	.word	0x00001970


	//   ....[3]....
        /*0064*/ 	.word	0x00001980


	//   ....[4]....
        /*0068*/ 	.word	0x000019c0


	//   ....[5]....
        /*006c*/ 	.word	0x000019d0


	//   ....[6]....
        /*0070*/ 	.word	0x00001a10


	//   ....[7]....
        /*0074*/ 	.word	0x00001a20


	//   ....[8]....
        /*0078*/ 	.word	0x00001aa0


	//   ....[9]....
        /*007c*/ 	.word	0x00001ab0


	//----- nvinfo : EIATTR_VRC_CTA_INIT_COUNT
	.align		4
.L_1703:
        /*0080*/ 	.byte	0x02, 0x4a
	.zero		1
	.zero		1


	//----- nvinfo : EIATTR_EXIT_INSTR_OFFSETS
	.align		4
        /*0084*/ 	.byte	0x04, 0x1c
        /*0086*/ 	.short	(.L_1705 - .L_1704)


	//   ....[0]....
.L_1704:
        /*0088*/ 	.word	0x00000060


	//   ....[1]....
        /*008c*/ 	.word	0x000060c0


	//----- nvinfo : EIATTR_MAX_THREADS
	.align		4
.L_1705:
        /*0090*/ 	.byte	0x04, 0x05
        /*0092*/ 	.short	(.L_1707 - .L_1706)
.L_1706:
        /*0094*/ 	.word	0x000001c0
        /*0098*/ 	.word	0x00000001
        /*009c*/ 	.word	0x00000001


	//----- nvinfo : EIATTR_CRS_STACK_SIZE
	.align		4
.L_1707:
        /*00a0*/ 	.byte	0x04, 0x1e
        /*00a2*/ 	.short	(.L_1709 - .L_1708)
.L_1708:
        /*00a4*/ 	.word	0x00000000


	//----- nvinfo : EIATTR_CBANK_PARAM_SIZE
	.align		4
.L_1709:
        /*00a8*/ 	.byte	0x03, 0x19
        /*00aa*/ 	.short	0x00a0


	//----- nvinfo : EIATTR_PARAM_CBANK
	.align		4
        /*00ac*/ 	.byte	0x04, 0x0a
        /*00ae*/ 	.short	(.L_1711 - .L_1710)
	.align		4
.L_1710:
        /*00b0*/ 	.word	index@(.nv.constant0._Z35group_norm_nhwc_fwd_one_pass_kernelI11Fp32IOFp32WLi512ELi28ELi448EEv26Group_norm_nhwc_fwd_params)
        /*00b4*/ 	.short	0x0380
        /*00b6*/ 	.short	0x00a0


	//----- nvinfo : EIATTR_SW_WAR
	.align		4
.L_1711:
        /*00b8*/ 	.byte	0x04, 0x36
        /*00ba*/ 	.short	(.L_1713 - .L_1712)
.L_1712:
        /*00bc*/ 	.word	0x00000008
.L_1713:


//--------------------- .nv.info._Z35group_norm_nhwc_fwd_one_pass_kernelI11Fp32IOBf16WLi64ELi28ELi448EEv26Group_norm_nhwc_fwd_params --------------------------
	.section	.nv.info._Z35group_norm_nhwc_fwd_one_pass_kernelI11Fp32IOBf16WLi64ELi28ELi448EEv26Group_norm_nhwc_fwd_params,"",@"SHT_CUDA_INFO"
	.sectionflags	@""
	.align	4


	//----- nvinfo : EIATTR_CUDA_API_VERSION
	.align		4
        /*0000*/ 	.byte	0x04, 0x37
        /*0002*/ 	.short	(.L_1715 - .L_1714)
.L_1714:
        /*0004*/ 	.word	0x00000082


	//----- nvinfo : EIATTR_KPARAM_INFO
	.align		4
.L_1715:
        /*0008*/ 	.byte	0x04, 0x17
        /*000a*/ 	.short	(.L_1717 - .L_1716)
.L_1716:
        /*000c*/ 	.word	0x00000000
        /*0010*/ 	.short	0x0000
        /*0012*/ 	.short	0x0000
        /*0014*/ 	.byte	0x00, 0xf0, 0x81, 0x02


	//----- nvinfo : EIATTR_SPARSE_MMA_MASK
	.align		4
.L_1717:
        /*0018*/ 	.byte	0x03, 0x50
        /*001a*/ 	.short	0x0000


	//----- nvinfo : EIATTR_MAXREG_COUNT
	.align		4
        /*001c*/ 	.byte	0x03, 0x1b
        /*001e*/ 	.short	0x0080


	//----- nvinfo : EIATTR_NUM_BARRIERS
	.align		4
        /*0020*/ 	.byte	0x02, 0x4c
        /*0022*/ 	.byte	0x01
	.zero		1


	//----- nvinfo : EIATTR_MERCURY_ISA_VERSION
	.align		4
        /*0024*/ 	.byte	0x03, 0x5f
        /*0026*/ 	.short	0x0101


	//----- nvinfo : EIATTR_INT_WARP_WIDE_INSTR_OFFSETS
	.align		4
        /*0028*/ 	.byte	0x04, 0x31
        /*002a*/ 	.short	(.L_1719 - .L_1718)


	//   ....[0]....
.L_1718:
        /*002c*/ 	.word	0x00001000


	//   ....[1]....
        /*0030*/ 	.word	0x00001030


	//   ....[2]....
        /*0034*/ 	.word	0x00001050


	//   ....[3]....
        /*0038*/ 	.word	0x00001080


	//   ....[4]....
        /*003c*/ 	.word	0x00001250


	//   ....[5]....
        /*0040*/ 	.word	0x000012b0


	//   ....[6]....
        /*0044*/ 	.word	0x000012e0


	//   ....[7]....
        /*0048*/ 	.word	0x00001300


	//   ....[8]....
        /*004c*/ 	.word	0x000015b0


	//   ....[9]....
        /*0050*/ 	.word	0x00001690


	//   ....[10]....
        /*0054*/ 	.word	0x000016a0


	//   ....[11]....
        /*0058*/ 	.word	0x00001780


	//   ....[12]....
        /*005c*/ 	.word	0x000018f0


	//   ....[13]....
        /*0060*/ 	.word	0x00001910


	//----- nvinfo : EIATTR_COOP_GROUP_MASK_REGIDS
	.align		4
.L_1719:
        /*0064*/ 	.byte	0x04, 0x29
        /*0066*/ 	.short	(.L_1721 - .L_1720)


	//   ....[0]....
.L_1720:
        /*0068*/ 	.word	0xffffffff


	//   ....[1]....
        /*006c*/ 	.word	0xffffffff


	//   ....[2]....
        /*0070*/ 	.word	0xffffffff


	//   ....[3]....
        /*0074*/ 	.word	0xffffffff


	//   ....[4]....
        /*0078*/ 	.word	0xffffffff


	//   ....[5]....
        /*007c*/ 	.word	0xffffffff


	//   ....[6]....
        /*0080*/ 	.word	0xffffffff


	//   ....[7]....
        /*0084*/ 	.word	0xffffffff


	//   ....[8]....
        /*0088*/ 	.word	0xffffffff


	//   ....[9]....
        /*008c*/ 	.word	0xffffffff


	//----- nvinfo : EIATTR_COOP_GROUP_INSTR_OFFSETS
	.align		4
.L_1721:
        /*0090*/ 	.byte	0x04, 0x28
        /*0092*/ 	.short	(.L_1723 - .L_1722)


	//   ....[0]....
.L_1722:
        /*0094*/ 	.word	0x00000770


	//   ....[1]....
        /*0098*/ 	.word	0x00000780


	//   ....[2]....
        /*009c*/ 	.word	0x000007b0


	//   ....[3]....
        /*00a0*/ 	.word	0x000007c0


	//   ....[4]....
        /*00a4*/ 	.word	0x00000800


	//   ....[5]....
        /*00a8*/ 	.word	0x00000810


	//   ....[6]....
        /*00ac*/ 	.word	0x00000850


	//   ....[7]....
        /*00b0*/ 	.word	0x00000860


	//   ....[8]....
        /*00b4*/ 	.word	0x000008c0


	//   ....[9]....
        /*00b8*/ 	.word	0x000008d0


	//----- nvinfo : EIATTR_VRC_CTA_INIT_COUNT
	.align		4
.L_1723:
        /*00bc*/ 	.byte	0x02, 0x4a
	.zero		1
	.zero		1


	//----- nvinfo : EIATTR_EXIT_INSTR_OFFSETS
	.align		4
        /*00c0*/ 	.byte	0x04, 0x1c
        /*00c2*/ 	.short	(.L_1725 - .L_1724)


	//   ....[0]....
.L_1724:
        /*00c4*/ 	.word	0x00000070


	//   ....[1]....
        /*00c8*/ 	.word	0x000024e0


	//----- nvinfo : EIATTR_MAX_THREADS
	.align		4
.L_1725:
        /*00cc*/ 	.byte	0x04, 0x05
        /*00ce*/ 	.short	(.L_1727 - .L_1726)
.L_1726:
        /*00d0*/ 	.word	0x000001c0
        /*00d4*/ 	.word	0x00000001
        /*00d8*/ 	.word	0x00000001


	//----- nvinfo : EIATTR_CRS_STACK_SIZE
	.align		4
.L_1727:
        /*00dc*/ 	.byte	0x04, 0x1e
        /*00de*/ 	.short	(.L_1729 - .L_1728)
.L_1728:
        /*00e0*/ 	.word	0x00000000


	//----- nvinfo : EIATTR_CBANK_PARAM_SIZE
	.align		4
.L_1729:
        /*00e4*/ 	.byte	0x03, 0x19
        /*00e6*/ 	.short	0x00a0


	//----- nvinfo : EIATTR_PARAM_CBANK
	.align		4
        /*00e8*/ 	.byte	0x04, 0x0a
        /*00ea*/ 	.short	(.L_1731 - .L_1730)
	.align		4
.L_1730:
        /*00ec*/ 	.word	index@(.nv.constant0._Z35group_norm_nhwc_fwd_one_pass_kernelI11Fp32IOBf16WLi64ELi28ELi448EEv26Group_norm_nhwc_fwd_params)
        /*00f0*/ 	.short	0x0380
        /*00f2*/ 	.short	0x00a0


	//----- nvinfo : EIATTR_SW_WAR
	.align		4
.L_1731:
        /*00f4*/ 	.byte	0x04, 0x36
        /*00f6*/ 	.short	(.L_1733 - .L_1732)
.L_1732:
        /*00f8*/ 	.word	0x00000008
.L_1733:


//--------------------- .nv.info._Z35group_norm_nhwc_fwd_one_pass_kernelI11Fp32IOBf16WLi128ELi28ELi448EEv26Group_norm_nhwc_fwd_params --------------------------
	.section	.nv.info._Z35group_norm_nhwc_fwd_one_pass_kernelI11Fp32IOBf16WLi128ELi28ELi448EEv26Group_norm_nhwc_fwd_params,"",@"SHT_CUDA_INFO"
	.sectionflags	@""
	.align	4


	//----- nvinfo : EIATTR_CUDA_API_VERSION
	.align		4
        /*0000*/ 	.byte	0x04, 0x37
        /*0002*/ 	.short	(.L_1735 - .L_1734)
.L_1734:
        /*0004*/ 	.word	0x00000082


	//----- nvinfo : EIATTR_KPARAM_INFO
	.align		4
.L_1735:
        /*0008*/ 	.byte	0x04, 0x17
        /*000a*/ 	.short	(.L_1737 - .L_1736)
.L_1736:
        /*000c*/ 	.word	0x00000000
        /*0010*/ 	.short	0x0000
        /*0012*/ 	.short	0x0000
        /*0014*/ 	.byte	0x00, 0xf0, 0x81, 0x02


	//----- nvinfo : EIATTR_SPARSE_MMA_MASK
	.align		4
.L_1737:
        /*0018*/ 	.byte	0x03, 0x50
        /*001a*/ 	.short	0x0000


	//----- nvinfo : EIATTR_MAXREG_COUNT
	.align		4
        /*001c*/ 	.byte	0x03, 0x1b
        /*001e*/ 	.short	0x0080


	//----- nvinfo : EIATTR_NUM_BARRIERS
	.align		4
        /*0020*/ 	.byte	0x02, 0x4c
        /*0022*/ 	.byte	0x01
	.zero		1


	//----- nvinfo : EIATTR_MERCURY_ISA_VERSION
	.align		4
        /*0024*/ 	.byte	0x03, 0x5f
        /*0026*/ 	.short	0x0101


	//----- nvinfo : EIATTR_INT_WARP_WIDE_INSTR_OFFSETS
	.align		4
        /*0028*/ 	.byte	0x04, 0x31
        /*002a*/ 	.short	(.L_1739 - .L_1738)


	//   ....[0]....
.L_1738:
        /*002c*/ 	.word	0x00001280


	//   ....[1]....
        /*0030*/ 	.word	0x000012b0


	//   ....[2]....
        /*0034*/ 	.word	0x000012c0


	//   ....[3]....
        /*0038*/ 	.word	0x00001300


	//   ....[4]....
        /*003c*/ 	.word	0x000014d0


	//   ....[5]....
        /*0040*/ 	.word	0x00001530


	//   ....[6]....
        /*0044*/ 	.word	0x00001550


	//   ....[7]....
        /*0048*/ 	.word	0x00001580


	//   ....[8]....
        /*004c*/ 	.word	0x000018b0


	//   ....[9]....
        /*0050*/ 	.word	0x000018d0


	//   ....[10]....
        /*0054*/ 	.word	0x000018f0


	//   ....[11]....
        /*0058*/ 	.word	0x00001910


	//   ....[12]....
        /*005c*/ 	.word	0x00001b70


	//   ....[13]....
        /*0060*/ 	.word	0x00001b90


	//----- nvinfo : EIATTR_COOP_GROUP_MASK_REGIDS
	.align		4
.L_1739:
        /*0064*/ 	.byte	0x04, 0x29
        /*0066*/ 	.short	(.L_1741 - .L_1740)


	//   ....[0]....
.L_1740:
        /*0068*/ 	.word	0xffffffff


	//   ....[1]....
        /*006c*/ 	.word	0xffffffff


	//   ....[2]....
        /*0070*/ 	.word	0xffffffff


	//   ....[3]....
        /*0074*/ 	.word	0xffffffff


	//   ....[4]....
        /*0078*/ 	.word	0xffffffff


	//   ....[5]....
        /*007c*/ 	.word	0xffffffff


	//   ....[6]....
        /*0080*/ 	.word	0xffffffff


	//   ....[7]....
        /*0084*/ 	.word	0xffffffff


	//   ....[8]....
        /*0088*/ 	.word	0xffffffff


	//   ....[9]....
        /*008c*/ 	.word	0xffffffff


	//----- nvinfo : EIATTR_COOP_GROUP_INSTR_OFFSETS
	.align		4
.L_1741:
        /*0090*/ 	.byte	0x04, 0x28
        /*0092*/ 	.short	(.L_1743 - .L_1742)


	//   ....[0]....
.L_1742:
        /*0094*/ 	.word	0x000009f0


	//   ....[1]....
        /*0098*/ 	.word	0x00000a00


	//   ....[2]....
        /*009c*/ 	.word	0x00000a30


	//   ....[3]....
        /*00a0*/ 	.word	0x00000a40


	//   ....[4]....
        /*00a4*/ 	.word	0x00000a80


	//   ....[5]....
        /*00a8*/ 	.word	0x00000a90


	//   ....[6]....
        /*00ac*/ 	.word	0x00000ad0


	//   ....[7]....
        /*00b0*/ 	.word	0x00000ae0


	//   ....[8]....
        /*00b4*/ 	.word	0x00000b40


	//   ....[9]....
        /*00b8*/ 	.word	0x00000b50


	//----- nvinfo : EIATTR_VRC_CTA_INIT_COUNT
	.align		4
.L_1743:
        /*00bc*/ 	.byte	0x02, 0x4a
	.zero		1
	.zero		1


	//----- nvinfo : EIATTR_EXIT_INSTR_OFFSETS
	.align		4
        /*00c0*/ 	.byte	0x04, 0x1c
        /*00c2*/ 	.short	(.L_1745 - .L_1744)


	//   ....[0]....
.L_1744:
        /*00c4*/ 	.word	0x00000070


	//   ....[1]....
        /*00c8*/ 	.word	0x00002f30


	//----- nvinfo : EIATTR_MAX_THREADS
	.align		4
.L_1745:
        /*00cc*/ 	.byte	0x04, 0x05
        /*00ce*/ 	.short	(.L_1747 - .L_1746)
.L_1746:
        /*00d0*/ 	.word	0x000001c0
        /*00d4*/ 	.word	0x00000001
        /*00d8*/ 	.word	0x00000001


	//----- nvinfo : EIATTR_CRS_STACK_SIZE
	.align		4
.L_1747:
        /*00dc*/ 	.byte	0x04, 0x1e
        /*00de*/ 	.short	(.L_1749 - .L_1748)
.L_1748:
        /*00e0*/ 	.word	0x00000000


	//----- nvinfo : EIATTR_CBANK_PARAM_SIZE
	.align		4
.L_1749:
        /*00e4*/ 	.byte	0x03, 0x19
        /*00e6*/ 	.short	0x00a0


	//----- nvinfo : EIATTR_PARAM_CBANK
	.align		4
        /*00e8*/ 	.byte	0x04, 0x0a
        /*00ea*/ 	.short	(.L_1751 - .L_1750)
	.align		4
.L_1750:
        /*00ec*/ 	.word	index@(.nv.constant0._Z35group_norm_nhwc_fwd_one_pass_kernelI11Fp32IOBf16WLi128ELi28ELi448EEv26Group_norm_nhwc_fwd_params)
        /*00f0*/ 	.short	0x0380
        /*00f2*/ 	.short	0x00a0


	//----- nvinfo : EIATTR_SW_WAR
	.align		4
.L_1751:
        /*00f4*/ 	.byte	0x04, 0x36
        /*00f6*/ 	.short	(.L_1753 - .L_1752)
.L_1752:
        /*00f8*/ 	.word	0x00000008
.L_1753:


//--------------------- .nv.info._Z35group_norm_nhwc_fwd_one_pass_kernelI11Fp32IOBf16WLi256ELi28ELi448EEv26Group_norm_nhwc_fwd_params --------------------------
	.section	.nv.info._Z35group_norm_nhwc_fwd_one_pass_kernelI11Fp32IOBf16WLi256ELi28ELi448EEv26Group_norm_nhwc_fwd_params,"",@"SHT_CUDA_INFO"
	.sectionflags	@""
	.align	4


	//----- nvinfo : EIATTR_CUDA_API_VERSION
	.align		4
        /*0000*/ 	.byte	0x04, 0x37
        /*0002*/ 	.short	(.L_1755 - .L_1754)
.L_1754:
        /*0004*/ 	.word	0x00000082


	//----- nvinfo : EIATTR_KPARAM_INFO
	.align		4
.L_1755:
        /*0008*/ 	.byte	0x04, 0x17
        /*000a*/ 	.short	(.L_1757 - .L_1756)
.L_1756:
        /*000c*/ 	.word	0x00000000
        /*0010*/ 	.short	0x0000
        /*0012*/ 	.short	0x0000
        /*0014*/ 	.byte	0x00, 0xf0, 0x81, 0x02


	//----- nvinfo : EIATTR_SPARSE_MMA_MASK
	.align		4
.L_1757:
        /*0018*/ 	.byte	0x03, 0x50
        /*001a*/ 	.short	0x0000


	//----- nvinfo : EIATTR_MAXREG_COUNT
	.align		4
        /*001c*/ 	.byte	0x03, 0x1b
        /*001e*/ 	.short	0x0080


	//----- nvinfo : EIATTR_NUM_BARRIERS
	.align		4
        /*0020*/ 	.byte	0x02, 0x4c
        /*0022*/ 	.byte	0x01
	.zero		1


	//----- nvinfo : EIATTR_MERCURY_ISA_VERSION
	.align		4
        /*0024*/ 	.byte	0x03, 0x5f
        /*0026*/ 	.short	0x0101


	//----- nvinfo : EIATTR_COOP_GROUP_MASK_REGIDS
	.align		4
        /*0028*/ 	.byte	0x04, 0x29
        /*002a*/ 	.short	(.L_1759 - .L_1758)


	//   ....[0]....
.L_1758:
        /*002c*/ 	.word	0xffffffff


	//   ....[1]....
        /*0030*/ 	.word	0xffffffff


	//   ....[2]....
        /*0034*/ 	.word	0xffffffff


	//   ....[3]....
        /*0038*/ 	.word	0xffffffff


	//   ....[4]....
        /*003c*/ 	.word	0xffffffff


	//   ....[5]....
        /*0040*/ 	.word	0xffffffff


	//   ....[6]....
        /*0044*/ 	.word	0xffffffff


	//   ....[7]....
        /*0048*/ 	.word	0xffffffff


	//   ....[8]....
        /*004c*/ 	.word	0xffffffff


	//   ....[9]....
        /*0050*/ 	.word	0xffffffff


	//----- nvinfo : EIATTR_COOP_GROUP_INSTR_OFFSETS
	.align		4
.L_1759:
        /*0054*/ 	.byte	0x04, 0x28
        /*0056*/ 	.short	(.L_1761 - .L_1760)


	//   ....[0]....
.L_1760:
        /*0058*/ 	.word	0x00000ed0


	//   ....[1]....
        /*005c*/ 	.word	0x00000ee0


	//   ....[2]....
        /*0060*/ 	.word	0x00000f10


	//   ....[3]....
        /*0064*/ 	.word	0x00000f20


	//   ....[4]....
        /*0068*/ 	.word	0x00000f60


	//   ....[5]....
        /*006c*/ 	.word	0x00000f70


	//   ....[6]....
        /*0070*/ 	.word	0x00000fb0


	//   ....[7]....
        /*0074*/ 	.word	0x00000fc0


	//   ....[8]....
        /*0078*/ 	.word	0x00001040


	//   ....[9]....
        /*007c*/ 	.word	0x00001050


	//----- nvinfo : EIATTR_VRC_CTA_INIT_COUNT
	.align		4
.L_1761:
        /*0080*/ 	.byte	0x02, 0x4a
	.zero		1
	.zero		1


	//----- nvinfo : EIATTR_EXIT_INSTR_OFFSETS
	.align		4
        /*0084*/ 	.byte	0x04, 0x1c
        /*0086*/ 	.short	(.L_1763 - .L_1762)


	//   ....[0]....
.L_1762:
        /*0088*/ 	.word	0x00000060


	//   ....[1]....
        /*008c*/ 	.word	0x00003c60


	//----- nvinfo : EIATTR_MAX_THREADS
	.align		4
.L_1763:
        /*0090*/ 	.byte	0x04, 0x05
        /*0092*/ 	.short	(.L_1765 - .L_1764)
.L_1764:
        /*0094*/ 	.word	0x000001c0
        /*0098*/ 	.word	0x00000001
        /*009c*/ 	.word	0x00000001


	//----- nvinfo : EIATTR_CRS_STACK_SIZE
	.align		4
.L_1765:
        /*00a0*/ 	.byte	0x04, 0x1e
        /*00a2*/ 	.short	(.L_1767 - .L_1766)
.L_1766:
        /*00a4*/ 	.word	0x00000000


	//----- nvinfo : EIATTR_CBANK_PARAM_SIZE
	.align		4
.L_1767:
        /*00a8*/ 	.byte	0x03, 0x19
        /*00aa*/ 	.short	0x00a0


	//----- nvinfo : EIATTR_PARAM_CBANK
	.align		4
        /*00ac*/ 	.byte	0x04, 0x0a
        /*00ae*/ 	.short	(.L_1769 - .L_1768)
	.align		4
.L_1768:
        /*00b0*/ 	.word	index@(.nv.constant0._Z35group_norm_nhwc_fwd_one_pass_kernelI11Fp32IOBf16WLi256ELi28ELi448EEv26Group_norm_nhwc_fwd_params)
        /*00b4*/ 	.short	0x0380
        /*00b6*/ 	.short	0x00a0


	//----- nvinfo : EIATTR_SW_WAR
	.align		4
.L_1769:
        /*00b8*/ 	.byte	0x04, 0x36
        /*00ba*/ 	.short	(.L_1771 - .L_1770)
.L_1770:
        /*00bc*/ 	.word	0x00000008
.L_1771:


//--------------------- .nv.info._Z35group_norm_nhwc_fwd_one_pass_kernelI11Fp32IOBf16WLi512ELi28ELi448EEv26Group_norm_nhwc_fwd_params --------------------------
	.section	.nv.info._Z35group_norm_nhwc_fwd_one_pass_kernelI11Fp32IOBf16WLi512ELi28ELi448EEv26Group_norm_nhwc_fwd_params,"",@"SHT_CUDA_INFO"
	.sectionflags	@""
	.align	4


	//----- nvinfo : EIATTR_CUDA_API_VERSION
	.align		4
        /*0000*/ 	.byte	0x04, 0x37
        /*0002*/ 	.short	(.L_1773 - .L_1772)
.L_1772:
        /*0004*/ 	.word	0x00000082


	//----- nvinfo : EIATTR_KPARAM_INFO
	.align		4
.L_1773:
        /*0008*/ 	.byte	0x04, 0x17
        /*000a*/ 	.short	(.L_1775 - .L_1774)
.L_1774:
        /*000c*/ 	.word	0x00000000
        /*0010*/ 	.short	0x0000
        /*0012*/ 	.short	0x0000
        /*0014*/ 	.byte	0x00, 0xf0, 0x81, 0x02


	//----- nvinfo : EIATTR_SPARSE_MMA_MASK
	.align		4
.L_1775:
        /*0018*/ 	.byte	0x03, 0x50
        /*001a*/ 	.short	0x0000


	//----- nvinfo : EIATTR_MAXREG_COUNT
	.align		4
        /*001c*/ 	.byte	0x03, 0x1b
        /*001e*/ 	.short	0x0080


	//----- nvinfo : EIATTR_NUM_BARRIERS
	.align		4
        /*0020*/ 	.byte	0x02, 0x4c
        /*0022*/ 	.byte	0x01
	.zero		1


	//----- nvinfo : EIATTR_MERCURY_ISA_VERSION
	.align		4
        /*0024*/ 	.byte	0x03, 0x5f
        /*0026*/ 	.short	0x0101


	//----- nvinfo : EIATTR_COOP_GROUP_MASK_REGIDS
	.align		4
        /*0028*/ 	.byte	0x04, 0x29
        /*002a*/ 	.short	(.L_1777 - .L_1776)


	//   ....[0]....
.L_1776:
        /*002c*/ 	.word	0xffffffff


	//   ....[1]....
        /*0030*/ 	.word	0xffffffff


	//   ....[2]....
        /*0034*/ 	.word	0xffffffff


	//   ....[3]....
        /*0038*/ 	.word	0xffffffff


	//   ....[4]....
        /*003c*/ 	.word	0xffffffff


	//   ....[5]....
        /*0040*/ 	.word	0xffffffff


	//   ....[6]....
        /*0044*/ 	.word	0xffffffff


	//   ....[7]....
        /*0048*/ 	.word	0xffffffff


	//   ....[8]....
        /*004c*/ 	.word	0xffffffff


	//   ....[9]....
        /*0050*/ 	.word	0xffffffff


	//----- nvinfo : EIATTR_COOP_GROUP_INSTR_OFFSETS
	.align		4
.L_1777:
        /*0054*/ 	.byte	0x04, 0x28
        /*0056*/ 	.short	(.L_1779 - .L_1778)


	//   ....[0]....
.L_1778:
        /*0058*/ 	.word	0x00001930


	//   ....[1]....
        /*005c*/ 	.word	0x00001940


	//   ....[2]....
        /*0060*/ 	.word	0x00001970


	//   ....[3]....
        /*0064*/ 	.word	0x00001980


	//   ....[4]....
        /*0068*/ 	.word	0x000019c0


	//   ....[5]....
        /*006c*/ 	.word	0x000019d0


	//   ....[6]....
        /*0070*/ 	.word	0x00001a10


	//   ....[7]....
        /*0074*/ 	.word	0x00001a20


	//   ....[8]....
        /*0078*/ 	.word	0x00001aa0


	//   ....[9]....
        /*007c*/ 	.word	0x00001ab0


	//----- nvinfo : EIATTR_VRC_CTA_INIT_COUNT
	.align		4
.L_1779:
        /*0080*/ 	.byte	0x02, 0x4a
	.zero		1
	.zero		1


	//----- nvinfo : EIATTR_EXIT_INSTR_OFFSETS
	.align		4
        /*0084*/ 	.byte	0x04, 0x1c
        /*0086*/ 	.short	(.L_1781 - .L_1780)


	//   ....[0]....
.L_1780:
        /*0088*/ 	.word	0x00000060


	//   ....[1]....
        /*008c*/ 	.word	0x00006120


	//----- nvinfo : EIATTR_MAX_THREADS
	.align		4
.L_1781:
        /*0090*/ 	.byte	0x04, 0x05
        /*0092*/ 	.short	(.L_1783 - .L_1782)
.L_1782:
        /*0094*/ 	.word	0x000001c0
        /*0098*/ 	.word	0x00000001
        /*009c*/ 	.word	0x00000001


	//----- nvinfo : EIATTR_CRS_STACK_SIZE
	.align		4
.L_1783:
        /*00a0*/ 	.byte	0x04, 0x1e
        /*00a2*/ 	.short	(.L_1785 - .L_1784)
.L_1784:
        /*00a4*/ 	.word	0x00000000


	//----- nvinfo : EIATTR_CBANK_PARAM_SIZE
	.align		4
.L_1785:
        /*00a8*/ 	.byte	0x03, 0x19
        /*00aa*/ 	.short	0x00a0


	//----- nvinfo : EIATTR_PARAM_CBANK
	.align		4
        /*00ac*/ 	.byte	0x04, 0x0a
        /*00ae*/ 	.short	(.L_1787 - .L_1786)
	.align		4
.L_1786:
        /*00b0*/ 	.word	index@(.nv.constant0._Z35group_norm_nhwc_fwd_one_pass_kernelI11Fp32IOBf16WLi512ELi28ELi448EEv26Group_norm_nhwc_fwd_params)
        /*00b4*/ 	.short	0x0380
        /*00b6*/ 	.short	0x00a0


	//----- nvinfo : EIATTR_SW_WAR
	.align		4
.L_1787:
        /*00b8*/ 	.byte	0x04, 0x36
        /*00ba*/ 	.short	(.L_1789 - .L_1788)
.L_1788:
        /*00bc*/ 	.word	0x00000008
.L_1789:


//--------------------- .nv.info._Z35group_norm_nhwc_fwd_one_pass_kernelI11Fp32IOFp16WLi64ELi28ELi448EEv26Group_norm_nhwc_fwd_params --------------------------
	.section	.nv.info._Z35group_norm_nhwc_fwd_one_pass_kernelI11Fp32IOFp16WLi64ELi28ELi448EEv26Group_norm_nhwc_fwd_params,"",@"SHT_CUDA_INFO"
	.sectionflags	@""
	.align	4


	//----- nvinfo : EIATTR_CUDA_API_VERSION
	.align		4
        /*0000*/ 	.byte	0x04, 0x37
        /*0002*/ 	.short	(.L_1791 - .L_1790)
.L_1790:
        /*0004*/ 	.word	0x00000082


	//----- nvinfo : EIATTR_KPARAM_INFO
	.align		4
.L_1791:
        /*0008*/ 	.byte	0x04, 0x17
        /*000a*/ 	.short	(.L_1793 - .L_1792)
.L_1792:
        /*000c*/ 	.word	0x00000000
        /*0010*/ 	.short	0x0000
        /*0012*/ 	.short	0x0000
        /*0014*/ 	.byte	0x00, 0xf0, 0x81, 0x02


	//----- nvinfo : EIATTR_SPARSE_MMA_MASK
	.align		4
.L_1793:
        /*0018*/ 	.byte	0x03, 0x50
        /*001a*/ 	.short	0x0000


	//----- nvinfo : EIATTR_MAXREG_COUNT
	.align		4
        /*001c*/ 	.byte	0x03, 0x1b
        /*001e*/ 	.short	0x0080


	//----- nvinfo : EIATTR_NUM_BARRIERS
	.align		4
        /*0020*/ 	.byte	0x02, 0x4c
        /*0022*/ 	.byte	0x01
	.zero		1


	//----- nvinfo : EIATTR_MERCURY_ISA_VERSION
	.align		4
        /*0024*/ 	.byte	0x03, 0x5f
        /*0026*/ 	.short	0x0101


	//----- nvinfo : EIATTR_INT_WARP_WIDE_INSTR_OFFSETS
	.align		4
        /*0028*/ 	.byte	0x04, 0x31
        /*002a*/ 	.short	(.L_1795 - .L_1794)


	//   ....[0]....
.L_1794:
        /*002c*/ 	.word	0x00000ff0


	//   ....[1]....
        /*0030*/ 	.word	0x00001030


	//   ....[2]....
        /*0034*/ 	.word	0x00001050


	//   ....[3]....
        /*0038*/ 	.word	0x00001080


	//   ....[4]....
        /*003c*/ 	.word	0x00001250


	//   ....[5]....
        /*0040*/ 	.word	0x000012b0


	//   ....[6]....
        /*0044*/ 	.word	0x000012f0


	//   ....[7]....
        /*0048*/ 	.word	0x00001300


	//   ....[8]....
        /*004c*/ 	.word	0x000015b0


	//   ....[9]....
        /*0050*/ 	.word	0x00001690


	//   ....[10]....
        /*0054*/ 	.word	0x000016a0


	//   ....[11]....
        /*0058*/ 	.word	0x00001780


	//   ....[12]....
        /*005c*/ 	.word	0x000018f0


	//   ....[13]....
        /*0060*/ 	.word	0x00001910


	//----- nvinfo : EIATTR_COOP_GROUP_MASK_REGIDS
	.align		4
.L_1795:
        /*0064*/ 	.byte	0x04, 0x29
        /*0066*/ 	.short	(.L_1797 - .L_1796)


	//   ....[0]....
.L_1796:
        /*0068*/ 	.word	0xffffffff


	//   ....[1]....
        /*006c*/ 	.word	0xffffffff


	//   ....[2]....
        /*0070*/ 	.word	0xffffffff


	//   ....[3]....
        /*0074*/ 	.word	0xffffffff


	//   ....[4]....
        /*0078*/ 	.word	0xffffffff


	//   ....[5]....
        /*007c*/ 	.word	0xffffffff


	//   ....[6]....
        /*0080*/ 	.word	0xffffffff


	//   ....[7]....
        /*0084*/ 	.word	0xffffffff


	//   ....[8]....
        /*0088*/ 	.word	0xffffffff


	//   ....[9]....
        /*008c*/ 	.word	0xffffffff


	//----- nvinfo : EIATTR_COOP_GROUP_INSTR_OFFSETS
	.align		4
.L_1797:
        /*0090*/ 	.byte	0x04, 0x28
        /*0092*/ 	.short	(.L_1799 - .L_1798)


	//   ....[0]....
.L_1798:
        /*0094*/ 	.word	0x00000770


	//   ....[1]....
        /*0098*/ 	.word	0x00000780


	//   ....[2]....
        /*009c*/ 	.word	0x000007b0


	//   ....[3]....
        /*00a0*/ 	.word	0x000007c0


	//   ....[4]....
        /*00a4*/ 	.word	0x00000800


	//   ....[5]....
        /*00a8*/ 	.word	0x00000810


	//   ....[6]....
        /*00ac*/ 	.word	0x00000850


	//   ....[7]....
        /*00b0*/ 	.word	0x00000860


	//   ....[8]....
        /*00b4*/ 	.word	0x000008c0


	//   ....[9]....
        /*00b8*/ 	.word	0x000008d0


	//----- nvinfo : EIATTR_VRC_CTA_INIT_COUNT
	.align		4
.L_1799:
        /*00bc*/ 	.byte	0x02, 0x4a
	.zero		1
	.zero		1


	//----- nvinfo : EIATTR_EXIT_INSTR_OFFSETS
	.align		4
        /*00c0*/ 	.byte	0x04, 0x1c
        /*00c2*/ 	.short	(.L_1801 - .L_1800)


	//   ....[0]....
.L_1800:
        /*00c4*/ 	.word	0x00000070


	//   ....[1]....
        /*00c8*/ 	.word	0x000024e0


	//----- nvinfo : EIATTR_MAX_THREADS
	.align		4
.L_1801:
        /*00cc*/ 	.byte	0x04, 0x05
        /*00ce*/ 	.short	(.L_1803 - .L_1802)
.L_1802:
        /*00d0*/ 	.word	0x000001c0
        /*00d4*/ 	.word	0x00000001
        /*00d8*/ 	.word	0x00000001


	//----- nvinfo : EIATTR_CRS_STACK_SIZE
	.align		4
.L_1803:
        /*00dc*/ 	.byte	0x04, 0x1e
        /*00de*/ 	.short	(.L_1805 - .L_1804)
.L_1804:
        /*00e0*/ 	.word	0x00000000


	//----- nvinfo : EIATTR_CBANK_PARAM_SIZE
	.align		4
.L_1805:
        /*00e4*/ 	.byte	0x03, 0x19
        /*00e6*/ 	.short	0x00a0


	//----- nvinfo : EIATTR_PARAM_CBANK
	.align		4
        /*00e8*/ 	.byte	0x04, 0x0a
        /*00ea*/ 	.short	(.L_1807 - .L_1806)
	.align		4
.L_1806:
        /*00ec*/ 	.word	index@(.nv.constant0._Z35group_norm_nhwc_fwd_one_pass_kernelI11Fp32IOFp16WLi64ELi28ELi448EEv26Group_norm_nhwc_fwd_params)
        /*00f0*/ 	.short	0x0380
        /*00f2*/ 	.short	0x00a0


	//----- nvinfo : EIATTR_SW_WAR
	.align		4
.L_1807:
        /*00f4*/ 	.byte	0x04, 0x36
        /*00f6*/ 	.short	(.L_1809 - .L_1808)
.L_1808:
        /*00f8*/ 	.word	0x00000008
.L_1809:


//--------------------- .nv.info._Z35group_norm_nhwc_fwd_one_pass_kernelI11Fp32IOFp16WLi128ELi28ELi448EEv26Group_norm_nhwc_fwd_params --------------------------
	.section	.nv.info._Z35group_norm_nhwc_fwd_one_pass_kernelI11Fp32IOFp16WLi128ELi28ELi448EEv26Group_norm_nhwc_fwd_params,"",@"SHT_CUDA_INFO"
	.sectionflags	@""
	.align	4


	//----- nvinfo : EIATTR_CUDA_API_VERSION
	.align		4
        /*0000*/ 	.byte	0x04, 0x37
        /*0002*/ 	.short	(.L_1811 - .L_1810)
.L_1810:
        /*0004*/ 	.word	0x00000082


	//----- nvinfo : EIATTR_KPARAM_INFO
	.align		4
.L_1811:
        /*0008*/ 	.byte	0x04, 0x17
        /*000a*/ 	.short	(.L_1813 - .L_1812)
.L_1812:
        /*000c*/ 	.word	0x00000000
        /*0010*/ 	.short	0x0000
        /*0012*/ 	.short	0x0000
        /*0014*/ 	.byte	0x00, 0xf0, 0x81, 0x02


	//----- nvinfo : EIATTR_SPARSE_MMA_MASK
	.align		4
.L_1813:
        /*0018*/ 	.byte	0x03, 0x50
        /*001a*/ 	.short	0x0000


	//----- nvinfo : EIATTR_MAXREG_COUNT
	.align		4
        /*001c*/ 	.byte	0x03, 0x1b
        /*001e*/ 	.short	0x0080


	//----- nvinfo : EIATTR_NUM_BARRIERS
	.align		4
        /*0020*/ 	.byte	0x02, 0x4c
        /*0022*/ 	.byte	0x01
	.zero		1


	//----- nvinfo : EIATTR_MERCURY_ISA_VERSION
	.align		4
        /*0024*/ 	.byte	0x03, 0x5f
        /*0026*/ 	.short	0x0101


	//----- nvinfo : EIATTR_INT_WARP_WIDE_INSTR_OFFSETS
	.align		4
        /*0028*/ 	.byte	0x04, 0x31
        /*002a*/ 	.short	(.L_1815 - .L_1814)


	//   ....[0]....
.L_1814:
        /*002c*/ 	.word	0x00001280


	//   ....[1]....
        /*0030*/ 	.word	0x000012b0


	//   ....[2]....
        /*0034*/ 	.word	0x000012c0


	//   ....[3]....
        /*0038*/ 	.word	0x00001300


	//   ....[4]....
        /*003c*/ 	.word	0x000014d0


	//   ....[5]....
        /*0040*/ 	.word	0x00001530


	//   ....[6]....
        /*0044*/ 	.word	0x00001550


	//   ....[7]....
        /*0048*/ 	.word	0x00001580


	//   ....[8]....
        /*004c*/ 	.word	0x000018b0


	//   ....[9]....
        /*0050*/ 	.word	0x000018d0


	//   ....[10]....
        /*0054*/ 	.word	0x000018f0


	//   ....[11]....
        /*0058*/ 	.word	0x00001910


	//   ....[12]....
        /*005c*/ 	.word	0x00001b70


	//   ....[13]....
        /*0060*/ 	.word	0x00001b90


	//----- nvinfo : EIATTR_COOP_GROUP_MASK_REGIDS
	.align		4
.L_1815:
        /*0064*/ 	.byte	0x04, 0x29
        /*0066*/ 	.short	(.L_1817 - .L_1816)


	//   ....[0]....
.L_1816:
        /*0068*/ 	.word	0xffffffff


	//   ....[1]....
        /*006c*/ 	.word	0xffffffff


	//   ....[2]....
        /*0070*/ 	.word	0xffffffff


	//   ....[3]....
        /*0074*/ 	.word	0xffffffff


	//   ....[4]....
        /*0078*/ 	.word	0xffffffff


	//   ....[5]....
        /*007c*/ 	.word	0xffffffff


	//   ....[6]....
        /*0080*/ 	.word	0xffffffff


	//   ....[7]....
        /*0084*/ 	.word	0xffffffff


	//   ....[8]....
        /*0088*/ 	.word	0xffffffff


	//   ....[9]....
        /*008c*/ 	.word	0xffffffff


	//----- nvinfo : EIATTR_COOP_GROUP_INSTR_OFFSETS
	.align		4
.L_1817:
        /*0090*/ 	.byte	0x04, 0x28
        /*0092*/ 	.short	(.L_1819 - .L_1818)


	//   ....[0]....
.L_1818:
        /*0094*/ 	.word	0x000009f0


	//   ....[1]....
        /*0098*/ 	.word	0x00000a00


	//   ....[2]....
        /*009c*/ 	.word	0x00000a30


	//   ....[3]....
        /*00a0*/ 	.word	0x00000a40


	//   ....[4]....
        /*00a4*/ 	.word	0x00000a80


	//   ....[5]....
        /*00a8*/ 	.word	0x00000a90


	//   ....[6]....
        /*00ac*/ 	.word	0x00000ad0


	//   ....[7]....
        /*00b0*/ 	.word	0x00000ae0


	//   ....[8]....
        /*00b4*/ 	.word	0x00000b40


	//   ....[9]....
        /*00b8*/ 	.word	0x00000b50


	//----- nvinfo : EIATTR_VRC_CTA_INIT_COUNT
	.align		4
.L_1819:
        /*00bc*/ 	.byte	0x02, 0x4a
	.zero		1
	.zero		1


	//----- nvinfo : EIATTR_EXIT_INSTR_OFFSETS
	.align		4
        /*00c0*/ 	.byte	0x04, 0x1c
        /*00c2*/ 	.short	(.L_1821 - .L_1820)


	//   ....[0]....
.L_1820:
        /*00c4*/ 	.word	0x00000070


	//   ....[1]....
        /*00c8*/ 	.word	0x00002f30


	//----- nvinfo : EIATTR_MAX_THREADS
	.align		4
.L_1821:
        /*00cc*/ 	.byte	0x04, 0x05
        /*00ce*/ 	.short	(.L_1823 - .L_1822)
.L_1822:
        /*00d0*/ 	.word	0x000001c0
        /*00d4*/ 	.word	0x00000001
        /*00d8*/ 	.word	0x00000001


	//----- nvinfo : EIATTR_CRS_STACK_SIZE
	.align		4
.L_1823:
        /*00dc*/ 	.byte	0x04, 0x1e
        /*00de*/ 	.short	(.L_1825 - .L_1824)
.L_1824:
        /*00e0*/ 	.word	0x00000000


	//----- nvinfo : EIATTR_CBANK_PARAM_SIZE
	.align		4
.L_1825:
        /*00e4*/ 	.byte	0x03, 0x19
        /*00e6*/ 	.short	0x00a0


	//----- nvinfo : EIATTR_PARAM_CBANK
	.align		4
        /*00e8*/ 	.byte	0x04, 0x0a
        /*00ea*/ 	.short	(.L_1827 - .L_1826)
	.align		4
.L_1826:
        /*00ec*/ 	.word	index@(.nv.constant0._Z35group_norm_nhwc_fwd_one_pass_kernelI11Fp32IOFp16WLi128ELi28ELi448EEv26Group_norm_nhwc_fwd_params)
        /*00f0*/ 	.short	0x0380
        /*00f2*/ 	.short	0x00a0


	//----- nvinfo : EIATTR_SW_WAR
	.align		4
.L_1827:
        /*00f4*/ 	.byte	0x04, 0x36
        /*00f6*/ 	.short	(.L_1829 - .L_1828)
.L_1828:
        /*00f8*/ 	.word	0x00000008
.L_1829:


//--------------------- .nv.info._Z35group_norm_nhwc_fwd_one_pass_kernelI11Fp32IOFp16WLi256ELi28ELi448EEv26Group_norm_nhwc_fwd_params --------------------------
	.section	.nv.info._Z35group_norm_nhwc_fwd_one_pass_kernelI11Fp32IOFp16WLi256ELi28ELi448EEv26Group_norm_nhwc_fwd_params,"",@"SHT_CUDA_INFO"
	.sectionflags	@""
	.align	4


	//----- nvinfo : EIATTR_CUDA_API_VERSION
	.align		4
        /*0000*/ 	.byte	0x04, 0x37
        /*0002*/ 	.short	(.L_1831 - .L_1830)
.L_1830:
        /*0004*/ 	.word	0x00000082


	//----- nvinfo : EIATTR_KPARAM_INFO
	.align		4
.L_1831:
        /*0008*/ 	.byte	0x04, 0x17
        /*000a*/ 	.short	(.L_1833 - .L_1832)
.L_1832:
        /*000c*/ 	.word	0x00000000
        /*0010*/ 	.short	0x0000
        /*0012*/ 	.short	0x0000
        /*0014*/ 	.byte	0x00, 0xf0, 0x81, 0x02


	//----- nvinfo : EIATTR_SPARSE_MMA_MASK
	.align		4
.L_1833:
        /*0018*/ 	.byte	0x03, 0x50
        /*001a*/ 	.short	0x0000


	//----- nvinfo : EIATTR_MAXREG_COUNT
	.align		4
        /*001c*/ 	.byte	0x03, 0x1b
        /*001e*/ 	.short	0x0080


	//----- nvinfo : EIATTR_NUM_BARRIERS
	.align		4
        /*0020*/ 	.byte	0x02, 0x4c
        /*0022*/ 	.byte	0x01
	.zero		1


	//----- nvinfo : EIATTR_MERCURY_ISA_VERSION
	.align		4
        /*0024*/ 	.byte	0x03, 0x5f
        /*0026*/ 	.short	0x0101


	//----- nvinfo : EIATTR_COOP_GROUP_MASK_REGIDS
	.align		4
        /*0028*/ 	.byte	0x04, 0x29
        /*002a*/ 	.short	(.L_1835 - .L_1834)


	//   ....[0]....
.L_1834:
        /*002c*/ 	.word	0xffffffff


	//   ....[1]....
        /*0030*/ 	.word	0xffffffff


	//   ....[2]....
        /*0034*/ 	.word	0xffffffff


	//   ....[3]....
        /*0038*/ 	.word	0xffffffff


	//   ....[4]....
        /*003c*/ 	.word	0xffffffff


	//   ....[5]....
        /*0040*/ 	.word	0xffffffff


	//   ....[6]....
        /*0044*/ 	.word	0xffffffff


	//   ....[7]....
        /*0048*/ 	.word	0xffffffff


	//   ....[8]....
        /*004c*/ 	.word	0xffffffff


	//   ....[9]....
        /*0050*/ 	.word	0xffffffff


	//----- nvinfo : EIATTR_COOP_GROUP_INSTR_OFFSETS
	.align		4
.L_1835:
        /*0054*/ 	.byte	0x04, 0x28
        /*0056*/ 	.short	(.L_1837 - .L_1836)


	//   ....[0]....
.L_1836:
        /*0058*/ 	.word	0x00000ed0


	//   ....[1]....
        /*005c*/ 	.word	0x00000ee0


	//   ....[2]....
        /*0060*/ 	.word	0x00000f10


	//   ....[3]....
        /*0064*/ 	.word	0x00000f20


	//   ....[4]....
        /*0068*/ 	.word	0x00000f60


	//   ....[5]....
        /*006c*/ 	.word	0x00000f70


	//   ....[6]....
        /*0070*/ 	.word	0x00000fb0


	//   ....[7]....
        /*0074*/ 	.word	0x00000fc0


	//   ....[8]....
        /*0078*/ 	.word	0x00001040


	//   ....[9]....
        /*007c*/ 	.word	0x00001050


	//----- nvinfo : EIATTR_VRC_CTA_INIT_COUNT
	.align		4
.L_1837:
        /*0080*/ 	.byte	0x02, 0x4a
	.zero		1
	.zero		1


	//----- nvinfo : EIATTR_EXIT_INSTR_OFFSETS
	.align		4
        /*0084*/ 	.byte	0x04, 0x1c
        /*0086*/ 	.short	(.L_1839 - .L_1838)


	//   ....[0]....
.L_1838:
        /*0088*/ 	.word	0x00000060


	//   ....[1]....
        /*008c*/ 	.word	0x00003c60


	//----- nvinfo : EIATTR_MAX_THREADS
	.align		4
.L_1839:
        /*0090*/ 	.byte	0x04, 0x05
        /*0092*/ 	.short	(.L_1841 - .L_1840)
.L_1840:
        /*0094*/ 	.word	0x000001c0
        /*0098*/ 	.word	0x00000001
        /*009c*/ 	.word	0x00000001


	//----- nvinfo : EIATTR_CRS_STACK_SIZE
	.align		4
.L_1841:
        /*00a0*/ 	.byte	0x04, 0x1e
        /*00a2*/ 	.short	(.L_1843 - .L_1842)
.L_1842:
        /*00a4*/ 	.word	0x00000000


	//----- nvinfo : EIATTR_CBANK_PARAM_SIZE
	.align		4
.L_1843:
        /*00a8*/ 	.byte	0x03, 0x19
        /*00aa*/ 	.short	0x00a0


	//----- nvinfo : EIATTR_PARAM_CBANK
	.align		4
        /*00ac*/ 	.byte	0x04, 0x0a
        /*00ae*/ 	.short	(.L_1845 - .L_1844)
	.align		4
.L_1844:
        /*00b0*/ 	.word	index@(.nv.constant0._Z35group_norm_nhwc_fwd_one_pass_kernelI11Fp32IOFp16WLi256ELi28ELi448EEv26Group_norm_nhwc_fwd_params)
        /*00b4*/ 	.short	0x0380
        /*00b6*/ 	.short	0x00a0


	//----- nvinfo : EIATTR_SW_WAR
	.align		4
.L_1845:
        /*00b8*/ 	.byte	0x04, 0x36
        /*00ba*/ 	.short	(.L_1847 - .L_1846)
.L_1846:
        /*00bc*/ 	.word	0x00000008
.L_1847:


//--------------------- .nv.info._Z35group_norm_nhwc_fwd_one_pass_kernelI11Fp32IOFp16WLi512ELi28ELi448EEv26Group_norm_nhwc_fwd_params --------------------------
	.section	.nv.info._Z35group_norm_nhwc_fwd_one_pass_kernelI11Fp32IOFp16WLi512ELi28ELi448EEv26Group_norm_nhwc_fwd_params,"",@"SHT_CUDA_INFO"
	.sectionflags	@""
	.align	4


	//----- nvinfo : EIATTR_CUDA_API_VERSION
	.align		4
        /*0000*/ 	.byte	0x04, 0x37
        /*0002*/ 	.short	(.L_1849 - .L_1848)
.L_1848:
        /*0004*/ 	.word	0x00000082


	//----- nvinfo : EIATTR_KPARAM_INFO
	.align		4
.L_1849:
        /*0008*/ 	.byte	0x04, 0x17
        /*000a*/ 	.short	(.L_1851 - .L_1850)
.L_1850:
        /*000c*/ 	.word	0x00000000
        /*0010*/ 	.short	0x0000
        /*0012*/ 	.short	0x0000
        /*0014*/ 	.byte	0x00, 0xf0, 0x81, 0x02


	//----- nvinfo : EIATTR_SPARSE_MMA_MASK
	.align		4
.L_1851:
        /*0018*/ 	.byte	0x03, 0x50
        /*001a*/ 	.short	0x0000


	//----- nvinfo : EIATTR_MAXREG_COUNT
	.align		4
        /*001c*/ 	.byte	0x03, 0x1b
        /*001e*/ 	.short	0x0080


	//----- nvinfo : EIATTR_NUM_BARRIERS
	.align		4
        /*0020*/ 	.byte	0x02, 0x4c
        /*0022*/ 	.byte	0x01
	.zero		1


	//----- nvinfo : EIATTR_MERCURY_ISA_VERSION
	.align		4
        /*0024*/ 	.byte	0x03, 0x5f
        /*0026*/ 	.short	0x0101


	//----- nvinfo : EIATTR_COOP_GROUP_MASK_REGIDS
	.align		4
        /*0028*/ 	.byte	0x04, 0x29
        /*002a*/ 	.short	(.L_1853 - .L_1852)


	//   ....[0]....
.L_1852:
        /*002c*/ 	.word	0xffffffff


	//   ....[1]....
        /*0030*/ 	.word	0xffffffff


	//   ....[2]....
        /*0034*/ 	.word	0xffffffff


	//   ....[3]....
        /*0038*/ 	.word	0xffffffff


	//   ....[4]....
        /*003c*/ 	.word	0xffffffff


	//   ....[5]....
        /*0040*/ 	.word	0xffffffff


	//   ....[6]....
        /*0044*/ 	.word	0xffffffff


	//   ....[7]....
        /*0048*/ 	.word	0xffffffff


	//   ....[8]....
        /*004c*/ 	.word	0xffffffff


	//   ....[9]....
        /*0050*/ 	.word	0xffffffff


	//----- nvinfo : EIATTR_COOP_GROUP_INSTR_OFFSETS
	.align		4
.L_1853:
        /*0054*/ 	.byte	0x04, 0x28
        /*0056*/ 	.short	(.L_1855 - .L_1854)


	//   ....[0]....
.L_1854:
        /*0058*/ 	.word	0x00001930


	//   ....[1]....
        /*005c*/ 	.word	0x00001940


	//   ....[2]....
        /*0060*/ 	.word	0x00001970


	//   ....[3]....
        /*0064*/ 	.word	0x00001980


	//   ....[4]....
        /*0068*/ 	.word	0x000019c0


	//   ....[5]....
        /*006c*/ 	.word	0x000019d0


	//   ....[6]....
        /*0070*/ 	.word	0x00001a10


	//   ....[7]....
        /*0074*/ 	.word	0x00001a20


	//   ....[8]....
        /*0078*/ 	.word	0x00001aa0


	//   ....[9]....
        /*007c*/ 	.word	0x00001ab0


	//----- nvinfo : EIATTR_VRC_CTA_INIT_COUNT
	.align		4
.L_1855:
        /*0080*/ 	.byte	0x02, 0x4a
	.zero		1
	.zero		1


	//----- nvinfo : EIATTR_EXIT_INSTR_OFFSETS
	.align		4
        /*0084*/ 	.byte	0x04, 0x1c
        /*0086*/ 	.short	(.L_1857 - .L_1856)


	//   ....[0]....
.L_1856:
        /*0088*/ 	.word	0x00000060


	//   ....[1]....
        /*008c*/ 	.word	0x00006120


	//----- nvinfo : EIATTR_MAX_THREADS
	.align		4
.L_1857:
        /*0090*/ 	.byte	0x04, 0x05
        /*0092*/ 	.short	(.L_1859 - .L_1858)
.L_1858:
        /*0094*/ 	.word	0x000001c0
        /*0098*/ 	.word	0x00000001
        /*009c*/ 	.word	0x00000001


	//----- nvinfo : EIATTR_CRS_STACK_SIZE
	.align		4
.L_1859:
        /*00a0*/ 	.byte	0x04, 0x1e
        /*00a2*/ 	.short	(.L_1861 - .L_1860)
.L_1860:
        /*00a4*/ 	.word	0x00000000


	//----- nvinfo : EIATTR_CBANK_PARAM_SIZE
	.align		4
.L_1861:
        /*00a8*/ 	.byte	0x03, 0x19
        /*00aa*/ 	.short	0x00a0


	//----- nvinfo : EIATTR_PARAM_CBANK
	.align		4
        /*00ac*/ 	.byte	0x04, 0x0a
        /*00ae*/ 	.short	(.L_1863 - .L_1862)
	.align		4
.L_1862:
        /*00b0*/ 	.word	index@(.nv.constant0._Z35group_norm_nhwc_fwd_one_pass_kernelI11Fp32IOFp16WLi512ELi28ELi448EEv26Group_norm_nhwc_fwd_params)
        /*00b4*/ 	.short	0x0380
        /*00b6*/ 	.short	0x00a0


	//----- nvinfo : EIATTR_SW_WAR
	.align		4
.L_1863:
        /*00b8*/ 	.byte	0x04, 0x36
        /*00ba*/ 	.short	(.L_1865 - .L_1864)
.L_1864:
        /*00bc*/ 	.word	0x00000008
.L_1865:


//--------------------- .nv.callgraph             --------------------------
	.section	.nv.callgraph,"",@"SHT_CUDA_CALLGRAPH"
	.align	4
	.sectionentsize	8
	.align		4
        /*0000*/ 	.word	0x00000000
	.align		4
        /*0004*/ 	.word	0xffffffff
	.align		4
        /*0008*/ 	.word	0x00000000
	.align		4
        /*000c*/ 	.word	0xfffffffe
	.align		4
        /*0010*/ 	.word	0x00000000
	.align		4
        /*0014*/ 	.word	0xfffffffd
	.align		4
        /*0018*/ 	.word	0x00000000
	.align		4
        /*001c*/ 	.word	0xfffffffc


//--------------------- .nv.constant4             --------------------------
	.section	.nv.constant4,"a",@progbits
	.align	8
	.align		8
.nv.constant4:
        /*0000*/ 	.dword	_ZN61_INTERNAL_4326794b_30_group_norm_nhwc_one_pass_28_cu_ee9af4cc4cuda3std3__45__cpo5beginE
	.align		8
        /*0008*/ 	.dword	_ZN61_INTERNAL_4326794b_30_group_norm_nhwc_one_pass_28_cu_ee9af4cc4cuda3std3__45__cpo3endE
	.align		8
        /*0010*/ 	.dword	_ZN61_INTERNAL_4326794b_30_group_norm_nhwc_one_pass_28_cu_ee9af4cc4cuda3std3__45__cpo6cbeginE
	.align		8
        /*0018*/ 	.dword	_ZN61_INTERNAL_4326794b_30_group_norm_nhwc_one_pass_28_cu_ee9af4cc4cuda3std3__45__cpo4cendE
	.align		8
        /*0020*/ 	.dword	_ZN61_INTERNAL_4326794b_30_group_norm_nhwc_one_pass_28_cu_ee9af4cc4cuda3std3__45__cpo6rbeginE
	.align		8
        /*0028*/ 	.dword	_ZN61_INTERNAL_4326794b_30_group_norm_nhwc_one_pass_28_cu_ee9af4cc4cuda3std3__45__cpo4rendE
	.align		8
        /*0030*/ 	.dword	_ZN61_INTERNAL_4326794b_30_group_norm_nhwc_one_pass_28_cu_ee9af4cc4cuda3std3__45__cpo7crbeginE
	.align		8
        /*0038*/ 	.dword	_ZN61_INTERNAL_4326794b_30_group_norm_nhwc_one_pass_28_cu_ee9af4cc4cuda3std3__45__cpo5crendE
	.align		8
        /*0040*/ 	.dword	_ZN61_INTERNAL_4326794b_30_group_norm_nhwc_one_pass_28_cu_ee9af4cc4cuda3std3__463_GLOBAL__N__4326794b_30_group_norm_nhwc_one_pass_28_cu_ee9af4cc6ignoreE
	.align		8
        /*0048*/ 	.dword	_ZN61_INTERNAL_4326794b_30_group_norm_nhwc_one_pass_28_cu_ee9af4cc4cuda3std3__419piecewise_constructE
	.align		8
        /*0050*/ 	.dword	_ZN61_INTERNAL_4326794b_30_group_norm_nhwc_one_pass_28_cu_ee9af4cc4cuda3std3__48in_placeE
	.align		8
        /*0058*/ 	.dword	_ZN61_INTERNAL_4326794b_30_group_norm_nhwc_one_pass_28_cu_ee9af4cc4cuda3std3__420unreachable_sentinelE
	.align		8
        /*0060*/ 	.dword	_ZN61_INTERNAL_4326794b_30_group_norm_nhwc_one_pass_28_cu_ee9af4cc4cuda3std3__47nulloptE
	.align		8
        /*0068*/ 	.dword	_ZN61_INTERNAL_4326794b_30_group_norm_nhwc_one_pass_28_cu_ee9af4cc4cuda3std3__48unexpectE
	.align		8
        /*0070*/ 	.dword	_ZN61_INTERNAL_4326794b_30_group_norm_nhwc_one_pass_28_cu_ee9af4cc4cuda3std6ranges3__45__cpo4swapE
	.align		8
        /*0078*/ 	.dword	_ZN61_INTERNAL_4326794b_30_group_norm_nhwc_one_pass_28_cu_ee9af4cc4cuda3std6ranges3__45__cpo9iter_moveE
	.align		8
        /*0080*/ 	.dword	_ZN61_INTERNAL_4326794b_30_group_norm_nhwc_one_pass_28_cu_ee9af4cc4cuda3std6ranges3__45__cpo5beginE
	.align		8
        /*0088*/ 	.dword	_ZN61_INTERNAL_4326794b_30_group_norm_nhwc_one_pass_28_cu_ee9af4cc4cuda3std6ranges3__45__cpo3endE
	.align		8
        /*0090*/ 	.dword	_ZN61_INTERNAL_4326794b_30_group_norm_nhwc_one_pass_28_cu_ee9af4cc4cuda3std6ranges3__45__cpo6cbeginE
	.align		8
        /*0098*/ 	.dword	_ZN61_INTERNAL_4326794b_30_group_norm_nhwc_one_pass_28_cu_ee9af4cc4cuda3std6ranges3__45__cpo4cendE
	.align		8
        /*00a0*/ 	.dword	_ZN61_INTERNAL_4326794b_30_group_norm_nhwc_one_pass_28_cu_ee9af4cc4cuda3std6ranges3__45__cpo7advanceE
	.align		8
        /*00a8*/ 	.dword	_ZN61_INTERNAL_4326794b_30_group_norm_nhwc_one_pass_28_cu_ee9af4cc4cuda3std6ranges3__45__cpo9iter_swapE
	.align		8
        /*00b0*/ 	.dword	_ZN61_INTERNAL_4326794b_30_group_norm_nhwc_one_pass_28_cu_ee9af4cc4cuda3std6ranges3__45__cpo4nextE
	.align		8
        /*00b8*/ 	.dword	_ZN61_INTERNAL_4326794b_30_group_norm_nhwc_one_pass_28_cu_ee9af4cc4cuda3std6ranges3__45__cpo4prevE
	.align		8
        /*00c0*/ 	.dword	_ZN61_INTERNAL_4326794b_30_group_norm_nhwc_one_pass_28_cu_ee9af4cc4cuda3std6ranges3__45__cpo4dataE
	.align		8
        /*00c8*/ 	.dword	_ZN61_INTERNAL_4326794b_30_group_norm_nhwc_one_pass_28_cu_ee9af4cc4cuda3std6ranges3__45__cpo5cdataE
	.align		8
        /*00d0*/ 	.dword	_ZN61_INTERNAL_4326794b_30_group_norm_nhwc_one_pass_28_cu_ee9af4cc4cuda3std6ranges3__45__cpo4sizeE
	.align		8
        /*00d8*/ 	.dword	_ZN61_INTERNAL_4326794b_30_group_norm_nhwc_one_pass_28_cu_ee9af4cc4cuda3std6ranges3__45__cpo5ssizeE
	.align		8
        /*00e0*/ 	.dword	_ZN61_INTERNAL_4326794b_30_group_norm_nhwc_one_pass_28_cu_ee9af4cc4cuda3std6ranges3__45__cpo8distanceE
	.align		8
        /*00e8*/ 	.dword	_ZN61_INTERNAL_4326794b_30_group_norm_nhwc_one_pass_28_cu_ee9af4cc6thrust24THRUST_300001_SM_1000_NS6system6detail10sequential3seqE
	.align		8
        /*00f0*/ 	.dword	_ZN61_INTERNAL_4326794b_30_group_norm_nhwc_one_pass_28_cu_ee9af4cc6thrust24THRUST_300001_SM_1000_NS12placeholders2_1E
	.align		8
        /*00f8*/ 	.dword	_ZN61_INTERNAL_4326794b_30_group_norm_nhwc_one_pass_28_cu_ee9af4cc6thrust24THRUST_300001_SM_1000_NS12placeholders2_2E
	.align		8
        /*0100*/ 	.dword	_ZN61_INTERNAL_4326794b_30_group_norm_nhwc_one_pass_28_cu_ee9af4cc6thrust24THRUST_300001_SM_1000_NS12placeholders2_3E
	.align		8
        /*0108*/ 	.dword	_ZN61_INTERNAL_4326794b_30_group_norm_nhwc_one_pass_28_cu_ee9af4cc6thrust24THRUST_300001_SM_1000_NS12placeholders2_4E
	.align		8
        /*0110*/ 	.dword	_ZN61_INTERNAL_4326794b_30_group_norm_nhwc_one_pass_28_cu_ee9af4cc6thrust24THRUST_300001_SM_1000_NS12placeholders2_5E
	.align		8
        /*0118*/ 	.dword	_ZN61_INTERNAL_4326794b_30_group_norm_nhwc_one_pass_28_cu_ee9af4cc6thrust24THRUST_300001_SM_1000_NS12placeholders2_6E
	.align		8
        /*0120*/ 	.dword	_ZN61_INTERNAL_4326794b_30_group_norm_nhwc_one_pass_28_cu_ee9af4cc6thrust24THRUST_300001_SM_1000_NS12placeholders2_7E
	.align		8
        /*0128*/ 	.dword	_ZN61_INTERNAL_4326794b_30_group_norm_nhwc_one_pass_28_cu_ee9af4cc6thrust24THRUST_300001_SM_1000_NS12placeholders2_8E
	.align		8
        /*0130*/ 	.dword	_ZN61_INTERNAL_4326794b_30_group_norm_nhwc_one_pass_28_cu_ee9af4cc6thrust24THRUST_300001_SM_1000_NS12placeholders2_9E
	.align		8
        /*0138*/ 	.dword	_ZN61_INTERNAL_4326794b_30_group_norm_nhwc_one_pass_28_cu_ee9af4cc6thrust24THRUST_300001_SM_1000_NS12placeholders3_10E


//--------------------- .text._ZN3cub18CUB_300001_SM_10006detail11EmptyKernelIvEEvv --------------------------
	.section	.text._ZN3cub18CUB_300001_SM_10006detail11EmptyKernelIvEEvv,"ax",@progbits
	.align	128
        .global         _ZN3cub18CUB_300001_SM_10006detail11EmptyKernelIvEEvv
        .type           _ZN3cub18CUB_300001_SM_10006detail11EmptyKernelIvEEvv,@function
        .size           _ZN3cub18CUB_300001_SM_10006detail11EmptyKernelIvEEvv,(.L_x_3403 - _ZN3cub18CUB_300001_SM_10006detail11EmptyKernelIvEEvv)
        .other          _ZN3cub18CUB_300001_SM_10006detail11EmptyKernelIvEEvv,@"STO_CUDA_ENTRY STV_DEFAULT"
_ZN3cub18CUB_300001_SM_10006detail11EmptyKernelIvEEvv:
.text._ZN3cub18CUB_300001_SM_10006detail11EmptyKernelIvEEvv:
[----:B------:R-:W-:Y:S01]  /*0000*/  LDC R1, c[0x0][0x37c] ;  /* 0x0000df00ff017b82 */ /* 0x000fe20000000800 */
[----:B------:R-:W-:Y:S05]  /*0010*/  EXIT ;  /* 0x000000000000794d */ /* 0x000fea0003800000 */
.L_x_0:
[----:B------:R-:W-:-:S00]  /*0020*/  BRA `(.L_x_0) ;  /* 0xfffffffc00fc7947 */ /* 0x000fc0000383ffff */
[----:B------:R-:W-:-:S00]  /*0030*/  NOP ;  /* 0x0000000000007918 */ /* 0x000fc00000000000 */
        /* <DEDUP_REMOVED lines=12> */
.L_x_3403:


//--------------------- .text._Z35group_norm_nhwc_bwd_one_pass_kernelI11Bf16IOFp32WLi64ELi28ELi448EEv26Group_norm_nhwc_bwd_params --------------------------
	.section	.text._Z35group_norm_nhwc_bwd_one_pass_kernelI11Bf16IOFp32WLi64ELi28ELi448EEv26Group_norm_nhwc_bwd_params,"ax",@progbits
	.align	128
        .global         _Z35group_norm_nhwc_bwd_one_pass_kernelI11Bf16IOFp32WLi64ELi28ELi448EEv26Group_norm_nhwc_bwd_params
        .type           _Z35group_norm_nhwc_bwd_one_pass_kernelI11Bf16IOFp32WLi64ELi28ELi448EEv26Group_norm_nhwc_bwd_params,@function
        .size           _Z35group_norm_nhwc_bwd_one_pass_kernelI11Bf16IOFp32WLi64ELi28ELi448EEv26Group_norm_nhwc_bwd_params,(.L_x_3404 - _Z35group_norm_nhwc_bwd_one_pass_kernelI11Bf16IOFp32WLi64ELi28ELi448EEv26Group_norm_nhwc_bwd_params)
        .other          _Z35group_norm_nhwc_bwd_one_pass_kernelI11Bf16IOFp32WLi64ELi28ELi448EEv26Group_norm_nhwc_bwd_params,@"STO_CUDA_ENTRY STV_DEFAULT"
_Z35group_norm_nhwc_bwd_one_pass_kernelI11Bf16IOFp32WLi64ELi28ELi448EEv26Group_norm_nhwc_bwd_params:
.text._Z35group_norm_nhwc_bwd_one_pass_kernelI11Bf16IOFp32WLi64ELi28ELi448EEv26Group_norm_nhwc_bwd_params:
[----:B------:R-:W-:Y:S08]  /*0000*/  LDC R1, c[0x0][0x37c] ;  /* 0x0000df00ff017b82 */ /* 0x000ff00000000800 */
[----:B------:R-:W0:Y:S01]  /*0010*/  S2UR UR5, SR_CTAID.Y ;  /* 0x00000000000579c3 */ /* 0x000e220000002600 */
[----:B------:R-:W1:Y:S01]  /*0020*/  LDCU UR8, c[0x0][0x410] ;  /* 0x00008200ff0877ac */ /* 0x000e620008000800 */
[----:B------:R-:W2:Y:S01]  /*0030*/  S2R R36, SR_TID.X ;  /* 0x0000000000247919 */ /* 0x000ea20000002100 */
[----:B------:R-:W1:Y:S05]  /*0040*/  LDCU UR4, c[0x0][0x3e0] ;  /* 0x00007c00ff0477ac */ /* 0x000e6a0008000800 */
[----:B------:R-:W3:Y:S01]  /*0050*/  S2UR UR28, SR_CTAID.X ;  /* 0x00000000001c79c3 */ /* 0x000ee20000002500 */
[----:B------:R-:W4:Y:S01]  /*0060*/  LDCU.64 UR26, c[0x0][0x358] ;  /* 0x00006b00ff1a77ac */ /* 0x000f220008000a00 */
[----:B-1----:R-:W-:-:S04]  /*0070*/  UIMAD UR8, UR8, UR4, URZ ;  /* 0x00000004080872a4 */ /* 0x002fc8000f8e02ff */
[----:B0-----:R-:W-:-:S09]  /*0080*/  UISETP.GE.AND UP0, UPT, UR5, UR8, UPT ;  /* 0x000000080500728c */ /* 0x001fd2000bf06270 */
[----:B--234-:R-:W-:Y:S05]  /*0090*/  BRA.U UP0, `(.L_x_1) ;  /* 0x0000003500347547 */ /* 0x01cfea000b800000 */
[----:B------:R-:W-:Y:S01]  /*00a0*/  LOP3.LUT R0, R36, 0xffff, RZ, 0xc0, !PT ;  /* 0x0000ffff24007812 */ /* 0x000fe200078ec0ff */
[----:B------:R-:W0:Y:S01]  /*00b0*/  LDC R5, c[0x0][0x41c] ;  /* 0x00010700ff057b82 */ /* 0x000e220000000800 */
[----:B------:R-:W1:Y:S01]  /*00c0*/  LDCU UR29, c[0x0][0x374] ;  /* 0x00006e80ff1d77ac */ /* 0x000e620008000800 */
[----:B------:R-:W2:Y:S01]  /*00d0*/  S2R R35, SR_LANEID ;  /* 0x0000000000237919 */ /* 0x000ea20000000000 */
[----:B------:R-:W-:Y:S01]  /*00e0*/  SHF.R.U32.HI R37, RZ, 0x2, R36 ;  /* 0x00000002ff257819 */ /* 0x000fe20000011624 */
[----:B------:R-:W-:Y:S01]  /*00f0*/  IMAD R0, R0, 0x124a, RZ ;  /* 0x0000124a00007824 */ /* 0x000fe200078e02ff */
[----:B------:R-:W3:Y:S02]  /*0100*/  LDCU UR31, c[0x0][0x370] ;  /* 0x00006e00ff1f77ac */ /* 0x000ee40008000800 */
[----:B------:R-:W-:Y:S01]  /*0110*/  LOP3.LUT R37, R37, 0xf8, RZ, 0xc0, !PT ;  /* 0x000000f825257812 */ /* 0x000fe200078ec0ff */
[----:B------:R-:W4:Y:S01]  /*0120*/  S2UR UR6, SR_CgaCtaId ;  /* 0x00000000000679c3 */ /* 0x000f220000008800 */
[----:B------:R-:W-:Y:S01]  /*0130*/  SHF.R.U32.HI R0, RZ, 0x10, R0 ;  /* 0x00000010ff007819 */ /* 0x000fe20000011600 */
[----:B------:R-:W-:Y:S01]  /*0140*/  UMOV UR9, 0x400 ;  /* 0x0000040000097882 */ /* 0x000fe20000000000 */
[----:B------:R-:W0:Y:S02]  /*0150*/  LDCU.U8 UR30, c[0x0][0x414] ;  /* 0x00008280ff1e77ac */ /* 0x000e240008000000 */
[----:B------:R-:W-:Y:S01]  /*0160*/  PRMT R2, R0, 0x9910, RZ ;  /* 0x0000991000027816 */ /* 0x000fe200000000ff */
[----:B------:R-:W-:Y:S01]  /*0170*/  UIADD3 UR4, UPT, UPT, UR9, 0x90, URZ ;  /* 0x0000009009047890 */ /* 0x000fe2000fffe0ff */
[----:B------:R-:W-:-:S03]  /*0180*/  UMOV UR17, UR5 ;  /* 0x0000000500117c82 */ /* 0x000fc60008000000 */
[----:B------:R-:W-:Y:S01]  /*0190*/  IMAD R2, R2, 0xe, RZ ;  /* 0x0000000e02027824 */ /* 0x000fe200078e02ff */
[----:B-1----:R-:W-:Y:S02]  /*01a0*/  UIMAD UR32, UR28, UR29, UR5 ;  /* 0x0000001d1c2072a4 */ /* 0x002fe4000f8e0205 */
[----:B------:R-:W-:Y:S02]  /*01b0*/  UIMAD UR10, UR29, 0x7, UR5 ;  /* 0x000000071d0a78a4 */ /* 0x000fe4000f8e0205 */
[----:B------:R-:W-:Y:S01]  /*01c0*/  IADD3 R2, PT, PT, RZ, -R2, RZ ;  /* 0x80000002ff027210 */ /* 0x000fe20007ffe0ff */
[----:B0-----:R-:W-:Y:S01]  /*01d0*/  IMAD R0, R5, UR28, R0 ;  /* 0x0000001c05007c24 */ /* 0x001fe2000f8e0200 */
[----:B---3--:R-:W-:Y:S02]  /*01e0*/  ULOP3.LUT UR33, UR31, 0x7, URZ, 0xc0, !UPT ;  /* 0x000000071f217892 */ /* 0x008fe4000f8ec0ff */
[----:B------:R-:W-:Y:S01]  /*01f0*/  PRMT R3, R2, 0x7710, RZ ;  /* 0x0000771002037816 */ /* 0x000fe200000000ff */
[----:B------:R-:W-:Y:S01]  /*0200*/  UIMAD UR11, UR29, 0x6, UR5 ;  /* 0x000000061d0b78a4 */ /* 0x000fe2000f8e0205 */
[----:B------:R-:W-:Y:S01]  /*0210*/  IADD3 R32, PT, PT, R0, 0x20, RZ ;  /* 0x0000002000207810 */ /* 0x000fe20007ffe0ff */
[----:B------:R-:W-:Y:S01]  /*0220*/  UIMAD UR12, UR29, 0x5, UR5 ;  /* 0x000000051d0c78a4 */ /* 0x000fe2000f8e0205 */
[----:B------:R-:W-:Y:S01]  /*0230*/  IADD3 R2, PT, PT, R3, R36, RZ ;  /* 0x0000002403027210 */ /* 0x000fe20007ffe0ff */
[----:B----4-:R-:W-:Y:S01]  /*0240*/  ULEA UR4, UR6, UR4, 0x18 ;  /* 0x0000000406047291 */ /* 0x010fe2000f8ec0ff */
[----:B------:R-:W-:Y:S01]  /*0250*/  SHF.R.S32.HI R34, RZ, 0x1f, R0 ;  /* 0x0000001fff227819 */ /* 0x000fe20000011400 */
[----:B------:R-:W-:Y:S01]  /*0260*/  ULEA UR9, UR6, UR9, 0x18 ;  /* 0x0000000906097291 */ /* 0x000fe2000f8ec0ff */
[----:B------:R-:W-:Y:S01]  /*0270*/  SHF.L.U32 R31, R2, 0x1, RZ ;  /* 0x00000001021f7819 */ /* 0x000fe200000006ff */
[----:B------:R-:W-:Y:S01]  /*0280*/  UIADD3 UR6, UPT, UPT, UR33, -0x1, URZ ;  /* 0xffffffff21067890 */ /* 0x000fe2000fffe0ff */
[----:B------:R-:W-:Y:S01]  /*0290*/  SHF.R.S32.HI R33, RZ, 0x1f, R32 ;  /* 0x0000001fff217819 */ /* 0x000fe20000011420 */
[----:B------:R-:W-:Y:S01]  /*02a0*/  ULEA UR13, UR29, UR5, 0x2 ;  /* 0x000000051d0d7291 */ /* 0x000fe2000f8e10ff */
[----:B------:R-:W-:Y:S01]  /*02b0*/  LOP3.LUT R31, R31, 0xffff, RZ, 0xc0, !PT ;  /* 0x0000ffff1f1f7812 */ /* 0x000fe200078ec0ff */
[----:B------:R-:W-:Y:S01]  /*02c0*/  UIMAD UR14, UR29, 0x3, UR5 ;  /* 0x000000031d0e78a4 */ /* 0x000fe2000f8e0205 */
[----:B------:R-:W-:Y:S01]  /*02d0*/  LEA R2, R36, UR4, 0x4 ;  /* 0x0000000424027c11 */ /* 0x000fe2000f8e20ff */
[----:B------:R-:W-:-:S02]  /*02e0*/  ULEA UR15, UR29, UR5, 0x1 ;  /* 0x000000051d0f7291 */ /* 0x000fc4000f8e08ff */
[----:B------:R-:W-:Y:S02]  /*02f0*/  UIADD3 UR16, UPT, UPT, UR5, UR29, URZ ;  /* 0x0000001d05107290 */ /* 0x000fe4000fffe0ff */
[----:B------:R-:W-:Y:S02]  /*0300*/  ULOP3.LUT UR34, UR31, 0x3, URZ, 0xc0, !UPT ;  /* 0x000000031f227892 */ /* 0x000fe4000f8ec0ff */
[----:B------:R-:W-:Y:S02]  /*0310*/  ULOP3.LUT UR35, UR31, 0x7ffffff8, URZ, 0xc0, !UPT ;  /* 0x7ffffff81f237892 */ /* 0x000fe4000f8ec0ff */
[----:B------:R-:W-:Y:S01]  /*0320*/  UISETP.GE.U32.AND UP0, UPT, UR6, 0x3, UPT ;  /* 0x000000030600788c */ /* 0x000fe2000bf06070 */
[----:B--2---:R-:W-:-:S10]  /*0330*/  UMOV UR4, URZ ;  /* 0x000000ff00047c82 */ /* 0x004fd40008000000 */
.L_x_26:
[----:B0-----:R-:W0:Y:S01]  /*0340*/  LDC R8, c[0x0][0x410] ;  /* 0x00010400ff087b82 */ /* 0x001e220000000800 */
[----:B------:R-:W-:Y:S01]  /*0350*/  IABS R9, UR17 ;  /* 0x0000001100097c13 */ /* 0x000fe20008000000 */
[----:B-1----:R-:W1:Y:S01]  /*0360*/  LDCU.64 UR6, c[0x0][0x3b8] ;  /* 0x00007700ff0677ac */ /* 0x002e620008000a00 */
[----:B------:R-:W-:Y:S01]  /*0370*/  ISETP.LE.AND P1, PT, RZ, UR17, PT ;  /* 0x00000011ff007c0c */ /* 0x000fe2000bf23270 */
[----:B--2---:R-:W2:Y:S01]  /*0380*/  LDCU.128 UR20, c[0x0][0x400] ;  /* 0x00008000ff1477ac */ /* 0x004ea20008000c00 */
[----:B-1----:R-:W-:Y:S01]  /*0390*/  UIMAD.WIDE UR6, UR17, 0x8, UR6 ;  /* 0x00000008110678a5 */ /* 0x002fe2000f8e0206 */
[----:B0-----:R-:W-:-:S05]  /*03a0*/  IABS R6, R8 ;  /* 0x0000000800067213 */ /* 0x001fca0000000000 */
[----:B------:R-:W-:Y:S01]  /*03b0*/  MOV R12, UR6 ;  /* 0x00000006000c7c02 */ /* 0x000fe20008000f00 */
[----:B----4-:R-:W0:Y:S01]  /*03c0*/  I2F.RP R3, R6 ;  /* 0x0000000600037306 */ /* 0x010e220000209400 */
[----:B------:R-:W-:Y:S02]  /*03d0*/  MOV R13, UR7 ;  /* 0x00000007000d7c02 */ /* 0x000fe40008000f00 */
[----:B--2---:R-:W-:-:S04]  /*03e0*/  ISETP.GE.U32.AND P0, PT, R0, UR20, PT ;  /* 0x0000001400007c0c */ /* 0x004fc8000bf06070 */
[----:B------:R-:W2:Y:S01]  /*03f0*/  LDG.E.64 R12, desc[UR26][R12.64] ;  /* 0x0000001a0c0c7981 */ /* 0x000ea2000c1e1b00 */
[----:B------:R-:W-:Y:S01]  /*0400*/  ISETP.GE.AND.EX P0, PT, R34, UR21, PT, P0 ;  /* 0x0000001522007c0c */ /* 0x000fe2000bf06300 */
[----:B0-----:R-:W0:-:S12]  /*0410*/  MUFU.RCP R3, R3 ;  /* 0x0000000300037308 */ /* 0x001e180000001000 */
[----:B------:R-:W1:Y:S08]  /*0420*/  @!P0 LDC.64 R14, c[0x0][0x3f8] ;  /* 0x0000fe00ff0e8b82 */ /* 0x000e700000000a00 */
[----:B---3--:R-:W3:Y:S01]  /*0430*/  @!P0 LDC.64 R10, c[0x0][0x3a0] ;  /* 0x0000e800ff0a8b82 */ /* 0x008ee20000000a00 */
[----:B0-----:R-:W-:-:S04]  /*0440*/  IADD3 R4, PT, PT, R3, 0xffffffe, RZ ;  /* 0x0ffffffe03047810 */ /* 0x001fc80007ffe0ff */
[----:B------:R0:W4:Y:S03]  /*0450*/  F2I.FTZ.U32.TRUNC.NTZ R5, R4 ;  /* 0x0000000400057305 */ /* 0x000126000021f000 */
[----:B------:R-:W3:Y:S01]  /*0460*/  @!P0 LDC.64 R18, c[0x0][0x398] ;  /* 0x0000e600ff128b82 */ /* 0x000ee20000000a00 */
[----:B0-----:R-:W-:Y:S01]  /*0470*/  HFMA2 R4, -RZ, RZ, 0, 0 ;  /* 0x00000000ff047431 */ /* 0x001fe200000001ff */
[----:B----4-:R-:W-:-:S05]  /*0480*/  IADD3 R7, PT, PT, RZ, -R5, RZ ;  /* 0x80000005ff077210 */ /* 0x010fca0007ffe0ff */
[----:B------:R-:W-:-:S04]  /*0490*/  IMAD R7, R7, R6, RZ ;  /* 0x0000000607077224 */ /* 0x000fc800078e02ff */
[----:B------:R-:W-:Y:S01]  /*04a0*/  IMAD.HI.U32 R5, R5, R7, R4 ;  /* 0x0000000705057227 */ /* 0x000fe200078e0004 */
[----:B------:R-:W-:Y:S02]  /*04b0*/  MOV R7, R9 ;  /* 0x0000000900077202 */ /* 0x000fe40000000f00 */
[----:B------:R-:W-:-:S03]  /*04c0*/  LOP3.LUT R4, R8, UR17, RZ, 0x3c, !PT ;  /* 0x0000001108047c12 */ /* 0x000fc6000f8e3cff */
[----:B------:R-:W-:Y:S01]  /*04d0*/  IMAD.HI.U32 R5, R5, R7, RZ ;  /* 0x0000000705057227 */ /* 0x000fe200078e00ff */
[----:B------:R-:W-:-:S04]  /*04e0*/  ISETP.GE.AND P2, PT, R4, RZ, PT ;  /* 0x000000ff0400720c */ /* 0x000fc80003f46270 */
[----:B------:R-:W-:-:S05]  /*04f0*/  IADD3 R3, PT, PT, -R5, RZ, RZ ;  /* 0x000000ff05037210 */ /* 0x000fca0007ffe1ff */
[----:B------:R-:W-:-:S05]  /*0500*/  IMAD R3, R6, R3, R7 ;  /* 0x0000000306037224 */ /* 0x000fca00078e0207 */
[----:B------:R-:W-:-:S13]  /*0510*/  ISETP.GT.U32.AND P4, PT, R6, R3, PT ;  /* 0x000000030600720c */ /* 0x000fda0003f84070 */
[----:B------:R-:W-:-:S04]  /*0520*/  @!P4 IADD3 R3, PT, PT, R3, -R6, RZ ;  /* 0x800000060303c210 */ /* 0x000fc80007ffe0ff */
[-C--:B------:R-:W-:Y:S02]  /*0530*/  ISETP.GE.U32.AND P3, PT, R3, R6.reuse, PT ;  /* 0x000000060300720c */ /* 0x080fe40003f66070 */
[----:B------:R-:W-:Y:S02]  /*0540*/  @!P4 IADD3 R5, PT, PT, R5, 0x1, RZ ;  /* 0x000000010505c810 */ /* 0x000fe40007ffe0ff */
[----:B------:R-:W-:Y:S02]  /*0550*/  ISETP.GT.U32.AND P4, PT, R6, R3, PT ;  /* 0x000000030600720c */ /* 0x000fe40003f84070 */
[----:B------:R-:W-:-:S04]  /*0560*/  IADD3 R4, PT, PT, R3, -R6, RZ ;  /* 0x8000000603047210 */ /* 0x000fc80007ffe0ff */
[----:B------:R-:W-:Y:S02]  /*0570*/  SEL R3, R4, R3, !P4 ;  /* 0x0000000304037207 */ /* 0x000fe40006000000 */
[----:B------:R-:W-:Y:S02]  /*0580*/  LOP3.LUT R4, RZ, R8, RZ, 0x33, !PT ;  /* 0x00000008ff047212 */ /* 0x000fe400078e33ff */
[----:B------:R-:W-:Y:S02]  /*0590*/  @P3 IADD3 R5, PT, PT, R5, 0x1, RZ ;  /* 0x0000000105053810 */ /* 0x000fe40007ffe0ff */
[----:B------:R-:W-:Y:S02]  /*05a0*/  ISETP.NE.AND P3, PT, R8, RZ, PT ;  /* 0x000000ff0800720c */ /* 0x000fe40003f65270 */
[----:B------:R-:W-:Y:S02]  /*05b0*/  @!P1 IADD3 R3, PT, PT, -R3, RZ, RZ ;  /* 0x000000ff03039210 */ /* 0x000fe40007ffe1ff */
[----:B------:R-:W-:-:S02]  /*05c0*/  @!P2 IADD3 R5, PT, PT, -R5, RZ, RZ ;  /* 0x000000ff0505a210 */ /* 0x000fc40007ffe1ff */
[----:B------:R-:W-:Y:S02]  /*05d0*/  SEL R28, R4, R3, !P3 ;  /* 0x00000003041c7207 */ /* 0x000fe40005800000 */
[----:B------:R-:W-:Y:S02]  /*05e0*/  ISETP.GE.U32.AND P1, PT, R32, UR20, PT ;  /* 0x0000001420007c0c */ /* 0x000fe4000bf26070 */
[----:B------:R-:W-:Y:S01]  /*05f0*/  SEL R3, R4, R5, !P3 ;  /* 0x0000000504037207 */ /* 0x000fe20005800000 */
[----:B------:R-:W-:Y:S01]  /*0600*/  IMAD R20, R28, 0x1c, RZ ;  /* 0x0000001c1c147824 */ /* 0x000fe200078e02ff */
[----:B------:R-:W-:Y:S02]  /*0610*/  ISETP.GE.AND.EX P1, PT, R33, UR21, PT, P1 ;  /* 0x0000001521007c0c */ /* 0x000fe4000bf26310 */
[----:B------:R-:W-:Y:S02]  /*0620*/  SHF.R.S32.HI R5, RZ, 0x1f, R3 ;  /* 0x0000001fff057819 */ /* 0x000fe40000011403 */
[----:B------:R-:W-:-:S03]  /*0630*/  IADD3 R4, P2, PT, R20, R31, RZ ;  /* 0x0000001f14047210 */ /* 0x000fc60007f5e0ff */
[----:B------:R-:W-:Y:S01]  /*0640*/  IMAD R6, R5, UR22, RZ ;  /* 0x0000001605067c24 */ /* 0x000fe2000f8e02ff */
[----:B------:R-:W-:-:S03]  /*0650*/  LEA.HI.X.SX32 R5, R20, RZ, 0x1, P2 ;  /* 0x000000ff14057211 */ /* 0x000fc600010f0eff */
[C---:B------:R-:W-:Y:S02]  /*0660*/  IMAD R7, R3.reuse, UR23, R6 ;  /* 0x0000001703077c24 */ /* 0x040fe4000f8e0206 */
[----:B------:R-:W-:Y:S01]  /*0670*/  IMAD.WIDE.U32 R4, R3, UR22, R4 ;  /* 0x0000001603047c25 */ /* 0x000fe2000f8e0004 */
[----:B------:R-:W0:Y:S03]  /*0680*/  @!P1 LDC.64 R22, c[0x0][0x3f8] ;  /* 0x0000fe00ff169b82 */ /* 0x000e260000000a00 */
[----:B-1----:R-:W-:Y:S01]  /*0690*/  @!P0 IMAD R3, R34, R14, RZ ;  /* 0x0000000e22038224 */ /* 0x002fe200078e02ff */
[----:B------:R-:W-:Y:S02]  /*06a0*/  IADD3 R7, PT, PT, R5, R7, RZ ;  /* 0x0000000705077210 */ /* 0x000fe40007ffe0ff */
[----:B------:R-:W-:Y:S01]  /*06b0*/  @!P0 MOV R6, R4 ;  /* 0x0000000400068202 */ /* 0x000fe20000000f00 */
[C---:B------:R-:W-:Y:S01]  /*06c0*/  @!P0 IMAD R3, R0.reuse, R15, R3 ;  /* 0x0000000f00038224 */ /* 0x040fe200078e0203 */
[----:B------:R-:W1:Y:S03]  /*06d0*/  @!P1 LDC.64 R8, c[0x0][0x3a0] ;  /* 0x0000e800ff089b82 */ /* 0x000e660000000a00 */
[----:B------:R-:W-:Y:S01]  /*06e0*/  @!P0 IMAD.WIDE.U32 R14, R0, R14, R6 ;  /* 0x0000000e000e8225 */ /* 0x000fe200078e0006 */
[----:B------:R-:W-:-:S03]  /*06f0*/  ISETP.NE.AND P2, PT, RZ, UR30, PT ;  /* 0x0000001eff007c0c */ /* 0x000fc6000bf45270 */
[----:B------:R-:W-:Y:S01]  /*0700*/  HFMA2 R24, -RZ, RZ, 0, 0 ;  /* 0x00000000ff187431 */ /* 0x000fe200000001ff */
[----:B------:R-:W-:Y:S01]  /*0710*/  @!P0 IADD3 R3, PT, PT, R15, R3, RZ ;  /* 0x000000030f038210 */ /* 0x000fe20007ffe0ff */
[----:B------:R-:W4:Y:S01]  /*0720*/  @!P1 LDC.64 R16, c[0x0][0x398] ;  /* 0x0000e600ff109b82 */ /* 0x000f220000000a00 */
[C---:B------:R-:W-:Y:S02]  /*0730*/  @!P0 SHF.L.U32 R25, R14.reuse, 0x1, RZ ;  /* 0x000000010e198819 */ /* 0x040fe400000006ff */
[----:B------:R-:W-:Y:S02]  /*0740*/  @!P0 SHF.L.U64.HI R3, R14, 0x1, R3 ;  /* 0x000000010e038819 */ /* 0x000fe40000010203 */
[----:B---3--:R-:W-:Y:S01]  /*0750*/  @!P0 IADD3 R10, P3, PT, R25, R10, RZ ;  /* 0x0000000a190a8210 */ /* 0x008fe20007f7e0ff */
[----:B0-----:R-:W-:Y:S01]  /*0760*/  @!P1 IMAD R21, R33, R22, RZ ;  /* 0x0000001621159224 */ /* 0x001fe200078e02ff */
[----:B------:R-:W-:Y:S02]  /*0770*/  @!P1 MOV R14, R4 ;  /* 0x00000004000e9202 */ /* 0x000fe40000000f00 */
[----:B------:R-:W-:-:S02]  /*0780*/  @!P0 IADD3.X R11, PT, PT, R3, R11, RZ, P3, !PT ;  /* 0x0000000b030b8210 */ /* 0x000fc40001ffe4ff */
[----:B------:R-:W-:Y:S01]  /*0790*/  @!P1 MOV R15, R7 ;  /* 0x00000007000f9202 */ /* 0x000fe20000000f00 */
[C---:B------:R-:W-:Y:S02]  /*07a0*/  @!P1 IMAD R21, R32.reuse, R23, R21 ;  /* 0x0000001720159224 */ /* 0x040fe400078e0215 */
[----:B------:R0:W3:Y:S01]  /*07b0*/  @!P0 LDG.E R24, desc[UR26][R10.64] ;  /* 0x0000001a0a188981 */ /* 0x0000e2000c1e1900 */
[----:B------:R-:W-:Y:S02]  /*07c0*/  @!P1 IMAD.WIDE.U32 R22, R32, R22, R14 ;  /* 0x0000001620169225 */ /* 0x000fe400078e000e */
[----:B------:R-:W4:Y:S08]  /*07d0*/  LDC.64 R14, c[0x0][0x3a8] ;  /* 0x0000ea00ff0e7b82 */ /* 0x000f300000000a00 */
[----:B0-----:R-:W0:Y:S01]  /*07e0*/  @P2 LDC.64 R10, c[0x0][0x3b0] ;  /* 0x0000ec00ff0a2b82 */ /* 0x001e220000000a00 */
[----:B------:R-:W-:-:S02]  /*07f0*/  @!P1 IADD3 R23, PT, PT, R23, R21, RZ ;  /* 0x0000001517179210 */ /* 0x000fc40007ffe0ff */
[C---:B------:R-:W-:Y:S02]  /*0800*/  @!P1 SHF.L.U32 R21, R22.reuse, 0x1, RZ ;  /* 0x0000000116159819 */ /* 0x040fe400000006ff */
[----:B------:R-:W-:Y:S02]  /*0810*/  @!P0 IADD3 R18, P3, PT, R25, R18, RZ ;  /* 0x0000001219128210 */ /* 0x000fe40007f7e0ff */
[----:B------:R-:W-:Y:S02]  /*0820*/  @!P1 SHF.L.U64.HI R26, R22, 0x1, R23 ;  /* 0x00000001161a9819 */ /* 0x000fe40000010217 */
[----:B-1----:R-:W-:Y:S02]  /*0830*/  @!P1 IADD3 R8, P4, PT, R21, R8, RZ ;  /* 0x0000000815089210 */ /* 0x002fe40007f9e0ff */
[----:B------:R-:W-:Y:S02]  /*0840*/  CS2R R22, SRZ ;  /* 0x0000000000167805 */ /* 0x000fe4000001ff00 */
[----:B------:R-:W-:Y:S01]  /*0850*/  @!P0 IADD3.X R19, PT, PT, R3, R19, RZ, P3, !PT ;  /* 0x0000001303138210 */ /* 0x000fe20001ffe4ff */
[----:B------:R-:W-:Y:S01]  /*0860*/  HFMA2 R3, -RZ, RZ, 0, 0 ;  /* 0x00000000ff037431 */ /* 0x000fe200000001ff */
[----:B----4-:R-:W-:-:S02]  /*0870*/  @!P1 IADD3 R16, P3, PT, R21, R16, RZ ;  /* 0x0000001015109210 */ /* 0x010fc40007f7e0ff */
[----:B------:R-:W-:Y:S01]  /*0880*/  @!P1 IADD3.X R9, PT, PT, R26, R9, RZ, P4, !PT ;  /* 0x000000091a099210 */ /* 0x000fe200027fe4ff */
[----:B------:R-:W4:Y:S01]  /*0890*/  @!P0 LDG.E R22, desc[UR26][R18.64] ;  /* 0x0000001a12168981 */ /* 0x000f22000c1e1900 */
[----:B------:R-:W-:Y:S02]  /*08a0*/  IADD3 R21, PT, PT, R20, R31, RZ ;  /* 0x0000001f14157210 */ /* 0x000fe40007ffe0ff */
[----:B------:R-:W-:Y:S01]  /*08b0*/  @!P1 IADD3.X R17, PT, PT, R26, R17, RZ, P3, !PT ;  /* 0x000000111a119210 */ /* 0x000fe20001ffe4ff */
[----:B------:R1:W4:Y:S02]  /*08c0*/  @!P1 LDG.E R23, desc[UR26][R8.64] ;  /* 0x0000001a08179981 */ /* 0x000324000c1e1900 */
[C---:B------:R-:W-:Y:S02]  /*08d0*/  IMAD.WIDE R14, R21.reuse, 0x4, R14 ;  /* 0x00000004150e7825 */ /* 0x040fe400078e020e */
[----:B------:R-:W4:Y:S02]  /*08e0*/  @!P1 LDG.E R3, desc[UR26][R16.64] ;  /* 0x0000001a10039981 */ /* 0x000f24000c1e1900 */
[----:B0-----:R-:W-:Y:S01]  /*08f0*/  @P2 IMAD.WIDE R10, R21, 0x4, R10 ;  /* 0x00000004150a2825 */ /* 0x001fe200078e020a */
[----:B-1----:R-:W-:-:S06]  /*0900*/  CS2R R8, SRZ ;  /* 0x0000000000087805 */ /* 0x002fcc000001ff00 */
[----:B------:R0:W5:Y:S04]  /*0910*/  @P2 LDG.E.64 R8, desc[UR26][R10.64] ;  /* 0x0000001a0a082981 */ /* 0x000168000c1e1b00 */
[----:B------:R0:W5:Y:S01]  /*0920*/  LDG.E.64 R10, desc[UR26][R14.64] ;  /* 0x0000001a0e0a7981 */ /* 0x000162000c1e1b00 */
[----:B--2---:R-:W-:-:S13]  /*0930*/  R2UR UR42, R12 ;  /* 0x000000000c2a72ca */ /* 0x004fda00000e0000 */
[----:B------:R-:W-:-:S05]  /*0940*/  MOV R12, UR42 ;  /* 0x0000002a000c7c02 */ /* 0x000fca0008000f00 */
[----:B------:R-:W-:-:S05]  /*0950*/  FFMA.FTZ R13, -R12, UR42, R13 ;  /* 0x0000002a0c0d7c23 */ /* 0x000fca000801010d */
[----:B------:R-:W-:-:S13]  /*0960*/  FSETP.GTU.FTZ.AND P1, PT, R13, RZ, PT ;  /* 0x000000ff0d00720b */ /* 0x000fda0003f3c000 */
[----:B------:R-:W-:-:S05]  /*0970*/  VOTEU.ANY UP1, P1 ;  /* 0x0000000000ff7886 */ /* 0x000fca0000820100 */
[----:B------:R-:W1:Y:S01]  /*0980*/  @UP1 LDCU UR6, c[0x0][0x3c0] ;  /* 0x00007800ff0617ac */ /* 0x000e620008000800 */
[----:B------:R-:W-:-:S13]  /*0990*/  PLOP3.LUT P1, PT, PT, PT, UP1, 0x80, 0x8 ;  /* 0x000000000008781c */ /* 0x000fda0003f2f018 */
[----:B-1----:R-:W-:-:S06]  /*09a0*/  @P1 FADD.FTZ R12, R13, UR6 ;  /* 0x000000060d0c1e21 */ /* 0x002fcc0008010000 */
[----:B------:R-:W1:Y:S01]  /*09b0*/  @P1 MUFU.RSQ R12, R12 ;  /* 0x0000000c000c1308 */ /* 0x000e620000001400 */
[----:B------:R-:W-:Y:S01]  /*09c0*/  UISETP.NE.AND UP2, UPT, UR30, URZ, UPT ;  /* 0x000000ff1e00728c */ /* 0x000fe2000bf45270 */
[----:B------:R-:W-:Y:S01]  /*09d0*/  UMOV UR36, 0x3f800000 ;  /* 0x3f80000000247882 */ /* 0x000fe20000000000 */
[----:B-1----:R-:W-:-:S13]  /*09e0*/  @P1 R2UR UR6, R12 ;  /* 0x000000000c0612ca */ /* 0x002fda00000e0000 */
[----:B------:R-:W-:Y:S01]  /*09f0*/  @UP1 UMOV UR36, UR6 ;  /* 0x0000000600241c82 */ /* 0x000fe20008000000 */
[----:B---3--:R-:W-:Y:S02]  /*0a00*/  PRMT R30, R24, 0x7632, R30 ;  /* 0x00007632181e7816 */ /* 0x008fe4000000001e */
[----:B----4-:R-:W-:Y:S02]  /*0a10*/  PRMT R26, R22, 0x7632, R26 ;  /* 0x00007632161a7816 */ /* 0x010fe4000000001a */
[----:B------:R-:W-:Y:S02]  /*0a20*/  PRMT R27, R23, 0x7632, R27 ;  /* 0x00007632171b7816 */ /* 0x000fe4000000001b */
[----:B------:R-:W-:Y:S01]  /*0a30*/  PRMT R25, R3, 0x7632, R25 ;  /* 0x0000763203197816 */ /* 0x000fe20000000019 */
[----:B0-----:R-:W-:Y:S06]  /*0a40*/  BRA.U UP2, `(.L_x_2) ;  /* 0x0000000102947547 */ /* 0x001fec000b800000 */
[----:B------:R-:W-:Y:S02]  /*0a50*/  SHF.L.U32 R12, R24, 0x10, RZ ;  /* 0x00000010180c7819 */ /* 0x000fe400000006ff */
[----:B------:R-:W-:Y:S02]  /*0a60*/  SHF.L.U32 R13, R22, 0x10, RZ ;  /* 0x00000010160d7819 */ /* 0x000fe400000006ff */
[----:B------:R-:W-:Y:S01]  /*0a70*/  SHF.L.U32 R14, R30, 0x10, RZ ;  /* 0x000000101e0e7819 */ /* 0x000fe200000006ff */
[----:B------:R-:W-:Y:S01]  /*0a80*/  FADD.FTZ R12, R12, -UR42 ;  /* 0x8000002a0c0c7e21 */ /* 0x000fe20008010000 */
[----:B------:R-:W-:Y:S01]  /*0a90*/  SHF.L.U32 R16, R26, 0x10, RZ ;  /* 0x000000101a107819 */ /* 0x000fe200000006ff */
[----:B-----5:R-:W-:Y:S01]  /*0aa0*/  FMUL.FTZ R17, R10, R13 ;  /* 0x0000000d0a117220 */ /* 0x020fe20000410000 */
[----:B------:R-:W-:Y:S01]  /*0ab0*/  SHF.L.U32 R20, R23, 0x10, RZ ;  /* 0x0000001017147819 */ /* 0x000fe200000006ff */
[----:B------:R-:W-:Y:S01]  /*0ac0*/  FADD.FTZ R14, R14, -UR42 ;  /* 0x8000002a0e0e7e21 */ /* 0x000fe20008010000 */
[----:B------:R-:W-:Y:S01]  /*0ad0*/  FMUL.FTZ R12, R12, UR36 ;  /* 0x000000240c0c7c20 */ /* 0x000fe20008410000 */
[----:B------:R-:W-:Y:S01]  /*0ae0*/  FADD.FTZ R19, RZ, R17 ;  /* 0x00000011ff137221 */ /* 0x000fe20000010000 */
[----:B------:R-:W-:Y:S01]  /*0af0*/  FMUL.FTZ R18, R11, R16 ;  /* 0x000000100b127220 */ /* 0x000fe20000410000 */
[----:B------:R-:W-:Y:S01]  /*0b00*/  FMUL.FTZ R15, R14, UR36 ;  /* 0x000000240e0f7c20 */ /* 0x000fe20008410000 */
[----:B------:R-:W-:Y:S01]  /*0b10*/  FFMA.FTZ R14, R12, R17, RZ ;  /* 0x000000110c0e7223 */ /* 0x000fe200000100ff */
[----:B------:R-:W-:Y:S01]  /*0b20*/  FADD.FTZ R20, R20, -UR42 ;  /* 0x8000002a14147e21 */ /* 0x000fe20008010000 */
[----:B------:R-:W-:Y:S01]  /*0b30*/  FADD.FTZ R17, R18, R19 ;  /* 0x0000001312117221 */ /* 0x000fe20000010000 */
[----:B------:R-:W-:Y:S01]  /*0b40*/  SHF.L.U32 R19, R3, 0x10, RZ ;  /* 0x0000001003137819 */ /* 0x000fe200000006ff */
[----:B------:R-:W-:Y:S01]  /*0b50*/  FFMA.FTZ R18, R15, R18, R14 ;  /* 0x000000120f127223 */ /* 0x000fe2000001000e */
[----:B------:R-:W-:Y:S01]  /*0b60*/  FMUL.FTZ R21, R20, UR36 ;  /* 0x0000002414157c20 */ /* 0x000fe20008410000 */
[----:B------:R-:W-:-:S02]  /*0b70*/  FFMA.FTZ R12, R13, R12, RZ ;  /* 0x0000000c0d0c7223 */ /* 0x000fc400000100ff */
[----:B------:R-:W-:Y:S02]  /*0b80*/  FMUL.FTZ R14, R10, R19 ;  /* 0x000000130a0e7220 */ /* 0x000fe40000410000 */
[----:B------:R-:W-:Y:S02]  /*0b90*/  FFMA.FTZ R12, R19, R21, R12 ;  /* 0x00000015130c7223 */ /* 0x000fe4000001000c */
[----:B------:R-:W-:Y:S01]  /*0ba0*/  FADD.FTZ R17, R17, R14 ;  /* 0x0000000e11117221 */ /* 0x000fe20000010000 */
[----:B------:R-:W-:Y:S01]  /*0bb0*/  FFMA.FTZ R18, R21, R14, R18 ;  /* 0x0000000e15127223 */ /* 0x000fe20000010012 */
[----:B------:R-:W-:Y:S01]  /*0bc0*/  FADD.FTZ R14, RZ, R13 ;  /* 0x0000000dff0e7221 */ /* 0x000fe20000010000 */
[----:B------:R-:W-:Y:S01]  /*0bd0*/  SHF.L.U32 R13, R27, 0x10, RZ ;  /* 0x000000101b0d7819 */ /* 0x000fe200000006ff */
[----:B------:R-:W-:Y:S01]  /*0be0*/  FFMA.FTZ R21, R16, R15, RZ ;  /* 0x0000000f10157223 */ /* 0x000fe200000100ff */
[----:B------:R-:W-:Y:S01]  /*0bf0*/  FADD.FTZ R15, RZ, R16 ;  /* 0x00000010ff0f7221 */ /* 0x000fe20000010000 */
[----:B------:R-:W-:Y:S01]  /*0c00*/  FADD.FTZ R14, R19, R14 ;  /* 0x0000000e130e7221 */ /* 0x000fe20000010000 */
[----:B------:R-:W-:Y:S01]  /*0c10*/  SHF.L.U32 R16, R25, 0x10, RZ ;  /* 0x0000001019107819 */ /* 0x000fe200000006ff */
[----:B------:R-:W-:-:S04]  /*0c20*/  FADD.FTZ R13, R13, -UR42 ;  /* 0x8000002a0d0d7e21 */ /* 0x000fc80008010000 */
[----:B------:R-:W-:Y:S01]  /*0c30*/  FMUL.FTZ R19, R13, UR36 ;  /* 0x000000240d137c20 */ /* 0x000fe20008410000 */
[----:B------:R-:W-:-:S03]  /*0c40*/  FADD.FTZ R15, R16, R15 ;  /* 0x0000000f100f7221 */ /* 0x000fc60000010000 */
[----:B------:R-:W-:Y:S01]  /*0c50*/  FFMA.FTZ R13, R16, R19, R21 ;  /* 0x00000013100d7223 */ /* 0x000fe20000010015 */
[----:B------:R-:W-:-:S04]  /*0c60*/  FMUL.FTZ R16, R11, R16 ;  /* 0x000000100b107220 */ /* 0x000fc80000410000 */
[----:B------:R-:W-:Y:S01]  /*0c70*/  FFMA.FTZ R18, R19, R16, R18 ;  /* 0x0000001013127223 */ /* 0x000fe20000010012 */
[----:B------:R-:W-:Y:S01]  /*0c80*/  FADD.FTZ R17, R16, R17 ;  /* 0x0000001110117221 */ /* 0x000fe20000010000 */
[----:B------:R-:W-:Y:S06]  /*0c90*/  BRA `(.L_x_3) ;  /* 0x0000000400207947 */ /* 0x000fec0003800000 */
.L_x_2:
[----:B------:R-:W-:Y:S02]  /*0ca0*/  SHF.L.U32 R12, R24, 0x10, RZ ;  /* 0x00000010180c7819 */ /* 0x000fe400000006ff */
[----:B------:R-:W-:Y:S02]  /*0cb0*/  SHF.L.U32 R14, R30, 0x10, RZ ;  /* 0x000000101e0e7819 */ /* 0x000fe400000006ff */
[----:B------:R-:W-:Y:S01]  /*0cc0*/  SHF.L.U32 R29, R22, 0x10, RZ ;  /* 0x00000010161d7819 */ /* 0x000fe200000006ff */
[----:B------:R-:W-:Y:S02]  /*0cd0*/  FADD.FTZ R12, R12, -UR42 ;  /* 0x8000002a0c0c7e21 */ /* 0x000fe40008010000 */
[----:B------:R-:W-:Y:S02]  /*0ce0*/  FADD.FTZ R16, R14, -UR42 ;  /* 0x8000002a0e107e21 */ /* 0x000fe40008010000 */
[----:B------:R-:W-:Y:S02]  /*0cf0*/  FMUL.FTZ R13, R12, UR36 ;  /* 0x000000240c0d7c20 */ /* 0x000fe40008410000 */
[----:B------:R-:W-:-:S02]  /*0d00*/  FMUL.FTZ R16, R16, UR36 ;  /* 0x0000002410107c20 */ /* 0x000fc40008410000 */
[----:B-----5:R-:W-:Y:S02]  /*0d10*/  FFMA.FTZ R12, R10, R13, R8 ;  /* 0x0000000d0a0c7223 */ /* 0x020fe40000010008 */
[----:B------:R-:W-:Y:S02]  /*0d20*/  FFMA.FTZ R15, R11, R16, R9 ;  /* 0x000000100b0f7223 */ /* 0x000fe40000010009 */
[----:B------:R-:W-:Y:S02]  /*0d30*/  FMUL.FTZ R14, R12, -1.4426950216293334961 ;  /* 0xbfb8aa3b0c0e7820 */ /* 0x000fe40000410000 */
[----:B------:R-:W-:-:S04]  /*0d40*/  FMUL.FTZ R19, R15, -1.4426950216293334961 ;  /* 0xbfb8aa3b0f137820 */ /* 0x000fc80000410000 */
[----:B------:R-:W0:Y:S08]  /*0d50*/  MUFU.EX2 R14, R14 ;  /* 0x0000000e000e7308 */ /* 0x000e300000000800 */
[----:B------:R-:W1:Y:S01]  /*0d60*/  MUFU.EX2 R19, R19 ;  /* 0x0000001300137308 */ /* 0x000e620000000800 */
[----:B0-----:R-:W-:-:S07]  /*0d70*/  FADD.FTZ R18, R14, 1 ;  /* 0x3f8000000e127421 */ /* 0x001fce0000010000 */
[----:B------:R-:W0:Y:S01]  /*0d80*/  MUFU.RCP R18, R18 ;  /* 0x0000001200127308 */ /* 0x000e220000001000 */
[----:B-1----:R-:W-:Y:S01]  /*0d90*/  FADD.FTZ R17, R19, 1 ;  /* 0x3f80000013117421 */ /* 0x002fe20000010000 */
[----:B------:R-:W-:-:S06]  /*0da0*/  SHF.L.U32 R19, R23, 0x10, RZ ;  /* 0x0000001017137819 */ /* 0x000fcc00000006ff */
[----:B------:R-:W1:Y:S01]  /*0db0*/  MUFU.RCP R17, R17 ;  /* 0x0000001100117308 */ /* 0x000e620000001000 */
[----:B0-----:R-:W-:Y:S01]  /*0dc0*/  FADD.FTZ R21, -R18, 1 ;  /* 0x3f80000012157421 */ /* 0x001fe20000010100 */
[----:B------:R-:W-:-:S03]  /*0dd0*/  FMUL.FTZ R14, R29, R18 ;  /* 0x000000121d0e7220 */ /* 0x000fc60000410000 */
[----:B------:R-:W-:Y:S01]  /*0de0*/  FFMA.FTZ R21, R12, R21, 1 ;  /* 0x3f8000000c157423 */ /* 0x000fe20000010015 */
[----:B------:R-:W-:Y:S01]  /*0df0*/  SHF.L.U32 R12, R26, 0x10, RZ ;  /* 0x000000101a0c7819 */ /* 0x000fe200000006ff */
[----:B-1----:R-:W-:Y:S02]  /*0e00*/  FADD.FTZ R20, -R17, 1 ;  /* 0x3f80000011147421 */ /* 0x002fe40000010100 */
[----:B------:R-:W-:Y:S02]  /*0e10*/  FMUL.FTZ R14, R14, R21 ;  /* 0x000000150e0e7220 */ /* 0x000fe40000410000 */
[----:B------:R-:W-:Y:S01]  /*0e20*/  FMUL.FTZ R12, R12, R17 ;  /* 0x000000110c0c7220 */ /* 0x000fe20000410000 */
[----:B------:R-:W-:Y:S01]  /*0e30*/  FADD.FTZ R21, R19, -UR42 ;  /* 0x8000002a13157e21 */ /* 0x000fe20008010000 */
[----:B------:R-:W-:Y:S01]  /*0e40*/  FFMA.FTZ R15, R15, R20, 1 ;  /* 0x3f8000000f0f7423 */ /* 0x000fe20000010014 */
[----:B------:R-:W-:Y:S02]  /*0e50*/  FMUL.FTZ R18, R10, R14 ;  /* 0x0000000e0a127220 */ /* 0x000fe40000410000 */
[----:B------:R-:W-:Y:S01]  /*0e60*/  FMUL.FTZ R21, R21, UR36 ;  /* 0x0000002415157c20 */ /* 0x000fe20008410000 */
[----:B------:R-:W-:Y:S01]  /*0e70*/  FMUL.FTZ R15, R12, R15 ;  /* 0x0000000f0c0f7220 */ /* 0x000fe20000410000 */
[----:B------:R-:W-:Y:S01]  /*0e80*/  FFMA.FTZ R17, R13, R18, RZ ;  /* 0x000000120d117223 */ /* 0x000fe200000100ff */
[----:B------:R-:W-:-:S02]  /*0e90*/  FADD.FTZ R12, RZ, R18 ;  /* 0x00000012ff0c7221 */ /* 0x000fc40000010000 */
[----:B------:R-:W-:-:S04]  /*0ea0*/  FMUL.FTZ R19, R11, R15 ;  /* 0x0000000f0b137220 */ /* 0x000fc80000410000 */
[----:B------:R-:W-:Y:S01]  /*0eb0*/  FFMA.FTZ R18, R16, R19, R17 ;  /* 0x0000001310127223 */ /* 0x000fe20000010011 */
[----:B------:R-:W-:Y:S01]  /*0ec0*/  FADD.FTZ R19, R19, R12 ;  /* 0x0000000c13137221 */ /* 0x000fe20000010000 */
[----:B------:R-:W-:Y:S01]  /*0ed0*/  FFMA.FTZ R12, R10, R21, R8 ;  /* 0x000000150a0c7223 */ /* 0x000fe20000010008 */
[----:B------:R-:W-:Y:S01]  /*0ee0*/  SHF.L.U32 R17, R3, 0x10, RZ ;  /* 0x0000001003117819 */ /* 0x000fe200000006ff */
[----:B------:R-:W-:Y:S01]  /*0ef0*/  FFMA.FTZ R16, R16, R15, RZ ;  /* 0x0000000f10107223 */ /* 0x000fe200000100ff */
[----:B------:R-:W-:Y:S01]  /*0f00*/  FADD.FTZ R15, RZ, R15 ;  /* 0x0000000fff0f7221 */ /* 0x000fe20000010000 */
[----:B------:R-:W-:-:S06]  /*0f10*/  FMUL.FTZ R20, R12, -1.4426950216293334961 ;  /* 0xbfb8aa3b0c147820 */ /* 0x000fcc0000410000 */
[----:B------:R-:W0:Y:S02]  /*0f20*/  MUFU.EX2 R20, R20 ;  /* 0x0000001400147308 */ /* 0x000e240000000800 */
[----:B0-----:R-:W-:Y:S01]  /*0f30*/  FADD.FTZ R29, R20, 1 ;  /* 0x3f800000141d7421 */ /* 0x001fe20000010000 */
[----:B------:R-:W-:-:S05]  /*0f40*/  SHF.L.U32 R20, R25, 0x10, RZ ;  /* 0x0000001019147819 */ /* 0x000fca00000006ff */
[----:B------:R-:W0:Y:S02]  /*0f50*/  MUFU.RCP R29, R29 ;  /* 0x0000001d001d7308 */ /* 0x000e240000001000 */
[----:B0-----:R-:W-:Y:S01]  /*0f60*/  FMUL.FTZ R17, R17, R29 ;  /* 0x0000001d11117220 */ /* 0x001fe20000410000 */
[----:B------:R-:W-:-:S04]  /*0f70*/  FADD.FTZ R29, -R29, 1 ;  /* 0x3f8000001d1d7421 */ /* 0x000fc80000010100 */
[----:B------:R-:W-:-:S04]  /*0f80*/  FFMA.FTZ R12, R12, R29, 1 ;  /* 0x3f8000000c0c7423 */ /* 0x000fc8000001001d */
[----:B------:R-:W-:Y:S01]  /*0f90*/  FMUL.FTZ R17, R17, R12 ;  /* 0x0000000c11117220 */ /* 0x000fe20000410000 */
[----:B------:R-:W-:Y:S01]  /*0fa0*/  FFMA.FTZ R12, R13, R14, RZ ;  /* 0x0000000e0d0c7223 */ /* 0x000fe200000100ff */
[----:B------:R-:W-:Y:S02]  /*0fb0*/  FADD.FTZ R14, RZ, R14 ;  /* 0x0000000eff0e7221 */ /* 0x000fe40000010000 */
[-C--:B------:R-:W-:Y:S01]  /*0fc0*/  FMUL.FTZ R13, R10, R17.reuse ;  /* 0x000000110a0d7220 */ /* 0x080fe20000410000 */
[C---:B------:R-:W-:Y:S01]  /*0fd0*/  FFMA.FTZ R12, R21.reuse, R17, R12 ;  /* 0x00000011150c7223 */ /* 0x040fe2000001000c */
[----:B------:R-:W-:Y:S02]  /*0fe0*/  FADD.FTZ R14, R14, R17 ;  /* 0x000000110e0e7221 */ /* 0x000fe40000010000 */
[----:B------:R-:W-:Y:S01]  /*0ff0*/  FFMA.FTZ R18, R21, R13, R18 ;  /* 0x0000000d15127223 */ /* 0x000fe20000010012 */
[----:B------:R-:W-:Y:S01]  /*1000*/  FADD.FTZ R13, R19, R13 ;  /* 0x0000000d130d7221 */ /* 0x000fe20000010000 */
[----:B------:R-:W-:-:S05]  /*1010*/  SHF.L.U32 R19, R27, 0x10, RZ ;  /* 0x000000101b137819 */ /* 0x000fca00000006ff */
[----:B------:R-:W-:-:S04]  /*1020*/  FADD.FTZ R19, R19, -UR42 ;  /* 0x8000002a13137e21 */ /* 0x000fc80008010000 */
[----:B------:R-:W-:-:S04]  /*1030*/  FMUL.FTZ R19, R19, UR36 ;  /* 0x0000002413137c20 */ /* 0x000fc80008410000 */
[----:B------:R-:W-:-:S04]  /*1040*/  FFMA.FTZ R17, R11, R19, R9 ;  /* 0x000000130b117223 */ /* 0x000fc80000010009 */
[----:B------:R-:W-:-:S06]  /*1050*/  FMUL.FTZ R21, R17, -1.4426950216293334961 ;  /* 0xbfb8aa3b11157820 */ /* 0x000fcc0000410000 */
[----:B------:R-:W0:Y:S02]  /*1060*/  MUFU.EX2 R21, R21 ;  /* 0x0000001500157308 */ /* 0x000e240000000800 */
[----:B0-----:R-:W-:-:S06]  /*1070*/  FADD.FTZ R29, R21, 1 ;  /* 0x3f800000151d7421 */ /* 0x001fcc0000010000 */
[----:B------:R-:W0:Y:S02]  /*1080*/  MUFU.RCP R29, R29 ;  /* 0x0000001d001d7308 */ /* 0x000e240000001000 */
[----:B0-----:R-:W-:Y:S01]  /*1090*/  FMUL.FTZ R20, R20, R29 ;  /* 0x0000001d14147220 */ /* 0x001fe20000410000 */
[----:B------:R-:W-:-:S04]  /*10a0*/  FADD.FTZ R29, -R29, 1 ;  /* 0x3f8000001d1d7421 */ /* 0x000fc80000010100 */
[----:B------:R-:W-:-:S04]  /*10b0*/  FFMA.FTZ R17, R17, R29, 1 ;  /* 0x3f80000011117423 */ /* 0x000fc8000001001d */
[----:B------:R-:W-:-:S04]  /*10c0*/  FMUL.FTZ R20, R20, R17 ;  /* 0x0000001114147220 */ /* 0x000fc80000410000 */
[----:B------:R-:W-:Y:S01]  /*10d0*/  FMUL.FTZ R17, R11, R20 ;  /* 0x000000140b117220 */ /* 0x000fe20000410000 */
[----:B------:R-:W-:-:S03]  /*10e0*/  FADD.FTZ R15, R15, R20 ;  /* 0x000000140f0f7221 */ /* 0x000fc60000010000 */
[----:B------:R-:W-:Y:S01]  /*10f0*/  FFMA.FTZ R18, R19, R17, R18 ;  /* 0x0000001113127223 */ /* 0x000fe20000010012 */
[----:B------:R-:W-:Y:S01]  /*1100*/  FADD.FTZ R17, R17, R13 ;  /* 0x0000000d11117221 */ /* 0x000fe20000010000 */
[----:B------:R-:W-:-:S07]  /*1110*/  FFMA.FTZ R13, R19, R20, R16 ;  /* 0x00000014130d7223 */ /* 0x000fce0000010010 */
.L_x_3:
[----:B------:R-:W0:Y:S01]  /*1120*/  SHFL.DOWN PT, R19, R18, 0x1, 0x1f ;  /* 0x08201f0012137f89 */ /* 0x000e2200000e0000 */
[C---:B------:R-:W-:Y:S01]  /*1130*/  ISETP.GT.AND P1, PT, R35.reuse, 0x1e, PT ;  /* 0x0000001e2300780c */ /* 0x040fe20003f24270 */
[----:B------:R-:W-:Y:S01]  /*1140*/  BSSY.RECONVERGENT B0, `(.L_x_4) ;  /* 0x000001e000007945 */ /* 0x000fe20003800200 */
[----:B------:R-:W-:Y:S01]  /*1150*/  ISETP.GT.AND P3, PT, R35, 0xf, PT ;  /* 0x0000000f2300780c */ /* 0x000fe20003f64270 */
[----:B------:R-:W1:Y:S04]  /*1160*/  SHFL.DOWN PT, R16, R17, 0x1, 0x1f ;  /* 0x08201f0011107f89 */ /* 0x000e6800000e0000 */
[----:B------:R-:W-:Y:S06]  /*1170*/  STS.128 [R2], R12 ;  /* 0x0000000c02007388 */ /* 0x000fec0000000c00 */
[----:B0-----:R-:W-:Y:S01]  /*1180*/  @!P1 FADD.FTZ R18, R19, R18 ;  /* 0x0000001213129221 */ /* 0x001fe20000010000 */
[----:B-1----:R-:W-:-:S04]  /*1190*/  @!P1 FADD.FTZ R17, R16, R17 ;  /* 0x0000001110119221 */ /* 0x002fc80000010000 */
[----:B------:R-:W0:Y:S01]  /*11a0*/  SHFL.DOWN PT, R19, R18, 0x2, 0x1f ;  /* 0x08401f0012137f89 */ /* 0x000e2200000e0000 */
[----:B------:R-:W-:-:S03]  /*11b0*/  ISETP.GT.AND P1, PT, R35, 0x1d, PT ;  /* 0x0000001d2300780c */ /* 0x000fc60003f24270 */
[----:B------:R-:W1:Y:S10]  /*11c0*/  SHFL.DOWN PT, R16, R17, 0x2, 0x1f ;  /* 0x08401f0011107f89 */ /* 0x000e7400000e0000 */
        /* <DEDUP_REMOVED lines=9> */
[----:B------:R-:W1:Y:S01]  /*1260*/  SHFL.DOWN PT, R16, R17, 0x8, 0x1f ;  /* 0x09001f0011107f89 */ /* 0x000e6200000e0000 */
[----:B0-----:R-:W-:Y:S01]  /*1270*/  FADD.FTZ R19, R18, R19 ;  /* 0x0000001312137221 */ /* 0x001fe20000010000 */
[----:B-1----:R-:W-:-:S04]  /*1280*/  FADD.FTZ R16, R17, R16 ;  /* 0x0000001011107221 */ /* 0x002fc80000010000 */
[----:B------:R-:W-:Y:S02]  /*1290*/  FSEL R20, R18, R19, P1 ;  /* 0x0000001312147208 */ /* 0x000fe40000800000 */
[----:B------:R-:W-:-:S03]  /*12a0*/  FSEL R21, R17, R16, P1 ;  /* 0x0000001011157208 */ /* 0x000fc60000800000 */
[----:B------:R0:W1:Y:S04]  /*12b0*/  SHFL.DOWN PT, R29, R20, 0x10, 0x1f ;  /* 0x0a001f00141d7f89 */ /* 0x00006800000e0000 */
[----:B------:R0:W2:Y:S01]  /*12c0*/  SHFL.DOWN PT, R17, R21, 0x10, 0x1f ;  /* 0x0a001f0015117f89 */ /* 0x0000a200000e0000 */
[----:B------:R-:W-:Y:S05]  /*12d0*/  @P3 BRA `(.L_x_5) ;  /* 0x0000000000103947 */ /* 0x000fea0003800000 */
[----:B------:R-:W-:Y:S01]  /*12e0*/  ISETP.NE.AND P1, PT, R35, RZ, PT ;  /* 0x000000ff2300720c */ /* 0x000fe20003f25270 */
[----:B01----:R-:W-:Y:S01]  /*12f0*/  FADD.FTZ R20, R19, R29 ;  /* 0x0000001d13147221 */ /* 0x003fe20000010000 */
[----:B--2---:R-:W-:-:S11]  /*1300*/  FADD.FTZ R21, R16, R17 ;  /* 0x0000001110157221 */ /* 0x004fd60000010000 */
[----:B------:R3:W-:Y:S02]  /*1310*/  @!P1 STS.64 [R37+UR9+0x10], R20 ;  /* 0x0000101425009988 */ /* 0x0007e40008000a09 */
.L_x_5:
[----:B------:R-:W-:Y:S05]  /*1320*/  BSYNC.RECONVERGENT B0 ;  /* 0x0000000000007941 */ /* 0x000fea0003800200 */
.L_x_4:
[----:B------:R-:W-:Y:S01]  /*1330*/  BAR.SYNC.DEFER_BLOCKING 0x0 ;  /* 0x0000000000007b1d */ /* 0x000fe20000010000 */
[C---:B------:R-:W-:Y:S02]  /*1340*/  ISETP.NE.AND P3, PT, R36.reuse, RZ, PT ;  /* 0x000000ff2400720c */ /* 0x040fe40003f65270 */
[----:B------:R-:W-:-:S03]  /*1350*/  ISETP.GT.U32.AND P1, PT, R36, 0xd, PT ;  /* 0x0000000d2400780c */ /* 0x000fc60003f24070 */
[----:B------:R-:W-:Y:S08]  /*1360*/  BSSY.RECONVERGENT B0, `(.L_x_6) ;  /* 0x0000026000007945 */ /* 0x000ff00003800200 */
[----:B------:R-:W-:Y:S05]  /*1370*/  @P3 BRA `(.L_x_7) ;  /* 0x0000000000903947 */ /* 0x000fea0003800000 */
[----:B------:R-:W4:Y:S01]  /*1380*/  S2UR UR7, SR_CgaCtaId ;  /* 0x00000000000779c3 */ /* 0x000f220000008800 */
[----:B------:R-:W-:Y:S02]  /*1390*/  UMOV UR6, 0x400 ;  /* 0x0000040000067882 */ /* 0x000fe40000000000 */
[----:B----4-:R-:W-:-:S09]  /*13a0*/  ULEA UR6, UR7, UR6, 0x18 ;  /* 0x0000000607067291 */ /* 0x010fd2000f8ec0ff */
[----:B--2---:R-:W1:Y:S02]  /*13b0*/  LDS.64 R16, [UR6+0x18] ;  /* 0x00001806ff107984 */ /* 0x004e640008000a00 */
[----:B-1----:R-:W-:Y:S01]  /*13c0*/  FADD.FTZ R29, R20, R16 ;  /* 0x00000010141d7221 */ /* 0x002fe20000010000 */
[----:B0--3--:R-:W-:Y:S02]  /*13d0*/  FADD.FTZ R20, R21, R17 ;  /* 0x0000001115147221 */ /* 0x009fe40000010000 */
[----:B------:R-:W0:Y:S02]  /*13e0*/  LDS.128 R16, [UR6+0x20] ;  /* 0x00002006ff107984 */ /* 0x000e240008000c00 */
[----:B0-----:R-:W-:Y:S01]  /*13f0*/  FADD.FTZ R21, R29, R16 ;  /* 0x000000101d157221 */ /* 0x001fe20000010000 */
[----:B------:R-:W-:-:S03]  /*1400*/  FADD.FTZ R20, R20, R17 ;  /* 0x0000001114147221 */ /* 0x000fc60000010000 */
[----:B------:R-:W-:Y:S01]  /*1410*/  FADD.FTZ R21, R21, R18 ;  /* 0x0000001215157221 */ /* 0x000fe20000010000 */
[----:B------:R-:W-:Y:S02]  /*1420*/  FADD.FTZ R20, R20, R19 ;  /* 0x0000001314147221 */ /* 0x000fe40000010000 */
        /* <DEDUP_REMOVED lines=24> */
[----:B------:R-:W-:-:S07]  /*15b0*/  FADD.FTZ R21, R16, R19 ;  /* 0x0000001310157221 */ /* 0x000fce0000010000 */
.L_x_7:
[----:B------:R-:W-:Y:S05]  /*15c0*/  BSYNC.RECONVERGENT B0 ;  /* 0x0000000000007941 */ /* 0x000fea0003800200 */
.L_x_6:
[----:B------:R-:W-:Y:S06]  /*15d0*/  BAR.SYNC.DEFER_BLOCKING 0x0 ;  /* 0x0000000000007b1d */ /* 0x000fec0000010000 */
[----:B------:R-:W-:Y:S04]  /*15e0*/  BSSY.RECONVERGENT B0, `(.L_x_8) ;  /* 0x000009d000007945 */ /* 0x000fe80003800200 */
[----:B------:R-:W-:Y:S05]  /*15f0*/  @P1 BRA `(.L_x_9) ;  /* 0x00000008006c1947 */ /* 0x000fea0003800000 */
[----:B--2---:R-:W2:Y:S02]  /*1600*/  LDS.128 R16, [R2+0xe0] ;  /* 0x0000e00002107984 */ /* 0x004ea40000000c00 */
[----:B--2---:R-:W-:Y:S01]  /*1610*/  FADD.FTZ R16, R12, R16 ;  /* 0x000000100c107221 */ /* 0x004fe20000010000 */
[----:B------:R-:W-:Y:S01]  /*1620*/  FADD.FTZ R17, R13, R17 ;  /* 0x000000110d117221 */ /* 0x000fe20000010000 */
[----:B------:R-:W-:Y:S01]  /*1630*/  FADD.FTZ R18, R14, R18 ;  /* 0x000000120e127221 */ /* 0x000fe20000010000 */
[----:B------:R-:W-:Y:S02]  /*1640*/  FADD.FTZ R19, R15, R19 ;  /* 0x000000130f137221 */ /* 0x000fe40000010000 */
[----:B------:R-:W2:Y:S02]  /*1650*/  LDS.128 R12, [R2+0x1c0] ;  /* 0x0001c000020c7984 */ /* 0x000ea40000000c00 */
[----:B--2---:R-:W-:Y:S01]  /*1660*/  FADD.FTZ R16, R16, R12 ;  /* 0x0000000c10107221 */ /* 0x004fe20000010000 */
[----:B------:R-:W-:Y:S01]  /*1670*/  FADD.FTZ R17, R17, R13 ;  /* 0x0000000d11117221 */ /* 0x000fe20000010000 */
[----:B------:R-:W-:Y:S01]  /*1680*/  FADD.FTZ R18, R18, R14 ;  /* 0x0000000e12127221 */ /* 0x000fe20000010000 */
[----:B------:R-:W-:-:S02]  /*1690*/  FADD.FTZ R19, R19, R15 ;  /* 0x0000000f13137221 */ /* 0x000fc40000010000 */
[----:B------:R-:W2:Y:S02]  /*16a0*/  LDS.128 R12, [R2+0x2a0] ;  /* 0x0002a000020c7984 */ /* 0x000ea40000000c00 */
        /* <DEDUP_REMOVED lines=143> */
[----:B------:R-:W-:-:S07]  /*1fa0*/  FADD.FTZ R15, R19, R15 ;  /* 0x0000000f130f7221 */ /* 0x000fce0000010000 */
.L_x_9:
[----:B------:R-:W-:Y:S05]  /*1fb0*/  BSYNC.RECONVERGENT B0 ;  /* 0x0000000000007941 */ /* 0x000fea0003800200 */
.L_x_8:
[----:B------:R-:W-:Y:S04]  /*1fc0*/  BSSY.RECONVERGENT B0, `(.L_x_10) ;  /* 0x000001d000007945 */ /* 0x000fe80003800200 */
[----:B------:R-:W-:Y:S05]  /*1fd0*/  @P1 BRA `(.L_x_11) ;  /* 0x00000000006c1947 */ /* 0x000fea0003800000 */
[----:B--2---:R-:W2:Y:S01]  /*1fe0*/  LDC.64 R16, c[0x0][0x3d8] ;  /* 0x0000f600ff107b82 */ /* 0x004ea20000000a00 */
[----:B------:R-:W-:-:S04]  /*1ff0*/  IMAD R19, R28, 0xe, R36 ;  /* 0x0000000e1c137824 */ /* 0x000fc800078e0224 */
[----:B--2---:R-:W-:-:S03]  /*2000*/  IMAD.WIDE R16, R19, 0x4, R16 ;  /* 0x0000000413107825 */ /* 0x004fc600078e0210 */
[----:B------:R-:W2:Y:S02]  /*2010*/  LDC.64 R18, c[0x0][0x3f8] ;  /* 0x0000fe00ff127b82 */ /* 0x000ea40000000a00 */
[----:B------:R4:W-:Y:S01]  /*2020*/  REDG.E.ADD.F32.FTZ.RN.STRONG.GPU desc[UR26][R16.64], R12 ;  /* 0x0000000c100079a6 */ /* 0x0009e2000c12f31a */
[----:B--2---:R-:W-:-:S04]  /*2030*/  LEA.HI R28, P1, R19, R18, RZ, 0x1 ;  /* 0x00000012131c7211 */ /* 0x004fc800078308ff */
[----:B-1----:R-:W-:-:S04]  /*2040*/  IADD3.X R29, PT, PT, RZ, R19, RZ, P1, !PT ;  /* 0x00000013ff1d7210 */ /* 0x002fc80000ffe4ff */
[C---:B------:R-:W-:Y:S02]  /*2050*/  SHF.L.U64.HI R29, R28.reuse, 0x1, R29 ;  /* 0x000000011c1d7819 */ /* 0x040fe4000001021d */
[----:B------:R-:W-:-:S04]  /*2060*/  SHF.L.U32 R28, R28, 0x1, RZ ;  /* 0x000000011c1c7819 */ /* 0x000fc800000006ff */
[----:B------:R-:W-:-:S04]  /*2070*/  LOP3.LUT R28, R28, 0xfffffffc, RZ, 0xc0, !PT ;  /* 0xfffffffc1c1c7812 */ /* 0x000fc800078ec0ff */
[----:B------:R-:W-:-:S04]  /*2080*/  IADD3 R28, P1, PT, R16, R28, RZ ;  /* 0x0000001c101c7210 */ /* 0x000fc80007f3e0ff */
[----:B------:R-:W-:Y:S02]  /*2090*/  IADD3.X R29, PT, PT, R17, R29, RZ, P1, !PT ;  /* 0x0000001d111d7210 */ /* 0x000fe40000ffe4ff */
[----:B----4-:R-:W-:-:S03]  /*20a0*/  LEA R12, P1, R18, R16, 0x2 ;  /* 0x00000010120c7211 */ /* 0x010fc600078210ff */
[----:B------:R1:W-:Y:S02]  /*20b0*/  REDG.E.ADD.F32.FTZ.RN.STRONG.GPU desc[UR26][R28.64], R13 ;  /* 0x0000000d1c0079a6 */ /* 0x0003e4000c12f31a */
[C---:B-1----:R-:W-:Y:S02]  /*20c0*/  LEA.HI.X R13, R18.reuse, R17, R19, 0x2, P1 ;  /* 0x00000011120d7211 */ /* 0x042fe400008f1413 */
[----:B------:R-:W-:Y:S01]  /*20d0*/  LEA R29, R19, R19, 0x1 ;  /* 0x00000013131d7211 */ /* 0x000fe200078e08ff */
[----:B------:R-:W-:Y:S02]  /*20e0*/  IMAD.WIDE.U32 R18, R18, 0x3, RZ ;  /* 0x0000000312127825 */ /* 0x000fe400078e00ff */
[----:B------:R1:W-:Y:S03]  /*20f0*/  REDG.E.ADD.F32.FTZ.RN.STRONG.GPU desc[UR26][R12.64], R14 ;  /* 0x0000000e0c0079a6 */ /* 0x0003e6000c12f31a */
[----:B------:R-:W-:-:S04]  /*2100*/  IADD3 R29, PT, PT, R19, R29, RZ ;  /* 0x0000001d131d7210 */ /* 0x000fc80007ffe0ff */
[----:B------:R-:W-:-:S04]  /*2110*/  LEA.HI R18, P1, R29, R18, RZ, 0x1 ;  /* 0x000000121d127211 */ /* 0x000fc800078308ff */
[C---:B------:R-:W-:Y:S02]  /*2120*/  SHF.L.U32 R19, R18.reuse, 0x1, RZ ;  /* 0x0000000112137819 */ /* 0x040fe400000006ff */
[----:B------:R-:W-:Y:S02]  /*2130*/  IADD3.X R29, PT, PT, RZ, R29, RZ, P1, !PT ;  /* 0x0000001dff1d7210 */ /* 0x000fe40000ffe4ff */
[----:B------:R-:W-:Y:S02]  /*2140*/  LOP3.LUT R19, R19, 0xfffffffc, RZ, 0xc0, !PT ;  /* 0xfffffffc13137812 */ /* 0x000fe400078ec0ff */
[----:B------:R-:W-:Y:S02]  /*2150*/  SHF.L.U64.HI R29, R18, 0x1, R29 ;  /* 0x00000001121d7819 */ /* 0x000fe4000001021d */
[----:B-1----:R-:W-:-:S04]  /*2160*/  IADD3 R12, P1, PT, R16, R19, RZ ;  /* 0x00000013100c7210 */ /* 0x002fc80007f3e0ff */
[----:B------:R-:W-:-:S05]  /*2170*/  IADD3.X R13, PT, PT, R17, R29, RZ, P1, !PT ;  /* 0x0000001d110d7210 */ /* 0x000fca0000ffe4ff */
[----:B------:R4:W-:Y:S04]  /*2180*/  REDG.E.ADD.F32.FTZ.RN.STRONG.GPU desc[UR26][R12.64], R15 ;  /* 0x0000000f0c0079a6 */ /* 0x0009e8000c12f31a */
.L_x_11:
[----:B------:R-:W-:Y:S05]  /*2190*/  BSYNC.RECONVERGENT B0 ;  /* 0x0000000000007941 */ /* 0x000fea0003800200 */
.L_x_10:
[----:B------:R-:W-:-:S09]  /*21a0*/  UISETP.GE.U32.AND UP1, UPT, UR31, 0x2, UPT ;  /* 0x000000021f00788c */ /* 0x000fd2000bf26070 */
[----:B------:R-:W-:Y:S05]  /*21b0*/  BRA.U !UP1, `(.L_x_12) ;  /* 0x0000000d092c7547 */ /* 0x000fea000b800000 */
[----:B------:R-:W5:Y:S01]  /*21c0*/  LDCU.64 UR6, c[0x0][0x3d0] ;  /* 0x00007a00ff0677ac */ /* 0x000f620008000a00 */
[----:B----4-:R-:W-:Y:S01]  /*21d0*/  MOV R12, UR31 ;  /* 0x0000001f000c7c02 */ /* 0x010fe20008000f00 */
[----:B------:R-:W-:-:S03]  /*21e0*/  ULOP3.LUT UR18, UR4, 0x1, URZ, 0xc0, !UPT ;  /* 0x0000000104127892 */ /* 0x000fc6000f8ec0ff */
[----:B------:R-:W-:Y:S01]  /*21f0*/  ISETP.GE.U32.AND P4, PT, R12, 0x8, PT ;  /* 0x000000080c00780c */ /* 0x000fe20003f86070 */
[----:B------:R-:W-:-:S04]  /*2200*/  UIMAD UR19, UR18, UR29, URZ ;  /* 0x0000001d121372a4 */ /* 0x000fc8000f8e02ff */
[----:B------:R-:W-:-:S04]  /*2210*/  UIMAD UR18, UR19, UR31, URZ ;  /* 0x0000001f131272a4 */ /* 0x000fc8000f8e02ff */
[----:B------:R-:W-:-:S04]  /*2220*/  USHF.L.U32 UR18, UR18, 0x1, URZ ;  /* 0x0000000112127899 */ /* 0x000fc800080006ff */
[----:B-----5:R-:W-:Y:S01]  /*2230*/  UIMAD.WIDE UR6, UR18, 0x4, UR6 ;  /* 0x00000004120678a5 */ /* 0x020fe2000f8e0206 */
[----:B------:R-:W-:Y:S11]  /*2240*/  @P3 BRA `(.L_x_13) ;  /* 0x00000000005c3947 */ /* 0x000ff60003800000 */
[----:B------:R-:W4:Y:S01]  /*2250*/  LDC.64 R12, c[0x0][0x3c8] ;  /* 0x0000f200ff0c7b82 */ /* 0x000f220000000a00 */
[----:B------:R-:W-:Y:S01]  /*2260*/  MOV R16, UR4 ;  /* 0x0000000400107c02 */ /* 0x000fe20008000f00 */
[----:B------:R-:W-:Y:S02]  /*2270*/  UIADD3 UR18, UPT, UPT, UR19, UR5, URZ ;  /* 0x0000000513127290 */ /* 0x000fe4000fffe0ff */
[----:B------:R-:W-:Y:S01]  /*2280*/  UIMAD.WIDE.U32 UR20, UR32, 0x8, UR6 ;  /* 0x00000008201478a5 */ /* 0x000fe2000f8e0006 */
[----:B------:R-:W-:-:S03]  /*2290*/  LOP3.LUT P1, R16, R16, 0x2, RZ, 0xc0, !PT ;  /* 0x0000000210107812 */ /* 0x000fc6000782c0ff */
[----:B------:R-:W-:Y:S02]  /*22a0*/  MOV R15, UR18 ;  /* 0x00000012000f7c02 */ /* 0x000fe40008000f00 */
[----:B------:R-:W-:Y:S02]  /*22b0*/  SEL R19, RZ, UR31, P1 ;  /* 0x0000001fff137c07 */ /* 0x000fe40008800000 */
[----:B------:R-:W-:Y:S02]  /*22c0*/  MOV R14, UR20 ;  /* 0x00000014000e7c02 */ /* 0x000fe40008000f00 */
[----:B------:R-:W-:Y:S02]  /*22d0*/  ISETP.NE.AND P1, PT, R19, -0x1, PT ;  /* 0xffffffff1300780c */ /* 0x000fe40003f25270 */
[----:B--2---:R-:W-:Y:S01]  /*22e0*/  IADD3 R17, PT, PT, -R16, 0x1, RZ ;  /* 0x0000000110117810 */ /* 0x004fe20007ffe1ff */
[----:B----4-:R-:W-:Y:S01]  /*22f0*/  IMAD.WIDE.U32 R12, R15, 0x4, R12 ;  /* 0x000000040f0c7825 */ /* 0x010fe200078e000c */
[----:B------:R-:W-:-:S05]  /*2300*/  MOV R15, UR21 ;  /* 0x00000015000f7c02 */ /* 0x000fca0008000f00 */
[----:B------:R4:W-:Y:S01]  /*2310*/  STG.E.64 desc[UR26][R14.64], R20 ;  /* 0x000000140e007986 */ /* 0x0009e2000c101b1a */
[----:B------:R-:W-:Y:S06]  /*2320*/  MEMBAR.ALL.GPU ;  /* 0x0000000000007992 */ /* 0x000fec000000a000 */
[----:B------:R-:W-:-:S00]  /*2330*/  ERRBAR ;  /* 0x00000000000079ab */ /* 0x000fc00000000000 */
[----:B------:R-:W-:Y:S06]  /*2340*/  CGAERRBAR ;  /* 0x00000000000075ab */ /* 0x000fec0000000000 */
[----:B------:R4:W-:Y:S01]  /*2350*/  REDG.E.ADD.S32.STRONG.GPU desc[UR26][R12.64], R17 ;  /* 0x000000110c00798e */ /* 0x0009e2000c12e31a */
[----:B------:R-:W-:Y:S05]  /*2360*/  @!P1 BRA `(.L_x_13) ;  /* 0x0000000000149947 */ /* 0x000fea0003800000 */
.L_x_14:
[----:B----4-:R-:W2:Y:S04]  /*2370*/  LDG.E.STRONG.GPU R14, desc[UR26][R12.64] ;  /* 0x0000001a0c0e7981 */ /* 0x010ea8000c1ef900 */
[----:B--2---:R-:W-:Y:S01]  /*2380*/  CCTL.IVALL ;  /* 0x00000000ff00798f */ /* 0x004fe20002000000 */
[----:B------:R-:W-:Y:S05]  /*2390*/  YIELD ;  /* 0x0000000000007946 */ /* 0x000fea0003800000 */
[----:B------:R-:W-:-:S13]  /*23a0*/  ISETP.NE.AND P1, PT, R14, R19, PT ;  /* 0x000000130e00720c */ /* 0x000fda0003f25270 */
[----:B------:R-:W-:Y:S05]  /*23b0*/  @P1 BRA `(.L_x_14) ;  /* 0xfffffffc00ec1947 */ /* 0x000fea000383ffff */
.L_x_13:
[----:B------:R-:W-:Y:S05]  /*23c0*/  WARPSYNC.ALL ;  /* 0x0000000000007948 */ /* 0x000fea0003800000 */
[----:B------:R-:W-:Y:S01]  /*23d0*/  BAR.SYNC.DEFER_BLOCKING 0x0 ;  /* 0x0000000000007b1d */ /* 0x000fe20000010000 */
[----:B------:R-:W-:-:S05]  /*23e0*/  HFMA2 R28, -RZ, RZ, 0, 0 ;  /* 0x00000000ff1c7431 */ /* 0x000fca00000001ff */
[----:B------:R-:W-:Y:S05]  /*23f0*/  @!P4 BRA `(.L_x_15) ;  /* 0x000000040078c947 */ /* 0x000fea0003800000 */
[----:B----4-:R-:W-:Y:S01]  /*2400*/  MOV R12, RZ ;  /* 0x000000ff000c7202 */ /* 0x010fe20000000f00 */
[----:B------:R-:W-:Y:S01]  /*2410*/  UIADD3 UR37, UPT, UPT, -UR28, URZ, URZ ;  /* 0x000000ff1c257290 */ /* 0x000fe2000fffe1ff */
[----:B------:R-:W-:Y:S01]  /*2420*/  UMOV UR18, UR5 ;  /* 0x0000000500127c82 */ /* 0x000fe20008000000 */
[----:B------:R-:W-:Y:S01]  /*2430*/  UMOV UR19, UR16 ;  /* 0x0000001000137c82 */ /* 0x000fe20008000000 */
[----:B------:R-:W-:Y:S01]  /*2440*/  UMOV UR20, UR15 ;  /* 0x0000000f00147c82 */ /* 0x000fe20008000000 */
[----:B------:R-:W-:Y:S01]  /*2450*/  UMOV UR21, UR14 ;  /* 0x0000000e00157c82 */ /* 0x000fe20008000000 */
[----:B------:R-:W-:Y:S01]  /*2460*/  UMOV UR22, UR13 ;  /* 0x0000000d00167c82 */ /* 0x000fe20008000000 */
[----:B------:R-:W-:Y:S01]  /*2470*/  UMOV UR23, UR12 ;  /* 0x0000000c00177c82 */ /* 0x000fe20008000000 */
[----:B------:R-:W-:Y:S01]  /*2480*/  UMOV UR24, UR11 ;  /* 0x0000000b00187c82 */ /* 0x000fe20008000000 */
[----:B------:R-:W-:-:S05]  /*2490*/  UMOV UR25, UR10 ;  /* 0x0000000a00197c82 */ /* 0x000fca0008000000 */
.L_x_16:
[----:B------:R-:W-:-:S13]  /*24a0*/  ISETP.EQ.OR P1, PT, RZ, UR37, P3 ;  /* 0x00000025ff007c0c */ /* 0x000fda0009f22670 */
[----:B------:R-:W-:-:S05]  /*24b0*/  VOTEU.ALL UP1, P1 ;  /* 0x0000000000ff7886 */ /* 0x000fca0000820000 */
[----:B------:R-:W-:-:S06]  /*24c0*/  @!UP1 UIMAD.WIDE.U32 UR38, UR18, 0x8, UR6 ;  /* 0x00000008122698a5 */ /* 0x000fcc000f8e0006 */
[----:B------:R-:W-:Y:S02]  /*24d0*/  MOV R16, UR38 ;  /* 0x0000002600107c02 */ /* 0x000fe40008000f00 */
[----:B--2---:R-:W-:-:S06]  /*24e0*/  MOV R17, UR39 ;  /* 0x0000002700117c02 */ /* 0x004fcc0008000f00 */
[----:B------:R-:W0:Y:S01]  /*24f0*/  @!P1 LDG.E.64 R16, desc[UR26][R16.64] ;  /* 0x0000001a10109981 */ /* 0x000e22000c1e1b00 */
[----:B------:R-:W-:-:S04]  /*2500*/  IADD3 R13, PT, PT, R12, 0x1, RZ ;  /* 0x000000010c0d7810 */ /* 0x000fc80007ffe0ff */
[----:B------:R-:W-:Y:S02]  /*2510*/  ISETP.EQ.OR P4, PT, R13, UR28, P3 ;  /* 0x0000001c0d007c0c */ /* 0x000fe40009f82670 */
[----:B------:R-:W-:-:S04]  /*2520*/  IADD3 R13, PT, PT, R12, 0x2, RZ ;  /* 0x000000020c0d7810 */ /* 0x000fc80007ffe0ff */
[----:B------:R-:W-:Y:S02]  /*2530*/  ISETP.EQ.OR P6, PT, R13, UR28, P3 ;  /* 0x0000001c0d007c0c */ /* 0x000fe40009fc2670 */
[----:B------:R-:W-:-:S04]  /*2540*/  IADD3 R13, PT, PT, R12, 0x3, RZ ;  /* 0x000000030c0d7810 */ /* 0x000fc80007ffe0ff */
[----:B------:R-:W-:Y:S01]  /*2550*/  ISETP.EQ.OR P5, PT, R13, UR28, P3 ;  /* 0x0000001c0d007c0c */ /* 0x000fe20009fa2670 */
[----:B------:R-:W-:-:S05]  /*2560*/  VOTEU.ALL UP1, P4 ;  /* 0x0000000000ff7886 */ /* 0x000fca0002020000 */
[----:B------:R-:W-:Y:S01]  /*2570*/  @!UP1 UIMAD.WIDE.U32 UR38, UR19, 0x8, UR6 ;  /* 0x00000008132698a5 */ /* 0x000fe2000f8e0006 */
[----:B------:R-:W-:-:S05]  /*2580*/  VOTEU.ALL UP1, P6 ;  /* 0x0000000000ff7886 */ /* 0x000fca0003020000 */
[----:B------:R-:W-:Y:S02]  /*2590*/  MOV R14, UR38 ;  /* 0x00000026000e7c02 */ /* 0x000fe40008000f00 */
[----:B------:R-:W-:Y:S01]  /*25a0*/  MOV R15, UR39 ;  /* 0x00000027000f7c02 */ /* 0x000fe20008000f00 */
[----:B------:R-:W-:Y:S01]  /*25b0*/  @!UP1 UIMAD.WIDE.U32 UR38, UR20, 0x8, UR6 ;  /* 0x00000008142698a5 */ /* 0x000fe2000f8e0006 */
[----:B------:R-:W-:-:S04]  /*25c0*/  VOTEU.ALL UP1, P5 ;  /* 0x0000000000ff7886 */ /* 0x000fc80002820000 */
[----:B------:R-:W2:Y:S01]  /*25d0*/  @!P4 LDG.E.64 R14, desc[UR26][R14.64] ;  /* 0x0000001a0e0ec981 */ /* 0x000ea2000c1e1b00 */
[----:B------:R-:W-:Y:S02]  /*25e0*/  MOV R18, UR38 ;  /* 0x0000002600127c02 */ /* 0x000fe40008000f00 */
[----:B------:R-:W-:Y:S01]  /*25f0*/  MOV R19, UR39 ;  /* 0x0000002700137c02 */ /* 0x000fe20008000f00 */
[----:B------:R-:W-:Y:S01]  /*2600*/  @!UP1 UIMAD.WIDE.U32 UR38, UR21, 0x8, UR6 ;  /* 0x00000008152698a5 */ /* 0x000fe2000f8e0006 */
[----:B------:R-:W-:-:S04]  /*2610*/  IADD3 R13, PT, PT, R12, 0x4, RZ ;  /* 0x000000040c0d7810 */ /* 0x000fc80007ffe0ff */
[----:B------:R-:W4:Y:S01]  /*2620*/  @!P6 LDG.E.64 R18, desc[UR26][R18.64] ;  /* 0x0000001a1212e981 */ /* 0x000f22000c1e1b00 */
[----:B0--3--:R-:W-:Y:S01]  /*2630*/  @!P1 FADD.FTZ R20, R20, R16 ;  /* 0x0000001014149221 */ /* 0x009fe20000010000 */
[----:B------:R-:W-:Y:S01]  /*2640*/  @!P1 FADD.FTZ R21, R21, R17 ;  /* 0x0000001115159221 */ /* 0x000fe20000010000 */
[----:B------:R-:W-:Y:S02]  /*2650*/  MOV R16, UR38 ;  /* 0x0000002600107c02 */ /* 0x000fe40008000f00 */
[----:B------:R-:W-:-:S06]  /*2660*/  MOV R17, UR39 ;  /* 0x0000002700117c02 */ /* 0x000fcc0008000f00 */
[----:B------:R-:W3:Y:S01]  /*2670*/  @!P5 LDG.E.64 R16, desc[UR26][R16.64] ;  /* 0x0000001a1010d981 */ /* 0x000ee2000c1e1b00 */
[----:B------:R-:W-:Y:S02]  /*2680*/  ISETP.EQ.OR P1, PT, R13, UR28, P3 ;  /* 0x0000001c0d007c0c */ /* 0x000fe40009f22670 */
[----:B------:R-:W-:-:S11]  /*2690*/  IADD3 R13, PT, PT, R12, 0x5, RZ ;  /* 0x000000050c0d7810 */ /* 0x000fd60007ffe0ff */
[----:B------:R-:W-:Y:S01]  /*26a0*/  VOTEU.ALL UP1, P1 ;  /* 0x0000000000ff7886 */ /* 0x000fe20000820000 */
[----:B--2---:R-:W-:Y:S01]  /*26b0*/  @!P4 FADD.FTZ R20, R20, R14 ;  /* 0x0000000e1414c221 */ /* 0x004fe20000010000 */
[----:B------:R-:W-:Y:S01]  /*26c0*/  @!P4 FADD.FTZ R21, R21, R15 ;  /* 0x0000000f1515c221 */ /* 0x000fe20000010000 */
[----:B------:R-:W-:Y:S02]  /*26d0*/  ISETP.EQ.OR P4, PT, R13, UR28, P3 ;  /* 0x0000001c0d007c0c */ /* 0x000fe40009f82670 */
[----:B------:R-:W-:Y:S01]  /*26e0*/  IADD3 R13, PT, PT, R12, 0x6, RZ ;  /* 0x000000060c0d7810 */ /* 0x000fe20007ffe0ff */
[----:B----4-:R-:W-:Y:S01]  /*26f0*/  @!P6 FADD.FTZ R20, R20, R18 ;  /* 0x000000121414e221 */ /* 0x010fe20000010000 */
[----:B------:R-:W-:Y:S02]  /*2700*/  @!P6 FADD.FTZ R21, R21, R19 ;  /* 0x000000131515e221 */ /* 0x000fe40000010000 */
[----:B------:R-:W-:Y:S02]  /*2710*/  ISETP.EQ.OR P6, PT, R13, UR28, P3 ;  /* 0x0000001c0d007c0c */ /* 0x000fe40009fc2670 */
[----:B------:R-:W-:Y:S01]  /*2720*/  IADD3 R13, PT, PT, R12, 0x7, RZ ;  /* 0x000000070c0d7810 */ /* 0x000fe20007ffe0ff */
[----:B------:R-:W-:-:S04]  /*2730*/  @!UP1 UIMAD.WIDE.U32 UR38, UR22, 0x8, UR6 ;  /* 0x00000008162698a5 */ /* 0x000fc8000f8e0006 */
[----:B------:R-:W-:Y:S02]  /*2740*/  VOTEU.ALL UP1, P4 ;  /* 0x0000000000ff7886 */ /* 0x000fe40002020000 */
[----:B------:R-:W-:Y:S02]  /*2750*/  MOV R28, UR38 ;  /* 0x00000026001c7c02 */ /* 0x000fe40008000f00 */
[----:B-1----:R-:W-:Y:S01]  /*2760*/  MOV R29, UR39 ;  /* 0x00000027001d7c02 */ /* 0x002fe20008000f00 */
[----:B------:R-:W-:Y:S01]  /*2770*/  @!UP1 UIMAD.WIDE.U32 UR38, UR23, 0x8, UR6 ;  /* 0x00000008172698a5 */ /* 0x000fe2000f8e0006 */
[----:B------:R-:W-:-:S04]  /*2780*/  VOTEU.ALL UP1, P6 ;  /* 0x0000000000ff7886 */ /* 0x000fc80003020000 */
[----:B------:R-:W2:Y:S01]  /*2790*/  @!P1 LDG.E.64 R28, desc[UR26][R28.64] ;  /* 0x0000001a1c1c9981 */ /* 0x000ea2000c1e1b00 */
[----:B---3--:R-:W-:Y:S01]  /*27a0*/  @!P5 FADD.FTZ R20, R20, R16 ;  /* 0x000000101414d221 */ /* 0x008fe20000010000 */
[----:B------:R-:W-:Y:S01]  /*27b0*/  @!P5 FADD.FTZ R21, R21, R17 ;  /* 0x000000111515d221 */ /* 0x000fe20000010000 */
[----:B------:R-:W-:Y:S02]  /*27c0*/  ISETP.EQ.OR P5, PT, R13, UR28, P3 ;  /* 0x0000001c0d007c0c */ /* 0x000fe40009fa2670 */
[----:B------:R-:W-:Y:S02]  /*27d0*/  MOV R16, UR38 ;  /* 0x0000002600107c02 */ /* 0x000fe40008000f00 */
[----:B------:R-:W-:Y:S01]  /*27e0*/  MOV R17, UR39 ;  /* 0x0000002700117c02 */ /* 0x000fe20008000f00 */
[----:B------:R-:W-:-:S05]  /*27f0*/  @!UP1 UIMAD.WIDE.U32 UR38, UR24, 0x8, UR6 ;  /* 0x00000008182698a5 */ /* 0x000fca000f8e0006 */
[----:B------:R-:W3:Y:S03]  /*2800*/  @!P4 LDG.E.64 R16, desc[UR26][R16.64] ;  /* 0x0000001a1010c981 */ /* 0x000ee6000c1e1b00 */
[----:B------:R-:W-:Y:S01]  /*2810*/  VOTEU.ALL UP2, P5 ;  /* 0x0000000000ff7886 */ /* 0x000fe20002840000 */
[----:B------:R-:W-:Y:S02]  /*2820*/  MOV R14, UR38 ;  /* 0x00000026000e7c02 */ /* 0x000fe40008000f00 */
[----:B------:R-:W-:Y:S02]  /*2830*/  MOV R15, UR39 ;  /* 0x00000027000f7c02 */ /* 0x000fe40008000f00 */
[----:B------:R-:W-:-:S04]  /*2840*/  @!UP2 UIMAD.WIDE.U32 UR40, UR25, 0x8, UR6 ;  /* 0x000000081928a8a5 */ /* 0x000fc8000f8e0006 */
[----:B------:R-:W4:Y:S02]  /*2850*/  @!P6 LDG.E.64 R14, desc[UR26][R14.64] ;  /* 0x0000001a0e0ee981 */ /* 0x000f24000c1e1b00 */
[----:B------:R-:W-:Y:S02]  /*2860*/  MOV R18, UR40 ;  /* 0x0000002800127c02 */ /* 0x000fe40008000f00 */
[----:B------:R-:W-:-:S06]  /*2870*/  MOV R19, UR41 ;  /* 0x0000002900137c02 */ /* 0x000fcc0008000f00 */
[----:B------:R-:W5:Y:S01]  /*2880*/  @!P5 LDG.E.64 R18, desc[UR26][R18.64] ;  /* 0x0000001a1212d981 */ /* 0x000f62000c1e1b00 */
[----:B------:R-:W-:Y:S01]  /*2890*/  IADD3 R12, PT, PT, R12, 0x8, RZ ;  /* 0x000000080c0c7810 */ /* 0x000fe20007ffe0ff */
[----:B------:R-:W-:Y:S02]  /*28a0*/  UIADD3 UR37, UPT, UPT, UR37, 0x8, URZ ;  /* 0x0000000825257890 */ /* 0x000fe4000fffe0ff */
[----:B------:R-:W-:Y:S02]  /*28b0*/  ULEA UR18, UR29, UR18, 0x3 ;  /* 0x000000121d127291 */ /* 0x000fe4000f8e18ff */
[----:B------:R-:W-:Y:S02]  /*28c0*/  ULEA UR19, UR29, UR19, 0x3 ;  /* 0x000000131d137291 */ /* 0x000fe4000f8e18ff */
[----:B------:R-:W-:Y:S01]  /*28d0*/  ULEA UR20, UR29, UR20, 0x3 ;  /* 0x000000141d147291 */ /* 0x000fe2000f8e18ff */
[----:B--2---:R-:W-:Y:S01]  /*28e0*/  @!P1 FADD.FTZ R20, R20, R28 ;  /* 0x0000001c14149221 */ /* 0x004fe20000010000 */
[----:B------:R-:W-:Y:S01]  /*28f0*/  @!P1 FADD.FTZ R21, R21, R29 ;  /* 0x0000001d15159221 */ /* 0x000fe20000010000 */
[----:B------:R-:W-:Y:S01]  /*2900*/  ISETP.NE.AND P1, PT, R12, UR35, PT ;  /* 0x000000230c007c0c */ /* 0x000fe2000bf25270 */
[----:B------:R-:W-:-:S02]  /*2910*/  ULEA UR21, UR29, UR21, 0x3 ;  /* 0x000000151d157291 */ /* 0x000fc4000f8e18ff */
[----:B------:R-:W-:Y:S02]  /*2920*/  ULEA UR22, UR29, UR22, 0x3 ;  /* 0x000000161d167291 */ /* 0x000fe4000f8e18ff */
[----:B------:R-:W-:Y:S02]  /*2930*/  ULEA UR23, UR29, UR23, 0x3 ;  /* 0x000000171d177291 */ /* 0x000fe4000f8e18ff */
[----:B------:R-:W-:Y:S02]  /*2940*/  ULEA UR24, UR29, UR24, 0x3 ;  /* 0x000000181d187291 */ /* 0x000fe4000f8e18ff */
[----:B------:R-:W-:Y:S01]  /*2950*/  ULEA UR25, UR29, UR25, 0x3 ;  /* 0x000000191d197291 */ /* 0x000fe2000f8e18ff */
[----:B---3--:R-:W-:Y:S01]  /*2960*/  @!P4 FADD.FTZ R20, R20, R16 ;  /* 0x000000101414c221 */ /* 0x008fe20000010000 */
[----:B------:R-:W-:-:S03]  /*2970*/  @!P4 FADD.FTZ R21, R21, R17 ;  /* 0x000000111515c221 */ /* 0x000fc60000010000 */
[----:B----4-:R-:W-:Y:S01]  /*2980*/  @!P6 FADD.FTZ R20, R20, R14 ;  /* 0x0000000e1414e221 */ /* 0x010fe20000010000 */
[----:B------:R-:W-:-:S03]  /*2990*/  @!P6 FADD.FTZ R21, R21, R15 ;  /* 0x0000000f1515e221 */ /* 0x000fc60000010000 */
[----:B-----5:R-:W-:Y:S01]  /*29a0*/  @!P5 FADD.FTZ R20, R20, R18 ;  /* 0x000000121414d221 */ /* 0x020fe20000010000 */
[----:B------:R-:W-:Y:S01]  /*29b0*/  @!P5 FADD.FTZ R21, R21, R19 ;  /* 0x000000131515d221 */ /* 0x000fe20000010000 */
[----:B------:R-:W-:Y:S06]  /*29c0*/  @P1 BRA `(.L_x_16) ;  /* 0xfffffff800b41947 */ /* 0x000fec000383ffff */
[----:B------:R-:W-:-:S07]  /*29d0*/  MOV R28, UR35 ;  /* 0x00000023001c7c02 */ /* 0x000fce0008000f00 */
.L_x_15:
[----:B------:R-:W-:-:S09]  /*29e0*/  UISETP.NE.AND UP1, UPT, UR33, URZ, UPT ;  /* 0x000000ff2100728c */ /* 0x000fd2000bf25270 */
[----:B------:R-:W-:Y:S05]  /*29f0*/  BRA.U !UP1, `(.L_x_12) ;  /* 0x00000005091c7547 */ /* 0x000fea000b800000 */
[----:B------:R-:W-:Y:S01]  /*2a00*/  UISETP.NE.AND UP1, UPT, UR34, URZ, UPT ;  /* 0x000000ff2200728c */ /* 0x000fe2000bf25270 */
[----:B------:R-:W-:Y:S10]  /*2a10*/  BRA.U !UP0, `(.L_x_17) ;  /* 0x00000001088c7547 */ /* 0x000ff4000b800000 */
[C---:B------:R-:W-:Y:S02]  /*2a20*/  ISETP.EQ.OR P1, PT, R28.reuse, UR28, P3 ;  /* 0x0000001c1c007c0c */ /* 0x040fe40009f22670 */
[C---:B----4-:R-:W-:Y:S02]  /*2a30*/  IADD3 R14, PT, PT, R28.reuse, 0x1, RZ ;  /* 0x000000011c0e7810 */ /* 0x050fe40007ffe0ff */
[----:B------:R-:W-:Y:S02]  /*2a40*/  IADD3 R18, PT, PT, R28, 0x2, RZ ;  /* 0x000000021c127810 */ /* 0x000fe40007ffe0ff */
[----:B------:R-:W-:Y:S02]  /*2a50*/  MOV R13, UR29 ;  /* 0x0000001d000d7c02 */ /* 0x000fe40008000f00 */
[----:B------:R-:W-:Y:S02]  /*2a60*/  ISETP.EQ.OR P4, PT, R14, UR28, P3 ;  /* 0x0000001c0e007c0c */ /* 0x000fe40009f82670 */
[----:B------:R-:W-:-:S02]  /*2a70*/  ISETP.EQ.OR P5, PT, R18, UR28, P3 ;  /* 0x0000001c12007c0c */ /* 0x000fc40009fa2670 */
[----:B------:R-:W-:Y:S01]  /*2a80*/  MOV R15, 0x8 ;  /* 0x00000008000f7802 */ /* 0x000fe20000000f00 */
[C---:B------:R-:W-:Y:S01]  /*2a90*/  @!P1 IMAD R12, R28.reuse, R13, UR5 ;  /* 0x000000051c0c9e24 */ /* 0x040fe2000f8e020d */
[----:B------:R-:W-:-:S03]  /*2aa0*/  IADD3 R16, PT, PT, R28, 0x3, RZ ;  /* 0x000000031c107810 */ /* 0x000fc60007ffe0ff */
[----:B------:R-:W-:Y:S01]  /*2ab0*/  @!P1 IMAD.WIDE.U32 R12, R12, R15, UR6 ;  /* 0x000000060c0c9e25 */ /* 0x000fe2000f8e000f */
[----:B------:R-:W-:Y:S02]  /*2ac0*/  ISETP.EQ.OR P6, PT, R16, UR28, P3 ;  /* 0x0000001c10007c0c */ /* 0x000fe40009fc2670 */
[----:B------:R-:W-:Y:S02]  /*2ad0*/  MOV R15, UR29 ;  /* 0x0000001d000f7c02 */ /* 0x000fe40008000f00 */
[----:B--2---:R-:W-:Y:S01]  /*2ae0*/  MOV R17, UR29 ;  /* 0x0000001d00117c02 */ /* 0x004fe20008000f00 */
[----:B------:R-:W0:Y:S01]  /*2af0*/  @!P1 LDG.E.64 R12, desc[UR26][R12.64] ;  /* 0x0000001a0c0c9981 */ /* 0x000e22000c1e1b00 */
[----:B------:R-:W-:Y:S01]  /*2b00*/  MOV R19, 0x8 ;  /* 0x0000000800137802 */ /* 0x000fe20000000f00 */
[-C--:B------:R-:W-:Y:S02]  /*2b10*/  @!P4 IMAD R14, R14, R15.reuse, UR5 ;  /* 0x000000050e0ece24 */ /* 0x080fe4000f8e020f */
[----:B------:R-:W-:-:S02]  /*2b20*/  @!P5 IMAD R18, R18, R15, UR5 ;  /* 0x000000051212de24 */ /* 0x000fc4000f8e020f */
[----:B------:R-:W-:Y:S02]  /*2b30*/  HFMA2 R15, -RZ, RZ, 0, 4.76837158203125e-07 ;  /* 0x00000008ff0f7431 */ /* 0x000fe400000001ff */
[----:B------:R-:W-:Y:S02]  /*2b40*/  @!P6 IMAD R16, R16, R17, UR5 ;  /* 0x000000051010ee24 */ /* 0x000fe4000f8e0211 */
[----:B------:R-:W-:Y:S02]  /*2b50*/  HFMA2 R17, -RZ, RZ, 0, 4.76837158203125e-07 ;  /* 0x00000008ff117431 */ /* 0x000fe400000001ff */
[----:B------:R-:W-:-:S04]  /*2b60*/  @!P5 IMAD.WIDE.U32 R18, R18, R19, UR6 ;  /* 0x000000061212de25 */ /* 0x000fc8000f8e0013 */
[----:B------:R-:W-:Y:S02]  /*2b70*/  @!P4 IMAD.WIDE.U32 R14, R14, R15, UR6 ;  /* 0x000000060e0ece25 */ /* 0x000fe4000f8e000f */
[----:B------:R-:W2:Y:S02]  /*2b80*/  @!P5 LDG.E.64 R18, desc[UR26][R18.64] ;  /* 0x0000001a1212d981 */ /* 0x000ea4000c1e1b00 */
[----:B------:R-:W-:Y:S02]  /*2b90*/  @!P6 IMAD.WIDE.U32 R16, R16, R17, UR6 ;  /* 0x000000061010ee25 */ /* 0x000fe4000f8e0011 */
[----:B------:R-:W4:Y:S04]  /*2ba0*/  @!P4 LDG.E.64 R14, desc[UR26][R14.64] ;  /* 0x0000001a0e0ec981 */ /* 0x000f28000c1e1b00 */
[----:B------:R-:W5:Y:S01]  /*2bb0*/  @!P6 LDG.E.64 R16, desc[UR26][R16.64] ;  /* 0x0000001a1010e981 */ /* 0x000f62000c1e1b00 */
[----:B------:R-:W-:Y:S01]  /*2bc0*/  IADD3 R28, PT, PT, R28, 0x4, RZ ;  /* 0x000000041c1c7810 */ /* 0x000fe20007ffe0ff */
[----:B0--3--:R-:W-:Y:S01]  /*2bd0*/  @!P1 FADD.FTZ R20, R20, R12 ;  /* 0x0000000c14149221 */ /* 0x009fe20000010000 */
[----:B------:R-:W-:-:S03]  /*2be0*/  @!P1 FADD.FTZ R21, R21, R13 ;  /* 0x0000000d15159221 */ /* 0x000fc60000010000 */
[----:B----4-:R-:W-:Y:S01]  /*2bf0*/  @!P4 FADD.FTZ R20, R20, R14 ;  /* 0x0000000e1414c221 */ /* 0x010fe20000010000 */
[----:B------:R-:W-:-:S03]  /*2c00*/  @!P4 FADD.FTZ R21, R21, R15 ;  /* 0x0000000f1515c221 */ /* 0x000fc60000010000 */
[----:B--2---:R-:W-:Y:S01]  /*2c10*/  @!P5 FADD.FTZ R20, R20, R18 ;  /* 0x000000121414d221 */ /* 0x004fe20000010000 */
[----:B------:R-:W-:-:S03]  /*2c20*/  @!P5 FADD.FTZ R21, R21, R19 ;  /* 0x000000131515d221 */ /* 0x000fc60000010000 */
[----:B-----5:R-:W-:Y:S01]  /*2c30*/  @!P6 FADD.FTZ R20, R20, R16 ;  /* 0x000000101414e221 */ /* 0x020fe20000010000 */
[----:B------:R-:W-:-:S07]  /*2c40*/  @!P6 FADD.FTZ R21, R21, R17 ;  /* 0x000000111515e221 */ /* 0x000fce0000010000 */
.L_x_17:
[----:B------:R-:W-:Y:S05]  /*2c50*/  BRA.U !UP1, `(.L_x_12) ;  /* 0x0000000109847547 */ /* 0x000fea000b800000 */
[----:B------:R-:W-:Y:S02]  /*2c60*/  UISETP.NE.AND UP1, UPT, UR34, 0x1, UPT ;  /* 0x000000012200788c */ /* 0x000fe4000bf25270 */
[----:B------:R-:W-:-:S07]  /*2c70*/  ULOP3.LUT UP2, URZ, UR31, 0x1, URZ, 0xc0, !UPT ;  /* 0x000000011fff7892 */ /* 0x000fce000f84c0ff */
[----:B------:R-:W-:Y:S05]  /*2c80*/  BRA.U !UP1, `(.L_x_18) ;  /* 0x0000000109487547 */ /* 0x000fea000b800000 */
[C---:B------:R-:W-:Y:S02]  /*2c90*/  ISETP.EQ.OR P4, PT, R28.reuse, UR28, P3 ;  /* 0x0000001c1c007c0c */ /* 0x040fe40009f82670 */
[----:B----4-:R-:W-:Y:S02]  /*2ca0*/  IADD3 R12, PT, PT, R28, 0x1, RZ ;  /* 0x000000011c0c7810 */ /* 0x010fe40007ffe0ff */
[----:B------:R-:W-:Y:S02]  /*2cb0*/  MOV R13, UR29 ;  /* 0x0000001d000d7c02 */ /* 0x000fe40008000f00 */
[----:B------:R-:W-:Y:S02]  /*2cc0*/  ISETP.EQ.OR P1, PT, R12, UR28, P3 ;  /* 0x0000001c0c007c0c */ /* 0x000fe40009f22670 */
[----:B--2---:R-:W-:Y:S02]  /*2cd0*/  MOV R17, UR29 ;  /* 0x0000001d00117c02 */ /* 0x004fe40008000f00 */
[----:B------:R-:W-:-:S03]  /*2ce0*/  MOV R15, 0x8 ;  /* 0x00000008000f7802 */ /* 0x000fc60000000f00 */
[----:B------:R-:W-:Y:S02]  /*2cf0*/  @!P4 IMAD R14, R28, R13, UR5 ;  /* 0x000000051c0ece24 */ /* 0x000fe4000f8e020d */
[----:B------:R-:W-:Y:S02]  /*2d00*/  HFMA2 R13, -RZ, RZ, 0, 4.76837158203125e-07 ;  /* 0x00000008ff0d7431 */ /* 0x000fe400000001ff */
[----:B------:R-:W-:-:S04]  /*2d10*/  @!P4 IMAD.WIDE.U32 R14, R14, R15, UR6 ;  /* 0x000000060e0ece25 */ /* 0x000fc8000f8e000f */
[----:B------:R-:W-:Y:S02]  /*2d20*/  @!P1 IMAD R12, R12, R17, UR5 ;  /* 0x000000050c0c9e24 */ /* 0x000fe4000f8e0211 */
[----:B------:R-:W0:Y:S02]  /*2d30*/  @!P4 LDG.E.64 R14, desc[UR26][R14.64] ;  /* 0x0000001a0e0ec981 */ /* 0x000e24000c1e1b00 */
[----:B------:R-:W-:-:S06]  /*2d40*/  @!P1 IMAD.WIDE.U32 R12, R12, R13, UR6 ;  /* 0x000000060c0c9e25 */ /* 0x000fcc000f8e000d */
[----:B------:R-:W2:Y:S01]  /*2d50*/  @!P1 LDG.E.64 R12, desc[UR26][R12.64] ;  /* 0x0000001a0c0c9981 */ /* 0x000ea2000c1e1b00 */
[----:B------:R-:W-:Y:S01]  /*2d60*/  IADD3 R28, PT, PT, R28, 0x2, RZ ;  /* 0x000000021c1c7810 */ /* 0x000fe20007ffe0ff */
[----:B0--3--:R-:W-:Y:S01]  /*2d70*/  @!P4 FADD.FTZ R20, R20, R14 ;  /* 0x0000000e1414c221 */ /* 0x009fe20000010000 */
[----:B------:R-:W-:-:S03]  /*2d80*/  @!P4 FADD.FTZ R21, R21, R15 ;  /* 0x0000000f1515c221 */ /* 0x000fc60000010000 */
[----:B--2---:R-:W-:Y:S01]  /*2d90*/  @!P1 FADD.FTZ R20, R20, R12 ;  /* 0x0000000c14149221 */ /* 0x004fe20000010000 */
[----:B------:R-:W-:-:S07]  /*2da0*/  @!P1 FADD.FTZ R21, R21, R13 ;  /* 0x0000000d15159221 */ /* 0x000fce0000010000 */
.L_x_18:
[----:B------:R-:W-:Y:S01]  /*2db0*/  ISETP.EQ.OR P1, PT, R28, UR28, P3 ;  /* 0x0000001c1c007c0c */ /* 0x000fe20009f22670 */
[----:B------:R-:W-:Y:S03]  /*2dc0*/  BSSY.RECONVERGENT B0, `(.L_x_12) ;  /* 0x000000a000007945 */ /* 0x000fe60003800200 */
[----:B------:R-:W-:-:S13]  /*2dd0*/  PLOP3.LUT P1, PT, P1, PT, UP2, 0xd5, 0x5d ;  /* 0x00000000005d781c */ /* 0x000fda0000f2fa2d */
[----:B------:R-:W-:Y:S05]  /*2de0*/  @P1 BRA `(.L_x_19) ;  /* 0x00000000001c1947 */ /* 0x000fea0003800000 */
[----:B----4-:R-:W-:Y:S02]  /*2df0*/  MOV R13, UR29 ;  /* 0x0000001d000d7c02 */ /* 0x010fe40008000f00 */
[----:B------:R-:W-:-:S03]  /*2e00*/  MOV R15, 0x8 ;  /* 0x00000008000f7802 */ /* 0x000fc60000000f00 */
[----:B------:R-:W-:-:S04]  /*2e10*/  IMAD R12, R28, R13, UR5 ;  /* 0x000000051c0c7e24 */ /* 0x000fc8000f8e020d */
[----:B------:R-:W-:-:S06]  /*2e20*/  IMAD.WIDE.U32 R12, R12, R15, UR6 ;  /* 0x000000060c0c7e25 */ /* 0x000fcc000f8e000f */
[----:B------:R-:W0:Y:S02]  /*2e30*/  LDG.E.64 R12, desc[UR26][R12.64] ;  /* 0x0000001a0c0c7981 */ /* 0x000e24000c1e1b00 */
[----:B0--3--:R-:W-:Y:S01]  /*2e40*/  FADD.FTZ R20, R20, R12 ;  /* 0x0000000c14147221 */ /* 0x009fe20000010000 */
[----:B------:R-:W-:-:S07]  /*2e50*/  FADD.FTZ R21, R21, R13 ;  /* 0x0000000d15157221 */ /* 0x000fce0000010000 */
.L_x_19:
[----:B------:R-:W-:Y:S05]  /*2e60*/  BSYNC.RECONVERGENT B0 ;  /* 0x0000000000007941 */ /* 0x000fea0003800200 */
.L_x_12:
[----:B------:R-:W5:Y:S01]  /*2e70*/  S2UR UR7, SR_CgaCtaId ;  /* 0x00000000000779c3 */ /* 0x000f620000008800 */
[----:B------:R-:W-:Y:S01]  /*2e80*/  UMOV UR6, 0x400 ;  /* 0x0000040000067882 */ /* 0x000fe20000000000 */
[----:B------:R-:W-:Y:S02]  /*2e90*/  SHF.L.U32 R24, R24, 0x10, RZ ;  /* 0x0000001018187819 */ /* 0x000fe400000006ff */
[----:B------:R-:W-:Y:S02]  /*2ea0*/  SHF.L.U32 R30, R30, 0x10, RZ ;  /* 0x000000101e1e7819 */ /* 0x000fe400000006ff */
[----:B------:R-:W-:Y:S01]  /*2eb0*/  SHF.L.U32 R19, R23, 0x10, RZ ;  /* 0x0000001017137819 */ /* 0x000fe200000006ff */
[----:B----4-:R-:W-:Y:S01]  /*2ec0*/  FADD.FTZ R15, R24, -UR42 ;  /* 0x8000002a180f7e21 */ /* 0x010fe20008010000 */
[----:B------:R-:W-:Y:S02]  /*2ed0*/  SHF.L.U32 R18, R27, 0x10, RZ ;  /* 0x000000101b127819 */ /* 0x000fe400000006ff */
[----:B------:R-:W-:Y:S01]  /*2ee0*/  SHF.L.U32 R26, R26, 0x10, RZ ;  /* 0x000000101a1a7819 */ /* 0x000fe200000006ff */
[----:B------:R-:W-:Y:S01]  /*2ef0*/  FADD.FTZ R19, R19, -UR42 ;  /* 0x8000002a13137e21 */ /* 0x000fe20008010000 */
[----:B------:R-:W-:Y:S01]  /*2f00*/  FMUL.FTZ R15, R15, UR36 ;  /* 0x000000240f0f7c20 */ /* 0x000fe20008410000 */
[----:B------:R-:W-:Y:S01]  /*2f10*/  FADD.FTZ R18, R18, -UR42 ;  /* 0x8000002a12127e21 */ /* 0x000fe20008010000 */
[----:B-----5:R-:W-:-:S09]  /*2f20*/  ULEA UR6, UR7, UR6, 0x18 ;  /* 0x0000000607067291 */ /* 0x020fd2000f8ec0ff */
[----:B------:R-:W-:Y:S01]  /*2f30*/  @!P3 STS.64 [UR6+0x88], R20 ;  /* 0x00008814ff00b988 */ /* 0x000fe20008000a06 */
[----:B------:R-:W-:Y:S06]  /*2f40*/  BAR.SYNC.DEFER_BLOCKING 0x0 ;  /* 0x0000000000007b1d */ /* 0x000fec0000010000 */
[----:B------:R-:W4:Y:S01]  /*2f50*/  LDS.64 R12, [UR6+0x88] ;  /* 0x00008806ff0c7984 */ /* 0x000f220008000a00 */
[----:B------:R-:W4:Y:S02]  /*2f60*/  LDCU UR6, c[0x0][0x42c] ;  /* 0x00008580ff0677ac */ /* 0x000f240008000800 */
[----:B----4-:R-:W-:Y:S01]  /*2f70*/  FMUL.FTZ R16, R12, UR6 ;  /* 0x000000060c107c20 */ /* 0x010fe20008410000 */
[----:B------:R-:W-:Y:S01]  /*2f80*/  FADD.FTZ R12, R30, -UR42 ;  /* 0x8000002a1e0c7e21 */ /* 0x000fe20008010000 */
[----:B--2---:R-:W-:Y:S01]  /*2f90*/  FMUL.FTZ R17, R13, UR6 ;  /* 0x000000060d117c20 */ /* 0x004fe20008410000 */
[----:B------:R-:W-:-:S02]  /*2fa0*/  SHF.L.U32 R13, R22, 0x10, RZ ;  /* 0x00000010160d7819 */ /* 0x000fc400000006ff */
[----:B------:R-:W-:Y:S01]  /*2fb0*/  FMUL.FTZ R12, R12, UR36 ;  /* 0x000000240c0c7c20 */ /* 0x000fe20008410000 */
[----:B------:R-:W-:Y:S06]  /*2fc0*/  @!P2 BRA `(.L_x_20) ;  /* 0x000000000048a947 */ /* 0x000fec0003800000 */
[----:B0--3--:R-:W-:Y:S01]  /*2fd0*/  FFMA.FTZ R20, R10, R15, R8 ;  /* 0x0000000f0a147223 */ /* 0x009fe20000010008 */
[----:B------:R-:W-:-:S03]  /*2fe0*/  FFMA.FTZ R14, R11, R12, R9 ;  /* 0x0000000c0b0e7223 */ /* 0x000fc60000010009 */
[----:B------:R-:W-:Y:S01]  /*2ff0*/  FMUL.FTZ R21, R20, -1.4426950216293334961 ;  /* 0xbfb8aa3b14157820 */ /* 0x000fe20000410000 */
[----:B------:R-:W-:-:S05]  /*3000*/  FMUL.FTZ R23, R14, -1.4426950216293334961 ;  /* 0xbfb8aa3b0e177820 */ /* 0x000fca0000410000 */
[----:B------:R-:W0:Y:S08]  /*3010*/  MUFU.EX2 R21, R21 ;  /* 0x0000001500157308 */ /* 0x000e300000000800 */
[----:B------:R-:W2:Y:S01]  /*3020*/  MUFU.EX2 R23, R23 ;  /* 0x0000001700177308 */ /* 0x000ea20000000800 */
[----:B0-----:R-:W-:-:S07]  /*3030*/  FADD.FTZ R22, R21, 1 ;  /* 0x3f80000015167421 */ /* 0x001fce0000010000 */
[----:B------:R-:W1:Y:S01]  /*3040*/  MUFU.RCP R22, R22 ;  /* 0x0000001600167308 */ /* 0x000e620000001000 */
[----:B--2---:R-:W-:-:S07]  /*3050*/  FADD.FTZ R24, R23, 1 ;  /* 0x3f80000017187421 */ /* 0x004fce0000010000 */
[----:B------:R-:W0:Y:S01]  /*3060*/  MUFU.RCP R27, R24 ;  /* 0x00000018001b7308 */ /* 0x000e220000001000 */
[----:B-1----:R-:W-:Y:S01]  /*3070*/  FADD.FTZ R29, -R22, 1 ;  /* 0x3f800000161d7421 */ /* 0x002fe20000010100 */
[----:B------:R-:W-:-:S03]  /*3080*/  FMUL.FTZ R13, R13, R22 ;  /* 0x000000160d0d7220 */ /* 0x000fc60000410000 */
[----:B------:R-:W-:Y:S01]  /*3090*/  FFMA.FTZ R20, R20, R29, 1 ;  /* 0x3f80000014147423 */ /* 0x000fe2000001001d */
[----:B0-----:R-:W-:Y:S01]  /*30a0*/  FADD.FTZ R28, -R27, 1 ;  /* 0x3f8000001b1c7421 */ /* 0x001fe20000010100 */
[----:B------:R-:W-:Y:S02]  /*30b0*/  FMUL.FTZ R26, R26, R27 ;  /* 0x0000001b1a1a7220 */ /* 0x000fe40000410000 */
[----:B------:R-:W-:Y:S01]  /*30c0*/  FMUL.FTZ R13, R13, R20 ;  /* 0x000000140d0d7220 */ /* 0x000fe20000410000 */
[----:B------:R-:W-:-:S04]  /*30d0*/  FFMA.FTZ R21, R14, R28, 1 ;  /* 0x3f8000000e157423 */ /* 0x000fc8000001001c */
[----:B------:R-:W-:-:S07]  /*30e0*/  FMUL.FTZ R26, R26, R21 ;  /* 0x000000151a1a7220 */ /* 0x000fce0000410000 */
.L_x_20:
[----:B------:R-:W-:Y:S04]  /*30f0*/  BSSY.RECONVERGENT B0, `(.L_x_21) ;  /* 0x0000014000007945 */ /* 0x000fe80003800200 */
[----:B------:R-:W-:Y:S05]  /*3100*/  @P0 BRA `(.L_x_22) ;  /* 0x0000000000480947 */ /* 0x000fea0003800000 */
[----:B------:R-:W2:Y:S01]  /*3110*/  LDCU.64 UR18, c[0x0][0x3f8] ;  /* 0x00007f00ff1277ac */ /* 0x000ea20008000a00 */
[C-C-:B------:R-:W-:Y:S01]  /*3120*/  FFMA.FTZ R15, R16.reuse, R15, R17.reuse ;  /* 0x0000000f100f7223 */ /* 0x140fe20000010011 */
[----:B------:R-:W-:Y:S01]  /*3130*/  FFMA.FTZ R12, R16, R12, R17 ;  /* 0x0000000c100c7223 */ /* 0x000fe20000010011 */
[----:B------:R-:W4:Y:S02]  /*3140*/  LDCU.64 UR6, c[0x0][0x380] ;  /* 0x00007000ff0677ac */ /* 0x000f240008000a00 */
[----:B------:R-:W-:Y:S01]  /*3150*/  FFMA.FTZ R15, R10, R13, -R15 ;  /* 0x0000000d0a0f7223 */ /* 0x000fe2000001080f */
[----:B0--3--:R-:W-:Y:S01]  /*3160*/  FFMA.FTZ R20, R11, R26, -R12 ;  /* 0x0000001a0b147223 */ /* 0x009fe2000001080c */
[----:B------:R-:W-:Y:S02]  /*3170*/  MOV R12, R4 ;  /* 0x00000004000c7202 */ /* 0x000fe40000000f00 */
[----:B------:R-:W-:Y:S01]  /*3180*/  MOV R13, R7 ;  /* 0x00000007000d7202 */ /* 0x000fe20000000f00 */
[----:B------:R-:W-:Y:S01]  /*3190*/  FMUL.FTZ R20, R20, UR36 ;  /* 0x0000002414147c20 */ /* 0x000fe20008410000 */
[----:B--2---:R-:W-:-:S02]  /*31a0*/  IMAD R21, R34, UR18, RZ ;  /* 0x0000001222157c24 */ /* 0x004fc4000f8e02ff */
[----:B------:R-:W-:-:S04]  /*31b0*/  IMAD.WIDE.U32 R12, R0, UR18, R12 ;  /* 0x00000012000c7c25 */ /* 0x000fc8000f8e000c */
[----:B------:R-:W-:Y:S02]  /*31c0*/  IMAD R23, R0, UR19, R21 ;  /* 0x0000001300177c24 */ /* 0x000fe4000f8e0215 */
[----:B------:R-:W-:Y:S01]  /*31d0*/  FMUL.FTZ R21, R15, UR36 ;  /* 0x000000240f157c20 */ /* 0x000fe20008410000 */
[----:B----4-:R-:W-:Y:S02]  /*31e0*/  LEA R14, P0, R12, UR6, 0x1 ;  /* 0x000000060c0e7c11 */ /* 0x010fe4000f8008ff */
[----:B------:R-:W-:Y:S02]  /*31f0*/  IADD3 R23, PT, PT, R13, R23, RZ ;  /* 0x000000170d177210 */ /* 0x000fe40007ffe0ff */
[----:B------:R-:W-:Y:S02]  /*3200*/  F2FP.BF16.F32.PACK_AB R13, R20, R21 ;  /* 0x00000015140d723e */ /* 0x000fe400000010ff */
[----:B------:R-:W-:-:S05]  /*3210*/  LEA.HI.X R15, R12, UR7, R23, 0x1, P0 ;  /* 0x000000070c0f7c11 */ /* 0x000fca00080f0c17 */
[----:B------:R2:W-:Y:S02]  /*3220*/  STG.E desc[UR26][R14.64], R13 ;  /* 0x0000000d0e007986 */ /* 0x0005e4000c10191a */
.L_x_22:
[----:B------:R-:W-:Y:S05]  /*3230*/  BSYNC.RECONVERGENT B0 ;  /* 0x0000000000007941 */ /* 0x000fea0003800200 */
.L_x_21:
[----:B------:R-:W-:Y:S01]  /*3240*/  UISETP.NE.AND UP1, UPT, UR30, URZ, UPT ;  /* 0x000000ff1e00728c */ /* 0x000fe2000bf25270 */
[----:B------:R-:W-:Y:S01]  /*3250*/  SHF.L.U32 R3, R3, 0x10, RZ ;  /* 0x0000001003037819 */ /* 0x000fe200000006ff */
[----:B------:R-:W-:Y:S01]  /*3260*/  FMUL.FTZ R19, R19, UR36 ;  /* 0x0000002413137c20 */ /* 0x000fe20008410000 */
[----:B------:R-:W-:Y:S01]  /*3270*/  SHF.L.U32 R12, R25, 0x10, RZ ;  /* 0x00000010190c7819 */ /* 0x000fe200000006ff */
[----:B------:R-:W-:-:S05]  /*3280*/  FMUL.FTZ R18, R18, UR36 ;  /* 0x0000002412127c20 */ /* 0x000fca0008410000 */
[----:B------:R-:W-:Y:S05]  /*3290*/  BRA.U !UP1, `(.L_x_23) ;  /* 0x0000000109487547 */ /* 0x000fea000b800000 */
[----:B------:R-:W-:Y:S01]  /*32a0*/  FFMA.FTZ R8, R10, R19, R8 ;  /* 0x000000130a087223 */ /* 0x000fe20000010008 */
[----:B------:R-:W-:-:S03]  /*32b0*/  FFMA.FTZ R9, R11, R18, R9 ;  /* 0x000000120b097223 */ /* 0x000fc60000010009 */
[----:B--2---:R-:W-:Y:S01]  /*32c0*/  FMUL.FTZ R13, R8, -1.4426950216293334961 ;  /* 0xbfb8aa3b080d7820 */ /* 0x004fe20000410000 */
[----:B------:R-:W-:-:S05]  /*32d0*/  FMUL.FTZ R15, R9, -1.4426950216293334961 ;  /* 0xbfb8aa3b090f7820 */ /* 0x000fca0000410000 */
[----:B------:R-:W2:Y:S08]  /*32e0*/  MUFU.EX2 R13, R13 ;  /* 0x0000000d000d7308 */ /* 0x000eb00000000800 */
[----:B------:R-:W0:Y:S01]  /*32f0*/  MUFU.EX2 R15, R15 ;  /* 0x0000000f000f7308 */ /* 0x000e220000000800 */
[----:B--2---:R-:W-:-:S07]  /*3300*/  FADD.FTZ R14, R13, 1 ;  /* 0x3f8000000d0e7421 */ /* 0x004fce0000010000 */
[----:B------:R-:W2:Y:S01]  /*3310*/  MUFU.RCP R14, R14 ;  /* 0x0000000e000e7308 */ /* 0x000ea20000001000 */
[----:B0--3--:R-:W-:-:S07]  /*3320*/  FADD.FTZ R20, R15, 1 ;  /* 0x3f8000000f147421 */ /* 0x009fce0000010000 */
[----:B------:R-:W0:Y:S01]  /*3330*/  MUFU.RCP R21, R20 ;  /* 0x0000001400157308 */ /* 0x000e220000001000 */
[----:B--2---:R-:W-:Y:S01]  /*3340*/  FADD.FTZ R23, -R14, 1 ;  /* 0x3f8000000e177421 */ /* 0x004fe20000010100 */
[----:B------:R-:W-:-:S03]  /*3350*/  FMUL.FTZ R3, R3, R14 ;  /* 0x0000000e03037220 */ /* 0x000fc60000410000 */
[----:B------:R-:W-:Y:S01]  /*3360*/  FFMA.FTZ R8, R8, R23, 1 ;  /* 0x3f80000008087423 */ /* 0x000fe20000010017 */
[----:B0-----:R-:W-:Y:S01]  /*3370*/  FADD.FTZ R22, -R21, 1 ;  /* 0x3f80000015167421 */ /* 0x001fe20000010100 */
[----:B------:R-:W-:Y:S02]  /*3380*/  FMUL.FTZ R12, R12, R21 ;  /* 0x000000150c0c7220 */ /* 0x000fe40000410000 */
[----:B------:R-:W-:Y:S01]  /*3390*/  FMUL.FTZ R3, R3, R8 ;  /* 0x0000000803037220 */ /* 0x000fe20000410000 */
[----:B------:R-:W-:-:S04]  /*33a0*/  FFMA.FTZ R9, R9, R22, 1 ;  /* 0x3f80000009097423 */ /* 0x000fc80000010016 */
[----:B------:R-:W-:-:S07]  /*33b0*/  FMUL.FTZ R12, R12, R9 ;  /* 0x000000090c0c7220 */ /* 0x000fce0000410000 */
.L_x_23:
[----:B------:R-:W4:Y:S01]  /*33c0*/  LDCU.64 UR6, c[0x0][0x400] ;  /* 0x00008000ff0677ac */ /* 0x000f220008000a00 */
[C-C-:B------:R-:W-:Y:S01]  /*33d0*/  FFMA.FTZ R19, R16.reuse, R19, R17.reuse ;  /* 0x0000001310137223 */ /* 0x140fe20000010011 */
[----:B------:R-:W-:Y:S01]  /*33e0*/  FFMA.FTZ R16, R16, R18, R17 ;  /* 0x0000001210107223 */ /* 0x000fe20000010011 */
[----:B------:R-:W-:Y:S02]  /*33f0*/  BSSY.RECONVERGENT B0, `(.L_x_24) ;  /* 0x0000013000007945 */ /* 0x000fe40003800200 */
[----:B------:R-:W-:Y:S01]  /*3400*/  FFMA.FTZ R19, R10, R3, -R19 ;  /* 0x000000030a137223 */ /* 0x000fe20000010813 */
[----:B------:R-:W-:-:S03]  /*3410*/  FFMA.FTZ R16, R11, R12, -R16 ;  /* 0x0000000c0b107223 */ /* 0x000fc60000010810 */
[----:B------:R-:W-:Y:S01]  /*3420*/  FMUL.FTZ R3, R19, UR36 ;  /* 0x0000002413037c20 */ /* 0x000fe20008410000 */
[----:B------:R-:W-:Y:S01]  /*3430*/  FMUL.FTZ R16, R16, UR36 ;  /* 0x0000002410107c20 */ /* 0x000fe20008410000 */
[----:B----4-:R-:W-:-:S04]  /*3440*/  ISETP.GE.U32.AND P0, PT, R32, UR6, PT ;  /* 0x0000000620007c0c */ /* 0x010fc8000bf06070 */
[----:B------:R-:W-:-:S13]  /*3450*/  ISETP.GE.AND.EX P0, PT, R33, UR7, PT, P0 ;  /* 0x0000000721007c0c */ /* 0x000fda000bf06300 */
[----:B------:R-:W-:Y:S05]  /*3460*/  @P0 BRA `(.L_x_25) ;  /* 0x00000000002c0947 */ /* 0x000fea0003800000 */
[----:B------:R-:W4:Y:S01]  /*3470*/  LDCU.64 UR6, c[0x0][0x3f8] ;  /* 0x00007f00ff0677ac */ /* 0x000f220008000a00 */
[----:B------:R-:W-:Y:S02]  /*3480*/  MOV R5, R7 ;  /* 0x0000000700057202 */ /* 0x000fe40000000f00 */
[----:B------:R-:W-:Y:S01]  /*3490*/  F2FP.BF16.F32.PACK_AB R3, R16, R3 ;  /* 0x000000031003723e */ /* 0x000fe200000010ff */
[----:B------:R-:W5:Y:S01]  /*34a0*/  LDCU.64 UR18, c[0x0][0x380] ;  /* 0x00007000ff1277ac */ /* 0x000f620008000a00 */
[----:B----4-:R-:W-:Y:S02]  /*34b0*/  IMAD R9, R33, UR6, RZ ;  /* 0x0000000621097c24 */ /* 0x010fe4000f8e02ff */
[----:B------:R-:W-:-:S04]  /*34c0*/  IMAD.WIDE.U32 R6, R32, UR6, R4 ;  /* 0x0000000620067c25 */ /* 0x000fc8000f8e0004 */
[----:B------:R-:W-:Y:S01]  /*34d0*/  IMAD R9, R32, UR7, R9 ;  /* 0x0000000720097c24 */ /* 0x000fe2000f8e0209 */
[----:B-----5:R-:W-:-:S04]  /*34e0*/  LEA R4, P0, R6, UR18, 0x1 ;  /* 0x0000001206047c11 */ /* 0x020fc8000f8008ff */
[----:B------:R-:W-:-:S04]  /*34f0*/  IADD3 R9, PT, PT, R7, R9, RZ ;  /* 0x0000000907097210 */ /* 0x000fc80007ffe0ff */
[----:B------:R-:W-:-:S05]  /*3500*/  LEA.HI.X R5, R6, UR19, R9, 0x1, P0 ;  /* 0x0000001306057c11 */ /* 0x000fca00080f0c09 */
[----:B------:R4:W-:Y:S02]  /*3510*/  STG.E desc[UR26][R4.64], R3 ;  /* 0x0000000304007986 */ /* 0x0009e4000c10191a */
.L_x_25:
[----:B------:R-:W-:Y:S05]  /*3520*/  BSYNC.RECONVERGENT B0 ;  /* 0x0000000000007941 */ /* 0x000fea0003800200 */
.L_x_24:
[----:B------:R-:W-:Y:S02]  /*3530*/  UIADD3 UR17, UPT, UPT, UR29, UR17, URZ ;  /* 0x000000111d117290 */ /* 0x000fe4000fffe0ff */
[----:B------:R-:W-:Y:S02]  /*3540*/  UIADD3 UR4, UPT, UPT, UR4, 0x1, URZ ;  /* 0x0000000104047890 */ /* 0x000fe4000fffe0ff */
[----:B------:R-:W-:-:S09]  /*3550*/  UISETP.GE.AND UP1, UPT, UR17, UR8, UPT ;  /* 0x000000081100728c */ /* 0x000fd2000bf26270 */
[----:B------:R-:W-:Y:S05]  /*3560*/  BRA.U !UP1, `(.L_x_26) ;  /* 0xffffffcd09747547 */ /* 0x000fea000b83ffff */
.L_x_1:
[----:B----4-:R-:W4:Y:S01]  /*3570*/  LDC R4, c[0x0][0x370] ;  /* 0x0000dc00ff047b82 */ /* 0x010f220000000800 */
[----:B------:R-:W-:Y:S01]  /*3580*/  ISETP.NE.AND P2, PT, R36, RZ, PT ;  /* 0x000000ff2400720c */ /* 0x000fe20003f45270 */
[----:B------:R-:W-:Y:S06]  /*3590*/  BSSY.RECONVERGENT B0, `(.L_x_27) ;  /* 0x0000011000007945 */ /* 0x000fec0003800200 */
[----:B------:R-:W5:Y:S08]  /*35a0*/  LDC R7, c[0x0][0x374] ;  /* 0x0000dd00ff077b82 */ /* 0x000f700000000800 */
[----:B------:R-:W0:Y:S01]  /*35b0*/  LDC.64 R2, c[0x0][0x3c8] ;  /* 0x0000f200ff027b82 */ /* 0x000e220000000a00 */
[----:B----4-:R-:W-:-:S02]  /*35c0*/  IADD3 R5, PT, PT, R4, -0x1, RZ ;  /* 0xffffffff04057810 */ /* 0x010fc40007ffe0ff */
[----:B------:R-:W-:Y:S02]  /*35d0*/  ISETP.NE.AND P1, PT, R4, 0x1, PT ;  /* 0x000000010400780c */ /* 0x000fe40003f25270 */
[----:B-----5:R-:W-:-:S04]  /*35e0*/  IADD3 R0, PT, PT, R7, -0x1, RZ ;  /* 0xffffffff07007810 */ /* 0x020fc80007ffe0ff */
[----:B------:R-:W-:Y:S02]  /*35f0*/  ISETP.NE.AND P0, PT, R0, UR5, PT ;  /* 0x0000000500007c0c */ /* 0x000fe4000bf05270 */
[----:B------:R-:W-:Y:S02]  /*3600*/  SHF.L.U32 R0, R7, 0x1, RZ ;  /* 0x0000000107007819 */ /* 0x000fe400000006ff */
[----:B------:R-:W-:Y:S02]  /*3610*/  ISETP.NE.OR P0, PT, R5, UR28, P0 ;  /* 0x0000001c05007c0c */ /* 0x000fe40008705670 */
[----:B------:R-:W-:-:S05]  /*3620*/  SEL R5, R0, RZ, P1 ;  /* 0x000000ff00057207 */ /* 0x000fca0000800000 */
[----:B0-----:R-:W-:Y:S01]  /*3630*/  IMAD.WIDE.U32 R2, R5, 0x4, R2 ;  /* 0x0000000405027825 */ /* 0x001fe200078e0002 */
[----:B------:R-:W-:Y:S06]  /*3640*/  @P2 BRA `(.L_x_28) ;  /* 0x0000000000142947 */ /* 0x000fec0003800000 */
[----:B------:R-:W-:Y:S01]  /*3650*/  HFMA2 R5, -RZ, RZ, 0, 5.9604644775390625e-08 ;  /* 0x00000001ff057431 */ /* 0x000fe200000001ff */
[----:B------:R-:W-:Y:S06]  /*3660*/  MEMBAR.ALL.GPU ;  /* 0x0000000000007992 */ /* 0x000fec000000a000 */
[----:B------:R-:W-:-:S00]  /*3670*/  ERRBAR ;  /* 0x00000000000079ab */ /* 0x000fc00000000000 */
[----:B------:R-:W-:Y:S06]  /*3680*/  CGAERRBAR ;  /* 0x00000000000075ab */ /* 0x000fec0000000000 */
[----:B------:R0:W-:Y:S02]  /*3690*/  REDG.E.ADD.S32.STRONG.GPU desc[UR26][R2.64], R5 ;  /* 0x000000050200798e */ /* 0x0001e4000c12e31a */
.L_x_28:
[----:B------:R-:W-:Y:S05]  /*36a0*/  BSYNC.RECONVERGENT B0 ;  /* 0x0000000000007941 */ /* 0x000fea0003800200 */
.L_x_27:
[----:B------:R-:W-:Y:S05]  /*36b0*/  @P0 EXIT ;  /* 0x000000000000094d */ /* 0x000fea0003800000 */
[----:B------:R-:W-:Y:S05]  /*36c0*/  @P2 BRA `(.L_x_29) ;  /* 0x0000000000202947 */ /* 0x000fea0003800000 */
[----:B------:R-:W-:-:S05]  /*36d0*/  IMAD R0, R4, R7, RZ ;  /* 0x0000000704007224 */ /* 0x000fca00078e02ff */
[----:B------:R-:W-:-:S13]  /*36e0*/  ISETP.NE.AND P0, PT, R0, -0x1, PT ;  /* 0xffffffff0000780c */ /* 0x000fda0003f05270 */
[----:B------:R-:W-:Y:S05]  /*36f0*/  @!P0 BRA `(.L_x_29) ;  /* 0x0000000000148947 */ /* 0x000fea0003800000 */
.L_x_30:
[----:B0-----:R-:W4:Y:S04]  /*3700*/  LDG.E.STRONG.GPU R5, desc[UR26][R2.64] ;  /* 0x0000001a02057981 */ /* 0x001f28000c1ef900 */
[----:B----4-:R-:W-:Y:S01]  /*3710*/  CCTL.IVALL ;  /* 0x00000000ff00798f */ /* 0x010fe20002000000 */
[----:B------:R-:W-:Y:S05]  /*3720*/  YIELD ;  /* 0x0000000000007946 */ /* 0x000fea0003800000 */
[----:B------:R-:W-:-:S13]  /*3730*/  ISETP.NE.AND P0, PT, R5, R0, PT ;  /* 0x000000000500720c */ /* 0x000fda0003f05270 */
[----:B------:R-:W-:Y:S05]  /*3740*/  @P0 BRA `(.L_x_30) ;  /* 0xfffffffc00ec0947 */ /* 0x000fea000383ffff */
.L_x_29:
[----:B------:R-:W-:Y:S05]  /*3750*/  WARPSYNC.ALL ;  /* 0x0000000000007948 */ /* 0x000fea0003800000 */
[----:B------:R-:W4:Y:S08]  /*3760*/  LDC.64 R26, c[0x0][0x3f8] ;  /* 0x0000fe00ff1a7b82 */ /* 0x000f300000000a00 */
[----:B------:R-:W-:Y:S01]  /*3770*/  BAR.SYNC.DEFER_BLOCKING 0x0 ;  /* 0x0000000000007b1d */ /* 0x000fe20000010000 */
[----:B----4-:R-:W-:-:S04]  /*3780*/  LEA.HI R25, P0, R27, R26, RZ, 0x1 ;  /* 0x0000001a1b197211 */ /* 0x010fc800078108ff */
[----:B------:R-:W-:-:S04]  /*3790*/  IADD3.X R0, PT, PT, RZ, R27, RZ, P0, !PT ;  /* 0x0000001bff007210 */ /* 0x000fc800007fe4ff */
[--C-:B------:R-:W-:Y:S02]  /*37a0*/  SHF.R.S64 R25, R25, 0x1, R0.reuse ;  /* 0x0000000119197819 */ /* 0x100fe40000001000 */
[----:B------:R-:W-:Y:S02]  /*37b0*/  SHF.R.S32.HI R0, RZ, 0x1, R0 ;  /* 0x00000001ff007819 */ /* 0x000fe40000011400 */
[----:B------:R-:W-:-:S04]  /*37c0*/  ISETP.GT.U32.AND P0, PT, R25, R36, PT ;  /* 0x000000241900720c */ /* 0x000fc80003f04070 */
[----:B------:R-:W-:-:S13]  /*37d0*/  ISETP.GT.AND.EX P0, PT, R0, RZ, PT, P0 ;  /* 0x000000ff0000720c */ /* 0x000fda0003f04300 */
[----:B------:R-:W-:Y:S05]  /*37e0*/  @!P0 EXIT ;  /* 0x000000000000894d */ /* 0x000fea0003800000 */
[----:B0-----:R-:W-:Y:S01]  /*37f0*/  IADD3 R2, P1, PT, R36, 0x1c0, RZ ;  /* 0x000001c024027810 */ /* 0x001fe20007f3e0ff */
[----:B------:R-:W-:Y:S01]  /*3800*/  BSSY.RECONVERGENT B0, `(.L_x_31) ;  /* 0x000005b000007945 */ /* 0x000fe20003800200 */
[----:B------:R-:W-:Y:S02]  /*3810*/  MOV R3, RZ ;  /* 0x000000ff00037202 */ /* 0x000fe40000000f00 */
[----:B------:R-:W-:Y:S02]  /*3820*/  ISETP.GT.U32.AND P0, PT, R25, R2, PT ;  /* 0x000000021900720c */ /* 0x000fe40003f04070 */
[----:B------:R-:W-:-:S04]  /*3830*/  IADD3.X R5, PT, PT, RZ, R3, RZ, P1, !PT ;  /* 0x00000003ff057210 */ /* 0x000fc80000ffe4ff */
[----:B------:R-:W-:-:S04]  /*3840*/  ISETP.GT.AND.EX P0, PT, R0, R5, PT, P0 ;  /* 0x000000050000720c */ /* 0x000fc80003f04300 */
[----:B------:R-:W-:Y:S02]  /*3850*/  SEL R9, R25, R2, P0 ;  /* 0x0000000219097207 */ /* 0x000fe40000000000 */
[----:B------:R-:W-:Y:S02]  /*3860*/  SEL R2, R0, R5, P0 ;  /* 0x0000000500027207 */ /* 0x000fe40000000000 */
[----:B------:R-:W-:-:S04]  /*3870*/  IADD3 R9, P0, PT, R9, -0x1c0, RZ ;  /* 0xfffffe4009097810 */ /* 0x000fc80007f1e0ff */
[----:B------:R-:W-:Y:S02]  /*3880*/  IADD3.X R2, PT, PT, R2, -0x1, RZ, P0, !PT ;  /* 0xffffffff02027810 */ /* 0x000fe400007fe4ff */
[----:B------:R-:W-:-:S04]  /*3890*/  ISETP.NE.U32.AND P0, PT, R9, R36, PT ;  /* 0x000000240900720c */ /* 0x000fc80003f05070 */
[----:B------:R-:W-:-:S04]  /*38a0*/  ISETP.NE.AND.EX P0, PT, R2, R3, PT, P0 ;  /* 0x000000030200720c */ /* 0x000fc80003f05300 */
[----:B--2---:R-:W-:-:S04]  /*38b0*/  SEL R13, RZ, 0x1, !P0 ;  /* 0x00000001ff0d7807 */ /* 0x004fc80004000000 */
[----:B------:R-:W-:-:S04]  /*38c0*/  IADD3 R9, P0, P1, R9, -R13, -R36 ;  /* 0x8000000d09097210 */ /* 0x000fc8000791e824 */
[----:B------:R-:W-:-:S04]  /*38d0*/  IADD3.X R2, PT, PT, R2, -0x1, ~R3, P0, P1 ;  /* 0xffffffff02027810 */ /* 0x000fc800007e2c03 */
[--C-:B------:R-:W-:Y:S02]  /*38e0*/  SHF.R.U32.HI R11, RZ, 0x6, R2.reuse ;  /* 0x00000006ff0b7819 */ /* 0x100fe40000011602 */
[----:B------:R-:W-:-:S03]  /*38f0*/  SHF.R.U64 R9, R9, 0x6, R2 ;  /* 0x0000000609097819 */ /* 0x000fc60000001202 */
[----:B------:R-:W-:-:S04]  /*3900*/  IMAD.WIDE.U32 R4, R11, -0x6db6db6d, RZ ;  /* 0x924924930b047825 */ /* 0x000fc800078e00ff */
[----:B------:R-:W-:-:S04]  /*3910*/  IMAD.WIDE.U32 R6, P0, R9, 0x24924924, R4 ;  /* 0x2492492409067825 */ /* 0x000fc80007800004 */
[----:B------:R-:W-:Y:S01]  /*3920*/  IMAD.WIDE.U32 R4, R9, -0x6db6db6d, RZ ;  /* 0x9249249309047825 */ /* 0x000fe200078e00ff */
[----:B------:R-:W-:Y:S02]  /*3930*/  IADD3.X R9, PT, PT, RZ, RZ, RZ, P0, !PT ;  /* 0x000000ffff097210 */ /* 0x000fe400007fe4ff */
[----:B------:R-:W-:Y:S02]  /*3940*/  MOV R8, R7 ;  /* 0x0000000700087202 */ /* 0x000fe40000000f00 */
[----:B------:R-:W-:Y:S01]  /*3950*/  IADD3 RZ, P0, PT, R5, R6, RZ ;  /* 0x0000000605ff7210 */ /* 0x000fe20007f1e0ff */
[----:B------:R-:W-:-:S04]  /*3960*/  IMAD.WIDE.U32 R6, R26, 0x3, RZ ;  /* 0x000000031a067825 */ /* 0x000fc800078e00ff */
[----:B------:R-:W-:Y:S01]  /*3970*/  IMAD.WIDE.U32.X R4, R11, 0x24924924, R8, P0 ;  /* 0x249249240b047825 */ /* 0x000fe200000e0408 */
[----:B------:R-:W-:Y:S02]  /*3980*/  LEA R9, R27, R27, 0x1 ;  /* 0x0000001b1b097211 */ /* 0x000fe400078e08ff */
[----:B------:R-:W-:Y:S02]  /*3990*/  IADD3 R13, P0, PT, R13, R4, RZ ;  /* 0x000000040d0d7210 */ /* 0x000fe40007f1e0ff */
[----:B------:R-:W-:Y:S02]  /*39a0*/  IADD3 R9, PT, PT, R7, R9, RZ ;  /* 0x0000000907097210 */ /* 0x000fe40007ffe0ff */
[----:B------:R-:W-:Y:S02]  /*39b0*/  LOP3.LUT R2, R13, 0x3, RZ, 0xc0, !PT ;  /* 0x000000030d027812 */ /* 0x000fe400078ec0ff */
[----:B---3--:R-:W-:Y:S02]  /*39c0*/  LEA.HI R37, P2, R9, R6, RZ, 0x1 ;  /* 0x0000000609257211 */ /* 0x008fe400078508ff */
[----:B------:R-:W-:-:S02]  /*39d0*/  ISETP.NE.U32.AND P1, PT, R2, 0x3, PT ;  /* 0x000000030200780c */ /* 0x000fc40003f25070 */
[----:B------:R-:W-:Y:S02]  /*39e0*/  IADD3.X R4, PT, PT, RZ, R5, RZ, P0, !PT ;  /* 0x00000005ff047210 */ /* 0x000fe400007fe4ff */
[----:B------:R-:W-:Y:S02]  /*39f0*/  ISETP.NE.AND.EX P1, PT, RZ, RZ, PT, P1 ;  /* 0x000000ffff00720c */ /* 0x000fe40003f25310 */
[----:B------:R-:W-:Y:S02]  /*3a00*/  IADD3.X R2, PT, PT, RZ, R9, RZ, P2, !PT ;  /* 0x00000009ff027210 */ /* 0x000fe400017fe4ff */
[----:B------:R-:W-:Y:S02]  /*3a10*/  ISETP.GE.U32.AND P0, PT, R13, 0x3, PT ;  /* 0x000000030d00780c */ /* 0x000fe40003f06070 */
[----:B------:R-:W-:Y:S02]  /*3a20*/  SHF.R.S64 R37, R37, 0x1, R2 ;  /* 0x0000000125257819 */ /* 0x000fe40000001002 */
[----:B------:R-:W-:-:S02]  /*3a30*/  ISETP.GE.U32.AND.EX P0, PT, R4, RZ, PT, P0 ;  /* 0x000000ff0400720c */ /* 0x000fc40003f06100 */
[----:B------:R-:W-:-:S03]  /*3a40*/  SHF.R.S32.HI R2, RZ, 0x1, R2 ;  /* 0x00000001ff027819 */ /* 0x000fc60000011402 */
[----:B------:R-:W-:Y:S08]  /*3a50*/  @!P1 BRA `(.L_x_32) ;  /* 0x0000000000d49947 */ /* 0x000ff00003800000 */
[----:B------:R-:W0:Y:S01]  /*3a60*/  LDCU.64 UR4, c[0x0][0x3d8] ;  /* 0x00007b00ff0477ac */ /* 0x000e220008000a00 */
[----:B------:R-:W-:Y:S02]  /*3a70*/  IADD3 R7, PT, PT, R13, 0x1, RZ ;  /* 0x000000010d077810 */ /* 0x000fe40007ffe0ff */
[----:B------:R-:W-:Y:S01]  /*3a80*/  MOV R4, R36 ;  /* 0x0000002400047202 */ /* 0x000fe20000000f00 */
[----:B------:R-:W2:Y:S01]  /*3a90*/  LDCU.64 UR6, c[0x0][0x390] ;  /* 0x00007200ff0677ac */ /* 0x000ea20008000a00 */
[----:B------:R-:W-:Y:S02]  /*3aa0*/  LOP3.LUT R7, R7, 0x3, RZ, 0xc0, !PT ;  /* 0x0000000307077812 */ /* 0x000fe400078ec0ff */
[----:B------:R-:W-:Y:S01]  /*3ab0*/  MOV R5, R3 ;  /* 0x0000000300057202 */ /* 0x000fe20000000f00 */
[----:B------:R-:W3:Y:S01]  /*3ac0*/  LDCU.64 UR8, c[0x0][0x388] ;  /* 0x00007100ff0877ac */ /* 0x000ee20008000a00 */
[C---:B------:R-:W-:Y:S02]  /*3ad0*/  SHF.L.U32 R21, R36.reuse, 0x3, RZ ;  /* 0x0000000324157819 */ /* 0x040fe400000006ff */
[----:B------:R-:W-:Y:S01]  /*3ae0*/  SHF.L.U64.HI R28, R36, 0x3, R3 ;  /* 0x00000003241c7819 */ /* 0x000fe20000010203 */
[----:B------:R-:W-:Y:S01]  /*3af0*/  IMAD.WIDE.U32 R4, R7, 0x1c0, R4 ;  /* 0x000001c007047825 */ /* 0x000fe200078e0004 */
[----:B------:R-:W-:-:S02]  /*3b00*/  SHF.L.U64.HI R24, R25, 0x2, R0 ;  /* 0x0000000219187819 */ /* 0x000fc40000010200 */
[----:B------:R-:W-:Y:S02]  /*3b10*/  SHF.L.U64.HI R22, R37, 0x2, R2 ;  /* 0x0000000225167819 */ /* 0x000fe40000010202 */
[C---:B0-----:R-:W-:Y:S01]  /*3b20*/  LEA R16, P1, R36.reuse, UR4, 0x2 ;  /* 0x0000000424107c11 */ /* 0x041fe2000f8210ff */
[----:B------:R-:W-:Y:S01]  /*3b30*/  UMOV UR4, URZ ;  /* 0x000000ff00047c82 */ /* 0x000fe20008000000 */
[----:B--2---:R-:W-:Y:S02]  /*3b40*/  IADD3 R18, P2, PT, R21, UR6, RZ ;  /* 0x0000000615127c10 */ /* 0x004fe4000ff5e0ff */
[----:B------:R-:W-:Y:S02]  /*3b50*/  LEA.HI.X R17, R36, UR5, R3, 0x2, P1 ;  /* 0x0000000524117c11 */ /* 0x000fe400088f1403 */
[----:B------:R-:W-:Y:S02]  /*3b60*/  IADD3 R3, PT, PT, R5, UR4, RZ ;  /* 0x0000000405037c10 */ /* 0x000fe4000fffe0ff */
[----:B------:R-:W-:Y:S01]  /*3b70*/  MOV R36, R4 ;  /* 0x0000000400247202 */ /* 0x000fe20000000f00 */
[----:B------:R-:W-:Y:S01]  /*3b80*/  IMAD.WIDE.U32 R4, R26, 0x4, RZ ;  /* 0x000000041a047825 */ /* 0x000fe200078e00ff */
[----:B------:R-:W-:-:S02]  /*3b90*/  IADD3.X R19, PT, PT, R28, UR7, RZ, P2, !PT ;  /* 0x000000071c137c10 */ /* 0x000fc400097fe4ff */
[----:B------:R-:W-:Y:S02]  /*3ba0*/  IADD3 R20, P2, PT, RZ, -R7, RZ ;  /* 0x80000007ff147210 */ /* 0x000fe40007f5e0ff */
[----:B---3--:R-:W-:Y:S02]  /*3bb0*/  IADD3 R21, P1, PT, R21, UR8, RZ ;  /* 0x0000000815157c10 */ /* 0x008fe4000ff3e0ff */
[----:B------:R-:W-:Y:S02]  /*3bc0*/  SHF.L.U32 R7, R27, 0x2, RZ ;  /* 0x000000021b077819 */ /* 0x000fe400000006ff */
[----:B------:R-:W-:Y:S02]  /*3bd0*/  IADD3.X R28, PT, PT, R28, UR9, RZ, P1, !PT ;  /* 0x000000091c1c7c10 */ /* 0x000fe40008ffe4ff */
[----:B------:R-:W-:Y:S02]  /*3be0*/  IADD3 R30, PT, PT, R5, R7, RZ ;  /* 0x00000007051e7210 */ /* 0x000fe40007ffe0ff */
[----:B------:R-:W-:-:S07]  /*3bf0*/  IADD3.X R23, PT, PT, RZ, -0x1, RZ, P2, !PT ;  /* 0xffffffffff177810 */ /* 0x000fce00017fe4ff */
.L_x_33:
[----:B0-----:R-:W-:Y:S01]  /*3c00*/  LEA R10, P1, R25, R16, 0x2 ;  /* 0x00000010190a7211 */ /* 0x001fe200078210ff */
[----:B------:R-:W2:Y:S01]  /*3c10*/  LDG.E R6, desc[UR26][R16.64] ;  /* 0x0000001a10067981 */ /* 0x000ea2000c1e1900 */
[----:B------:R-:W-:Y:S02]  /*3c20*/  IADD3 R12, P2, PT, R16, R4, RZ ;  /* 0x00000004100c7210 */ /* 0x000fe40007f5e0ff */
[----:B------:R-:W-:Y:S02]  /*3c30*/  LEA R8, P3, R37, R16, 0x2 ;  /* 0x0000001025087211 */ /* 0x000fe400078610ff */
[C---:B------:R-:W-:Y:S02]  /*3c40*/  IADD3.X R11, PT, PT, R17.reuse, R24, RZ, P1, !PT ;  /* 0x00000018110b7210 */ /* 0x040fe40000ffe4ff */
[C---:B------:R-:W-:Y:S02]  /*3c50*/  IADD3.X R13, PT, PT, R17.reuse, R30, RZ, P2, !PT ;  /* 0x0000001e110d7210 */ /* 0x040fe400017fe4ff */
[----:B------:R-:W-:Y:S01]  /*3c60*/  IADD3.X R9, PT, PT, R17, R22, RZ, P3, !PT ;  /* 0x0000001611097210 */ /* 0x000fe20001ffe4ff */
[----:B------:R0:W2:Y:S04]  /*3c70*/  LDG.E R7, desc[UR26][R10.64] ;  /* 0x0000001a0a077981 */ /* 0x0000a8000c1e1900 */
[----:B------:R-:W3:Y:S04]  /*3c80*/  LDG.E R14, desc[UR26][R12.64] ;  /* 0x0000001a0c0e7981 */ /* 0x000ee8000c1e1900 */
[----:B------:R4:W3:Y:S01]  /*3c90*/  LDG.E R15, desc[UR26][R8.64] ;  /* 0x0000001a080f7981 */ /* 0x0008e2000c1e1900 */
[----:B------:R-:W-:-:S02]  /*3ca0*/  IADD3 R20, P1, PT, R20, 0x1, RZ ;  /* 0x0000000114147810 */ /* 0x000fc40007f3e0ff */
[----:B0-----:R-:W-:Y:S02]  /*3cb0*/  MOV R10, R18 ;  /* 0x00000012000a7202 */ /* 0x001fe40000000f00 */
[----:B------:R-:W-:Y:S02]  /*3cc0*/  MOV R11, R19 ;  /* 0x00000013000b7202 */ /* 0x000fe40000000f00 */
[----:B----4-:R-:W-:Y:S02]  /*3cd0*/  MOV R8, R21 ;  /* 0x0000001500087202 */ /* 0x010fe40000000f00 */
[----:B------:R-:W-:Y:S02]  /*3ce0*/  MOV R9, R28 ;  /* 0x0000001c00097202 */ /* 0x000fe40000000f00 */
[----:B------:R-:W-:Y:S02]  /*3cf0*/  IADD3.X R23, PT, PT, RZ, R23, RZ, P1, !PT ;  /* 0x00000017ff177210 */ /* 0x000fe40000ffe4ff */
[----:B------:R-:W-:-:S04]  /*3d00*/  ISETP.NE.U32.AND P1, PT, R20, RZ, PT ;  /* 0x000000ff1400720c */ /* 0x000fc80003f25070 */
[----:B------:R-:W-:Y:S02]  /*3d10*/  ISETP.NE.AND.EX P1, PT, R23, RZ, PT, P1 ;  /* 0x000000ff1700720c */ /* 0x000fe40003f25310 */
[----:B------:R-:W-:Y:S02]  /*3d20*/  IADD3 R16, P2, PT, R16, 0x700, RZ ;  /* 0x0000070010107810 */ /* 0x000fe40007f5e0ff */
[----:B------:R-:W-:Y:S02]  /*3d30*/  IADD3 R18, P3, PT, R18, 0xe00, RZ ;  /* 0x00000e0012127810 */ /* 0x000fe40007f7e0ff */
[----:B------:R-:W-:Y:S02]  /*3d40*/  IADD3 R21, P4, PT, R21, 0xe00, RZ ;  /* 0x00000e0015157810 */ /* 0x000fe40007f9e0ff */
[----:B------:R-:W-:Y:S02]  /*3d50*/  IADD3.X R17, PT, PT, RZ, R17, RZ, P2, !PT ;  /* 0x00000011ff117210 */ /* 0x000fe400017fe4ff */
[----:B------:R-:W-:-:S02]  /*3d60*/  IADD3.X R19, PT, PT, RZ, R19, RZ, P3, !PT ;  /* 0x00000013ff137210 */ /* 0x000fc40001ffe4ff */
[----:B------:R-:W-:Y:S01]  /*3d70*/  IADD3.X R28, PT, PT, RZ, R28, RZ, P4, !PT ;  /* 0x0000001cff1c7210 */ /* 0x000fe200027fe4ff */
[----:B--2---:R0:W-:Y:S04]  /*3d80*/  STG.E.64 desc[UR26][R8.64], R6 ;  /* 0x0000000608007986 */ /* 0x0041e8000c101b1a */
[----:B---3--:R0:W-:Y:S01]  /*3d90*/  STG.E.64 desc[UR26][R10.64], R14 ;  /* 0x0000000e0a007986 */ /* 0x0081e2000c101b1a */
[----:B------:R-:W-:Y:S05]  /*3da0*/  @P1 BRA `(.L_x_33) ;  /* 0xfffffffc00941947 */ /* 0x000fea000383ffff */
.L_x_32:
[----:B------:R-:W-:Y:S05]  /*3db0*/  BSYNC.RECONVERGENT B0 ;  /* 0x0000000000007941 */ /* 0x000fea0003800200 */
.L_x_31:
[----:B------:R-:W-:Y:S05]  /*3dc0*/  @!P0 EXIT ;  /* 0x000000000000894d */ /* 0x000fea0003800000 */
[C---:B------:R-:W-:Y:S01]  /*3dd0*/  SHF.L.U64.HI R35, R37.reuse, 0x2, R2 ;  /* 0x0000000225237819 */ /* 0x040fe20000010202 */
[----:B------:R-:W2:Y:S01]  /*3de0*/  LDCU.64 UR4, c[0x0][0x3d8] ;  /* 0x00007b00ff0477ac */ /* 0x000ea20008000a00 */
[C---:B------:R-:W-:Y:S02]  /*3df0*/  SHF.L.U64.HI R27, R26.reuse, 0x2, R27 ;  /* 0x000000021a1b7819 */ /* 0x040fe4000001021b */
[----:B------:R-:W-:Y:S01]  /*3e00*/  SHF.L.U32 R33, R26, 0x2, RZ ;  /* 0x000000021a217819 */ /* 0x000fe200000006ff */
[----:B------:R-:W3:Y:S01]  /*3e10*/  LDCU.64 UR6, c[0x0][0x388] ;  /* 0x00007100ff0677ac */ /* 0x000ee20008000a00 */
[----:B------:R-:W-:Y:S02]  /*3e20*/  SHF.L.U32 R37, R37, 0x2, RZ ;  /* 0x0000000225257819 */ /* 0x000fe400000006ff */
[C---:B-1----:R-:W-:Y:S01]  /*3e30*/  SHF.L.U64.HI R29, R25.reuse, 0x2, R0 ;  /* 0x00000002191d7819 */ /* 0x042fe20000010200 */
[----:B------:R-:W1:Y:S01]  /*3e40*/  LDCU.64 UR8, c[0x0][0x390] ;  /* 0x00007200ff0877ac */ /* 0x000e620008000a00 */
[----:B------:R-:W-:-:S07]  /*3e50*/  SHF.L.U32 R31, R25, 0x2, RZ ;  /* 0x00000002191f7819 */ /* 0x000fce00000006ff */
.L_x_34:
[C---:B------:R-:W-:Y:S02]  /*3e60*/  SHF.L.U32 R2, R36.reuse, 0x2, RZ ;  /* 0x0000000224027819 */ /* 0x040fe400000006ff */
[----:B----4-:R-:W-:Y:S02]  /*3e70*/  SHF.L.U64.HI R12, R36, 0x2, R3 ;  /* 0x00000002240c7819 */ /* 0x010fe40000010203 */
[----:B--2---:R-:W-:-:S04]  /*3e80*/  IADD3 R4, P0, PT, R2, UR4, RZ ;  /* 0x0000000402047c10 */ /* 0x004fc8000ff1e0ff */
[----:B------:R-:W-:Y:S02]  /*3e90*/  IADD3.X R5, PT, PT, R12, UR5, RZ, P0, !PT ;  /* 0x000000050c057c10 */ /* 0x000fe400087fe4ff */
[C---:B0-----:R-:W-:Y:S02]  /*3ea0*/  IADD3 R6, P0, PT, R4.reuse, R31, RZ ;  /* 0x0000001f04067210 */ /* 0x041fe40007f1e0ff */
[C---:B------:R-:W-:Y:S01]  /*3eb0*/  IADD3 R10, P1, PT, R4.reuse, R37, RZ ;  /* 0x00000025040a7210 */ /* 0x040fe20007f3e0ff */
[----:B------:R0:W2:Y:S01]  /*3ec0*/  LDG.E R14, desc[UR26][R4.64] ;  /* 0x0000001a040e7981 */ /* 0x0000a2000c1e1900 */
[C---:B------:R-:W-:Y:S02]  /*3ed0*/  IADD3.X R7, PT, PT, R5.reuse, R29, RZ, P0, !PT ;  /* 0x0000001d05077210 */ /* 0x040fe400007fe4ff */
[----:B------:R-:W-:Y:S02]  /*3ee0*/  IADD3 R8, P0, PT, R4, R33, RZ ;  /* 0x0000002104087210 */ /* 0x000fe40007f1e0ff */
[C---:B------:R-:W-:Y:S01]  /*3ef0*/  IADD3.X R11, PT, PT, R5.reuse, R35, RZ, P1, !PT ;  /* 0x00000023050b7210 */ /* 0x040fe20000ffe4ff */
[----:B------:R4:W2:Y:S01]  /*3f00*/  LDG.E R15, desc[UR26][R6.64] ;  /* 0x0000001a060f7981 */ /* 0x0008a2000c1e1900 */
[----:B------:R-:W-:-:S03]  /*3f10*/  IADD3.X R9, PT, PT, R5, R27, RZ, P0, !PT ;  /* 0x0000001b05097210 */ /* 0x000fc600007fe4ff */
[----:B------:R-:W5:Y:S04]  /*3f20*/  LDG.E R19, desc[UR26][R10.64] ;  /* 0x0000001a0a137981 */ /* 0x000f68000c1e1900 */
[----:B------:R4:W5:Y:S01]  /*3f30*/  LDG.E R18, desc[UR26][R8.64] ;  /* 0x0000001a08127981 */ /* 0x000962000c1e1900 */
[C---:B------:R-:W-:Y:S02]  /*3f40*/  SHF.L.U32 R24, R36.reuse, 0x3, RZ ;  /* 0x0000000324187819 */ /* 0x040fe400000006ff */
[----:B------:R-:W-:Y:S02]  /*3f50*/  SHF.L.U64.HI R26, R36, 0x3, R3 ;  /* 0x00000003241a7819 */ /* 0x000fe40000010203 */
[----:B------:R-:W-:Y:S02]  /*3f60*/  LOP3.LUT R20, R24, 0xfffffff8, RZ, 0xc0, !PT ;  /* 0xfffffff818147812 */ /* 0x000fe400078ec0ff */
[----:B------:R-:W-:-:S02]  /*3f70*/  LOP3.LUT R2, R2, 0xfffffffc, RZ, 0xc0, !PT ;  /* 0xfffffffc02027812 */ /* 0x000fc400078ec0ff */
[----:B---3--:R-:W-:Y:S02]  /*3f80*/  IADD3 R16, P0, PT, R20, UR6, RZ ;  /* 0x0000000614107c10 */ /* 0x008fe4000ff1e0ff */
[----:B0-----:R-:W-:Y:S02]  /*3f90*/  LOP3.LUT R4, R26, 0x3, RZ, 0xc0, !PT ;  /* 0x000000031a047812 */ /* 0x001fe400078ec0ff */
[----:B-1----:R-:W-:Y:S02]  /*3fa0*/  IADD3 R20, P1, PT, R20, UR8, RZ ;  /* 0x0000000814147c10 */ /* 0x002fe4000ff3e0ff */
[----:B------:R-:W-:Y:S02]  /*3fb0*/  LOP3.LUT R3, R12, 0x3, RZ, 0xc0, !PT ;  /* 0x000000030c037812 */ /* 0x000fe400078ec0ff */
[----:B------:R-:W-:Y:S02]  /*3fc0*/  IADD3 R2, P2, PT, R2, UR4, RZ ;  /* 0x0000000402027c10 */ /* 0x000fe4000ff5e0ff */
[----:B------:R-:W-:-:S02]  /*3fd0*/  IADD3.X R17, PT, PT, R4, UR7, RZ, P0, !PT ;  /* 0x0000000704117c10 */ /* 0x000fc400087fe4ff */
[----:B------:R-:W-:Y:S02]  /*3fe0*/  IADD3.X R21, PT, PT, R4, UR9, RZ, P1, !PT ;  /* 0x0000000904157c10 */ /* 0x000fe40008ffe4ff */
[----:B------:R-:W-:Y:S02]  /*3ff0*/  IADD3.X R3, PT, PT, R3, UR5, RZ, P2, !PT ;  /* 0x0000000503037c10 */ /* 0x000fe400097fe4ff */
[C---:B------:R-:W-:Y:S02]  /*4000*/  IADD3 R4, P0, PT, R2.reuse, R31, RZ ;  /* 0x0000001f02047210 */ /* 0x040fe40007f1e0ff */
[C---:B----4-:R-:W-:Y:S02]  /*4010*/  IADD3 R6, P1, PT, R2.reuse, R33, RZ ;  /* 0x0000002102067210 */ /* 0x050fe40007f3e0ff */
[----:B------:R-:W-:Y:S02]  /*4020*/  IADD3 R8, P2, PT, R2, R37, RZ ;  /* 0x0000002502087210 */ /* 0x000fe40007f5e0ff */
[----:B------:R-:W-:-:S02]  /*4030*/  IADD3.X R5, PT, PT, R3, R29, RZ, P0, !PT ;  /* 0x0000001d03057210 */ /* 0x000fc400007fe4ff */
[C---:B------:R-:W-:Y:S02]  /*4040*/  IADD3.X R7, PT, PT, R3.reuse, R27, RZ, P1, !PT ;  /* 0x0000001b03077210 */ /* 0x040fe40000ffe4ff */
[----:B------:R-:W-:Y:S01]  /*4050*/  IADD3.X R9, PT, PT, R3, R35, RZ, P2, !PT ;  /* 0x0000002303097210 */ /* 0x000fe200017fe4ff */
[----:B--2---:R0:W-:Y:S04]  /*4060*/  STG.E.64 desc[UR26][R16.64], R14 ;  /* 0x0000000e10007986 */ /* 0x0041e8000c101b1a */
[----:B-----5:R1:W-:Y:S04]  /*4070*/  STG.E.64 desc[UR26][R20.64], R18 ;  /* 0x0000001214007986 */ /* 0x0203e8000c101b1a */
[----:B------:R-:W2:Y:S04]  /*4080*/  LDG.E R10, desc[UR26][R2.64+0x700] ;  /* 0x0007001a020a7981 */ /* 0x000ea8000c1e1900 */
[----:B------:R-:W2:Y:S04]  /*4090*/  LDG.E R11, desc[UR26][R4.64+0x700] ;  /* 0x0007001a040b7981 */ /* 0x000ea8000c1e1900 */
[----:B------:R-:W3:Y:S04]  /*40a0*/  LDG.E R12, desc[UR26][R6.64+0x700] ;  /* 0x0007001a060c7981 */ /* 0x000ee8000c1e1900 */
[----:B------:R-:W3:Y:S01]  /*40b0*/  LDG.E R13, desc[UR26][R8.64+0x700] ;  /* 0x0007001a080d7981 */ /* 0x000ee2000c1e1900 */
[----:B0-----:R-:W-:-:S04]  /*40c0*/  IADD3 R16, P0, PT, R24, 0xe00, RZ ;  /* 0x00000e0018107810 */ /* 0x001fc80007f1e0ff */
[----:B------:R-:W-:Y:S02]  /*40d0*/  IADD3.X R17, PT, PT, RZ, R26, RZ, P0, !PT ;  /* 0x0000001aff117210 */ /* 0x000fe400007fe4ff */
[----:B------:R-:W-:Y:S02]  /*40e0*/  LOP3.LUT R16, R16, 0xfffffff8, RZ, 0xc0, !PT ;  /* 0xfffffff810107812 */ /* 0x000fe400078ec0ff */
[----:B------:R-:W-:Y:S02]  /*40f0*/  LOP3.LUT R17, R17, 0x3, RZ, 0xc0, !PT ;  /* 0x0000000311117812 */ /* 0x000fe400078ec0ff */
[C---:B------:R-:W-:Y:S02]  /*4100*/  IADD3 R14, P0, PT, R16.reuse, UR6, RZ ;  /* 0x00000006100e7c10 */ /* 0x040fe4000ff1e0ff */
[----:B------:R-:W-:Y:S02]  /*4110*/  IADD3 R16, P1, PT, R16, UR8, RZ ;  /* 0x0000000810107c10 */ /* 0x000fe4000ff3e0ff */
[----:B------:R-:W-:-:S02]  /*4120*/  IADD3.X R15, PT, PT, R17, UR7, RZ, P0, !PT ;  /* 0x00000007110f7c10 */ /* 0x000fc400087fe4ff */
[----:B------:R-:W-:-:S03]  /*4130*/  IADD3.X R17, PT, PT, R17, UR9, RZ, P1, !PT ;  /* 0x0000000911117c10 */ /* 0x000fc60008ffe4ff */
[----:B--2---:R0:W-:Y:S04]  /*4140*/  STG.E.64 desc[UR26][R14.64], R10 ;  /* 0x0000000a0e007986 */ /* 0x0041e8000c101b1a */
[----:B---3--:R2:W-:Y:S04]  /*4150*/  STG.E.64 desc[UR26][R16.64], R12 ;  /* 0x0000000c10007986 */ /* 0x0085e8000c101b1a */
[----:B-1----:R-:W3:Y:S04]  /*4160*/  LDG.E R18, desc[UR26][R2.64+0xe00] ;  /* 0x000e001a02127981 */ /* 0x002ee8000c1e1900 */
[----:B------:R-:W3:Y:S04]  /*4170*/  LDG.E R19, desc[UR26][R4.64+0xe00] ;  /* 0x000e001a04137981 */ /* 0x000ee8000c1e1900 */
[----:B------:R-:W4:Y:S04]  /*4180*/  LDG.E R20, desc[UR26][R6.64+0xe00] ;  /* 0x000e001a06147981 */ /* 0x000f28000c1e1900 */
[----:B------:R-:W4:Y:S01]  /*4190*/  LDG.E R21, desc[UR26][R8.64+0xe00] ;  /* 0x000e001a08157981 */ /* 0x000f22000c1e1900 */
[----:B------:R-:W-:-:S04]  /*41a0*/  IADD3 R23, P0, PT, R24, 0x1c00, RZ ;  /* 0x00001c0018177810 */ /* 0x000fc80007f1e0ff */
[----:B------:R-:W-:Y:S02]  /*41b0*/  IADD3.X R28, PT, PT, RZ, R26, RZ, P0, !PT ;  /* 0x0000001aff1c7210 */ /* 0x000fe400007fe4ff */
[----:B------:R-:W-:Y:S02]  /*41c0*/  LOP3.LUT R23, R23, 0xfffffff8, RZ, 0xc0, !PT ;  /* 0xfffffff817177812 */ /* 0x000fe400078ec0ff */
[----:B------:R-:W-:Y:S02]  /*41d0*/  LOP3.LUT R28, R28, 0x3, RZ, 0xc0, !PT ;  /* 0x000000031c1c7812 */ /* 0x000fe400078ec0ff */
[C---:B------:R-:W-:Y:S02]  /*41e0*/  IADD3 R22, P0, PT, R23.reuse, UR6, RZ ;  /* 0x0000000617167c10 */ /* 0x040fe4000ff1e0ff */
[----:B0-----:R-:W-:Y:S02]  /*41f0*/  IADD3 R10, P1, PT, R23, UR8, RZ ;  /* 0x00000008170a7c10 */ /* 0x001fe4000ff3e0ff */
[----:B------:R-:W-:-:S02]  /*4200*/  IADD3.X R23, PT, PT, R28, UR7, RZ, P0, !PT ;  /* 0x000000071c177c10 */ /* 0x000fc400087fe4ff */
[----:B------:R-:W-:-:S03]  /*4210*/  IADD3.X R11, PT, PT, R28, UR9, RZ, P1, !PT ;  /* 0x000000091c0b7c10 */ /* 0x000fc60008ffe4ff */
[----:B---3--:R0:W-:Y:S04]  /*4220*/  STG.E.64 desc[UR26][R22.64], R18 ;  /* 0x0000001216007986 */ /* 0x0081e8000c101b1a */
[----:B----4-:R4:W-:Y:S04]  /*4230*/  STG.E.64 desc[UR26][R10.64], R20 ;  /* 0x000000140a007986 */ /* 0x0109e8000c101b1a */
[----:B--2---:R1:W2:Y:S04]  /*4240*/  LDG.E R12, desc[UR26][R2.64+0x1500] ;  /* 0x0015001a020c7981 */ /* 0x0042a8000c1e1900 */
[----:B------:R-:W2:Y:S04]  /*4250*/  LDG.E R13, desc[UR26][R4.64+0x1500] ;  /* 0x0015001a040d7981 */ /* 0x000ea8000c1e1900 */
[----:B------:R-:W3:Y:S04]  /*4260*/  LDG.E R14, desc[UR26][R6.64+0x1500] ;  /* 0x0015001a060e7981 */ /* 0x000ee8000c1e1900 */
[----:B------:R-:W3:Y:S01]  /*4270*/  LDG.E R15, desc[UR26][R8.64+0x1500] ;  /* 0x0015001a080f7981 */ /* 0x000ee2000c1e1900 */
[----:B------:R-:W-:-:S04]  /*4280*/  IADD3 R17, P0, PT, R24, 0x2a00, RZ ;  /* 0x00002a0018117810 */ /* 0x000fc80007f1e0ff */
[----:B------:R-:W-:Y:S02]  /*4290*/  IADD3.X R24, PT, PT, RZ, R26, RZ, P0, !PT ;  /* 0x0000001aff187210 */ /* 0x000fe400007fe4ff */
[----:B------:R-:W-:Y:S02]  /*42a0*/  LOP3.LUT R17, R17, 0xfffffff8, RZ, 0xc0, !PT ;  /* 0xfffffff811117812 */ /* 0x000fe400078ec0ff */
[----:B------:R-:W-:Y:S02]  /*42b0*/  LOP3.LUT R24, R24, 0x3, RZ, 0xc0, !PT ;  /* 0x0000000318187812 */ /* 0x000fe400078ec0ff */
[C---:B------:R-:W-:Y:S02]  /*42c0*/  IADD3 R16, P0, PT, R17.reuse, UR6, RZ ;  /* 0x0000000611107c10 */ /* 0x040fe4000ff1e0ff */
[----:B0-----:R-:W-:Y:S02]  /*42d0*/  IADD3 R18, P1, PT, R17, UR8, RZ ;  /* 0x0000000811127c10 */ /* 0x001fe4000ff3e0ff */
[----:B------:R-:W-:-:S02]  /*42e0*/  IADD3.X R17, PT, PT, R24, UR7, RZ, P0, !PT ;  /* 0x0000000718117c10 */ /* 0x000fc400087fe4ff */
[----:B------:R-:W-:Y:S02]  /*42f0*/  IADD3.X R19, PT, PT, R24, UR9, RZ, P1, !PT ;  /* 0x0000000918137c10 */ /* 0x000fe40008ffe4ff */
[----:B------:R-:W-:-:S04]  /*4300*/  IADD3 R36, PT, PT, R36, 0x700, RZ ;  /* 0x0000070024247810 */ /* 0x000fc80007ffe0ff */
[----:B------:R-:W-:-:S04]  /*4310*/  ISETP.GT.U32.AND P0, PT, R25, R36, PT ;  /* 0x000000241900720c */ /* 0x000fc80003f04070 */
[----:B------:R-:W-:Y:S01]  /*4320*/  ISETP.GT.AND.EX P0, PT, R0, RZ, PT, P0 ;  /* 0x000000ff0000720c */ /* 0x000fe20003f04300 */
[----:B-1----:R-:W-:Y:S01]  /*4330*/  HFMA2 R3, -RZ, RZ, 0, 0 ;  /* 0x00000000ff037431 */ /* 0x002fe200000001ff */
[----:B--2---:R4:W-:Y:S04]  /*4340*/  STG.E.64 desc[UR26][R16.64], R12 ;  /* 0x0000000c10007986 */ /* 0x0049e8000c101b1a */
[----:B---3--:R4:W-:Y:S07]  /*4350*/  STG.E.64 desc[UR26][R18.64], R14 ;  /* 0x0000000e12007986 */ /* 0x0089ee000c101b1a */
[----:B------:R-:W-:Y:S05]  /*4360*/  @P0 BRA `(.L_x_34) ;  /* 0xfffffff800bc0947 */ /* 0x000fea000383ffff */
[----:B------:R-:W-:Y:S05]  /*4370*/  EXIT ;  /* 0x000000000000794d */ /* 0x000fea0003800000 */
.L_x_35:
        /* <DEDUP_REMOVED lines=16> */
.L_x_3404:


//--------------------- .text._Z35group_norm_nhwc_bwd_one_pass_kernelI11Bf16IOFp32WLi128ELi28ELi448EEv26Group_norm_nhwc_bwd_params --------------------------
	.section	.text._Z35group_norm_nhwc_bwd_one_pass_kernelI11Bf16IOFp32WLi128ELi28ELi448EEv26Group_norm_nhwc_bwd_params,"ax",@progbits
	.align	128
        .global         _Z35group_norm_nhwc_bwd_one_pass_kernelI11Bf16IOFp32WLi128ELi28ELi448EEv26Group_norm_nhwc_bwd_params
        .type           _Z35group_norm_nhwc_bwd_one_pass_kernelI11Bf16IOFp32WLi128ELi28ELi448EEv26Group_norm_nhwc_bwd_params,@function
        .size           _Z35group_norm_nhwc_bwd_one_pass_kernelI11Bf16IOFp32WLi128ELi28ELi448EEv26Group_norm_nhwc_bwd_params,(.L_x_3405 - _Z35group_norm_nhwc_bwd_one_pass_kernelI11Bf16IOFp32WLi128ELi28ELi448EEv26Group_norm_nhwc_bwd_params)
        .other          _Z35group_norm_nhwc_bwd_one_pass_kernelI11Bf16IOFp32WLi128ELi28ELi448EEv26Group_norm_nhwc_bwd_params,@"STO_CUDA_ENTRY STV_DEFAULT"
_Z35group_norm_nhwc_bwd_one_pass_kernelI11Bf16IOFp32WLi128ELi28ELi448EEv26Group_norm_nhwc_bwd_params:
.text._Z35group_norm_nhwc_bwd_one_pass_kernelI11Bf16IOFp32WLi128ELi28ELi448EEv26Group_norm_nhwc_bwd_params:
[----:B------:R-:W-:Y:S01]  /*0000*/  LDC R1, c[0x0][0x37c] ;  /* 0x0000df00ff017b82 */ /* 0x000fe20000000800 */
[----:B------:R-:W0:Y:S01]  /*0010*/  S2R R0, SR_CTAID.Y ;  /* 0x0000000000007919 */ /* 0x000e220000002600 */
[----:B------:R-:W1:Y:S06]  /*0020*/  LDCU UR4, c[0x0][0x410] ;  /* 0x00008200ff0477ac */ /* 0x000e6c0008000800 */
[----:B------:R-:W2:Y:S01]  /*0030*/  S2UR UR9, SR_CTAID.X ;  /* 0x00000000000979c3 */ /* 0x000ea20000002500 */
[----:B------:R-:W3:Y:S01]  /*0040*/  S2R R2, SR_TID.X ;  /* 0x0000000000027919 */ /* 0x000ee20000002100 */
[----:B------:R-:W1:Y:S01]  /*0050*/  LDCU UR5, c[0x0][0x3e0] ;  /* 0x00007c00ff0577ac */ /* 0x000e620008000800 */
[----:B------:R-:W4:Y:S01]  /*0060*/  LDCU.64 UR6, c[0x0][0x358] ;  /* 0x00006b00ff0677ac */ /* 0x000f220008000a00 */
[----:B-1----:R-:W-:-:S06]  /*0070*/  UIMAD UR4, UR4, UR5, URZ ;  /* 0x00000005040472a4 */ /* 0x002fcc000f8e02ff */
[----:B0-----:R-:W-:-:S13]  /*0080*/  ISETP.GE.AND P0, PT, R0, UR4, PT ;  /* 0x0000000400007c0c */ /* 0x001fda000bf06270 */
[----:B--234-:R-:W-:Y:S05]  /*0090*/  @P0 BRA `(.L_x_36) ;  /* 0x0000004000840947 */ /* 0x01cfea0003800000 */
[----:B------:R-:W-:Y:S01]  /*00a0*/  LOP3.LUT R3, R2, 0xffff, RZ, 0xc0, !PT ;  /* 0x0000ffff02037812 */ /* 0x000fe200078ec0ff */
[----:B------:R-:W0:Y:S01]  /*00b0*/  LDC R5, c[0x0][0x374] ;  /* 0x0000dd00ff057b82 */ /* 0x000e220000000800 */
[----:B------:R-:W-:Y:S01]  /*00c0*/  HFMA2 R35, -RZ, RZ, 0, 0 ;  /* 0x00000000ff237431 */ /* 0x000fe200000001ff */
[----:B------:R-:W-:Y:S02]  /*00d0*/  MOV R36, R0 ;  /* 0x0000000000247202 */ /* 0x000fe40000000f00 */
[----:B------:R-:W-:-:S05]  /*00e0*/  IMAD R3, R3, 0x124a, RZ ;  /* 0x0000124a03037824 */ /* 0x000fca00078e02ff */
[----:B------:R-:W-:Y:S02]  /*00f0*/  SHF.R.U32.HI R38, RZ, 0x10, R3 ;  /* 0x00000010ff267819 */ /* 0x000fe40000011603 */
[----:B------:R-:W1:Y:S02]  /*0100*/  S2R R3, SR_LANEID ;  /* 0x0000000000037919 */ /* 0x000e640000000000 */
[----:B------:R-:W-:-:S05]  /*0110*/  PRMT R4, R38, 0x9910, RZ ;  /* 0x0000991026047816 */ /* 0x000fca00000000ff */
[----:B------:R-:W-:-:S05]  /*0120*/  IMAD R4, R4, 0xe, RZ ;  /* 0x0000000e04047824 */ /* 0x000fca00078e02ff */
[----:B------:R-:W-:-:S04]  /*0130*/  IADD3 R4, PT, PT, RZ, -R4, RZ ;  /* 0x80000004ff047210 */ /* 0x000fc80007ffe0ff */
[----:B------:R-:W-:-:S04]  /*0140*/  PRMT R37, R4, 0x7710, RZ ;  /* 0x0000771004257816 */ /* 0x000fc800000000ff */
[----:B------:R-:W-:-:S04]  /*0150*/  IADD3 R37, PT, PT, R37, R2, RZ ;  /* 0x0000000225257210 */ /* 0x000fc80007ffe0ff */
[----:B------:R-:W-:-:S04]  /*0160*/  SHF.L.U32 R37, R37, 0x1, RZ ;  /* 0x0000000125257819 */ /* 0x000fc800000006ff */
[----:B------:R-:W-:-:S07]  /*0170*/  LOP3.LUT R4, R37, 0xffff, RZ, 0xc0, !PT ;  /* 0x0000ffff25047812 */ /* 0x000fce00078ec0ff */
.L_x_67:
[----:B--2---:R-:W2:Y:S01]  /*0180*/  LDC R15, c[0x0][0x410] ;  /* 0x00010400ff0f7b82 */ /* 0x004ea20000000800 */
[----:B---3--:R-:W3:Y:S01]  /*0190*/  LDCU.128 UR12, c[0x0][0x400] ;  /* 0x00008000ff0c77ac */ /* 0x008ee20008000c00 */
[----:B------:R-:W-:Y:S02]  /*01a0*/  ISETP.GE.AND P3, PT, R36, RZ, PT ;  /* 0x000000ff2400720c */ /* 0x000fe40003f66270 */
[----:B------:R-:W-:Y:S01]  /*01b0*/  MOV R34, RZ ;  /* 0x000000ff00227202 */ /* 0x000fe20000000f00 */
[----:B------:R-:W4:Y:S03]  /*01c0*/  LDCU.U8 UR4, c[0x0][0x414] ;  /* 0x00008280ff0477ac */ /* 0x000f260008000000 */
[----:B-1----:R-:W1:Y:S08]  /*01d0*/  LDC R19, c[0x0][0x41c] ;  /* 0x00010700ff137b82 */ /* 0x002e700000000800 */
[----:B0-----:R-:W0:Y:S01]  /*01e0*/  LDC.64 R20, c[0x0][0x3b8] ;  /* 0x0000ee00ff147b82 */ /* 0x001e220000000a00 */
[----:B--2---:R-:W-:-:S04]  /*01f0*/  IABS R9, R15 ;  /* 0x0000000f00097213 */ /* 0x004fc80000000000 */
[----:B------:R-:W2:Y:S01]  /*0200*/  I2F.RP R8, R9 ;  /* 0x0000000900087306 */ /* 0x000ea20000209400 */
[----:B-1----:R-:W-:-:S05]  /*0210*/  IMAD R19, R19, UR9, R38 ;  /* 0x0000000913137c24 */ /* 0x002fca000f8e0226 */
[C---:B---3--:R-:W-:Y:S02]  /*0220*/  ISETP.GE.U32.AND P0, PT, R19.reuse, UR12, PT ;  /* 0x0000000c13007c0c */ /* 0x048fe4000bf06070 */
[----:B------:R-:W-:Y:S02]  /*0230*/  SHF.R.S32.HI R13, RZ, 0x1f, R19 ;  /* 0x0000001fff0d7819 */ /* 0x000fe40000011413 */
[----:B------:R-:W-:Y:S01]  /*0240*/  IADD3 R23, PT, PT, R19, 0x20, RZ ;  /* 0x0000002013177810 */ /* 0x000fe20007ffe0ff */
[----:B--2---:R-:W1:Y:S01]  /*0250*/  MUFU.RCP R8, R8 ;  /* 0x0000000800087308 */ /* 0x004e620000001000 */
[----:B------:R-:W-:Y:S02]  /*0260*/  ISETP.GE.AND.EX P0, PT, R13, UR13, PT, P0 ;  /* 0x0000000d0d007c0c */ /* 0x000fe4000bf06300 */
[----:B------:R-:W-:-:S11]  /*0270*/  SHF.R.S32.HI R27, RZ, 0x1f, R23 ;  /* 0x0000001fff1b7819 */ /* 0x000fd60000011417 */
[----:B------:R-:W2:Y:S01]  /*0280*/  @!P0 LDC.64 R24, c[0x0][0x398] ;  /* 0x0000e600ff188b82 */ /* 0x000ea20000000a00 */
[----:B-1----:R-:W-:-:S04]  /*0290*/  IADD3 R6, PT, PT, R8, 0xffffffe, RZ ;  /* 0x0ffffffe08067810 */ /* 0x002fc80007ffe0ff */
[----:B------:R1:W3:Y:S02]  /*02a0*/  F2I.FTZ.U32.TRUNC.NTZ R7, R6 ;  /* 0x0000000600077305 */ /* 0x0002e4000021f000 */
[----:B-1----:R-:W-:Y:S02]  /*02b0*/  MOV R6, RZ ;  /* 0x000000ff00067202 */ /* 0x002fe40000000f00 */
[----:B---3--:R-:W-:-:S05]  /*02c0*/  IADD3 R10, PT, PT, RZ, -R7, RZ ;  /* 0x80000007ff0a7210 */ /* 0x008fca0007ffe0ff */
[----:B------:R-:W-:Y:S01]  /*02d0*/  IMAD R11, R10, R9, RZ ;  /* 0x000000090a0b7224 */ /* 0x000fe200078e02ff */
[----:B------:R-:W-:-:S03]  /*02e0*/  IABS R10, R36 ;  /* 0x00000024000a7213 */ /* 0x000fc60000000000 */
[----:B------:R-:W-:-:S06]  /*02f0*/  IMAD.HI.U32 R7, R7, R11, R6 ;  /* 0x0000000b07077227 */ /* 0x000fcc00078e0006 */
[----:B------:R-:W-:-:S05]  /*0300*/  IMAD.HI.U32 R7, R7, R10, RZ ;  /* 0x0000000a07077227 */ /* 0x000fca00078e00ff */
[----:B------:R-:W-:-:S05]  /*0310*/  IADD3 R8, PT, PT, -R7, RZ, RZ ;  /* 0x000000ff07087210 */ /* 0x000fca0007ffe1ff */
[----:B------:R-:W-:Y:S01]  /*0320*/  IMAD R6, R9, R8, R10 ;  /* 0x0000000809067224 */ /* 0x000fe200078e020a */
[----:B------:R-:W-:-:S04]  /*0330*/  LOP3.LUT R8, R36, R15, RZ, 0x3c, !PT ;  /* 0x0000000f24087212 */ /* 0x000fc800078e3cff */
[----:B------:R-:W-:Y:S02]  /*0340*/  ISETP.GT.U32.AND P2, PT, R9, R6, PT ;  /* 0x000000060900720c */ /* 0x000fe40003f44070 */
[----:B------:R-:W-:-:S11]  /*0350*/  ISETP.GE.AND P5, PT, R8, RZ, PT ;  /* 0x000000ff0800720c */ /* 0x000fd60003fa6270 */
[-C--:B------:R-:W-:Y:S02]  /*0360*/  @!P2 IADD3 R6, PT, PT, R6, -R9.reuse, RZ ;  /* 0x800000090606a210 */ /* 0x080fe40007ffe0ff */
[----:B------:R-:W-:Y:S02]  /*0370*/  @!P2 IADD3 R7, PT, PT, R7, 0x1, RZ ;  /* 0x000000010707a810 */ /* 0x000fe40007ffe0ff */
[CC--:B------:R-:W-:Y:S02]  /*0380*/  ISETP.GE.U32.AND P1, PT, R6.reuse, R9.reuse, PT ;  /* 0x000000090600720c */ /* 0x0c0fe40003f26070 */
[----:B------:R-:W-:Y:S02]  /*0390*/  ISETP.GT.U32.AND P4, PT, R9, R6, PT ;  /* 0x000000060900720c */ /* 0x000fe40003f84070 */
[----:B------:R-:W-:Y:S02]  /*03a0*/  IADD3 R9, PT, PT, R6, -R9, RZ ;  /* 0x8000000906097210 */ /* 0x000fe40007ffe0ff */
[----:B------:R-:W-:-:S02]  /*03b0*/  ISETP.NE.AND P2, PT, R15, RZ, PT ;  /* 0x000000ff0f00720c */ /* 0x000fc40003f45270 */
[----:B------:R-:W-:Y:S02]  /*03c0*/  SEL R6, R9, R6, !P4 ;  /* 0x0000000609067207 */ /* 0x000fe40006000000 */
[----:B------:R-:W-:Y:S02]  /*03d0*/  LOP3.LUT R9, RZ, R15, RZ, 0x33, !PT ;  /* 0x0000000fff097212 */ /* 0x000fe400078e33ff */
[----:B------:R-:W-:Y:S01]  /*03e0*/  @!P3 IADD3 R6, PT, PT, -R6, RZ, RZ ;  /* 0x000000ff0606b210 */ /* 0x000fe20007ffe1ff */
[----:B------:R-:W1:Y:S01]  /*03f0*/  @!P0 LDC.64 R14, c[0x0][0x3f8] ;  /* 0x0000fe00ff0e8b82 */ /* 0x000e620000000a00 */
[----:B------:R-:W-:Y:S02]  /*0400*/  @P1 IADD3 R7, PT, PT, R7, 0x1, RZ ;  /* 0x0000000107071810 */ /* 0x000fe40007ffe0ff */
[----:B------:R-:W-:Y:S02]  /*0410*/  ISETP.GE.U32.AND P1, PT, R23, UR12, PT ;  /* 0x0000000c17007c0c */ /* 0x000fe4000bf26070 */
[----:B------:R-:W-:-:S02]  /*0420*/  MOV R8, R7 ;  /* 0x0000000700087202 */ /* 0x000fc40000000f00 */
[----:B------:R-:W-:Y:S02]  /*0430*/  SEL R7, R9, R6, !P2 ;  /* 0x0000000609077207 */ /* 0x000fe40005000000 */
[----:B------:R-:W-:Y:S02]  /*0440*/  @!P5 IADD3 R8, PT, PT, -R8, RZ, RZ ;  /* 0x000000ff0808d210 */ /* 0x000fe40007ffe1ff */
[----:B------:R-:W-:Y:S01]  /*0450*/  ISETP.GE.AND.EX P1, PT, R27, UR13, PT, P1 ;  /* 0x0000000d1b007c0c */ /* 0x000fe2000bf26310 */
[----:B------:R-:W-:Y:S01]  /*0460*/  IMAD R11, R7, 0x1c, RZ ;  /* 0x0000001c070b7824 */ /* 0x000fe200078e02ff */
[----:B------:R-:W-:Y:S02]  /*0470*/  SEL R9, R9, R8, !P2 ;  /* 0x0000000809097207 */ /* 0x000fe40005000000 */
[----:B------:R-:W-:Y:S02]  /*0480*/  IADD3 R6, PT, PT, R19, 0x40, RZ ;  /* 0x0000004013067810 */ /* 0x000fe40007ffe0ff */
[----:B------:R-:W-:-:S02]  /*0490*/  IADD3 R48, P3, PT, R11, R4, RZ ;  /* 0x000000040b307210 */ /* 0x000fc40007f7e0ff */
[----:B------:R-:W-:Y:S02]  /*04a0*/  SHF.R.S32.HI R4, RZ, 0x1f, R9 ;  /* 0x0000001fff047819 */ /* 0x000fe40000011409 */
[----:B------:R-:W-:Y:S02]  /*04b0*/  LEA.HI.X.SX32 R49, R11, RZ, 0x1, P3 ;  /* 0x000000ff0b317211 */ /* 0x000fe400018f0eff */
[----:B------:R-:W3:Y:S01]  /*04c0*/  @!P0 LDC.64 R10, c[0x0][0x3a0] ;  /* 0x0000e800ff0a8b82 */ /* 0x000ee20000000a00 */
[----:B------:R-:W-:Y:S01]  /*04d0*/  IMAD R4, R4, UR14, RZ ;  /* 0x0000000e04047c24 */ /* 0x000fe2000f8e02ff */
[----:B------:R-:W-:Y:S01]  /*04e0*/  ISETP.GE.U32.AND P2, PT, R6, UR12, PT ;  /* 0x0000000c06007c0c */ /* 0x000fe2000bf46070 */
[----:B------:R-:W-:Y:S01]  /*04f0*/  IMAD.WIDE.U32 R48, R9, UR14, R48 ;  /* 0x0000000e09307c25 */ /* 0x000fe2000f8e0030 */
[----:B------:R-:W-:-:S03]  /*0500*/  SHF.R.S32.HI R29, RZ, 0x1f, R6 ;  /* 0x0000001fff1d7819 */ /* 0x000fc60000011406 */
[----:B------:R-:W-:Y:S01]  /*0510*/  IMAD R51, R9, UR15, R4 ;  /* 0x0000000f09337c24 */ /* 0x000fe2000f8e0204 */
[----:B------:R-:W4:Y:S01]  /*0520*/  @!P1 LDC.64 R16, c[0x0][0x3f8] ;  /* 0x0000fe00ff109b82 */ /* 0x000f220000000a00 */
[----:B-1----:R-:W-:Y:S01]  /*0530*/  @!P0 IMAD R8, R13, R14, RZ ;  /* 0x0000000e0d088224 */ /* 0x002fe200078e02ff */
[----:B------:R-:W-:Y:S02]  /*0540*/  @!P0 MOV R50, R48 ;  /* 0x0000003000328202 */ /* 0x000fe40000000f00 */
[----:B------:R-:W-:Y:S01]  /*0550*/  IADD3 R51, PT, PT, R49, R51, RZ ;  /* 0x0000003331337210 */ /* 0x000fe20007ffe0ff */
[----:B------:R-:W-:Y:S01]  /*0560*/  @!P0 IMAD R9, R19, R15, R8 ;  /* 0x0000000f13098224 */ /* 0x000fe200078e0208 */
[----:B------:R-:W-:Y:S02]  /*0570*/  ISETP.GE.AND.EX P2, PT, R29, UR13, PT, P2 ;  /* 0x0000000d1d007c0c */ /* 0x000fe4000bf46320 */
[C---:B------:R-:W-:Y:S01]  /*0580*/  IADD3 R4, PT, PT, R19.reuse, 0x60, RZ ;  /* 0x0000006013047810 */ /* 0x040fe20007ffe0ff */
[----:B------:R-:W-:-:S03]  /*0590*/  @!P0 IMAD.WIDE.U32 R18, R19, R14, R50 ;  /* 0x0000000e13128225 */ /* 0x000fc600078e0032 */
[----:B------:R-:W-:Y:S02]  /*05a0*/  ISETP.GE.U32.AND P3, PT, R4, UR12, PT ;  /* 0x0000000c04007c0c */ /* 0x000fe4000bf66070 */
[----:B------:R-:W-:Y:S02]  /*05b0*/  @!P0 IADD3 R19, PT, PT, R19, R9, RZ ;  /* 0x0000000913138210 */ /* 0x000fe40007ffe0ff */
[C---:B------:R-:W-:Y:S01]  /*05c0*/  @!P0 SHF.L.U32 R31, R18.reuse, 0x1, RZ ;  /* 0x00000001121f8819 */ /* 0x040fe200000006ff */
[----:B------:R-:W1:Y:S01]  /*05d0*/  @!P1 LDC.64 R8, c[0x0][0x3a0] ;  /* 0x0000e800ff089b82 */ /* 0x000e620000000a00 */
[----:B------:R-:W-:Y:S02]  /*05e0*/  @!P0 SHF.L.U64.HI R12, R18, 0x1, R19 ;  /* 0x00000001120c8819 */ /* 0x000fe40000010213 */
[----:B------:R-:W-:Y:S02]  /*05f0*/  @!P1 MOV R18, R48 ;  /* 0x0000003000129202 */ /* 0x000fe40000000f00 */
[----:B------:R-:W-:Y:S01]  /*0600*/  @!P1 MOV R19, R51 ;  /* 0x0000003300139202 */ /* 0x000fe20000000f00 */
[----:B----4-:R-:W-:-:S02]  /*0610*/  @!P1 IMAD R22, R27, R16, RZ ;  /* 0x000000101b169224 */ /* 0x010fc400078e02ff */
[----:B------:R-:W4:Y:S01]  /*0620*/  @!P2 LDC.64 R14, c[0x0][0x3f8] ;  /* 0x0000fe00ff0eab82 */ /* 0x000f220000000a00 */
[----:B------:R-:W-:Y:S01]  /*0630*/  SHF.R.S32.HI R13, RZ, 0x1f, R4 ;  /* 0x0000001fff0d7819 */ /* 0x000fe20000011404 */
[----:B------:R-:W-:Y:S01]  /*0640*/  @!P1 IMAD R33, R23, R17, R22 ;  /* 0x0000001117219224 */ /* 0x000fe200078e0216 */
[----:B---3--:R-:W-:Y:S01]  /*0650*/  @!P0 IADD3 R26, P4, PT, R31, R10, RZ ;  /* 0x0000000a1f1a8210 */ /* 0x008fe20007f9e0ff */
[----:B------:R-:W-:Y:S01]  /*0660*/  @!P1 IMAD.WIDE.U32 R16, R23, R16, R18 ;  /* 0x0000001017109225 */ /* 0x000fe200078e0012 */
[----:B------:R-:W-:-:S03]  /*0670*/  ISETP.GE.AND.EX P3, PT, R13, UR13, PT, P3 ;  /* 0x0000000d0d007c0c */ /* 0x000fc6000bf66330 */
[----:B------:R-:W3:Y:S01]  /*0680*/  @!P1 LDC.64 R18, c[0x0][0x398] ;  /* 0x0000e600ff129b82 */ /* 0x000ee20000000a00 */
[----:B------:R-:W-:Y:S01]  /*0690*/  @!P0 IADD3.X R27, PT, PT, R12, R11, RZ, P4, !PT ;  /* 0x0000000b0c1b8210 */ /* 0x000fe200027fe4ff */
[----:B0-----:R-:W-:Y:S01]  /*06a0*/  IMAD.WIDE R10, R36, 0x8, R20 ;  /* 0x00000008240a7825 */ /* 0x001fe200078e0214 */
[----:B--2---:R-:W-:Y:S02]  /*06b0*/  @!P0 IADD3 R24, P4, PT, R31, R24, RZ ;  /* 0x000000181f188210 */ /* 0x004fe40007f9e0ff */
[----:B------:R-:W-:Y:S01]  /*06c0*/  @!P1 IADD3 R17, PT, PT, R17, R33, RZ ;  /* 0x0000002111119210 */ /* 0x000fe20007ffe0ff */
[----:B------:R3:W2:Y:S01]  /*06d0*/  @!P0 LDG.E R34, desc[UR6][R26.64] ;  /* 0x000000061a228981 */ /* 0x0006a2000c1e1900 */
[----:B------:R-:W-:Y:S01]  /*06e0*/  @!P0 IADD3.X R25, PT, PT, R12, R25, RZ, P4, !PT ;  /* 0x000000190c198210 */ /* 0x000fe200027fe4ff */
[----:B------:R-:W0:Y:S01]  /*06f0*/  @!P2 LDC.64 R20, c[0x0][0x3a0] ;  /* 0x0000e800ff14ab82 */ /* 0x000e220000000a00 */
[C---:B------:R-:W-:Y:S01]  /*0700*/  @!P1 SHF.L.U32 R39, R16.reuse, 0x1, RZ ;  /* 0x0000000110279819 */ /* 0x040fe200000006ff */
[----:B------:R-:W2:Y:S01]  /*0710*/  LDG.E.64 R10, desc[UR6][R10.64] ;  /* 0x000000060a0a7981 */ /* 0x000ea2000c1e1b00 */
[----:B------:R-:W-:-:S02]  /*0720*/  @!P1 SHF.L.U64.HI R12, R16, 0x1, R17 ;  /* 0x00000001100c9819 */ /* 0x000fc40000010211 */
[----:B------:R-:W-:-:S03]  /*0730*/  CS2R R32, SRZ ;  /* 0x0000000000207805 */ /* 0x000fc6000001ff00 */
[----:B------:R-:W0:Y:S01]  /*0740*/  @!P2 LDC.64 R22, c[0x0][0x398] ;  /* 0x0000e600ff16ab82 */ /* 0x000e220000000a00 */
[----:B------:R-:W-:Y:S01]  /*0750*/  @!P2 MOV R30, R48 ;  /* 0x00000030001ea202 */ /* 0x000fe20000000f00 */
[----:B----4-:R-:W-:Y:S01]  /*0760*/  @!P2 IMAD R29, R29, R14, RZ ;  /* 0x0000000e1d1da224 */ /* 0x010fe200078e02ff */
[----:B------:R-:W-:Y:S01]  /*0770*/  @!P2 MOV R31, R51 ;  /* 0x00000033001fa202 */ /* 0x000fe20000000f00 */
[----:B------:R4:W2:Y:S04]  /*0780*/  @!P0 LDG.E R33, desc[UR6][R24.64] ;  /* 0x0000000618218981 */ /* 0x0008a8000c1e1900 */
[----:B------:R-:W4:Y:S01]  /*0790*/  @!P3 LDC.64 R16, c[0x0][0x3f8] ;  /* 0x0000fe00ff10bb82 */ /* 0x000f220000000a00 */
[C---:B------:R-:W-:Y:S01]  /*07a0*/  @!P2 IMAD R15, R6.reuse, R15, R29 ;  /* 0x0000000f060fa224 */ /* 0x040fe200078e021d */
[C---:B-1----:R-:W-:Y:S01]  /*07b0*/  @!P1 IADD3 R28, P4, PT, R39.reuse, R8, RZ ;  /* 0x00000008271c9210 */ /* 0x042fe20007f9e0ff */
[----:B------:R-:W-:Y:S01]  /*07c0*/  @!P2 IMAD.WIDE.U32 R30, R6, R14, R30 ;  /* 0x0000000e061ea225 */ /* 0x000fe200078e001e */
[----:B---3--:R-:W-:-:S02]  /*07d0*/  @!P1 IADD3 R26, P0, PT, R39, R18, RZ ;  /* 0x00000012271a9210 */ /* 0x008fc40007f1e0ff */
[C---:B------:R-:W-:Y:S02]  /*07e0*/  @!P1 IADD3.X R29, PT, PT, R12.reuse, R9, RZ, P4, !PT ;  /* 0x000000090c1d9210 */ /* 0x040fe400027fe4ff */
[----:B------:R-:W-:Y:S02]  /*07f0*/  @!P2 IADD3 R9, PT, PT, R31, R15, RZ ;  /* 0x0000000f1f09a210 */ /* 0x000fe40007ffe0ff */
[----:B------:R-:W-:Y:S01]  /*0800*/  @!P1 IADD3.X R27, PT, PT, R12, R19, RZ, P0, !PT ;  /* 0x000000130c1b9210 */ /* 0x000fe200007fe4ff */
[----:B------:R-:W1:Y:S01]  /*0810*/  @!P3 LDC.64 R14, c[0x0][0x3a0] ;  /* 0x0000e800ff0ebb82 */ /* 0x000e620000000a00 */
[----:B------:R-:W-:Y:S01]  /*0820*/  ISETP.NE.AND P0, PT, RZ, UR4, PT ;  /* 0x00000004ff007c0c */ /* 0x000fe2000bf05270 */
[----:B------:R3:W2:Y:S01]  /*0830*/  @!P1 LDG.E R32, desc[UR6][R28.64] ;  /* 0x000000061c209981 */ /* 0x0006a2000c1e1900 */
[C---:B------:R-:W-:Y:S02]  /*0840*/  @!P2 SHF.L.U32 R31, R30.reuse, 0x1, RZ ;  /* 0x000000011e1fa819 */ /* 0x040fe400000006ff */
[----:B------:R-:W-:-:S03]  /*0850*/  @!P2 SHF.L.U64.HI R30, R30, 0x1, R9 ;  /* 0x000000011e1ea819 */ /* 0x000fc60000010209 */
[----:B------:R-:W1:Y:S01]  /*0860*/  @!P3 LDC.64 R8, c[0x0][0x398] ;  /* 0x0000e600ff08bb82 */ /* 0x000e620000000a00 */
[C---:B0-----:R-:W-:Y:S02]  /*0870*/  @!P2 IADD3 R12, P4, PT, R31.reuse, R20, RZ ;  /* 0x000000141f0ca210 */ /* 0x041fe40007f9e0ff */
[----:B------:R-:W-:Y:S02]  /*0880*/  @!P2 IADD3 R20, P5, PT, R31, R22, RZ ;  /* 0x000000161f14a210 */ /* 0x000fe40007fbe0ff */
[----:B----4-:R-:W-:Y:S01]  /*0890*/  @!P3 MOV R24, R48 ;  /* 0x000000300018b202 */ /* 0x010fe20000000f00 */
[-C--:B------:R-:W-:Y:S01]  /*08a0*/  @!P3 IMAD R6, R13, R16.reuse, RZ ;  /* 0x000000100d06b224 */ /* 0x080fe200078e02ff */
[----:B------:R-:W-:Y:S02]  /*08b0*/  @!P3 MOV R25, R51 ;  /* 0x000000330019b202 */ /* 0x000fe40000000f00 */
[----:B------:R-:W-:Y:S01]  /*08c0*/  @!P2 IADD3.X R13, PT, PT, R30, R21, RZ, P4, !PT ;  /* 0x000000151e0da210 */ /* 0x000fe200027fe4ff */
[----:B---3--:R-:W-:Y:S01]  /*08d0*/  @!P3 IMAD R29, R4, R17, R6 ;  /* 0x00000011041db224 */ /* 0x008fe200078e0206 */
[----:B------:R-:W-:Y:S01]  /*08e0*/  @!P2 IADD3.X R21, PT, PT, R30, R23, RZ, P5, !PT ;  /* 0x000000171e15a210 */ /* 0x000fe20002ffe4ff */
[----:B------:R-:W-:Y:S01]  /*08f0*/  @!P3 IMAD.WIDE.U32 R24, R4, R16, R24 ;  /* 0x000000100418b225 */ /* 0x000fe200078e0018 */
[----:B------:R-:W0:Y:S01]  /*0900*/  @P0 LDC.64 R22, c[0x0][0x3b0] ;  /* 0x0000ec00ff160b82 */ /* 0x000e220000000a00 */
[----:B------:R-:W-:-:S07]  /*0910*/  CS2R R18, SRZ ;  /* 0x0000000000127805 */ /* 0x000fce000001ff00 */
[----:B------:R-:W3:Y:S01]  /*0920*/  LDC.64 R16, c[0x0][0x3a8] ;  /* 0x0000ea00ff107b82 */ /* 0x000ee20000000a00 */
[----:B------:R-:W-:Y:S01]  /*0930*/  MOV R6, RZ ;  /* 0x000000ff00067202 */ /* 0x000fe20000000f00 */
[----:B------:R4:W2:Y:S01]  /*0940*/  @!P1 LDG.E R19, desc[UR6][R26.64] ;  /* 0x000000061a139981 */ /* 0x0008a2000c1e1900 */
[----:B------:R-:W-:Y:S02]  /*0950*/  @!P3 IADD3 R25, PT, PT, R25, R29, RZ ;  /* 0x0000001d1919b210 */ /* 0x000fe40007ffe0ff */
[----:B------:R-:W-:Y:S01]  /*0960*/  LOP3.LUT R4, R37, 0xffff, RZ, 0xc0, !PT ;  /* 0x0000ffff25047812 */ /* 0x000fe200078ec0ff */
[----:B------:R3:W2:Y:S01]  /*0970*/  @!P2 LDG.E R18, desc[UR6][R12.64] ;  /* 0x000000060c12a981 */ /* 0x0006a2000c1e1900 */
[----:B------:R-:W-:-:S03]  /*0980*/  @!P3 SHF.L.U64.HI R28, R24, 0x1, R25 ;  /* 0x00000001181cb819 */ /* 0x000fc60000010219 */
[----:B------:R-:W2:Y:S01]  /*0990*/  @!P2 LDG.E R6, desc[UR6][R20.64] ;  /* 0x000000061406a981 */ /* 0x000ea2000c1e1900 */
[----:B----4-:R-:W-:-:S04]  /*09a0*/  @!P3 SHF.L.U32 R27, R24, 0x1, RZ ;  /* 0x00000001181bb819 */ /* 0x010fc800000006ff */
[C---:B-1----:R-:W-:Y:S02]  /*09b0*/  @!P3 IADD3 R24, P1, PT, R27.reuse, R14, RZ ;  /* 0x0000000e1b18b210 */ /* 0x042fe40007f3e0ff */
[----:B------:R-:W-:Y:S02]  /*09c0*/  @!P3 IADD3 R26, P2, PT, R27, R8, RZ ;  /* 0x000000081b1ab210 */ /* 0x000fe40007f5e0ff */
[C---:B------:R-:W-:Y:S01]  /*09d0*/  @!P3 IADD3.X R25, PT, PT, R28.reuse, R15, RZ, P1, !PT ;  /* 0x0000000f1c19b210 */ /* 0x040fe20000ffe4ff */
[----:B------:R-:W-:Y:S01]  /*09e0*/  IMAD R15, R7, 0x1c, R4 ;  /* 0x0000001c070f7824 */ /* 0x000fe200078e0204 */
[----:B------:R-:W-:Y:S02]  /*09f0*/  @!P3 IADD3.X R27, PT, PT, R28, R9, RZ, P2, !PT ;  /* 0x000000091c1bb210 */ /* 0x000fe400017fe4ff */
[----:B------:R-:W-:Y:S01]  /*0a00*/  CS2R R8, SRZ ;  /* 0x0000000000087805 */ /* 0x000fe2000001ff00 */
[----:B0-----:R-:W-:-:S04]  /*0a10*/  @P0 IMAD.WIDE R22, R15, 0x4, R22 ;  /* 0x000000040f160825 */ /* 0x001fc800078e0216 */
[----:B---3--:R-:W-:Y:S01]  /*0a20*/  IMAD.WIDE R14, R15, 0x4, R16 ;  /* 0x000000040f0e7825 */ /* 0x008fe200078e0210 */
[----:B------:R-:W3:Y:S04]  /*0a30*/  @!P3 LDG.E R8, desc[UR6][R24.64] ;  /* 0x000000061808b981 */ /* 0x000ee8000c1e1900 */
[----:B------:R-:W4:Y:S04]  /*0a40*/  @!P3 LDG.E R9, desc[UR6][R26.64] ;  /* 0x000000061a09b981 */ /* 0x000f28000c1e1900 */
[----:B------:R-:W5:Y:S01]  /*0a50*/  LDG.E.64 R14, desc[UR6][R14.64] ;  /* 0x000000060e0e7981 */ /* 0x000f62000c1e1b00 */
[----:B------:R-:W-:-:S06]  /*0a60*/  CS2R R12, SRZ ;  /* 0x00000000000c7805 */ /* 0x000fcc000001ff00 */
[----:B------:R0:W5:Y:S01]  /*0a70*/  @P0 LDG.E.64 R12, desc[UR6][R22.64] ;  /* 0x00000006160c0981 */ /* 0x000162000c1e1b00 */
[----:B------:R-:W-:Y:S01]  /*0a80*/  MOV R46, 0x3f800000 ;  /* 0x3f800000002e7802 */ /* 0x000fe20000000f00 */
[----:B------:R-:W-:Y:S01]  /*0a90*/  UISETP.NE.AND UP0, UPT, UR4, URZ, UPT ;  /* 0x000000ff0400728c */ /* 0x000fe2000bf05270 */
[----:B--2---:R-:W-:-:S05]  /*0aa0*/  FFMA.FTZ R11, -R10, R10, R11 ;  /* 0x0000000a0a0b7223 */ /* 0x004fca000001010b */
[----:B------:R-:W-:-:S13]  /*0ab0*/  FSETP.GTU.FTZ.AND P0, PT, R11, RZ, PT ;  /* 0x000000ff0b00720b */ /* 0x000fda0003f1c000 */
[----:B------:R-:W1:Y:S01]  /*0ac0*/  @P0 LDC R16, c[0x0][0x3c0] ;  /* 0x0000f000ff100b82 */ /* 0x000e620000000800 */
[----:B------:R-:W-:Y:S02]  /*0ad0*/  PRMT R44, R34, 0x7632, R44 ;  /* 0x00007632222c7816 */ /* 0x000fe4000000002c */
[----:B------:R-:W-:Y:S01]  /*0ae0*/  PRMT R45, R33, 0x7632, R45 ;  /* 0x00007632212d7816 */ /* 0x000fe2000000002d */
[----:B-1----:R-:W-:-:S04]  /*0af0*/  @P0 FADD.FTZ R16, R11, R16 ;  /* 0x000000100b100221 */ /* 0x002fc80000010000 */
[----:B------:R0:W1:Y:S01]  /*0b00*/  @P0 MUFU.RSQ R46, R16 ;  /* 0x00000010002e0308 */ /* 0x0000620000001400 */
[----:B------:R-:W-:Y:S02]  /*0b10*/  PRMT R42, R32, 0x7632, R42 ;  /* 0x00007632202a7816 */ /* 0x000fe4000000002a */
[----:B------:R-:W-:Y:S02]  /*0b20*/  PRMT R43, R19, 0x7632, R43 ;  /* 0x00007632132b7816 */ /* 0x000fe4000000002b */
[----:B------:R-:W-:Y:S02]  /*0b30*/  PRMT R40, R18, 0x7632, R40 ;  /* 0x0000763212287816 */ /* 0x000fe40000000028 */
[----:B------:R-:W-:Y:S02]  /*0b40*/  PRMT R41, R6, 0x7632, R41 ;  /* 0x0000763206297816 */ /* 0x000fe40000000029 */
[----:B---3--:R-:W-:Y:S02]  /*0b50*/  PRMT R11, R8, 0x7632, R11 ;  /* 0x00007632080b7816 */ /* 0x008fe4000000000b */
[----:B----4-:R-:W-:Y:S01]  /*0b60*/  PRMT R39, R9, 0x7632, R39 ;  /* 0x0000763209277816 */ /* 0x010fe20000000027 */
[----:B01----:R-:W-:Y:S06]  /*0b70*/  BRA.U UP0, `(.L_x_37) ;  /* 0x0000000500247547 */ /* 0x003fec000b800000 */
[----:B------:R-:W-:Y:S02]  /*0b80*/  SHF.L.U32 R21, R34, 0x10, RZ ;  /* 0x0000001022157819 */ /* 0x000fe400000006ff */
[----:B------:R-:W-:Y:S02]  /*0b90*/  SHF.L.U32 R17, R33, 0x10, RZ ;  /* 0x0000001021117819 */ /* 0x000fe400000006ff */
[----:B------:R-:W-:Y:S01]  /*0ba0*/  SHF.L.U32 R23, R44, 0x10, RZ ;  /* 0x000000102c177819 */ /* 0x000fe200000006ff */
[----:B------:R-:W-:Y:S01]  /*0bb0*/  FADD.FTZ R21, -R10, R21 ;  /* 0x000000150a157221 */ /* 0x000fe20000010100 */
[----:B------:R-:W-:Y:S01]  /*0bc0*/  SHF.L.U32 R16, R45, 0x10, RZ ;  /* 0x000000102d107819 */ /* 0x000fe200000006ff */
[----:B-----5:R-:W-:Y:S01]  /*0bd0*/  FMUL.FTZ R25, R14, R17 ;  /* 0x000000110e197220 */ /* 0x020fe20000410000 */
[----:B------:R-:W-:Y:S01]  /*0be0*/  SHF.L.U32 R27, R42, 0x10, RZ ;  /* 0x000000102a1b7819 */ /* 0x000fe200000006ff */
[----:B------:R-:W-:Y:S01]  /*0bf0*/  FMUL.FTZ R20, R21, R46 ;  /* 0x0000002e15147220 */ /* 0x000fe20000410000 */
[----:B------:R-:W-:Y:S01]  /*0c00*/  FADD.FTZ R23, -R10, R23 ;  /* 0x000000170a177221 */ /* 0x000fe20000010100 */
[----:B------:R-:W-:Y:S01]  /*0c10*/  FADD.FTZ R21, RZ, R25 ;  /* 0x00000019ff157221 */ /* 0x000fe20000010000 */
[----:B------:R-:W-:Y:S01]  /*0c20*/  FMUL.FTZ R22, R15, R16 ;  /* 0x000000100f167220 */ /* 0x000fe20000410000 */
[----:B------:R-:W-:Y:S01]  /*0c30*/  FFMA.FTZ R24, R20, R25, RZ ;  /* 0x0000001914187223 */ /* 0x000fe200000100ff */
[----:B------:R-:W-:Y:S01]  /*0c40*/  SHF.L.U32 R25, R32, 0x10, RZ ;  /* 0x0000001020197819 */ /* 0x000fe200000006ff */
[----:B------:R-:W-:Y:S01]  /*0c50*/  FMUL.FTZ R23, R23, R46 ;  /* 0x0000002e17177220 */ /* 0x000fe20000410000 */
[----:B------:R-:W-:Y:S01]  /*0c60*/  SHF.L.U32 R29, R19, 0x10, RZ ;  /* 0x00000010131d7819 */ /* 0x000fe200000006ff */
[----:B------:R-:W-:Y:S01]  /*0c70*/  FADD.FTZ R27, -R10, R27 ;  /* 0x0000001b0a1b7221 */ /* 0x000fe20000010100 */
[----:B------:R-:W-:Y:S01]  /*0c80*/  FADD.FTZ R21, R22, R21 ;  /* 0x0000001516157221 */ /* 0x000fe20000010000 */
[----:B------:R-:W-:Y:S01]  /*0c90*/  FADD.FTZ R25, -R10, R25 ;  /* 0x000000190a197221 */ /* 0x000fe20000010100 */
[----:B------:R-:W-:Y:S01]  /*0ca0*/  FFMA.FTZ R24, R23, R22, R24 ;  /* 0x0000001617187223 */ /* 0x000fe20000010018 */
[----:B------:R-:W-:Y:S01]  /*0cb0*/  SHF.L.U32 R31, R18, 0x10, RZ ;  /* 0x00000010121f7819 */ /* 0x000fe200000006ff */
[----:B------:R-:W-:Y:S01]  /*0cc0*/  FFMA.FTZ R20, R17, R20, RZ ;  /* 0x0000001411147223 */ /* 0x000fe200000100ff */
[----:B------:R-:W-:Y:S01]  /*0cd0*/  SHF.L.U32 R22, R43, 0x10, RZ ;  /* 0x000000102b167819 */ /* 0x000fe200000006ff */
[----:B------:R-:W-:Y:S01]  /*0ce0*/  FADD.FTZ R26, RZ, R17 ;  /* 0x00000011ff1a7221 */ /* 0x000fe20000010000 */
[----:B------:R-:W-:Y:S01]  /*0cf0*/  FFMA.FTZ R23, R16, R23, RZ ;  /* 0x0000001710177223 */ /* 0x000fe200000100ff */
[----:B------:R-:W-:Y:S01]  /*0d00*/  FADD.FTZ R17, RZ, R16 ;  /* 0x00000010ff117221 */ /* 0x000fe20000010000 */
[-C--:B------:R-:W-:Y:S01]  /*0d10*/  FMUL.FTZ R27, R27, R46.reuse ;  /* 0x0000002e1b1b7220 */ /* 0x080fe20000410000 */
[----:B------:R-:W-:Y:S01]  /*0d20*/  FMUL.FTZ R25, R25, R46 ;  /* 0x0000002e19197220 */ /* 0x000fe20000410000 */
[----:B------:R-:W-:Y:S01]  /*0d30*/  FMUL.FTZ R28, R14, R29 ;  /* 0x0000001d0e1c7220 */ /* 0x000fe20000410000 */
[----:B------:R-:W-:Y:S01]  /*0d40*/  FADD.FTZ R31, -R10, R31 ;  /* 0x0000001f0a1f7221 */ /* 0x000fe20000010100 */
[C---:B------:R-:W-:Y:S01]  /*0d50*/  FADD.FTZ R16, R22.reuse, R17 ;  /* 0x0000001116107221 */ /* 0x040fe20000010000 */
[----:B------:R-:W-:Y:S01]  /*0d60*/  FFMA.FTZ R23, R22, R27, R23 ;  /* 0x0000001b16177223 */ /* 0x000fe20000010017 */
[----:B------:R-:W-:Y:S01]  /*0d70*/  FFMA.FTZ R20, R29, R25, R20 ;  /* 0x000000191d147223 */ /* 0x000fe20000010014 */
[----:B------:R-:W-:Y:S01]  /*0d80*/  FMUL.FTZ R22, R15, R22 ;  /* 0x000000160f167220 */ /* 0x000fe20000410000 */
[----:B------:R-:W-:Y:S01]  /*0d90*/  FADD.FTZ R21, R21, R28 ;  /* 0x0000001c15157221 */ /* 0x000fe20000010000 */
[----:B------:R-:W-:Y:S01]  /*0da0*/  FFMA.FTZ R24, R25, R28, R24 ;  /* 0x0000001c19187223 */ /* 0x000fe20000010018 */
[----:B------:R-:W-:Y:S01]  /*0db0*/  SHF.L.U32 R25, R6, 0x10, RZ ;  /* 0x0000001006197819 */ /* 0x000fe200000006ff */
[----:B------:R-:W-:Y:S01]  /*0dc0*/  FMUL.FTZ R31, R31, R46 ;  /* 0x0000002e1f1f7220 */ /* 0x000fe20000410000 */
[----:B------:R-:W-:Y:S01]  /*0dd0*/  SHF.L.U32 R17, R40, 0x10, RZ ;  /* 0x0000001028117819 */ /* 0x000fe200000006ff */
[----:B------:R-:W-:Y:S01]  /*0de0*/  FADD.FTZ R21, R22, R21 ;  /* 0x0000001516157221 */ /* 0x000fe20000010000 */
[----:B------:R-:W-:Y:S01]  /*0df0*/  FFMA.FTZ R22, R27, R22, R24 ;  /* 0x000000161b167223 */ /* 0x000fe20000010018 */
[----:B------:R-:W-:Y:S01]  /*0e00*/  FFMA.FTZ R24, R25, R31, R20 ;  /* 0x0000001f19187223 */ /* 0x000fe20000010014 */
[----:B------:R-:W-:Y:S01]  /*0e10*/  FMUL.FTZ R28, R14, R25 ;  /* 0x000000190e1c7220 */ /* 0x000fe20000410000 */
[----:B------:R-:W-:Y:S01]  /*0e20*/  FADD.FTZ R26, R29, R26 ;  /* 0x0000001a1d1a7221 */ /* 0x000fe20000010000 */
[----:B------:R-:W-:Y:S01]  /*0e30*/  SHF.L.U32 R20, R41, 0x10, RZ ;  /* 0x0000001029147819 */ /* 0x000fe200000006ff */
[----:B------:R-:W-:Y:S01]  /*0e40*/  FADD.FTZ R17, -R10, R17 ;  /* 0x000000110a117221 */ /* 0x000fe20000010100 */
[----:B------:R-:W-:Y:S01]  /*0e50*/  FADD.FTZ R21, R21, R28 ;  /* 0x0000001c15157221 */ /* 0x000fe20000010000 */
[----:B------:R-:W-:Y:S01]  /*0e60*/  FADD.FTZ R26, R26, R25 ;  /* 0x000000191a1a7221 */ /* 0x000fe20000010000 */
[----:B------:R-:W-:Y:S01]  /*0e70*/  FFMA.FTZ R28, R31, R28, R22 ;  /* 0x0000001c1f1c7223 */ /* 0x000fe20000010016 */
[----:B------:R-:W-:Y:S01]  /*0e80*/  SHF.L.U32 R25, R8, 0x10, RZ ;  /* 0x0000001008197819 */ /* 0x000fe200000006ff */
[----:B------:R-:W-:Y:S01]  /*0e90*/  FMUL.FTZ R17, R17, R46 ;  /* 0x0000002e11117220 */ /* 0x000fe20000410000 */
[----:B------:R-:W-:Y:S01]  /*0ea0*/  FMUL.FTZ R22, R15, R20 ;  /* 0x000000140f167220 */ /* 0x000fe20000410000 */
[----:B------:R-:W-:Y:S01]  /*0eb0*/  SHF.L.U32 R27, R9, 0x10, RZ ;  /* 0x00000010091b7819 */ /* 0x000fe200000006ff */
[----:B------:R-:W-:Y:S01]  /*0ec0*/  FADD.FTZ R16, R16, R20 ;  /* 0x0000001410107221 */ /* 0x000fe20000010000 */
[----:B------:R-:W-:Y:S01]  /*0ed0*/  FFMA.FTZ R23, R20, R17, R23 ;  /* 0x0000001114177223 */ /* 0x000fe20000010017 */
[----:B------:R-:W-:Y:S01]  /*0ee0*/  FFMA.FTZ R28, R17, R22, R28 ;  /* 0x00000016111c7223 */ /* 0x000fe2000001001c */
[----:B------:R-:W-:Y:S01]  /*0ef0*/  FADD.FTZ R25, -R10, R25 ;  /* 0x000000190a197221 */ /* 0x000fe20000010100 */
[----:B------:R-:W-:Y:S01]  /*0f00*/  SHF.L.U32 R17, R11, 0x10, RZ ;  /* 0x000000100b117819 */ /* 0x000fe200000006ff */
[----:B------:R-:W-:Y:S01]  /*0f10*/  FADD.FTZ R21, R22, R21 ;  /* 0x0000001516157221 */ /* 0x000fe20000010000 */
[----:B------:R-:W-:Y:S01]  /*0f20*/  FMUL.FTZ R30, R14, R27 ;  /* 0x0000001b0e1e7220 */ /* 0x000fe20000410000 */
[----:B------:R-:W-:Y:S01]  /*0f30*/  FMUL.FTZ R25, R25, R46 ;  /* 0x0000002e19197220 */ /* 0x000fe20000410000 */
[----:B------:R-:W-:Y:S01]  /*0f40*/  SHF.L.U32 R22, R39, 0x10, RZ ;  /* 0x0000001027167819 */ /* 0x000fe200000006ff */
[----:B------:R-:W-:Y:S01]  /*0f50*/  FADD.FTZ R17, -R10, R17 ;  /* 0x000000110a117221 */ /* 0x000fe20000010100 */
[----:B------:R-:W-:Y:S01]  /*0f60*/  FADD.FTZ R21, R21, R30 ;  /* 0x0000001e15157221 */ /* 0x000fe20000010000 */
[----:B------:R-:W-:Y:S01]  /*0f70*/  FFMA.FTZ R30, R25, R30, R28 ;  /* 0x0000001e191e7223 */ /* 0x000fe2000001001c */
[----:B------:R-:W-:Y:S01]  /*0f80*/  FADD.FTZ R26, R26, R27 ;  /* 0x0000001b1a1a7221 */ /* 0x000fe20000010000 */
[----:B------:R-:W-:Y:S01]  /*0f90*/  FMUL.FTZ R28, R15, R22 ;  /* 0x000000160f1c7220 */ /* 0x000fe20000410000 */
[----:B------:R-:W-:Y:S01]  /*0fa0*/  FMUL.FTZ R17, R17, R46 ;  /* 0x0000002e11117220 */ /* 0x000fe20000410000 */
[----:B------:R-:W-:Y:S01]  /*0fb0*/  FFMA.FTZ R24, R27, R25, R24 ;  /* 0x000000191b187223 */ /* 0x000fe20000010018 */
[----:B------:R-:W-:Y:S01]  /*0fc0*/  FADD.FTZ R27, R16, R22 ;  /* 0x00000016101b7221 */ /* 0x000fe20000010000 */
[----:B------:R-:W-:Y:S01]  /*0fd0*/  FADD.FTZ R21, R28, R21 ;  /* 0x000000151c157221 */ /* 0x000fe20000010000 */
[----:B------:R-:W-:Y:S01]  /*0fe0*/  FFMA.FTZ R30, R17, R28, R30 ;  /* 0x0000001c111e7223 */ /* 0x000fe2000001001e */
[----:B------:R-:W-:Y:S01]  /*0ff0*/  FFMA.FTZ R25, R22, R17, R23 ;  /* 0x0000001116197223 */ /* 0x000fe20000010017 */
[----:B------:R-:W-:Y:S06]  /*1000*/  BRA `(.L_x_38) ;  /* 0x0000000800407947 */ /* 0x000fec0003800000 */
.L_x_37:
[----:B------:R-:W-:Y:S02]  /*1010*/  SHF.L.U32 R17, R34, 0x10, RZ ;  /* 0x0000001022117819 */ /* 0x000fe400000006ff */
[----:B------:R-:W-:Y:S02]  /*1020*/  SHF.L.U32 R23, R44, 0x10, RZ ;  /* 0x000000102c177819 */ /* 0x000fe400000006ff */
[----:B------:R-:W-:Y:S01]  /*1030*/  SHF.L.U32 R25, R32, 0x10, RZ ;  /* 0x0000001020197819 */ /* 0x000fe200000006ff */
[----:B------:R-:W-:Y:S01]  /*1040*/  FADD.FTZ R17, -R10, R17 ;  /* 0x000000110a117221 */ /* 0x000fe20000010100 */
[----:B------:R-:W-:Y:S01]  /*1050*/  SHF.L.U32 R29, R42, 0x10, RZ ;  /* 0x000000102a1d7819 */ /* 0x000fe200000006ff */
[C---:B------:R-:W-:Y:S01]  /*1060*/  FADD.FTZ R23, -R10.reuse, R23 ;  /* 0x000000170a177221 */ /* 0x040fe20000010100 */
[----:B------:R-:W-:Y:S01]  /*1070*/  SHF.L.U32 R47, R45, 0x10, RZ ;  /* 0x000000102d2f7819 */ /* 0x000fe200000006ff */
[-C--:B------:R-:W-:Y:S02]  /*1080*/  FMUL.FTZ R17, R17, R46.reuse ;  /* 0x0000002e11117220 */ /* 0x080fe40000410000 */
[----:B------:R-:W-:Y:S01]  /*1090*/  FMUL.FTZ R16, R23, R46 ;  /* 0x0000002e17107220 */ /* 0x000fe20000410000 */
[----:B------:R-:W-:Y:S01]  /*10a0*/  FADD.FTZ R23, -R10, R25 ;  /* 0x000000190a177221 */ /* 0x000fe20000010100 */
[----:B-----5:R-:W-:Y:S01]  /*10b0*/  FFMA.FTZ R21, R14, R17, R12 ;  /* 0x000000110e157223 */ /* 0x020fe2000001000c */
[----:B------:R-:W-:Y:S01]  /*10c0*/  FADD.FTZ R31, -R10, R29 ;  /* 0x0000001d0a1f7221 */ /* 0x000fe20000010100 */
[----:B------:R-:W-:Y:S01]  /*10d0*/  FFMA.FTZ R26, R15, R16, R13 ;  /* 0x000000100f1a7223 */ /* 0x000fe2000001000d */
[----:B------:R-:W-:Y:S01]  /*10e0*/  FMUL.FTZ R23, R23, R46 ;  /* 0x0000002e17177220 */ /* 0x000fe20000410000 */
[----:B------:R-:W-:-:S02]  /*10f0*/  FMUL.FTZ R20, R21, -1.4426950216293334961 ;  /* 0xbfb8aa3b15147820 */ /* 0x000fc40000410000 */
[----:B------:R-:W-:Y:S01]  /*1100*/  FMUL.FTZ R27, R26, -1.4426950216293334961 ;  /* 0xbfb8aa3b1a1b7820 */ /* 0x000fe20000410000 */
[----:B------:R-:W-:-:S03]  /*1110*/  FFMA.FTZ R25, R14, R23, R12 ;  /* 0x000000170e197223 */ /* 0x000fc6000001000c */
[----:B------:R-:W0:Y:S01]  /*1120*/  MUFU.EX2 R20, R20 ;  /* 0x0000001400147308 */ /* 0x000e220000000800 */
[----:B------:R-:W-:-:S07]  /*1130*/  FMUL.FTZ R29, R25, -1.4426950216293334961 ;  /* 0xbfb8aa3b191d7820 */ /* 0x000fce0000410000 */
[----:B------:R-:W1:Y:S08]  /*1140*/  MUFU.EX2 R27, R27 ;  /* 0x0000001b001b7308 */ /* 0x000e700000000800 */
[----:B------:R-:W2:Y:S01]  /*1150*/  MUFU.EX2 R29, R29 ;  /* 0x0000001d001d7308 */ /* 0x000ea20000000800 */
[----:B0-----:R-:W-:Y:S01]  /*1160*/  FADD.FTZ R22, R20, 1 ;  /* 0x3f80000014167421 */ /* 0x001fe20000010000 */
[----:B------:R-:W-:Y:S01]  /*1170*/  FMUL.FTZ R20, R31, R46 ;  /* 0x0000002e1f147220 */ /* 0x000fe20000410000 */
[----:B------:R-:W-:-:S05]  /*1180*/  SHF.L.U32 R31, R33, 0x10, RZ ;  /* 0x00000010211f7819 */ /* 0x000fca00000006ff */
[----:B------:R-:W0:Y:S01]  /*1190*/  MUFU.RCP R22, R22 ;  /* 0x0000001600167308 */ /* 0x000e220000001000 */
[----:B-1----:R-:W-:-:S07]  /*11a0*/  FADD.FTZ R28, R27, 1 ;  /* 0x3f8000001b1c7421 */ /* 0x002fce0000010000 */
[----:B------:R-:W1:Y:S01]  /*11b0*/  MUFU.RCP R28, R28 ;  /* 0x0000001c001c7308 */ /* 0x000e620000001000 */
[----:B--2---:R-:W-:-:S07]  /*11c0*/  FADD.FTZ R30, R29, 1 ;  /* 0x3f8000001d1e7421 */ /* 0x004fce0000010000 */
[----:B------:R-:W2:Y:S01]  /*11d0*/  MUFU.RCP R30, R30 ;  /* 0x0000001e001e7308 */ /* 0x000ea20000001000 */
[----:B0-----:R-:W-:Y:S01]  /*11e0*/  FADD.FTZ R24, -R22, 1 ;  /* 0x3f80000016187421 */ /* 0x001fe20000010100 */
[----:B------:R-:W-:-:S03]  /*11f0*/  FMUL.FTZ R22, R31, R22 ;  /* 0x000000161f167220 */ /* 0x000fc60000410000 */
[----:B------:R-:W-:Y:S01]  /*1200*/  FFMA.FTZ R21, R21, R24, 1 ;  /* 0x3f80000015157423 */ /* 0x000fe20000010018 */
[----:B------:R-:W-:-:S03]  /*1210*/  FFMA.FTZ R24, R15, R20, R13 ;  /* 0x000000140f187223 */ /* 0x000fc6000001000d */
[----:B------:R-:W-:Y:S01]  /*1220*/  FMUL.FTZ R22, R22, R21 ;  /* 0x0000001516167220 */ /* 0x000fe20000410000 */
[----:B------:R-:W-:Y:S01]  /*1230*/  SHF.L.U32 R21, R18, 0x10, RZ ;  /* 0x0000001012157819 */ /* 0x000fe200000006ff */
[----:B------:R-:W-:Y:S01]  /*1240*/  FMUL.FTZ R31, R24, -1.4426950216293334961 ;  /* 0xbfb8aa3b181f7820 */ /* 0x000fe20000410000 */
[----:B-1----:R-:W-:Y:S01]  /*1250*/  FADD.FTZ R29, -R28, 1 ;  /* 0x3f8000001c1d7421 */ /* 0x002fe20000010100 */
[----:B------:R-:W-:Y:S02]  /*1260*/  FMUL.FTZ R28, R47, R28 ;  /* 0x0000001c2f1c7220 */ /* 0x000fe40000410000 */
[----:B------:R-:W-:Y:S01]  /*1270*/  FADD.FTZ R21, -R10, R21 ;  /* 0x000000150a157221 */ /* 0x000fe20000010100 */
[----:B------:R-:W-:Y:S01]  /*1280*/  FFMA.FTZ R29, R26, R29, 1 ;  /* 0x3f8000001a1d7423 */ /* 0x000fe2000001001d */
[----:B------:R-:W0:Y:S01]  /*1290*/  MUFU.EX2 R31, R31 ;  /* 0x0000001f001f7308 */ /* 0x000e220000000800 */
[----:B--2---:R-:W-:Y:S01]  /*12a0*/  FADD.FTZ R26, -R30, 1 ;  /* 0x3f8000001e1a7421 */ /* 0x004fe20000010100 */
[----:B------:R-:W-:-:S03]  /*12b0*/  FMUL.FTZ R21, R21, R46 ;  /* 0x0000002e15157220 */ /* 0x000fc60000410000 */
[----:B------:R-:W-:Y:S01]  /*12c0*/  FFMA.FTZ R47, R25, R26, 1 ;  /* 0x3f800000192f7423 */ /* 0x000fe2000001001a */
[----:B------:R-:W-:Y:S01]  /*12d0*/  FFMA.FTZ R27, R14, R21, R12 ;  /* 0x000000150e1b7223 */ /* 0x000fe2000001000c */
[----:B------:R-:W-:-:S03]  /*12e0*/  SHF.L.U32 R25, R19, 0x10, RZ ;  /* 0x0000001013197819 */ /* 0x000fc600000006ff */
[----:B------:R-:W-:Y:S02]  /*12f0*/  FMUL.FTZ R52, R27, -1.4426950216293334961 ;  /* 0xbfb8aa3b1b347820 */ /* 0x000fe40000410000 */
[----:B------:R-:W-:-:S04]  /*1300*/  FMUL.FTZ R30, R25, R30 ;  /* 0x0000001e191e7220 */ /* 0x000fc80000410000 */
[----:B------:R-:W1:Y:S01]  /*1310*/  MUFU.EX2 R52, R52 ;  /* 0x0000003400347308 */ /* 0x000e620000000800 */
[----:B0-----:R-:W-:Y:S01]  /*1320*/  FADD.FTZ R31, R31, 1 ;  /* 0x3f8000001f1f7421 */ /* 0x001fe20000010000 */
[----:B------:R-:W-:-:S06]  /*1330*/  FMUL.FTZ R47, R30, R47 ;  /* 0x0000002f1e2f7220 */ /* 0x000fcc0000410000 */
        /* <DEDUP_REMOVED lines=8> */
[----:B-1----:R-:W-:-:S04]  /*13c0*/  FADD.FTZ R54, -R26, 1 ;  /* 0x3f8000001a367421 */ /* 0x002fc80000010100 */
[----:B------:R-:W-:Y:S01]  /*13d0*/  FMUL.FTZ R52, R25, R26 ;  /* 0x0000001a19347220 */ /* 0x000fe20000410000 */
[----:B------:R-:W-:Y:S01]  /*13e0*/  FMUL.FTZ R25, R28, R29 ;  /* 0x0000001d1c197220 */ /* 0x000fe20000410000 */
[----:B------:R-:W-:Y:S01]  /*13f0*/  SHF.L.U32 R29, R40, 0x10, RZ ;  /* 0x00000010281d7819 */ /* 0x000fe200000006ff */
[----:B------:R-:W-:Y:S01]  /*1400*/  FFMA.FTZ R53, R27, R54, 1 ;  /* 0x3f8000001b357423 */ /* 0x000fe20000010036 */
[----:B------:R-:W-:Y:S01]  /*1410*/  FMUL.FTZ R27, R31, R24 ;  /* 0x000000181f1b7220 */ /* 0x000fe20000410000 */
[----:B------:R-:W-:Y:S02]  /*1420*/  FMUL.FTZ R26, R14, R22 ;  /* 0x000000160e1a7220 */ /* 0x000fe40000410000 */
[----:B------:R-:W-:Y:S01]  /*1430*/  FMUL.FTZ R24, R52, R53 ;  /* 0x0000003534187220 */ /* 0x000fe20000410000 */
[----:B------:R-:W-:Y:S01]  /*1440*/  FADD.FTZ R53, -R10, R29 ;  /* 0x0000001d0a357221 */ /* 0x000fe20000010100 */
[----:B------:R-:W-:Y:S01]  /*1450*/  FFMA.FTZ R31, R17, R26, RZ ;  /* 0x0000001a111f7223 */ /* 0x000fe200000100ff */
[----:B------:R-:W-:Y:S01]  /*1460*/  FADD.FTZ R28, RZ, R26 ;  /* 0x0000001aff1c7221 */ /* 0x000fe20000010000 */
[----:B------:R-:W-:Y:S01]  /*1470*/  FMUL.FTZ R29, R15, R25 ;  /* 0x000000190f1d7220 */ /* 0x000fe20000410000 */
[----:B------:R-:W-:-:S03]  /*1480*/  FMUL.FTZ R26, R53, R46 ;  /* 0x0000002e351a7220 */ /* 0x000fc60000410000 */
[----:B------:R-:W-:Y:S01]  /*1490*/  FFMA.FTZ R30, R16, R29, R31 ;  /* 0x0000001d101e7223 */ /* 0x000fe2000001001f */
[----:B------:R-:W-:Y:S01]  /*14a0*/  FFMA.FTZ R52, R15, R26, R13 ;  /* 0x0000001a0f347223 */ /* 0x000fe2000001000d */
[----:B------:R-:W-:Y:S01]  /*14b0*/  FADD.FTZ R31, R29, R28 ;  /* 0x0000001c1d1f7221 */ /* 0x000fe20000010000 */
[----:B------:R-:W-:Y:S01]  /*14c0*/  FFMA.FTZ R28, R17, R22, RZ ;  /* 0x00000016111c7223 */ /* 0x000fe200000100ff */
[----:B------:R-:W-:Y:S01]  /*14d0*/  FADD.FTZ R29, RZ, R22 ;  /* 0x00000016ff1d7221 */ /* 0x000fe20000010000 */
[----:B------:R-:W-:Y:S02]  /*14e0*/  FMUL.FTZ R53, R52, -1.4426950216293334961 ;  /* 0xbfb8aa3b34357820 */ /* 0x000fe40000410000 */
[-C--:B------:R-:W-:Y:S01]  /*14f0*/  FFMA.FTZ R22, R23, R47.reuse, R28 ;  /* 0x0000002f17167223 */ /* 0x080fe2000001001c */
[----:B------:R-:W-:Y:S01]  /*1500*/  FADD.FTZ R29, R29, R47 ;  /* 0x0000002f1d1d7221 */ /* 0x000fe20000010000 */
[----:B------:R-:W-:Y:S02]  /*1510*/  FMUL.FTZ R47, R14, R47 ;  /* 0x0000002f0e2f7220 */ /* 0x000fe40000410000 */
[----:B------:R-:W0:Y:S01]  /*1520*/  MUFU.EX2 R53, R53 ;  /* 0x0000003500357308 */ /* 0x000e220000000800 */
[----:B------:R-:W-:Y:S01]  /*1530*/  FFMA.FTZ R22, R21, R24, R22 ;  /* 0x0000001815167223 */ /* 0x000fe20000010016 */
[----:B------:R-:W-:Y:S01]  /*1540*/  FFMA.FTZ R30, R23, R47, R30 ;  /* 0x0000002f171e7223 */ /* 0x000fe2000001001e */
[----:B------:R-:W-:Y:S01]  /*1550*/  SHF.L.U32 R23, R41, 0x10, RZ ;  /* 0x0000001029177819 */ /* 0x000fe200000006ff */
[----:B------:R-:W-:Y:S01]  /*1560*/  FADD.FTZ R28, R31, R47 ;  /* 0x0000002f1f1c7221 */ /* 0x000fe20000010000 */
[----:B------:R-:W-:Y:S01]  /*1570*/  FFMA.FTZ R31, R16, R25, RZ ;  /* 0x00000019101f7223 */ /* 0x000fe200000100ff */
[----:B------:R-:W-:-:S03]  /*1580*/  FADD.FTZ R16, RZ, R25 ;  /* 0x00000019ff107221 */ /* 0x000fc60000010000 */
[-C--:B------:R-:W-:Y:S01]  /*1590*/  FFMA.FTZ R25, R20, R27.reuse, R31 ;  /* 0x0000001b14197223 */ /* 0x080fe2000001001f */
[----:B------:R-:W-:Y:S01]  /*15a0*/  FMUL.FTZ R31, R15, R27 ;  /* 0x0000001b0f1f7220 */ /* 0x000fe20000410000 */
[----:B------:R-:W-:-:S03]  /*15b0*/  FADD.FTZ R16, R16, R27 ;  /* 0x0000001b10107221 */ /* 0x000fc60000010000 */
[----:B------:R-:W-:Y:S01]  /*15c0*/  FFMA.FTZ R30, R20, R31, R30 ;  /* 0x0000001f141e7223 */ /* 0x000fe2000001001e */
[----:B------:R-:W-:Y:S01]  /*15d0*/  SHF.L.U32 R20, R9, 0x10, RZ ;  /* 0x0000001009147819 */ /* 0x000fe200000006ff */
[----:B------:R-:W-:Y:S01]  /*15e0*/  FADD.FTZ R31, R31, R28 ;  /* 0x0000001c1f1f7221 */ /* 0x000fe20000010000 */
[----:B0-----:R-:W-:Y:S01]  /*15f0*/  FADD.FTZ R54, R53, 1 ;  /* 0x3f80000035367421 */ /* 0x001fe20000010000 */
[----:B------:R-:W-:Y:S01]  /*1600*/  FADD.FTZ R28, R29, R24 ;  /* 0x000000181d1c7221 */ /* 0x000fe20000010000 */
[----:B------:R-:W-:Y:S01]  /*1610*/  FMUL.FTZ R29, R14, R24 ;  /* 0x000000180e1d7220 */ /* 0x000fe20000410000 */
[----:B------:R-:W-:-:S03]  /*1620*/  SHF.L.U32 R24, R39, 0x10, RZ ;  /* 0x0000001027187819 */ /* 0x000fc600000006ff */
[----:B------:R-:W0:Y:S01]  /*1630*/  MUFU.RCP R54, R54 ;  /* 0x0000003600367308 */ /* 0x000e220000001000 */
[----:B------:R-:W-:Y:S01]  /*1640*/  FFMA.FTZ R30, R21, R29, R30 ;  /* 0x0000001d151e7223 */ /* 0x000fe2000001001e */
[----:B0-----:R-:W-:Y:S01]  /*1650*/  FADD.FTZ R17, -R54, 1 ;  /* 0x3f80000036117421 */ /* 0x001fe20000010100 */
[----:B------:R-:W-:-:S03]  /*1660*/  FMUL.FTZ R23, R23, R54 ;  /* 0x0000003617177220 */ /* 0x000fc60000410000 */
[----:B------:R-:W-:Y:S01]  /*1670*/  FFMA.FTZ R52, R52, R17, 1 ;  /* 0x3f80000034347423 */ /* 0x000fe20000010011 */
[----:B------:R-:W-:-:S03]  /*1680*/  SHF.L.U32 R17, R8, 0x10, RZ ;  /* 0x0000001008117819 */ /* 0x000fc600000006ff */
[----:B------:R-:W-:Y:S02]  /*1690*/  FMUL.FTZ R23, R23, R52 ;  /* 0x0000003417177220 */ /* 0x000fe40000410000 */
[----:B------:R-:W-:Y:S02]  /*16a0*/  FADD.FTZ R17, -R10, R17 ;  /* 0x000000110a117221 */ /* 0x000fe40000010100 */
[----:B------:R-:W-:Y:S01]  /*16b0*/  FFMA.FTZ R25, R26, R23, R25 ;  /* 0x000000171a197223 */ /* 0x000fe20000010019 */
[----:B------:R-:W-:Y:S01]  /*16c0*/  FADD.FTZ R16, R16, R23 ;  /* 0x0000001710107221 */ /* 0x000fe20000010000 */
[----:B------:R-:W-:-:S04]  /*16d0*/  FMUL.FTZ R17, R17, R46 ;  /* 0x0000002e11117220 */ /* 0x000fc80000410000 */
[----:B------:R-:W-:-:S04]  /*16e0*/  FFMA.FTZ R47, R14, R17, R12 ;  /* 0x000000110e2f7223 */ /* 0x000fc8000001000c */
[----:B------:R-:W-:-:S06]  /*16f0*/  FMUL.FTZ R52, R47, -1.4426950216293334961 ;  /* 0xbfb8aa3b2f347820 */ /* 0x000fcc0000410000 */
[----:B------:R-:W0:Y:S02]  /*1700*/  MUFU.EX2 R52, R52 ;  /* 0x0000003400347308 */ /* 0x000e240000000800 */
[----:B0-----:R-:W-:-:S06]  /*1710*/  FADD.FTZ R53, R52, 1 ;  /* 0x3f80000034357421 */ /* 0x001fcc0000010000 */
[----:B------:R-:W0:Y:S02]  /*1720*/  MUFU.RCP R53, R53 ;  /* 0x0000003500357308 */ /* 0x000e240000001000 */
[----:B0-----:R-:W-:Y:S01]  /*1730*/  FMUL.FTZ R27, R20, R53 ;  /* 0x00000035141b7220 */ /* 0x001fe20000410000 */
[----:B------:R-:W-:-:S04]  /*1740*/  FADD.FTZ R20, -R53, 1 ;  /* 0x3f80000035147421 */ /* 0x000fc80000010100 */
[----:B------:R-:W-:Y:S01]  /*1750*/  FFMA.FTZ R20, R47, R20, 1 ;  /* 0x3f8000002f147423 */ /* 0x000fe20000010014 */
[----:B------:R-:W-:-:S03]  /*1760*/  SHF.L.U32 R47, R11, 0x10, RZ ;  /* 0x000000100b2f7819 */ /* 0x000fc600000006ff */
[----:B------:R-:W-:Y:S02]  /*1770*/  FMUL.FTZ R27, R27, R20 ;  /* 0x000000141b1b7220 */ /* 0x000fe40000410000 */
[----:B------:R-:W-:-:S04]  /*1780*/  FADD.FTZ R47, -R10, R47 ;  /* 0x0000002f0a2f7221 */ /* 0x000fc80000010100 */
        /* <DEDUP_REMOVED lines=9> */
[----:B------:R-:W-:Y:S01]  /*1820*/  FMUL.FTZ R47, R21, R24 ;  /* 0x00000018152f7220 */ /* 0x000fe20000410000 */
[----:B------:R-:W-:Y:S01]  /*1830*/  FADD.FTZ R24, R31, R29 ;  /* 0x0000001d1f187221 */ /* 0x000fe20000010000 */
[----:B------:R-:W-:Y:S02]  /*1840*/  FMUL.FTZ R21, R15, R23 ;  /* 0x000000170f157220 */ /* 0x000fe40000410000 */
[----:B------:R-:W-:Y:S02]  /*1850*/  FFMA.FTZ R25, R20, R47, R25 ;  /* 0x0000002f14197223 */ /* 0x000fe40000010019 */
[----:B------:R-:W-:Y:S01]  /*1860*/  FFMA.FTZ R30, R26, R21, R30 ;  /* 0x000000151a1e7223 */ /* 0x000fe2000001001e */
[----:B------:R-:W-:Y:S01]  /*1870*/  FADD.FTZ R24, R21, R24 ;  /* 0x0000001815187221 */ /* 0x000fe20000010000 */
[----:B------:R-:W-:Y:S01]  /*1880*/  FMUL.FTZ R21, R14, R27 ;  /* 0x0000001b0e157220 */ /* 0x000fe20000410000 */
[----:B------:R-:W-:-:S03]  /*1890*/  FADD.FTZ R26, R28, R27 ;  /* 0x0000001b1c1a7221 */ /* 0x000fc60000010000 */
[----:B------:R-:W-:Y:S01]  /*18a0*/  FFMA.FTZ R29, R17, R21, R30 ;  /* 0x00000015111d7223 */ /* 0x000fe2000001001e */
[----:B------:R-:W-:Y:S01]  /*18b0*/  FADD.FTZ R24, R24, R21 ;  /* 0x0000001518187221 */ /* 0x000fe20000010000 */
[----:B------:R-:W-:-:S04]  /*18c0*/  FMUL.FTZ R21, R15, R47 ;  /* 0x0000002f0f157220 */ /* 0x000fc80000410000 */
[----:B------:R-:W-:Y:S01]  /*18d0*/  FFMA.FTZ R30, R20, R21, R29 ;  /* 0x00000015141e7223 */ /* 0x000fe2000001001d */
[----:B------:R-:W-:Y:S01]  /*18e0*/  FADD.FTZ R21, R21, R24 ;  /* 0x0000001815157221 */ /* 0x000fe20000010000 */
[----:B------:R-:W-:Y:S01]  /*18f0*/  FFMA.FTZ R24, R17, R27, R22 ;  /* 0x0000001b11187223 */ /* 0x000fe20000010016 */
[----:B------:R-:W-:-:S07]  /*1900*/  FADD.FTZ R27, R16, R47 ;  /* 0x0000002f101b7221 */ /* 0x000fce0000010000 */
.L_x_38:
[----:B------:R-:W0:Y:S01]  /*1910*/  SHFL.DOWN PT, R16, R30, 0x1, 0x1f ;  /* 0x08201f001e107f89 */ /* 0x000e2200000e0000 */
[C---:B------:R-:W-:Y:S01]  /*1920*/  ISETP.GT.AND P0, PT, R3.reuse, 0x1e, PT ;  /* 0x0000001e0300780c */ /* 0x040fe20003f04270 */
[----:B------:R-:W1:Y:S01]  /*1930*/  S2UR UR8, SR_CgaCtaId ;  /* 0x00000000000879c3 */ /* 0x000e620000008800 */
[----:B------:R-:W-:Y:S01]  /*1940*/  UMOV UR5, 0x400 ;  /* 0x0000040000057882 */ /* 0x000fe20000000000 */
[----:B------:R-:W2:Y:S01]  /*1950*/  SHFL.DOWN PT, R17, R21, 0x1, 0x1f ;  /* 0x08201f0015117f89 */ /* 0x000ea200000e0000 */
[----:B------:R-:W-:Y:S01]  /*1960*/  UIADD3 UR4, UPT, UPT, UR5, 0x90, URZ ;  /* 0x0000009005047890 */ /* 0x000fe2000fffe0ff */
[----:B------:R-:W-:Y:S01]  /*1970*/  ISETP.GT.AND P2, PT, R3, 0xf, PT ;  /* 0x0000000f0300780c */ /* 0x000fe20003f44270 */
[----:B------:R-:W-:Y:S01]  /*1980*/  BSSY.RECONVERGENT B0, `(.L_x_39) ;  /* 0x0000024000007945 */ /* 0x000fe20003800200 */
[C---:B------:R-:W-:Y:S02]  /*1990*/  ISETP.NE.AND P1, PT, R2.reuse, RZ, PT ;  /* 0x000000ff0200720c */ /* 0x040fe40003f25270 */
[----:B------:R-:W-:-:S04]  /*19a0*/  ISETP.GT.U32.AND P3, PT, R2, 0xd, PT ;  /* 0x0000000d0200780c */ /* 0x000fc80003f64070 */
[----:B0-----:R-:W-:Y:S01]  /*19b0*/  @!P0 FADD.FTZ R30, R16, R30 ;  /* 0x0000001e101e8221 */ /* 0x001fe20000010000 */
[----:B-1----:R-:W-:Y:S01]  /*19c0*/  ULEA UR4, UR8, UR4, 0x18 ;  /* 0x0000000408047291 */ /* 0x002fe2000f8ec0ff */
[----:B--2---:R-:W-:-:S03]  /*19d0*/  @!P0 FADD.FTZ R21, R17, R21 ;  /* 0x0000001511158221 */ /* 0x004fc60000010000 */
[----:B------:R-:W0:Y:S01]  /*19e0*/  SHFL.DOWN PT, R16, R30, 0x2, 0x1f ;  /* 0x08401f001e107f89 */ /* 0x000e2200000e0000 */
[----:B------:R-:W-:Y:S02]  /*19f0*/  ISETP.GT.AND P0, PT, R3, 0x1d, PT ;  /* 0x0000001d0300780c */ /* 0x000fe40003f04270 */
[----:B------:R-:W-:Y:S01]  /*1a00*/  LEA R47, R2, UR4, 0x4 ;  /* 0x00000004022f7c11 */ /* 0x000fe2000f8e20ff */
        /* <DEDUP_REMOVED lines=22> */
[----:B------:R-:W-:Y:S01]  /*1b70*/  VOTEU.ALL UP0, P0 ;  /* 0x0000000000ff7886 */ /* 0x000fe20000000000 */
[----:B------:R-:W-:-:S04]  /*1b80*/  @!P0 SHF.R.U32.HI R20, RZ, 0x2, R2 ;  /* 0x00000002ff148819 */ /* 0x000fc80000011602 */
[----:B------:R-:W-:Y:S01]  /*1b90*/  @!UP0 ULEA UR4, UR8, UR5, 0x18 ;  /* 0x0000000508048291 */ /* 0x000fe2000f8ec0ff */
[----:B------:R-:W-:-:S08]  /*1ba0*/  @!P0 LOP3.LUT R20, R20, 0xf8, RZ, 0xc0, !PT ;  /* 0x000000f814148812 */ /* 0x000fd000078ec0ff */
[----:B------:R3:W-:Y:S03]  /*1bb0*/  @!P0 STS.64 [R20+UR4+0x10], R16 ;  /* 0x0000101014008988 */ /* 0x0007e60008000a04 */
.L_x_40:
[----:B------:R-:W-:Y:S05]  /*1bc0*/  BSYNC.RECONVERGENT B0 ;  /* 0x0000000000007941 */ /* 0x000fea0003800200 */
.L_x_39:
[----:B------:R-:W-:Y:S06]  /*1bd0*/  BAR.SYNC.DEFER_BLOCKING 0x0 ;  /* 0x0000000000007b1d */ /* 0x000fec0000010000 */
[----:B------:R-:W-:Y:S04]  /*1be0*/  BSSY.RECONVERGENT B0, `(.L_x_41) ;  /* 0x0000024000007945 */ /* 0x000fe80003800200 */
[----:B------:R-:W-:Y:S05]  /*1bf0*/  @P1 BRA `(.L_x_42) ;  /* 0x0000000000881947 */ /* 0x000fea0003800000 */
[----:B------:R-:W-:-:S09]  /*1c00*/  ULEA UR4, UR8, UR5, 0x18 ;  /* 0x0000000508047291 */ /* 0x000fd2000f8ec0ff */
[----:B-1----:R-:W1:Y:S04]  /*1c10*/  LDS.64 R28, [UR4+0x18] ;  /* 0x00001804ff1c7984 */ /* 0x002e680008000a00 */
[----:B--23--:R-:W2:Y:S01]  /*1c20*/  LDS.128 R20, [UR4+0x20] ;  /* 0x00002004ff147984 */ /* 0x00cea20008000c00 */
[----:B-1----:R-:W-:Y:S01]  /*1c30*/  FADD.FTZ R53, R16, R28 ;  /* 0x0000001c10357221 */ /* 0x002fe20000010000 */
[----:B0-----:R-:W-:Y:S02]  /*1c40*/  FADD.FTZ R16, R17, R29 ;  /* 0x0000001d11107221 */ /* 0x001fe40000010000 */
[----:B------:R-:W0:Y:S01]  /*1c50*/  LDS.128 R28, [UR4+0x30] ;  /* 0x00003004ff1c7984 */ /* 0x000e220008000c00 */
[----:B--2---:R-:W-:Y:S01]  /*1c60*/  FADD.FTZ R53, R53, R20 ;  /* 0x0000001435357221 */ /* 0x004fe20000010000 */
[----:B------:R-:W-:-:S03]  /*1c70*/  FADD.FTZ R16, R16, R21 ;  /* 0x0000001510107221 */ /* 0x000fc60000010000 */
[----:B------:R-:W-:Y:S01]  /*1c80*/  FADD.FTZ R53, R53, R22 ;  /* 0x0000001635357221 */ /* 0x000fe20000010000 */
[----:B------:R-:W-:Y:S02]  /*1c90*/  FADD.FTZ R16, R16, R23 ;  /* 0x0000001710107221 */ /* 0x000fe40000010000 */
[----:B------:R-:W1:Y:S01]  /*1ca0*/  LDS.128 R20, [UR4+0x40] ;  /* 0x00004004ff147984 */ /* 0x000e620008000c00 */
[----:B0-----:R-:W-:Y:S01]  /*1cb0*/  FADD.FTZ R53, R53, R28 ;  /* 0x0000001c35357221 */ /* 0x001fe20000010000 */
[----:B------:R-:W-:-:S03]  /*1cc0*/  FADD.FTZ R16, R16, R29 ;  /* 0x0000001d10107221 */ /* 0x000fc60000010000 */
[----:B------:R-:W-:Y:S01]  /*1cd0*/  FADD.FTZ R53, R53, R30 ;  /* 0x0000001e35357221 */ /* 0x000fe20000010000 */
[----:B------:R-:W-:Y:S02]  /*1ce0*/  FADD.FTZ R16, R16, R31 ;  /* 0x0000001f10107221 */ /* 0x000fe40000010000 */
[----:B------:R-:W0:Y:S01]  /*1cf0*/  LDS.128 R28, [UR4+0x50] ;  /* 0x00005004ff1c7984 */ /* 0x000e220008000c00 */
[----:B-1----:R-:W-:Y:S01]  /*1d00*/  FADD.FTZ R53, R53, R20 ;  /* 0x0000001435357221 */ /* 0x002fe20000010000 */
        /* <DEDUP_REMOVED lines=12> */
[----:B------:R-:W-:-:S03]  /*1dd0*/  FADD.FTZ R16, R16, R23 ;  /* 0x0000001710107221 */ /* 0x000fc60000010000 */
[----:B0-----:R-:W-:Y:S01]  /*1de0*/  FADD.FTZ R53, R53, R28 ;  /* 0x0000001c35357221 */ /* 0x001fe20000010000 */
[----:B------:R-:W-:-:S03]  /*1df0*/  FADD.FTZ R20, R16, R29 ;  /* 0x0000001d10147221 */ /* 0x000fc60000010000 */
[----:B------:R-:W-:Y:S01]  /*1e00*/  FADD.FTZ R16, R53, R30 ;  /* 0x0000001e35107221 */ /* 0x000fe20000010000 */
[----:B------:R-:W-:-:S07]  /*1e10*/  FADD.FTZ R17, R20, R31 ;  /* 0x0000001f14117221 */ /* 0x000fce0000010000 */
.L_x_42:
[----:B------:R-:W-:Y:S05]  /*1e20*/  BSYNC.RECONVERGENT B0 ;  /* 0x0000000000007941 */ /* 0x000fea0003800200 */
.L_x_41:
[----:B------:R-:W-:Y:S06]  /*1e30*/  BAR.SYNC.DEFER_BLOCKING 0x0 ;  /* 0x0000000000007b1d */ /* 0x000fec0000010000 */
[----:B------:R-:W-:Y:S04]  /*1e40*/  BSSY.RECONVERGENT B0, `(.L_x_43) ;  /* 0x000009d000007945 */ /* 0x000fe80003800200 */
[----:B------:R-:W-:Y:S05]  /*1e50*/  @P3 BRA `(.L_x_44) ;  /* 0x00000008006c3947 */ /* 0x000fea0003800000 */
[----:B-1----:R-:W1:Y:S04]  /*1e60*/  LDS.128 R28, [R47+0xe0] ;  /* 0x0000e0002f1c7984 */ /* 0x002e680000000c00 */
[----:B--23--:R-:W2:Y:S01]  /*1e70*/  LDS.128 R20, [R47+0x1c0] ;  /* 0x0001c0002f147984 */ /* 0x00cea20000000c00 */
[----:B-1----:R-:W-:Y:S01]  /*1e80*/  FADD.FTZ R53, R24, R28 ;  /* 0x0000001c18357221 */ /* 0x002fe20000010000 */
[----:B------:R-:W-:Y:S01]  /*1e90*/  FADD.FTZ R28, R25, R29 ;  /* 0x0000001d191c7221 */ /* 0x000fe20000010000 */
[----:B------:R-:W-:Y:S01]  /*1ea0*/  FADD.FTZ R29, R26, R30 ;  /* 0x0000001e1a1d7221 */ /* 0x000fe20000010000 */
[----:B------:R-:W-:Y:S01]  /*1eb0*/  FADD.FTZ R30, R27, R31 ;  /* 0x0000001f1b1e7221 */ /* 0x000fe20000010000 */
[----:B--2---:R-:W-:Y:S01]  /*1ec0*/  FADD.FTZ R53, R53, R20 ;  /* 0x0000001435357221 */ /* 0x004fe20000010000 */
[----:B------:R-:W1:Y:S01]  /*1ed0*/  LDS.128 R24, [R47+0x2a0] ;  /* 0x0002a0002f187984 */ /* 0x000e620000000c00 */
[----:B------:R-:W-:Y:S01]  /*1ee0*/  FADD.FTZ R28, R28, R21 ;  /* 0x000000151c1c7221 */ /* 0x000fe20000010000 */
[----:B------:R-:W-:Y:S01]  /*1ef0*/  FADD.FTZ R29, R29, R22 ;  /* 0x000000161d1d7221 */ /* 0x000fe20000010000 */
[----:B------:R-:W-:-:S02]  /*1f00*/  FADD.FTZ R30, R30, R23 ;  /* 0x000000171e1e7221 */ /* 0x000fc40000010000 */
[----:B------:R-:W2:Y:S01]  /*1f10*/  LDS.128 R20, [R47+0x380] ;  /* 0x000380002f147984 */ /* 0x000ea20000000c00 */
[----:B-1----:R-:W-:Y:S01]  /*1f20*/  FADD.FTZ R53, R53, R24 ;  /* 0x0000001835357221 */ /* 0x002fe20000010000 */
[----:B------:R-:W-:Y:S01]  /*1f30*/  FADD.FTZ R28, R28, R25 ;  /* 0x000000191c1c7221 */ /* 0x000fe20000010000 */
[----:B------:R-:W-:Y:S01]  /*1f40*/  FADD.FTZ R29, R29, R26 ;  /* 0x0000001a1d1d7221 */ /* 0x000fe20000010000 */
[----:B------:R-:W-:Y:S02]  /*1f50*/  FADD.FTZ R30, R30, R27 ;  /* 0x0000001b1e1e7221 */ /* 0x000fe40000010000 */
[----:B------:R-:W1:Y:S01]  /*1f60*/  LDS.128 R24, [R47+0x460] ;  /* 0x000460002f187984 */ /* 0x000e620000000c00 */
[----:B--2---:R-:W-:Y:S01]  /*1f70*/  FADD.FTZ R53, R53, R20 ;  /* 0x0000001435357221 */ /* 0x004fe20000010000 */
        /* <DEDUP_REMOVED lines=127> */
[----:B------:R-:W-:Y:S01]  /*2770*/  FADD.FTZ R52, R52, R27 ;  /* 0x0000001b34347221 */ /* 0x000fe20000010000 */
[----:B------:R-:W1:Y:S01]  /*2780*/  LDS.128 R28, [R47+0x1b20] ;  /* 0x001b20002f1c7984 */ /* 0x000e620000000c00 */
[----:B--2---:R-:W-:Y:S01]  /*2790*/  FADD.FTZ R53, R53, R20 ;  /* 0x0000001435357221 */ /* 0x004fe20000010000 */
[----:B------:R-:W-:Y:S01]  /*27a0*/  FADD.FTZ R20, R24, R21 ;  /* 0x0000001518147221 */ /* 0x000fe20000010000 */
[----:B------:R-:W-:Y:S01]  /*27b0*/  FADD.FTZ R21, R25, R22 ;  /* 0x0000001619157221 */ /* 0x000fe20000010000 */
[----:B------:R-:W-:Y:S01]  /*27c0*/  FADD.FTZ R52, R52, R23 ;  /* 0x0000001734347221 */ /* 0x000fe20000010000 */
[----:B-1----:R-:W-:Y:S01]  /*27d0*/  FADD.FTZ R24, R53, R28 ;  /* 0x0000001c35187221 */ /* 0x002fe20000010000 */
[----:B------:R-:W-:Y:S01]  /*27e0*/  FADD.FTZ R25, R20, R29 ;  /* 0x0000001d14197221 */ /* 0x000fe20000010000 */
[----:B------:R-:W-:Y:S01]  /*27f0*/  FADD.FTZ R26, R21, R30 ;  /* 0x0000001e151a7221 */ /* 0x000fe20000010000 */
[----:B------:R-:W-:-:S07]  /*2800*/  FADD.FTZ R27, R52, R31 ;  /* 0x0000001f341b7221 */ /* 0x000fce0000010000 */
.L_x_44:
[----:B------:R-:W-:Y:S05]  /*2810*/  BSYNC.RECONVERGENT B0 ;  /* 0x0000000000007941 */ /* 0x000fea0003800200 */
.L_x_43:
[----:B-1----:R-:W1:Y:S01]  /*2820*/  LDC R28, c[0x0][0x370] ;  /* 0x0000dc00ff1c7b82 */ /* 0x002e620000000800 */
[----:B------:R-:W-:Y:S01]  /*2830*/  BSSY.RECONVERGENT B0, `(.L_x_45) ;  /* 0x000001e000007945 */ /* 0x000fe20003800200 */
[----:B-1----:R-:W-:-:S03]  /*2840*/  ISETP.GE.U32.AND P0, PT, R28, 0x2, PT ;  /* 0x000000021c00780c */ /* 0x002fc60003f06070 */
[----:B------:R-:W-:Y:S10]  /*2850*/  @P3 BRA `(.L_x_46) ;  /* 0x00000000006c3947 */ /* 0x000ff40003800000 */
[----:B--23--:R-:W1:Y:S01]  /*2860*/  LDC.64 R20, c[0x0][0x3f8] ;  /* 0x0000fe00ff147b82 */ /* 0x00ce620000000a00 */
[----:B------:R-:W-:-:S07]  /*2870*/  IMAD R7, R7, 0xe, R2 ;  /* 0x0000000e07077824 */ /* 0x000fce00078e0202 */
[----:B------:R-:W2:Y:S01]  /*2880*/  LDC.64 R22, c[0x0][0x3d8] ;  /* 0x0000f600ff167b82 */ /* 0x000ea20000000a00 */
[----:B-1----:R-:W-:Y:S01]  /*2890*/  IMAD.WIDE.U32 R30, R20, 0x3, RZ ;  /* 0x00000003141e7825 */ /* 0x002fe200078e00ff */
[----:B------:R-:W-:-:S04]  /*28a0*/  LEA R29, R21, R21, 0x1 ;  /* 0x00000015151d7211 */ /* 0x000fc800078e08ff */
[----:B------:R-:W-:Y:S01]  /*28b0*/  IADD3 R29, PT, PT, R31, R29, RZ ;  /* 0x0000001d1f1d7210 */ /* 0x000fe20007ffe0ff */
[----:B--2---:R-:W-:-:S03]  /*28c0*/  IMAD.WIDE R22, R7, 0x4, R22 ;  /* 0x0000000407167825 */ /* 0x004fc600078e0216 */
[----:B------:R-:W-:-:S04]  /*28d0*/  LEA.HI R7, P2, R29, R30, RZ, 0x1 ;  /* 0x0000001e1d077211 */ /* 0x000fc800078508ff */
[----:B------:R-:W-:Y:S01]  /*28e0*/  IADD3.X R30, PT, PT, RZ, R29, RZ, P2, !PT ;  /* 0x0000001dff1e7210 */ /* 0x000fe200017fe4ff */
[----:B------:R1:W-:Y:S01]  /*28f0*/  REDG.E.ADD.F32.FTZ.RN.STRONG.GPU desc[UR6][R22.64], R24 ;  /* 0x00000018160079a6 */ /* 0x0003e2000c12f306 */
[----:B------:R-:W-:Y:S02]  /*2900*/  LEA.HI R47, P2, R21, R20, RZ, 0x1 ;  /* 0x00000014152f7211 */ /* 0x000fe400078508ff */
[----:B------:R-:W-:Y:S02]  /*2910*/  SHF.L.U64.HI R29, R7, 0x1, R30 ;  /* 0x00000001071d7819 */ /* 0x000fe4000001021e */
[----:B------:R-:W-:Y:S02]  /*2920*/  IADD3.X R30, PT, PT, RZ, R21, RZ, P2, !PT ;  /* 0x00000015ff1e7210 */ /* 0x000fe400017fe4ff */
[----:B------:R-:W-:Y:S02]  /*2930*/  SHF.L.U32 R53, R47, 0x1, RZ ;  /* 0x000000012f357819 */ /* 0x000fe400000006ff */
[----:B------:R-:W-:-:S02]  /*2940*/  SHF.L.U32 R7, R7, 0x1, RZ ;  /* 0x0000000107077819 */ /* 0x000fc400000006ff */
[----:B------:R-:W-:Y:S02]  /*2950*/  SHF.L.U64.HI R47, R47, 0x1, R30 ;  /* 0x000000012f2f7819 */ /* 0x000fe4000001021e */
[----:B------:R-:W-:Y:S02]  /*2960*/  LOP3.LUT R53, R53, 0xfffffffc, RZ, 0xc0, !PT ;  /* 0xfffffffc35357812 */ /* 0x000fe400078ec0ff */
[----:B------:R-:W-:Y:S02]  /*2970*/  LEA R30, P3, R20, R22, 0x2 ;  /* 0x00000016141e7211 */ /* 0x000fe400078610ff */
[----:B------:R-:W-:Y:S02]  /*2980*/  LOP3.LUT R7, R7, 0xfffffffc, RZ, 0xc0, !PT ;  /* 0xfffffffc07077812 */ /* 0x000fe400078ec0ff */
[----:B------:R-:W-:Y:S02]  /*2990*/  IADD3 R52, P2, PT, R22, R53, RZ ;  /* 0x0000003516347210 */ /* 0x000fe40007f5e0ff */
[----:B------:R-:W-:-:S02]  /*29a0*/  LEA.HI.X R31, R20, R23, R21, 0x2, P3 ;  /* 0x00000017141f7211 */ /* 0x000fc400018f1415 */
[----:B------:R-:W-:Y:S02]  /*29b0*/  IADD3 R20, P3, PT, R22, R7, RZ ;  /* 0x0000000716147210 */ /* 0x000fe40007f7e0ff */
[C---:B------:R-:W-:Y:S02]  /*29c0*/  IADD3.X R53, PT, PT, R23.reuse, R47, RZ, P2, !PT ;  /* 0x0000002f17357210 */ /* 0x040fe400017fe4ff */
[----:B------:R-:W-:-:S03]  /*29d0*/  IADD3.X R21, PT, PT, R23, R29, RZ, P3, !PT ;  /* 0x0000001d17157210 */ /* 0x000fc60001ffe4ff */
[----:B------:R1:W-:Y:S04]  /*29e0*/  REDG.E.ADD.F32.FTZ.RN.STRONG.GPU desc[UR6][R52.64], R25 ;  /* 0x00000019340079a6 */ /* 0x0003e8000c12f306 */
[----:B------:R1:W-:Y:S04]  /*29f0*/  REDG.E.ADD.F32.FTZ.RN.STRONG.GPU desc[UR6][R30.64], R26 ;  /* 0x0000001a1e0079a6 */ /* 0x0003e8000c12f306 */
[----:B------:R1:W-:Y:S02]  /*2a00*/  REDG.E.ADD.F32.FTZ.RN.STRONG.GPU desc[UR6][R20.64], R27 ;  /* 0x0000001b140079a6 */ /* 0x0003e4000c12f306 */
.L_x_46:
[----:B------:R-:W-:Y:S05]  /*2a10*/  BSYNC.RECONVERGENT B0 ;  /* 0x0000000000007941 */ /* 0x000fea0003800200 */
.L_x_45:
[----:B------:R-:W-:Y:S05]  /*2a20*/  @!P0 BRA `(.L_x_47) ;  /* 0x0000000800948947 */ /* 0x000fea0003800000 */
[----:B-1----:R-:W1:Y:S01]  /*2a30*/  LDC.64 R30, c[0x0][0x3d0] ;  /* 0x0000f400ff1e7b82 */ /* 0x002e620000000a00 */
[----:B---3--:R-:W-:Y:S02]  /*2a40*/  LOP3.LUT R20, R35, 0x1, RZ, 0xc0, !PT ;  /* 0x0000000123147812 */ /* 0x008fe400078ec0ff */
[----:B------:R-:W-:-:S03]  /*2a50*/  ISETP.GE.U32.AND P2, PT, R28, 0x8, PT ;  /* 0x000000081c00780c */ /* 0x000fc60003f46070 */
[----:B------:R-:W-:-:S04]  /*2a60*/  IMAD R23, R20, R5, RZ ;  /* 0x0000000514177224 */ /* 0x000fc800078e02ff */
[----:B------:R-:W-:-:S05]  /*2a70*/  IMAD R7, R23, R28, RZ ;  /* 0x0000001c17077224 */ /* 0x000fca00078e02ff */
[----:B------:R-:W-:-:S05]  /*2a80*/  SHF.L.U32 R7, R7, 0x1, RZ ;  /* 0x0000000107077819 */ /* 0x000fca00000006ff */
[----:B-1----:R-:W-:Y:S01]  /*2a90*/  IMAD.WIDE R30, R7, 0x4, R30 ;  /* 0x00000004071e7825 */ /* 0x002fe200078e021e */
[----:B------:R-:W-:Y:S06]  /*2aa0*/  @P1 BRA `(.L_x_48) ;  /* 0x0000000000501947 */ /* 0x000fec0003800000 */
[----:B--2---:R-:W1:Y:S01]  /*2ab0*/  LDC.64 R20, c[0x0][0x3c8] ;  /* 0x0000f200ff147b82 */ /* 0x004e620000000a00 */
[----:B------:R-:W-:Y:S01]  /*2ac0*/  IADD3 R7, PT, PT, R23, R0, RZ ;  /* 0x0000000017077210 */ /* 0x000fe20007ffe0ff */
[----:B------:R-:W-:Y:S01]  /*2ad0*/  IMAD R23, R5, UR9, R0 ;  /* 0x0000000905177c24 */ /* 0x000fe2000f8e0200 */
[----:B------:R-:W-:-:S03]  /*2ae0*/  LOP3.LUT P0, R24, R35, 0x2, RZ, 0xc0, !PT ;  /* 0x0000000223187812 */ /* 0x000fc6000780c0ff */
[----:B------:R-:W-:-:S05]  /*2af0*/  IMAD.WIDE.U32 R22, R23, 0x8, R30 ;  /* 0x0000000817167825 */ /* 0x000fca00078e001e */
[----:B------:R3:W-:Y:S01]  /*2b00*/  STG.E.64 desc[UR6][R22.64], R16 ;  /* 0x0000001016007986 */ /* 0x0007e2000c101b06 */
[----:B-1----:R-:W-:Y:S01]  /*2b10*/  IMAD.WIDE.U32 R20, R7, 0x4, R20 ;  /* 0x0000000407147825 */ /* 0x002fe200078e0014 */
[----:B------:R-:W-:Y:S02]  /*2b20*/  IADD3 R7, PT, PT, -R24, 0x1, RZ ;  /* 0x0000000118077810 */ /* 0x000fe40007ffe1ff */
[----:B------:R-:W-:Y:S01]  /*2b30*/  SEL R24, R28, RZ, !P0 ;  /* 0x000000ff1c187207 */ /* 0x000fe20004000000 */
[----:B------:R-:W-:Y:S06]  /*2b40*/  MEMBAR.ALL.GPU ;  /* 0x0000000000007992 */ /* 0x000fec000000a000 */
[----:B------:R-:W-:-:S00]  /*2b50*/  ERRBAR ;  /* 0x00000000000079ab */ /* 0x000fc00000000000 */
[----:B------:R-:W-:Y:S06]  /*2b60*/  CGAERRBAR ;  /* 0x00000000000075ab */ /* 0x000fec0000000000 */
[----:B------:R3:W-:Y:S01]  /*2b70*/  REDG.E.ADD.S32.STRONG.GPU desc[UR6][R20.64], R7 ;  /* 0x000000071400798e */ /* 0x0007e2000c12e306 */
[----:B------:R-:W-:-:S13]  /*2b80*/  ISETP.NE.AND P0, PT, R24, -0x1, PT ;  /* 0xffffffff1800780c */ /* 0x000fda0003f05270 */
[----:B---3--:R-:W-:Y:S05]  /*2b90*/  @!P0 BRA `(.L_x_48) ;  /* 0x0000000000148947 */ /* 0x008fea0003800000 */
.L_x_49:
[----:B------:R-:W2:Y:S04]  /*2ba0*/  LDG.E.STRONG.GPU R7, desc[UR6][R20.64] ;  /* 0x0000000614077981 */ /* 0x000ea8000c1ef900 */
[----:B--2---:R-:W-:Y:S01]  /*2bb0*/  CCTL.IVALL ;  /* 0x00000000ff00798f */ /* 0x004fe20002000000 */
[----:B------:R-:W-:Y:S05]  /*2bc0*/  YIELD ;  /* 0x0000000000007946 */ /* 0x000fea0003800000 */
[----:B------:R-:W-:-:S13]  /*2bd0*/  ISETP.NE.AND P0, PT, R7, R24, PT ;  /* 0x000000180700720c */ /* 0x000fda0003f05270 */
[----:B------:R-:W-:Y:S05]  /*2be0*/  @P0 BRA `(.L_x_49) ;  /* 0xfffffffc00ec0947 */ /* 0x000fea000383ffff */
.L_x_48:
[----:B------:R-:W-:Y:S05]  /*2bf0*/  WARPSYNC.ALL ;  /* 0x0000000000007948 */ /* 0x000fea0003800000 */
[----:B------:R-:W-:Y:S01]  /*2c00*/  BAR.SYNC.DEFER_BLOCKING 0x0 ;  /* 0x0000000000007b1d */ /* 0x000fe20000010000 */
[----:B------:R-:W-:-:S05]  /*2c10*/  HFMA2 R7, -RZ, RZ, 0, 0 ;  /* 0x00000000ff077431 */ /* 0x000fca00000001ff */
[----:B------:R-:W-:Y:S05]  /*2c20*/  @!P2 BRA `(.L_x_50) ;  /* 0x00000004001ca947 */ /* 0x000fea0003800000 */
[C-C-:B------:R-:W-:Y:S01]  /*2c30*/  IMAD R22, R5.reuse, 0x3, R0.reuse ;  /* 0x0000000305167824 */ /* 0x140fe200078e0200 */
[CC--:B------:R-:W-:Y:S01]  /*2c40*/  LEA R27, R5.reuse, R0.reuse, 0x1 ;  /* 0x00000000051b7211 */ /* 0x0c0fe200078e08ff */
[C-C-:B------:R-:W-:Y:S01]  /*2c50*/  IMAD R24, R5.reuse, 0x5, R0.reuse ;  /* 0x0000000505187824 */ /* 0x140fe200078e0200 */
[CC--:B------:R-:W-:Y:S01]  /*2c60*/  LEA R7, R5.reuse, R0.reuse, 0x2 ;  /* 0x0000000005077211 */ /* 0x0c0fe200078e10ff */
[C-C-:B------:R-:W-:Y:S01]  /*2c70*/  IMAD R26, R5.reuse, 0x7, R0.reuse ;  /* 0x00000007051a7824 */ /* 0x140fe200078e0200 */
[----:B------:R-:W-:Y:S01]  /*2c80*/  IADD3 R47, PT, PT, R0, R5, RZ ;  /* 0x00000005002f7210 */ /* 0x000fe20007ffe0ff */
[----:B------:R-:W-:Y:S01]  /*2c90*/  IMAD R23, R5, 0x6, R0 ;  /* 0x0000000605177824 */ /* 0x000fe200078e0200 */
[----:B------:R-:W-:Y:S01]  /*2ca0*/  MOV R52, RZ ;  /* 0x000000ff00347202 */ /* 0x000fe20000000f00 */
[----:B------:R-:W-:Y:S01]  /*2cb0*/  UIADD3 UR4, UPT, UPT, -UR9, URZ, URZ ;  /* 0x000000ff09047290 */ /* 0x000fe2000fffe1ff */
[----:B------:R-:W-:Y:S02]  /*2cc0*/  MOV R29, R0 ;  /* 0x00000000001d7202 */ /* 0x000fe40000000f00 */
[----:B------:R-:W-:-:S09]  /*2cd0*/  LOP3.LUT R25, R28, 0x7ffffff8, RZ, 0xc0, !PT ;  /* 0x7ffffff81c197812 */ /* 0x000fd200078ec0ff */
.L_x_51:
[----:B------:R-:W-:-:S13]  /*2ce0*/  ISETP.EQ.OR P0, PT, RZ, UR4, P1 ;  /* 0x00000004ff007c0c */ /* 0x000fda0008f02670 */
[----:B------:R-:W-:-:S05]  /*2cf0*/  @!P0 IMAD.WIDE.U32 R54, R29, 0x8, R30 ;  /* 0x000000081d368825 */ /* 0x000fca00078e001e */
[----:B--2---:R-:W0:Y:S02]  /*2d00*/  @!P0 LDG.E.64 R20, desc[UR6][R54.64] ;  /* 0x0000000636148981 */ /* 0x004e24000c1e1b00 */
[----:B0-----:R-:W-:Y:S01]  /*2d10*/  @!P0 FADD.FTZ R16, R16, R20 ;  /* 0x0000001410108221 */ /* 0x001fe20000010000 */
[----:B------:R-:W-:Y:S01]  /*2d20*/  IADD3 R20, PT, PT, R52, 0x1, RZ ;  /* 0x0000000134147810 */ /* 0x000fe20007ffe0ff */
[----:B------:R-:W-:-:S03]  /*2d30*/  @!P0 FADD.FTZ R17, R17, R21 ;  /* 0x0000001511118221 */ /* 0x000fc60000010000 */
[----:B------:R-:W-:-:S13]  /*2d40*/  ISETP.EQ.OR P0, PT, R20, UR9, P1 ;  /* 0x0000000914007c0c */ /* 0x000fda0008f02670 */
[----:B------:R-:W-:-:S05]  /*2d50*/  @!P0 IMAD.WIDE.U32 R56, R47, 0x8, R30 ;  /* 0x000000082f388825 */ /* 0x000fca00078e001e */
[----:B------:R-:W2:Y:S02]  /*2d60*/  @!P0 LDG.E.64 R20, desc[UR6][R56.64] ;  /* 0x0000000638148981 */ /* 0x000ea4000c1e1b00 */
[----:B--2---:R-:W-:Y:S01]  /*2d70*/  @!P0 FADD.FTZ R16, R16, R20 ;  /* 0x0000001410108221 */ /* 0x004fe20000010000 */
        /* <DEDUP_REMOVED lines=33> */
[----:B------:R-:W-:-:S06]  /*2f90*/  @!P0 IMAD.WIDE.U32 R20, R26, 0x8, R30 ;  /* 0x000000081a148825 */ /* 0x000fcc00078e001e */
[----:B------:R-:W2:Y:S01]  /*2fa0*/  @!P0 LDG.E.64 R20, desc[UR6][R20.64] ;  /* 0x0000000614148981 */ /* 0x000ea2000c1e1b00 */
[----:B------:R-:W-:Y:S01]  /*2fb0*/  IADD3 R52, PT, PT, R52, 0x8, RZ ;  /* 0x0000000834347810 */ /* 0x000fe20007ffe0ff */
[----:B------:R-:W-:Y:S01]  /*2fc0*/  UIADD3 UR4, UPT, UPT, UR4, 0x8, URZ ;  /* 0x0000000804047890 */ /* 0x000fe2000fffe0ff */
[C---:B------:R-:W-:Y:S02]  /*2fd0*/  LEA R29, R5.reuse, R29, 0x3 ;  /* 0x0000001d051d7211 */ /* 0x040fe400078e18ff */
[C---:B------:R-:W-:Y:S02]  /*2fe0*/  LEA R47, R5.reuse, R47, 0x3 ;  /* 0x0000002f052f7211 */ /* 0x040fe400078e18ff */
[C---:B------:R-:W-:Y:S02]  /*2ff0*/  LEA R27, R5.reuse, R27, 0x3 ;  /* 0x0000001b051b7211 */ /* 0x040fe400078e18ff */
[C---:B------:R-:W-:Y:S02]  /*3000*/  LEA R22, R5.reuse, R22, 0x3 ;  /* 0x0000001605167211 */ /* 0x040fe400078e18ff */
[----:B------:R-:W-:-:S02]  /*3010*/  LEA R7, R5, R7, 0x3 ;  /* 0x0000000705077211 */ /* 0x000fc400078e18ff */
[C---:B------:R-:W-:Y:S02]  /*3020*/  LEA R24, R5.reuse, R24, 0x3 ;  /* 0x0000001805187211 */ /* 0x040fe400078e18ff */
[C---:B------:R-:W-:Y:S02]  /*3030*/  LEA R23, R5.reuse, R23, 0x3 ;  /* 0x0000001705177211 */ /* 0x040fe400078e18ff */
[----:B------:R-:W-:Y:S01]  /*3040*/  LEA R26, R5, R26, 0x3 ;  /* 0x0000001a051a7211 */ /* 0x000fe200078e18ff */
[----:B--2---:R-:W-:Y:S01]  /*3050*/  @!P0 FADD.FTZ R16, R16, R20 ;  /* 0x0000001410108221 */ /* 0x004fe20000010000 */
[----:B------:R-:W-:Y:S01]  /*3060*/  @!P0 FADD.FTZ R17, R17, R21 ;  /* 0x0000001511118221 */ /* 0x000fe20000010000 */
[----:B------:R-:W-:-:S13]  /*3070*/  ISETP.NE.AND P0, PT, R52, R25, PT ;  /* 0x000000193400720c */ /* 0x000fda0003f05270 */
[----:B------:R-:W-:Y:S05]  /*3080*/  @P0 BRA `(.L_x_51) ;  /* 0xfffffffc00140947 */ /* 0x000fea000383ffff */
[----:B------:R-:W-:-:S07]  /*3090*/  MOV R7, R25 ;  /* 0x0000001900077202 */ /* 0x000fce0000000f00 */
.L_x_50:
[----:B------:R-:W-:-:S13]  /*30a0*/  LOP3.LUT P0, R20, R28, 0x7, RZ, 0xc0, !PT ;  /* 0x000000071c147812 */ /* 0x000fda000780c0ff */
[----:B------:R-:W-:Y:S05]  /*30b0*/  @!P0 BRA `(.L_x_47) ;  /* 0x0000000000f08947 */ /* 0x000fea0003800000 */
[----:B------:R-:W-:-:S04]  /*30c0*/  IADD3 R20, PT, PT, R20, -0x1, RZ ;  /* 0xffffffff14147810 */ /* 0x000fc80007ffe0ff */
[----:B------:R-:W-:-:S13]  /*30d0*/  ISETP.GE.U32.AND P0, PT, R20, 0x3, PT ;  /* 0x000000031400780c */ /* 0x000fda0003f06070 */
[----:B------:R-:W-:Y:S05]  /*30e0*/  @!P0 BRA `(.L_x_52) ;  /* 0x0000000000708947 */ /* 0x000fea0003800000 */
[C---:B------:R-:W-:Y:S02]  /*30f0*/  IADD3 R23, PT, PT, R7.reuse, 0x1, RZ ;  /* 0x0000000107177810 */ /* 0x040fe40007ffe0ff */
[C---:B------:R-:W-:Y:S02]  /*3100*/  ISETP.EQ.OR P0, PT, R7.reuse, UR9, P1 ;  /* 0x0000000907007c0c */ /* 0x040fe40008f02670 */
[----:B------:R-:W-:Y:S02]  /*3110*/  IADD3 R25, PT, PT, R7, 0x2, RZ ;  /* 0x0000000207197810 */ /* 0x000fe40007ffe0ff */
[----:B------:R-:W-:Y:S02]  /*3120*/  ISETP.EQ.OR P2, PT, R23, UR9, P1 ;  /* 0x0000000917007c0c */ /* 0x000fe40008f42670 */
[----:B------:R-:W-:Y:S02]  /*3130*/  ISETP.EQ.OR P3, PT, R25, UR9, P1 ;  /* 0x0000000919007c0c */ /* 0x000fe40008f62670 */
[----:B------:R-:W-:-:S04]  /*3140*/  IADD3 R27, PT, PT, R7, 0x3, RZ ;  /* 0x00000003071b7810 */ /* 0x000fc80007ffe0ff */
[----:B------:R-:W-:Y:S01]  /*3150*/  ISETP.EQ.OR P4, PT, R27, UR9, P1 ;  /* 0x000000091b007c0c */ /* 0x000fe20008f82670 */
[----:B--2---:R-:W-:-:S04]  /*3160*/  @!P0 IMAD R21, R7, R5, R0 ;  /* 0x0000000507158224 */ /* 0x004fc800078e0200 */
[----:B------:R-:W-:Y:S02]  /*3170*/  @!P2 IMAD R23, R23, R5, R0 ;  /* 0x000000051717a224 */ /* 0x000fe400078e0200 */
[----:B------:R-:W-:-:S04]  /*3180*/  @!P0 IMAD.WIDE.U32 R20, R21, 0x8, R30 ;  /* 0x0000000815148825 */ /* 0x000fc800078e001e */
[-C--:B------:R-:W-:Y:S02]  /*3190*/  @!P3 IMAD R25, R25, R5.reuse, R0 ;  /* 0x000000051919b224 */ /* 0x080fe400078e0200 */
[--C-:B------:R-:W-:Y:S01]  /*31a0*/  @!P2 IMAD.WIDE.U32 R22, R23, 0x8, R30.reuse ;  /* 0x000000081716a825 */ /* 0x100fe200078e001e */
[----:B------:R-:W0:Y:S03]  /*31b0*/  @!P0 LDG.E.64 R20, desc[UR6][R20.64] ;  /* 0x0000000614148981 */ /* 0x000e26000c1e1b00 */
[----:B------:R-:W-:Y:S02]  /*31c0*/  @!P3 IMAD.WIDE.U32 R24, R25, 0x8, R30 ;  /* 0x000000081918b825 */ /* 0x000fe400078e001e */
[----:B------:R-:W2:Y:S02]  /*31d0*/  @!P2 LDG.E.64 R22, desc[UR6][R22.64] ;  /* 0x000000061616a981 */ /* 0x000ea4000c1e1b00 */
[----:B------:R-:W-:-:S02]  /*31e0*/  @!P4 IMAD R27, R27, R5, R0 ;  /* 0x000000051b1bc224 */ /* 0x000fc400078e0200 */
[----:B------:R-:W3:Y:S02]  /*31f0*/  @!P3 LDG.E.64 R24, desc[UR6][R24.64] ;  /* 0x000000061818b981 */ /* 0x000ee4000c1e1b00 */
[----:B------:R-:W-:-:S06]  /*3200*/  @!P4 IMAD.WIDE.U32 R26, R27, 0x8, R30 ;  /* 0x000000081b1ac825 */ /* 0x000fcc00078e001e */
[----:B------:R-:W4:Y:S01]  /*3210*/  @!P4 LDG.E.64 R26, desc[UR6][R26.64] ;  /* 0x000000061a1ac981 */ /* 0x000f22000c1e1b00 */
[----:B------:R-:W-:Y:S01]  /*3220*/  IADD3 R7, PT, PT, R7, 0x4, RZ ;  /* 0x0000000407077810 */ /* 0x000fe20007ffe0ff */
[----:B0-----:R-:W-:Y:S01]  /*3230*/  @!P0 FADD.FTZ R16, R16, R20 ;  /* 0x0000001410108221 */ /* 0x001fe20000010000 */
[----:B------:R-:W-:-:S03]  /*3240*/  @!P0 FADD.FTZ R17, R17, R21 ;  /* 0x0000001511118221 */ /* 0x000fc60000010000 */
[----:B--2---:R-:W-:Y:S01]  /*3250*/  @!P2 FADD.FTZ R16, R16, R22 ;  /* 0x000000161010a221 */ /* 0x004fe20000010000 */
[----:B------:R-:W-:-:S03]  /*3260*/  @!P2 FADD.FTZ R17, R17, R23 ;  /* 0x000000171111a221 */ /* 0x000fc60000010000 */
[----:B---3--:R-:W-:Y:S01]  /*3270*/  @!P3 FADD.FTZ R16, R16, R24 ;  /* 0x000000181010b221 */ /* 0x008fe20000010000 */
[----:B------:R-:W-:-:S03]  /*3280*/  @!P3 FADD.FTZ R17, R17, R25 ;  /* 0x000000191111b221 */ /* 0x000fc60000010000 */
[----:B----4-:R-:W-:Y:S01]  /*3290*/  @!P4 FADD.FTZ R16, R16, R26 ;  /* 0x0000001a1010c221 */ /* 0x010fe20000010000 */
[----:B------:R-:W-:-:S07]  /*32a0*/  @!P4 FADD.FTZ R17, R17, R27 ;  /* 0x0000001b1111c221 */ /* 0x000fce0000010000 */
.L_x_52:
[----:B------:R-:W-:-:S13]  /*32b0*/  LOP3.LUT P0, R20, R28, 0x3, RZ, 0xc0, !PT ;  /* 0x000000031c147812 */ /* 0x000fda000780c0ff */
[----:B------:R-:W-:Y:S05]  /*32c0*/  @!P0 BRA `(.L_x_47) ;  /* 0x00000000006c8947 */ /* 0x000fea0003800000 */
[----:B------:R-:W-:Y:S02]  /*32d0*/  ISETP.NE.AND P0, PT, R20, 0x1, PT ;  /* 0x000000011400780c */ /* 0x000fe40003f05270 */
[----:B------:R-:W-:-:S11]  /*32e0*/  LOP3.LUT R28, R28, 0x1, RZ, 0xc0, !PT ;  /* 0x000000011c1c7812 */ /* 0x000fd600078ec0ff */
[----:B------:R-:W-:Y:S05]  /*32f0*/  @!P0 BRA `(.L_x_53) ;  /* 0x0000000000388947 */ /* 0x000fea0003800000 */
[C---:B------:R-:W-:Y:S02]  /*3300*/  IADD3 R23, PT, PT, R7.reuse, 0x1, RZ ;  /* 0x0000000107177810 */ /* 0x040fe40007ffe0ff */
[----:B------:R-:W-:Y:S02]  /*3310*/  ISETP.EQ.OR P2, PT, R7, UR9, P1 ;  /* 0x0000000907007c0c */ /* 0x000fe40008f42670 */
[----:B------:R-:W-:-:S11]  /*3320*/  ISETP.EQ.OR P0, PT, R23, UR9, P1 ;  /* 0x0000000917007c0c */ /* 0x000fd60008f02670 */
[-CC-:B--2---:R-:W-:Y:S02]  /*3330*/  @!P2 IMAD R21, R7, R5.reuse, R0.reuse ;  /* 0x000000050715a224 */ /* 0x184fe400078e0200 */
[----:B------:R-:W-:Y:S02]  /*3340*/  @!P0 IMAD R23, R23, R5, R0 ;  /* 0x0000000517178224 */ /* 0x000fe400078e0200 */
[----:B------:R-:W-:-:S04]  /*3350*/  @!P2 IMAD.WIDE.U32 R20, R21, 0x8, R30 ;  /* 0x000000081514a825 */ /* 0x000fc800078e001e */
[----:B------:R-:W-:Y:S02]  /*3360*/  @!P0 IMAD.WIDE.U32 R22, R23, 0x8, R30 ;  /* 0x0000000817168825 */ /* 0x000fe400078e001e */
[----:B------:R-:W0:Y:S04]  /*3370*/  @!P2 LDG.E.64 R20, desc[UR6][R20.64] ;  /* 0x000000061414a981 */ /* 0x000e28000c1e1b00 */
[----:B------:R-:W2:Y:S01]  /*3380*/  @!P0 LDG.E.64 R22, desc[UR6][R22.64] ;  /* 0x0000000616168981 */ /* 0x000ea2000c1e1b00 */
[----:B------:R-:W-:Y:S01]  /*3390*/  IADD3 R7, PT, PT, R7, 0x2, RZ ;  /* 0x0000000207077810 */ /* 0x000fe20007ffe0ff */
[----:B0-----:R-:W-:Y:S01]  /*33a0*/  @!P2 FADD.FTZ R16, R16, R20 ;  /* 0x000000141010a221 */ /* 0x001fe20000010000 */
[----:B------:R-:W-:-:S03]  /*33b0*/  @!P2 FADD.FTZ R17, R17, R21 ;  /* 0x000000151111a221 */ /* 0x000fc60000010000 */
[----:B--2---:R-:W-:Y:S01]  /*33c0*/  @!P0 FADD.FTZ R16, R16, R22 ;  /* 0x0000001610108221 */ /* 0x004fe20000010000 */
[----:B------:R-:W-:-:S07]  /*33d0*/  @!P0 FADD.FTZ R17, R17, R23 ;  /* 0x0000001711118221 */ /* 0x000fce0000010000 */
.L_x_53:
[----:B------:R-:W-:Y:S01]  /*33e0*/  ISETP.EQ.OR P0, PT, R7, UR9, P1 ;  /* 0x0000000907007c0c */ /* 0x000fe20008f02670 */
[----:B------:R-:W-:Y:S03]  /*33f0*/  BSSY.RECONVERGENT B0, `(.L_x_47) ;  /* 0x0000008000007945 */ /* 0x000fe60003800200 */
[----:B------:R-:W-:-:S13]  /*3400*/  ISETP.NE.U32.OR P0, PT, R28, 0x1, P0 ;  /* 0x000000011c00780c */ /* 0x000fda0000705470 */
[----:B------:R-:W-:Y:S05]  /*3410*/  @P0 BRA `(.L_x_54) ;  /* 0x0000000000140947 */ /* 0x000fea0003800000 */
[----:B------:R-:W-:-:S04]  /*3420*/  IMAD R7, R5, R7, R0 ;  /* 0x0000000705077224 */ /* 0x000fc800078e0200 */
[----:B------:R-:W-:-:S06]  /*3430*/  IMAD.WIDE.U32 R30, R7, 0x8, R30 ;  /* 0x00000008071e7825 */ /* 0x000fcc00078e001e */
[----:B------:R-:W0:Y:S02]  /*3440*/  LDG.E.64 R30, desc[UR6][R30.64] ;  /* 0x000000061e1e7981 */ /* 0x000e24000c1e1b00 */
[----:B0-----:R-:W-:Y:S01]  /*3450*/  FADD.FTZ R16, R16, R30 ;  /* 0x0000001e10107221 */ /* 0x001fe20000010000 */
[----:B------:R-:W-:-:S07]  /*3460*/  FADD.FTZ R17, R17, R31 ;  /* 0x0000001f11117221 */ /* 0x000fce0000010000 */
.L_x_54:
[----:B------:R-:W-:Y:S05]  /*3470*/  BSYNC.RECONVERGENT B0 ;  /* 0x0000000000007941 */ /* 0x000fea0003800200 */
.L_x_47:
[----:B------:R-:W4:Y:S01]  /*3480*/  S2UR UR5, SR_CgaCtaId ;  /* 0x00000000000579c3 */ /* 0x000f220000008800 */
[----:B------:R-:W-:Y:S01]  /*3490*/  UMOV UR4, 0x400 ;  /* 0x0000040000047882 */ /* 0x000fe20000000000 */
[----:B------:R-:W5:Y:S01]  /*34a0*/  LDCU.64 UR10, c[0x0][0x400] ;  /* 0x00008000ff0a77ac */ /* 0x000f620008000a00 */
[----:B------:R-:W-:Y:S02]  /*34b0*/  SHF.L.U32 R7, R34, 0x10, RZ ;  /* 0x0000001022077819 */ /* 0x000fe400000006ff */
[----:B-1----:R-:W-:Y:S02]  /*34c0*/  SHF.L.U32 R23, R44, 0x10, RZ ;  /* 0x000000102c177819 */ /* 0x002fe400000006ff */
[----:B------:R-:W-:Y:S01]  /*34d0*/  SHF.L.U32 R27, R32, 0x10, RZ ;  /* 0x00000010201b7819 */ /* 0x000fe200000006ff */
[----:B------:R-:W1:Y:S01]  /*34e0*/  LDC R25, c[0x0][0x41c] ;  /* 0x00010700ff197b82 */ /* 0x000e620000000800 */
[----:B------:R-:W-:Y:S01]  /*34f0*/  SHF.L.U32 R31, R42, 0x10, RZ ;  /* 0x000000102a1f7819 */ /* 0x000fe200000006ff */
[----:B------:R-:W-:Y:S01]  /*3500*/  FADD.FTZ R7, -R10, R7 ;  /* 0x000000070a077221 */ /* 0x000fe20000010100 */
[----:B------:R-:W-:Y:S01]  /*3510*/  SHF.L.U32 R47, R18, 0x10, RZ ;  /* 0x00000010122f7819 */ /* 0x000fe200000006ff */
[----:B------:R-:W-:Y:S01]  /*3520*/  FADD.FTZ R29, -R10, R23 ;  /* 0x000000170a1d7221 */ /* 0x000fe20000010100 */
[----:B------:R-:W-:Y:S01]  /*3530*/  SHF.L.U32 R55, R8, 0x10, RZ ;  /* 0x0000001008377819 */ /* 0x000fe200000006ff */
[C---:B------:R-:W-:Y:S01]  /*3540*/  FADD.FTZ R27, -R10.reuse, R27 ;  /* 0x0000001b0a1b7221 */ /* 0x040fe20000010100 */
[----:B------:R-:W-:Y:S01]  /*3550*/  SHF.L.U32 R11, R11, 0x10, RZ ;  /* 0x000000100b0b7819 */ /* 0x000fe200000006ff */
[C---:B------:R-:W-:Y:S01]  /*3560*/  FADD.FTZ R31, -R10.reuse, R31 ;  /* 0x0000001f0a1f7221 */ /* 0x040fe20000010100 */
[C---:B------:R-:W-:Y:S01]  /*3570*/  FADD.FTZ R23, -R10.reuse, R47 ;  /* 0x0000002f0a177221 */ /* 0x040fe20000010100 */
[C---:B------:R-:W-:Y:S01]  /*3580*/  FADD.FTZ R57, -R10.reuse, R55 ;  /* 0x000000370a397221 */ /* 0x040fe20000010100 */
[-C--:B------:R-:W-:Y:S01]  /*3590*/  FMUL.FTZ R55, R7, R46.reuse ;  /* 0x0000002e07377220 */ /* 0x080fe20000410000 */
[----:B------:R-:W-:Y:S01]  /*35a0*/  FADD.FTZ R59, -R10, R11 ;  /* 0x0000000b0a3b7221 */ /* 0x000fe20000010100 */
[----:B------:R-:W-:Y:S01]  /*35b0*/  SHF.L.U32 R47, R33, 0x10, RZ ;  /* 0x00000010212f7819 */ /* 0x000fe200000006ff */
[-C--:B------:R-:W-:Y:S01]  /*35c0*/  FMUL.FTZ R27, R27, R46.reuse ;  /* 0x0000002e1b1b7220 */ /* 0x080fe20000410000 */
[-C--:B------:R-:W-:Y:S01]  /*35d0*/  FMUL.FTZ R26, R31, R46.reuse ;  /* 0x0000002e1f1a7220 */ /* 0x080fe20000410000 */
[----:B----4-:R-:W-:Y:S01]  /*35e0*/  ULEA UR4, UR5, UR4, 0x18 ;  /* 0x0000000405047291 */ /* 0x010fe2000f8ec0ff */
[-C--:B------:R-:W-:Y:S01]  /*35f0*/  FMUL.FTZ R23, R23, R46.reuse ;  /* 0x0000002e17177220 */ /* 0x080fe20000410000 */
[----:B------:R-:W4:Y:S01]  /*3600*/  LDCU.U8 UR5, c[0x0][0x414] ;  /* 0x00008280ff0577ac */ /* 0x000f220008000000 */
[-C--:B------:R-:W-:Y:S01]  /*3610*/  FMUL.FTZ R8, R59, R46.reuse ;  /* 0x0000002e3b087220 */ /* 0x080fe20000410000 */
[----:B------:R-:W-:-:S05]  /*3620*/  FMUL.FTZ R42, R29, R46 ;  /* 0x0000002e1d2a7220 */ /* 0x000fca0000410000 */
[----:B------:R0:W-:Y:S01]  /*3630*/  @!P1 STS.64 [UR4+0x88], R16 ;  /* 0x00008810ff009988 */ /* 0x0001e20008000a04 */
[----:B------:R-:W-:Y:S01]  /*3640*/  BAR.SYNC.DEFER_BLOCKING 0x0 ;  /* 0x0000000000007b1d */ /* 0x000fe20000010000 */
[----:B0--3--:R-:W-:Y:S01]  /*3650*/  SHF.L.U32 R17, R40, 0x10, RZ ;  /* 0x0000001028117819 */ /* 0x009fe200000006ff */
[----:B----4-:R-:W-:Y:S01]  /*3660*/  UISETP.NE.AND UP0, UPT, UR5, URZ, UPT ;  /* 0x000000ff0500728c */ /* 0x010fe2000bf05270 */
[----:B------:R-:W-:-:S03]  /*3670*/  SHF.L.U32 R16, R45, 0x10, RZ ;  /* 0x000000102d107819 */ /* 0x000fc600000006ff */
[----:B------:R-:W-:Y:S01]  /*3680*/  FADD.FTZ R53, -R10, R17 ;  /* 0x000000110a357221 */ /* 0x000fe20000010100 */
[----:B-1----:R-:W-:-:S03]  /*3690*/  IMAD R17, R25, UR9, R38 ;  /* 0x0000000919117c24 */ /* 0x002fc6000f8e0226 */
[----:B------:R-:W-:Y:S02]  /*36a0*/  FMUL.FTZ R22, R53, R46 ;  /* 0x0000002e35167220 */ /* 0x000fe40000410000 */
[C---:B------:R-:W-:Y:S02]  /*36b0*/  IADD3 R24, PT, PT, R17.reuse, 0x20, RZ ;  /* 0x0000002011187810 */ /* 0x040fe40007ffe0ff */
[C---:B------:R-:W-:Y:S02]  /*36c0*/  IADD3 R18, PT, PT, R17.reuse, 0x40, RZ ;  /* 0x0000004011127810 */ /* 0x040fe40007ffe0ff */
[C---:B-----5:R-:W-:Y:S02]  /*36d0*/  ISETP.GE.U32.AND P0, PT, R17.reuse, UR10, PT ;  /* 0x0000000a11007c0c */ /* 0x060fe4000bf06070 */
[----:B------:R-:W-:Y:S01]  /*36e0*/  SHF.R.S32.HI R10, RZ, 0x1f, R17 ;  /* 0x0000001fff0a7819 */ /* 0x000fe20000011411 */
[----:B--2---:R-:W0:Y:S01]  /*36f0*/  LDS.64 R20, [UR4+0x88] ;  /* 0x00008804ff147984 */ /* 0x004e220008000a00 */
[----:B------:R-:W0:Y:S01]  /*3700*/  LDCU UR4, c[0x0][0x42c] ;  /* 0x00008580ff0477ac */ /* 0x000e220008000800 */
[----:B------:R-:W-:-:S02]  /*3710*/  IADD3 R7, PT, PT, R17, 0x60, RZ ;  /* 0x0000006011077810 */ /* 0x000fc40007ffe0ff */
[----:B------:R-:W-:Y:S02]  /*3720*/  ISETP.GE.U32.AND P2, PT, R24, UR10, PT ;  /* 0x0000000a18007c0c */ /* 0x000fe4000bf46070 */
[----:B------:R-:W-:Y:S02]  /*3730*/  ISETP.GE.U32.AND P3, PT, R18, UR10, PT ;  /* 0x0000000a12007c0c */ /* 0x000fe4000bf66070 */
[----:B------:R-:W-:Y:S02]  /*3740*/  SHF.R.S32.HI R25, RZ, 0x1f, R24 ;  /* 0x0000001fff197819 */ /* 0x000fe40000011418 */
[----:B------:R-:W-:Y:S02]  /*3750*/  ISETP.GE.AND.EX P1, PT, R10, UR11, PT, P0 ;  /* 0x0000000b0a007c0c */ /* 0x000fe4000bf26300 */
[----:B------:R-:W-:Y:S02]  /*3760*/  ISETP.GE.U32.AND P0, PT, R7, UR10, PT ;  /* 0x0000000a07007c0c */ /* 0x000fe4000bf06070 */
[----:B------:R-:W-:Y:S01]  /*3770*/  ISETP.GE.AND.EX P2, PT, R25, UR11, PT, P2 ;  /* 0x0000000b19007c0c */ /* 0x000fe2000bf46320 */
[----:B0-----:R-:W-:Y:S01]  /*3780*/  FMUL.FTZ R28, R20, UR4 ;  /* 0x00000004141c7c20 */ /* 0x001fe20008410000 */
[----:B------:R-:W-:Y:S01]  /*3790*/  SHF.R.S32.HI R20, RZ, 0x1f, R18 ;  /* 0x0000001fff147819 */ /* 0x000fe20000011412 */
[----:B------:R-:W-:Y:S01]  /*37a0*/  FMUL.FTZ R11, R21, UR4 ;  /* 0x00000004150b7c20 */ /* 0x000fe20008410000 */
[----:B------:R-:W-:-:S02]  /*37b0*/  FMUL.FTZ R21, R57, R46 ;  /* 0x0000002e39157220 */ /* 0x000fc40000410000 */
[----:B------:R-:W-:Y:S01]  /*37c0*/  ISETP.GE.AND.EX P3, PT, R20, UR11, PT, P3 ;  /* 0x0000000b14007c0c */ /* 0x000fe2000bf66330 */
[----:B------:R-:W-:-:S12]  /*37d0*/  BRA.U !UP0, `(.L_x_55) ;  /* 0x0000000108487547 */ /* 0x000fd8000b800000 */
[----:B------:R-:W-:Y:S01]  /*37e0*/  FFMA.FTZ R29, R14, R55, R12 ;  /* 0x000000370e1d7223 */ /* 0x000fe2000001000c */
[----:B------:R-:W-:-:S03]  /*37f0*/  FFMA.FTZ R30, R15, R42, R13 ;  /* 0x0000002a0f1e7223 */ /* 0x000fc6000001000d */
[----:B------:R-:W-:Y:S01]  /*3800*/  FMUL.FTZ R31, R29, -1.4426950216293334961 ;  /* 0xbfb8aa3b1d1f7820 */ /* 0x000fe20000410000 */
[----:B------:R-:W-:-:S05]  /*3810*/  FMUL.FTZ R33, R30, -1.4426950216293334961 ;  /* 0xbfb8aa3b1e217820 */ /* 0x000fca0000410000 */
[----:B------:R-:W0:Y:S08]  /*3820*/  MUFU.EX2 R31, R31 ;  /* 0x0000001f001f7308 */ /* 0x000e300000000800 */
[----:B------:R-:W1:Y:S01]  /*3830*/  MUFU.EX2 R33, R33 ;  /* 0x0000002100217308 */ /* 0x000e620000000800 */
[----:B0-----:R-:W-:-:S07]  /*3840*/  FADD.FTZ R32, R31, 1 ;  /* 0x3f8000001f207421 */ /* 0x001fce0000010000 */
[----:B------:R-:W0:Y:S01]  /*3850*/  MUFU.RCP R32, R32 ;  /* 0x0000002000207308 */ /* 0x000e220000001000 */
[----:B-1----:R-:W-:-:S07]  /*3860*/  FADD.FTZ R34, R33, 1 ;  /* 0x3f80000021227421 */ /* 0x002fce0000010000 */
[----:B------:R-:W1:Y:S01]  /*3870*/  MUFU.RCP R45, R34 ;  /* 0x00000022002d7308 */ /* 0x000e620000001000 */
[----:B0-----:R-:W-:Y:S01]  /*3880*/  FADD.FTZ R40, -R32, 1 ;  /* 0x3f80000020287421 */ /* 0x001fe20000010100 */
[----:B------:R-:W-:-:S03]  /*3890*/  FMUL.FTZ R47, R47, R32 ;  /* 0x000000202f2f7220 */ /* 0x000fc60000410000 */
[----:B------:R-:W-:Y:S01]  /*38a0*/  FFMA.FTZ R40, R29, R40, 1 ;  /* 0x3f8000001d287423 */ /* 0x000fe20000010028 */
[----:B-1----:R-:W-:Y:S01]  /*38b0*/  FADD.FTZ R53, -R45, 1 ;  /* 0x3f8000002d357421 */ /* 0x002fe20000010100 */
[----:B------:R-:W-:Y:S02]  /*38c0*/  FMUL.FTZ R16, R16, R45 ;  /* 0x0000002d10107220 */ /* 0x000fe40000410000 */
[----:B------:R-:W-:Y:S01]  /*38d0*/  FMUL.FTZ R47, R47, R40 ;  /* 0x000000282f2f7220 */ /* 0x000fe20000410000 */
[----:B------:R-:W-:-:S04]  /*38e0*/  FFMA.FTZ R53, R30, R53, 1 ;  /* 0x3f8000001e357423 */ /* 0x000fc80000010035 */
[----:B------:R-:W-:-:S07]  /*38f0*/  FMUL.FTZ R16, R16, R53 ;  /* 0x0000003510107220 */ /* 0x000fce0000410000 */
.L_x_55:
[C-C-:B------:R-:W-:Y:S01]  /*3900*/  FFMA.FTZ R45, R28.reuse, R55, R11.reuse ;  /* 0x000000371c2d7223 */ /* 0x140fe2000001000b */
[C-C-:B------:R-:W-:Y:S01]  /*3910*/  FFMA.FTZ R34, R28.reuse, R42, R11.reuse ;  /* 0x0000002a1c227223 */ /* 0x140fe2000001000b */
[----:B------:R-:W-:Y:S01]  /*3920*/  BSSY.RECONVERGENT B0, `(.L_x_56) ;  /* 0x0000018000007945 */ /* 0x000fe20003800200 */
[C-C-:B------:R-:W-:Y:S01]  /*3930*/  FFMA.FTZ R33, R28.reuse, R27, R11.reuse ;  /* 0x0000001b1c217223 */ /* 0x140fe2000001000b */
[C-C-:B------:R-:W-:Y:S01]  /*3940*/  FFMA.FTZ R32, R28.reuse, R26, R11.reuse ;  /* 0x0000001a1c207223 */ /* 0x140fe2000001000b */
[C-C-:B------:R-:W-:Y:S01]  /*3950*/  FFMA.FTZ R31, R28.reuse, R23, R11.reuse ;  /* 0x000000171c1f7223 */ /* 0x140fe2000001000b */
[C-C-:B------:R-:W-:Y:S01]  /*3960*/  FFMA.FTZ R30, R28.reuse, R22, R11.reuse ;  /* 0x000000161c1e7223 */ /* 0x140fe2000001000b */
[----:B------:R-:W-:Y:S01]  /*3970*/  FFMA.FTZ R29, R28, R21, R11 ;  /* 0x000000151c1d7223 */ /* 0x000fe2000001000b */
[----:B------:R-:W-:Y:S01]  /*3980*/  FFMA.FTZ R45, R14, R47, -R45 ;  /* 0x0000002f0e2d7223 */ /* 0x000fe2000001082d */
[----:B------:R-:W-:Y:S01]  /*3990*/  FFMA.FTZ R28, R28, R8, R11 ;  /* 0x000000081c1c7223 */ /* 0x000fe2000001000b */
[----:B------:R-:W-:Y:S01]  /*39a0*/  FFMA.FTZ R47, R15, R16, -R34 ;  /* 0x000000100f2f7223 */ /* 0x000fe20000010822 */
[----:B------:R-:W-:Y:S06]  /*39b0*/  @P1 BRA `(.L_x_57) ;  /* 0x0000000000381947 */ /* 0x000fec0003800000 */
[----:B------:R-:W0:Y:S01]  /*39c0*/  LDCU.64 UR12, c[0x0][0x3f8] ;  /* 0x00007f00ff0c77ac */ /* 0x000e220008000a00 */
[----:B------:R-:W-:Y:S01]  /*39d0*/  MOV R11, R51 ;  /* 0x00000033000b7202 */ /* 0x000fe20000000f00 */
[-C--:B------:R-:W-:Y:S01]  /*39e0*/  FMUL.FTZ R45, R45, R46.reuse ;  /* 0x0000002e2d2d7220 */ /* 0x080fe20000410000 */
[----:B------:R-:W-:Y:S01]  /*39f0*/  FMUL.FTZ R34, R47, R46 ;  /* 0x0000002e2f227220 */ /* 0x000fe20000410000 */
[----:B------:R-:W1:Y:S01]  /*3a00*/  LDCU.64 UR4, c[0x0][0x380] ;  /* 0x00007000ff0477ac */ /* 0x000e620008000a00 */
[----:B0-----:R-:W-:Y:S01]  /*3a10*/  IMAD R16, R10, UR12, RZ ;  /* 0x0000000c0a107c24 */ /* 0x001fe2000f8e02ff */
[----:B------:R-:W-:-:S05]  /*3a20*/  MOV R10, R48 ;  /* 0x00000030000a7202 */ /* 0x000fca0000000f00 */
[----:B------:R-:W-:-:S04]  /*3a30*/  IMAD.WIDE.U32 R10, R17, UR12, R10 ;  /* 0x0000000c110a7c25 */ /* 0x000fc8000f8e000a */
[----:B------:R-:W-:Y:S01]  /*3a40*/  IMAD R17, R17, UR13, R16 ;  /* 0x0000000d11117c24 */ /* 0x000fe2000f8e0210 */
[----:B-1----:R-:W-:-:S04]  /*3a50*/  LEA R16, P1, R10, UR4, 0x1 ;  /* 0x000000040a107c11 */ /* 0x002fc8000f8208ff */
[----:B------:R-:W-:Y:S02]  /*3a60*/  IADD3 R17, PT, PT, R11, R17, RZ ;  /* 0x000000110b117210 */ /* 0x000fe40007ffe0ff */
[----:B------:R-:W-:Y:S02]  /*3a70*/  F2FP.BF16.F32.PACK_AB R11, R34, R45 ;  /* 0x0000002d220b723e */ /* 0x000fe400000010ff */
[----:B------:R-:W-:-:S05]  /*3a80*/  LEA.HI.X R17, R10, UR5, R17, 0x1, P1 ;  /* 0x000000050a117c11 */ /* 0x000fca00088f0c11 */
[----:B------:R0:W-:Y:S02]  /*3a90*/  STG.E desc[UR6][R16.64], R11 ;  /* 0x0000000b10007986 */ /* 0x0001e4000c101906 */
.L_x_57:
[----:B------:R-:W-:Y:S05]  /*3aa0*/  BSYNC.RECONVERGENT B0 ;  /* 0x0000000000007941 */ /* 0x000fea0003800200 */
.L_x_56:
[----:B------:R-:W-:Y:S02]  /*3ab0*/  SHF.L.U32 R19, R19, 0x10, RZ ;  /* 0x0000001013137819 */ /* 0x000fe400000006ff */
[----:B------:R-:W-:Y:S01]  /*3ac0*/  SHF.L.U32 R43, R43, 0x10, RZ ;  /* 0x000000102b2b7819 */ /* 0x000fe200000006ff */
[----:B------:R-:W-:Y:S06]  /*3ad0*/  BRA.U !UP0, `(.L_x_58) ;  /* 0x0000000108487547 */ /* 0x000fec000b800000 */
[----:B------:R-:W-:Y:S01]  /*3ae0*/  FFMA.FTZ R26, R15, R26, R13 ;  /* 0x0000001a0f1a7223 */ /* 0x000fe2000001000d */
[----:B------:R-:W-:-:S03]  /*3af0*/  FFMA.FTZ R27, R14, R27, R12 ;  /* 0x0000001b0e1b7223 */ /* 0x000fc6000001000c */
[----:B0-----:R-:W-:Y:S01]  /*3b00*/  FMUL.FTZ R17, R26, -1.4426950216293334961 ;  /* 0xbfb8aa3b1a117820 */ /* 0x001fe20000410000 */
        /* <DEDUP_REMOVED lines=15> */
.L_x_58:
[----:B------:R-:W-:Y:S01]  /*3c00*/  BSSY.RECONVERGENT B0, `(.L_x_59) ;  /* 0x0000012000007945 */ /* 0x000fe20003800200 */
[----:B------:R-:W-:Y:S01]  /*3c10*/  FFMA.FTZ R33, R14, R19, -R33 ;  /* 0x000000130e217223 */ /* 0x000fe20000010821 */
[----:B------:R-:W-:Y:S02]  /*3c20*/  FFMA.FTZ R19, R15, R43, -R32 ;  /* 0x0000002b0f137223 */ /* 0x000fe40000010820 */
[----:B------:R-:W-:Y:S05]  /*3c30*/  @P2 BRA `(.L_x_60) ;  /* 0x0000000000382947 */ /* 0x000fea0003800000 */
[----:B------:R-:W1:Y:S01]  /*3c40*/  LDCU.64 UR4, c[0x0][0x3f8] ;  /* 0x00007f00ff0477ac */ /* 0x000e620008000a00 */
[----:B------:R-:W-:Y:S01]  /*3c50*/  MOV R10, R48 ;  /* 0x00000030000a7202 */ /* 0x000fe20000000f00 */
[----:B------:R-:W-:Y:S01]  /*3c60*/  FMUL.FTZ R19, R19, R46 ;  /* 0x0000002e13137220 */ /* 0x000fe20000410000 */
[----:B0-----:R-:W-:Y:S01]  /*3c70*/  MOV R11, R51 ;  /* 0x00000033000b7202 */ /* 0x001fe20000000f00 */
[----:B------:R-:W0:Y:S01]  /*3c80*/  LDCU.64 UR12, c[0x0][0x380] ;  /* 0x00007000ff0c77ac */ /* 0x000e220008000a00 */
[----:B-1----:R-:W-:Y:S02]  /*3c90*/  IMAD R25, R25, UR4, RZ ;  /* 0x0000000419197c24 */ /* 0x002fe4000f8e02ff */
[----:B------:R-:W-:-:S04]  /*3ca0*/  IMAD.WIDE.U32 R10, R24, UR4, R10 ;  /* 0x00000004180a7c25 */ /* 0x000fc8000f8e000a */
[----:B------:R-:W-:Y:S02]  /*3cb0*/  IMAD R25, R24, UR5, R25 ;  /* 0x0000000518197c24 */ /* 0x000fe4000f8e0219 */
[----:B------:R-:W-:Y:S01]  /*3cc0*/  FMUL.FTZ R24, R33, R46 ;  /* 0x0000002e21187220 */ /* 0x000fe20000410000 */
[C---:B0-----:R-:W-:Y:S02]  /*3cd0*/  LEA R16, P1, R10.reuse, UR12, 0x1 ;  /* 0x0000000c0a107c11 */ /* 0x041fe4000f8208ff */
[----:B------:R-:W-:Y:S02]  /*3ce0*/  IADD3 R25, PT, PT, R11, R25, RZ ;  /* 0x000000190b197210 */ /* 0x000fe40007ffe0ff */
[----:B------:R-:W-:Y:S02]  /*3cf0*/  F2FP.BF16.F32.PACK_AB R19, R19, R24 ;  /* 0x000000181313723e */ /* 0x000fe400000010ff */
[----:B------:R-:W-:-:S05]  /*3d00*/  LEA.HI.X R17, R10, UR13, R25, 0x1, P1 ;  /* 0x0000000d0a117c11 */ /* 0x000fca00088f0c19 */
[----:B------:R1:W-:Y:S02]  /*3d10*/  STG.E desc[UR6][R16.64], R19 ;  /* 0x0000001310007986 */ /* 0x0003e4000c101906 */
.L_x_60:
[----:B------:R-:W-:Y:S05]  /*3d20*/  BSYNC.RECONVERGENT B0 ;  /* 0x0000000000007941 */ /* 0x000fea0003800200 */
.L_x_59:
[----:B------:R-:W-:Y:S02]  /*3d30*/  SHF.L.U32 R6, R6, 0x10, RZ ;  /* 0x0000001006067819 */ /* 0x000fe400000006ff */
[----:B------:R-:W-:Y:S01]  /*3d40*/  SHF.L.U32 R41, R41, 0x10, RZ ;  /* 0x0000001029297819 */ /* 0x000fe200000006ff */
[----:B------:R-:W-:Y:S06]  /*3d50*/  BRA.U !UP0, `(.L_x_61) ;  /* 0x0000000108487547 */ /* 0x000fec000b800000 */
[----:B------:R-:W-:Y:S01]  /*3d60*/  FFMA.FTZ R23, R14, R23, R12 ;  /* 0x000000170e177223 */ /* 0x000fe2000001000c */
[----:B------:R-:W-:-:S03]  /*3d70*/  FFMA.FTZ R22, R15, R22, R13 ;  /* 0x000000160f167223 */ /* 0x000fc6000001000d */
[----:B------:R-:W-:Y:S01]  /*3d80*/  FMUL.FTZ R10, R23, -1.4426950216293334961 ;  /* 0xbfb8aa3b170a7820 */ /* 0x000fe20000410000 */
[----:B01----:R-:W-:-:S05]  /*3d90*/  FMUL.FTZ R16, R22, -1.4426950216293334961 ;  /* 0xbfb8aa3b16107820 */ /* 0x003fca0000410000 */
        /* <DEDUP_REMOVED lines=14> */
.L_x_61:
[----:B------:R-:W-:Y:S01]  /*3e80*/  BSSY.RECONVERGENT B0, `(.L_x_62) ;  /* 0x0000012000007945 */ /* 0x000fe20003800200 */
[----:B------:R-:W-:Y:S01]  /*3e90*/  FFMA.FTZ R31, R14, R6, -R31 ;  /* 0x000000060e1f7223 */ /* 0x000fe2000001081f */
[----:B------:R-:W-:Y:S02]  /*3ea0*/  FFMA.FTZ R41, R15, R41, -R30 ;  /* 0x000000290f297223 */ /* 0x000fe4000001081e */
[----:B------:R-:W-:Y:S05]  /*3eb0*/  @P3 BRA `(.L_x_63) ;  /* 0x0000000000383947 */ /* 0x000fea0003800000 */
[----:B------:R-:W1:Y:S01]  /*3ec0*/  LDCU.64 UR4, c[0x0][0x3f8] ;  /* 0x00007f00ff0477ac */ /* 0x000e620008000a00 */
[----:B------:R-:W-:Y:S01]  /*3ed0*/  MOV R10, R48 ;  /* 0x00000030000a7202 */ /* 0x000fe20000000f00 */
[-C--:B------:R-:W-:Y:S01]  /*3ee0*/  FMUL.FTZ R31, R31, R46.reuse ;  /* 0x0000002e1f1f7220 */ /* 0x080fe20000410000 */
[----:B0-----:R-:W-:Y:S01]  /*3ef0*/  MOV R11, R51 ;  /* 0x00000033000b7202 */ /* 0x001fe20000000f00 */
[----:B------:R-:W0:Y:S01]  /*3f00*/  LDCU.64 UR12, c[0x0][0x380] ;  /* 0x00007000ff0c77ac */ /* 0x000e220008000a00 */
[----:B------:R-:W-:Y:S01]  /*3f10*/  FMUL.FTZ R6, R41, R46 ;  /* 0x0000002e29067220 */ /* 0x000fe20000410000 */
[----:B-1----:R-:W-:Y:S02]  /*3f20*/  IMAD R19, R20, UR4, RZ ;  /* 0x0000000414137c24 */ /* 0x002fe4000f8e02ff */
[----:B------:R-:W-:-:S04]  /*3f30*/  IMAD.WIDE.U32 R16, R18, UR4, R10 ;  /* 0x0000000412107c25 */ /* 0x000fc8000f8e000a */
[----:B------:R-:W-:Y:S01]  /*3f40*/  IMAD R19, R18, UR5, R19 ;  /* 0x0000000512137c24 */ /* 0x000fe2000f8e0213 */
[----:B0-----:R-:W-:-:S04]  /*3f50*/  LEA R10, P1, R16, UR12, 0x1 ;  /* 0x0000000c100a7c11 */ /* 0x001fc8000f8208ff */
[----:B------:R-:W-:Y:S02]  /*3f60*/  IADD3 R19, PT, PT, R17, R19, RZ ;  /* 0x0000001311137210 */ /* 0x000fe40007ffe0ff */
[----:B------:R-:W-:Y:S02]  /*3f70*/  F2FP.BF16.F32.PACK_AB R17, R6, R31 ;  /* 0x0000001f0611723e */ /* 0x000fe400000010ff */
[----:B------:R-:W-:-:S05]  /*3f80*/  LEA.HI.X R11, R16, UR13, R19, 0x1, P1 ;  /* 0x0000000d100b7c11 */ /* 0x000fca00088f0c13 */
[----:B------:R2:W-:Y:S02]  /*3f90*/  STG.E desc[UR6][R10.64], R17 ;  /* 0x000000110a007986 */ /* 0x0005e4000c101906 */
.L_x_63:
[----:B------:R-:W-:Y:S05]  /*3fa0*/  BSYNC.RECONVERGENT B0 ;  /* 0x0000000000007941 */ /* 0x000fea0003800200 */
.L_x_62:
[----:B------:R-:W-:Y:S02]  /*3fb0*/  SHF.L.U32 R9, R9, 0x10, RZ ;  /* 0x0000001009097819 */ /* 0x000fe400000006ff */
[----:B------:R-:W-:Y:S02]  /*3fc0*/  SHF.R.S32.HI R18, RZ, 0x1f, R7 ;  /* 0x0000001fff127819 */ /* 0x000fe40000011407 */
[----:B------:R-:W-:Y:S01]  /*3fd0*/  SHF.L.U32 R39, R39, 0x10, RZ ;  /* 0x0000001027277819 */ /* 0x000fe200000006ff */
[----:B------:R-:W-:Y:S06]  /*3fe0*/  BRA.U !UP0, `(.L_x_64) ;  /* 0x0000000108487547 */ /* 0x000fec000b800000 */
[----:B------:R-:W-:Y:S01]  /*3ff0*/  FFMA.FTZ R12, R14, R21, R12 ;  /* 0x000000150e0c7223 */ /* 0x000fe2000001000c */
[----:B------:R-:W-:-:S03]  /*4000*/  FFMA.FTZ R8, R15, R8, R13 ;  /* 0x000000080f087223 */ /* 0x000fc6000001000d */
[----:B------:R-:W-:Y:S01]  /*4010*/  FMUL.FTZ R6, R12, -1.4426950216293334961 ;  /* 0xbfb8aa3b0c067820 */ /* 0x000fe20000410000 */
[----:B0-2---:R-:W-:-:S05]  /*4020*/  FMUL.FTZ R11, R8, -1.4426950216293334961 ;  /* 0xbfb8aa3b080b7820 */ /* 0x005fca0000410000 */
[----:B------:R-:W0:Y:S08]  /*4030*/  MUFU.EX2 R6, R6 ;  /* 0x0000000600067308 */ /* 0x000e300000000800 */
[----:B------:R-:W2:Y:S01]  /*4040*/  MUFU.EX2 R11, R11 ;  /* 0x0000000b000b7308 */ /* 0x000ea20000000800 */
[----:B0-----:R-:W-:-:S07]  /*4050*/  FADD.FTZ R10, R6, 1 ;  /* 0x3f800000060a7421 */ /* 0x001fce0000010000 */
[----:B------:R-:W0:Y:S01]  /*4060*/  MUFU.RCP R10, R10 ;  /* 0x0000000a000a7308 */ /* 0x000e220000001000 */
[----:B--2---:R-:W-:-:S07]  /*4070*/  FADD.FTZ R13, R11, 1 ;  /* 0x3f8000000b0d7421 */ /* 0x004fce0000010000 */
[----:B-1----:R-:W1:Y:S01]  /*4080*/  MUFU.RCP R16, R13 ;  /* 0x0000000d00107308 */ /* 0x002e620000001000 */
        /* <DEDUP_REMOVED lines=8> */
.L_x_64:
[----:B------:R-:W-:Y:S01]  /*4110*/  ISETP.GE.AND.EX P0, PT, R18, UR11, PT, P0 ;  /* 0x0000000b12007c0c */ /* 0x000fe2000bf06300 */
[----:B------:R-:W-:Y:S01]  /*4120*/  FFMA.FTZ R29, R14, R9, -R29 ;  /* 0x000000090e1d7223 */ /* 0x000fe2000001081d */
[----:B------:R-:W-:Y:S01]  /*4130*/  FFMA.FTZ R15, R15, R39, -R28 ;  /* 0x000000270f0f7223 */ /* 0x000fe2000001081c */
[----:B------:R-:W-:Y:S02]  /*4140*/  BSSY.RECONVERGENT B0, `(.L_x_65) ;  /* 0x000000f000007945 */ /* 0x000fe40003800200 */
[-C--:B------:R-:W-:Y:S01]  /*4150*/  FMUL.FTZ R9, R29, R46.reuse ;  /* 0x0000002e1d097220 */ /* 0x080fe20000410000 */
[----:B------:R-:W-:-:S07]  /*4160*/  FMUL.FTZ R46, R15, R46 ;  /* 0x0000002e0f2e7220 */ /* 0x000fce0000410000 */
[----:B------:R-:W-:Y:S05]  /*4170*/  @P0 BRA `(.L_x_66) ;  /* 0x00000000002c0947 */ /* 0x000fea0003800000 */
[----:B------:R-:W3:Y:S01]  /*4180*/  LDCU.64 UR4, c[0x0][0x3f8] ;  /* 0x00007f00ff0477ac */ /* 0x000ee20008000a00 */
[----:B------:R-:W-:Y:S02]  /*4190*/  MOV R49, R51 ;  /* 0x0000003300317202 */ /* 0x000fe40000000f00 */
[----:B------:R-:W-:Y:S01]  /*41a0*/  F2FP.BF16.F32.PACK_AB R9, R46, R9 ;  /* 0x000000092e09723e */ /* 0x000fe200000010ff */
[----:B------:R-:W4:Y:S01]  /*41b0*/  LDCU.64 UR10, c[0x0][0x380] ;  /* 0x00007000ff0a77ac */ /* 0x000f220008000a00 */
[----:B---3--:R-:W-:Y:S02]  /*41c0*/  IMAD R18, R18, UR4, RZ ;  /* 0x0000000412127c24 */ /* 0x008fe4000f8e02ff */
[----:B------:R-:W-:-:S04]  /*41d0*/  IMAD.WIDE.U32 R48, R7, UR4, R48 ;  /* 0x0000000407307c25 */ /* 0x000fc8000f8e0030 */
[----:B------:R-:W-:Y:S01]  /*41e0*/  IMAD R7, R7, UR5, R18 ;  /* 0x0000000507077c24 */ /* 0x000fe2000f8e0212 */
[----:B----4-:R-:W-:-:S04]  /*41f0*/  LEA R6, P0, R48, UR10, 0x1 ;  /* 0x0000000a30067c11 */ /* 0x010fc8000f8008ff */
[----:B------:R-:W-:-:S04]  /*4200*/  IADD3 R7, PT, PT, R49, R7, RZ ;  /* 0x0000000731077210 */ /* 0x000fc80007ffe0ff */
[----:B------:R-:W-:-:S05]  /*4210*/  LEA.HI.X R7, R48, UR11, R7, 0x1, P0 ;  /* 0x0000000b30077c11 */ /* 0x000fca00080f0c07 */
[----:B------:R3:W-:Y:S02]  /*4220*/  STG.E desc[UR6][R6.64], R9 ;  /* 0x0000000906007986 */ /* 0x0007e4000c101906 */
.L_x_66:
[----:B------:R-:W-:Y:S05]  /*4230*/  BSYNC.RECONVERGENT B0 ;  /* 0x0000000000007941 */ /* 0x000fea0003800200 */
.L_x_65:
[----:B------:R-:W4:Y:S01]  /*4240*/  LDCU UR4, c[0x0][0x410] ;  /* 0x00008200ff0477ac */ /* 0x000f220008000800 */
[----:B------:R-:W-:Y:S02]  /*4250*/  IADD3 R36, PT, PT, R5, R36, RZ ;  /* 0x0000002405247210 */ /* 0x000fe40007ffe0ff */
[----:B------:R-:W-:Y:S01]  /*4260*/  IADD3 R35, PT, PT, R35, 0x1, RZ ;  /* 0x0000000123237810 */ /* 0x000fe20007ffe0ff */
[----:B------:R-:W4:Y:S02]  /*4270*/  LDCU UR5, c[0x0][0x3e0] ;  /* 0x00007c00ff0577ac */ /* 0x000f240008000800 */
[----:B----4-:R-:W-:-:S06]  /*4280*/  UIMAD UR4, UR4, UR5, URZ ;  /* 0x00000005040472a4 */ /* 0x010fcc000f8e02ff */
[----:B------:R-:W-:-:S13]  /*4290*/  ISETP.GE.AND P0, PT, R36, UR4, PT ;  /* 0x0000000424007c0c */ /* 0x000fda000bf06270 */
[----:B------:R-:W-:Y:S05]  /*42a0*/  @!P0 BRA `(.L_x_67) ;  /* 0xffffffbc00b48947 */ /* 0x000fea000383ffff */
.L_x_36:
[----:B---3--:R-:W3:Y:S01]  /*42b0*/  LDC R6, c[0x0][0x370] ;  /* 0x0000dc00ff067b82 */ /* 0x008ee20000000800 */
[----:B------:R-:W-:Y:S01]  /*42c0*/  ISETP.NE.AND P2, PT, R2, RZ, PT ;  /* 0x000000ff0200720c */ /* 0x000fe20003f45270 */
[----:B------:R-:W-:Y:S06]  /*42d0*/  BSSY.RECONVERGENT B0, `(.L_x_68) ;  /* 0x0000011000007945 */ /* 0x000fec0003800200 */
[----:B------:R-:W4:Y:S08]  /*42e0*/  LDC R7, c[0x0][0x374] ;  /* 0x0000dd00ff077b82 */ /* 0x000f300000000800 */
[----:B------:R-:W5:Y:S01]  /*42f0*/  LDC.64 R4, c[0x0][0x3c8] ;  /* 0x0000f200ff047b82 */ /* 0x000f620000000a00 */
[----:B---3--:R-:W-:-:S02]  /*4300*/  ISETP.NE.AND P1, PT, R6, 0x1, PT ;  /* 0x000000010600780c */ /* 0x008fc40003f25270 */
[----:B------:R-:W-:Y:S02]  /*4310*/  IADD3 R8, PT, PT, R6, -0x1, RZ ;  /* 0xffffffff06087810 */ /* 0x000fe40007ffe0ff */
[----:B----4-:R-:W-:-:S04]  /*4320*/  IADD3 R3, PT, PT, R7, -0x1, RZ ;  /* 0xffffffff07037810 */ /* 0x010fc80007ffe0ff */
[----:B------:R-:W-:Y:S02]  /*4330*/  ISETP.NE.AND P0, PT, R0, R3, PT ;  /* 0x000000030000720c */ /* 0x000fe40003f05270 */
[----:B------:R-:W-:Y:S02]  /*4340*/  SHF.L.U32 R0, R7, 0x1, RZ ;  /* 0x0000000107007819 */ /* 0x000fe400000006ff */
[----:B------:R-:W-:Y:S02]  /*4350*/  ISETP.NE.OR P0, PT, R8, UR9, P0 ;  /* 0x0000000908007c0c */ /* 0x000fe40008705670 */
[----:B------:R-:W-:-:S05]  /*4360*/  SEL R3, R0, RZ, P1 ;  /* 0x000000ff00037207 */ /* 0x000fca0000800000 */
[----:B-----5:R-:W-:Y:S01]  /*4370*/  IMAD.WIDE.U32 R4, R3, 0x4, R4 ;  /* 0x0000000403047825 */ /* 0x020fe200078e0004 */
[----:B------:R-:W-:Y:S06]  /*4380*/  @P2 BRA `(.L_x_69) ;  /* 0x0000000000142947 */ /* 0x000fec0003800000 */
[----:B------:R-:W-:Y:S01]  /*4390*/  HFMA2 R3, -RZ, RZ, 0, 5.9604644775390625e-08 ;  /* 0x00000001ff037431 */ /* 0x000fe200000001ff */
[----:B------:R-:W-:Y:S06]  /*43a0*/  MEMBAR.ALL.GPU ;  /* 0x0000000000007992 */ /* 0x000fec000000a000 */
[----:B------:R-:W-:-:S00]  /*43b0*/  ERRBAR ;  /* 0x00000000000079ab */ /* 0x000fc00000000000 */
[----:B------:R-:W-:Y:S06]  /*43c0*/  CGAERRBAR ;  /* 0x00000000000075ab */ /* 0x000fec0000000000 */
[----:B------:R3:W-:Y:S02]  /*43d0*/  REDG.E.ADD.S32.STRONG.GPU desc[UR6][R4.64], R3 ;  /* 0x000000030400798e */ /* 0x0007e4000c12e306 */
.L_x_69:
[----:B------:R-:W-:Y:S05]  /*43e0*/  BSYNC.RECONVERGENT B0 ;  /* 0x0000000000007941 */ /* 0x000fea0003800200 */
.L_x_68:
[----:B------:R-:W-:Y:S05]  /*43f0*/  @P0 EXIT ;  /* 0x000000000000094d */ /* 0x000fea0003800000 */
[----:B------:R-:W-:Y:S05]  /*4400*/  @P2 BRA `(.L_x_70) ;  /* 0x0000000000202947 */ /* 0x000fea0003800000 */
[----:B------:R-:W-:-:S05]  /*4410*/  IMAD R0, R6, R7, RZ ;  /* 0x0000000706007224 */ /* 0x000fca00078e02ff */
[----:B------:R-:W-:-:S13]  /*4420*/  ISETP.NE.AND P0, PT, R0, -0x1, PT ;  /* 0xffffffff0000780c */ /* 0x000fda0003f05270 */
[----:B------:R-:W-:Y:S05]  /*4430*/  @!P0 BRA `(.L_x_70) ;  /* 0x0000000000148947 */ /* 0x000fea0003800000 */
.L_x_71:
[----:B---3--:R-:W3:Y:S04]  /*4440*/  LDG.E.STRONG.GPU R3, desc[UR6][R4.64] ;  /* 0x0000000604037981 */ /* 0x008ee8000c1ef900 */
[----:B---3--:R-:W-:Y:S01]  /*4450*/  CCTL.IVALL ;  /* 0x00000000ff00798f */ /* 0x008fe20002000000 */
[----:B------:R-:W-:Y:S05]  /*4460*/  YIELD ;  /* 0x0000000000007946 */ /* 0x000fea0003800000 */
[----:B------:R-:W-:-:S13]  /*4470*/  ISETP.NE.AND P0, PT, R3, R0, PT ;  /* 0x000000000300720c */ /* 0x000fda0003f05270 */
[----:B------:R-:W-:Y:S05]  /*4480*/  @P0 BRA `(.L_x_71) ;  /* 0xfffffffc00ec0947 */ /* 0x000fea000383ffff */
.L_x_70:
[----:B------:R-:W-:Y:S05]  /*4490*/  WARPSYNC.ALL ;  /* 0x0000000000007948 */ /* 0x000fea0003800000 */
[----:B------:R-:W3:Y:S08]  /*44a0*/  LDC.64 R6, c[0x0][0x3f8] ;  /* 0x0000fe00ff067b82 */ /* 0x000ef00000000a00 */
[----:B------:R-:W-:Y:S01]  /*44b0*/  BAR.SYNC.DEFER_BLOCKING 0x0 ;  /* 0x0000000000007b1d */ /* 0x000fe20000010000 */
[----:B---3--:R-:W-:-:S04]  /*44c0*/  LEA.HI R3, P0, R7, R6, RZ, 0x1 ;  /* 0x0000000607037211 */ /* 0x008fc800078108ff */
[----:B------:R-:W-:-:S04]  /*44d0*/  IADD3.X R0, PT, PT, RZ, R7, RZ, P0, !PT ;  /* 0x00000007ff007210 */ /* 0x000fc800007fe4ff */
[--C-:B------:R-:W-:Y:S02]  /*44e0*/  SHF.R.S64 R3, R3, 0x1, R0.reuse ;  /* 0x0000000103037819 */ /* 0x100fe40000001000 */
[----:B------:R-:W-:Y:S02]  /*44f0*/  SHF.R.S32.HI R0, RZ, 0x1, R0 ;  /* 0x00000001ff007819 */ /* 0x000fe40000011400 */
[----:B------:R-:W-:-:S04]  /*4500*/  ISETP.GT.U32.AND P0, PT, R3, R2, PT ;  /* 0x000000020300720c */ /* 0x000fc80003f04070 */
[----:B------:R-:W-:-:S13]  /*4510*/  ISETP.GT.AND.EX P0, PT, R0, RZ, PT, P0 ;  /* 0x000000ff0000720c */ /* 0x000fda0003f04300 */
[----:B------:R-:W-:Y:S05]  /*4520*/  @!P0 EXIT ;  /* 0x000000000000894d */ /* 0x000fea0003800000 */
[----:B------:R-:W-:Y:S01]  /*4530*/  IADD3 R4, P1, PT, R2, 0x1c0, RZ ;  /* 0x000001c002047810 */ /* 0x000fe20007f3e0ff */
[----:B------:R-:W-:Y:S01]  /*4540*/  BSSY.RECONVERGENT B0, `(.L_x_72) ;  /* 0x000005c000007945 */ /* 0x000fe20003800200 */
[----:B0-2---:R-:W-:Y:S02]  /*4550*/  MOV R11, RZ ;  /* 0x000000ff000b7202 */ /* 0x005fe40000000f00 */
        /* <DEDUP_REMOVED lines=9> */
[----:B-1----:R-:W-:-:S04]  /*45f0*/  SEL R17, RZ, 0x1, !P0 ;  /* 0x00000001ff117807 */ /* 0x002fc80004000000 */
        /* <DEDUP_REMOVED lines=16> */
[----:B------:R-:W-:Y:S02]  /*4700*/  LEA.HI R30, P2, R13, R8, RZ, 0x1 ;  /* 0x000000080d1e7211 */ /* 0x000fe400078508ff */
[----:B------:R-:W-:-:S02]  /*4710*/  ISETP.NE.U32.AND P1, PT, R10, 0x3, PT ;  /* 0x000000030a00780c */ /* 0x000fc40003f25070 */
[----:B------:R-:W-:Y:S02]  /*4720*/  IADD3.X R4, PT, PT, RZ, R5, RZ, P0, !PT ;  /* 0x00000005ff047210 */ /* 0x000fe400007fe4ff */
[----:B------:R-:W-:Y:S02]  /*4730*/  ISETP.NE.AND.EX P1, PT, RZ, RZ, PT, P1 ;  /* 0x000000ffff00720c */ /* 0x000fe40003f25310 */
[----:B------:R-:W-:Y:S02]  /*4740*/  ISETP.GE.U32.AND P0, PT, R17, 0x3, PT ;  /* 0x000000031100780c */ /* 0x000fe40003f06070 */
[----:B------:R-:W-:Y:S02]  /*4750*/  IADD3.X R13, PT, PT, RZ, R13, RZ, P2, !PT ;  /* 0x0000000dff0d7210 */ /* 0x000fe400017fe4ff */
[----:B------:R-:W-:Y:S02]  /*4760*/  ISETP.GE.U32.AND.EX P0, PT, R4, RZ, PT, P0 ;  /* 0x000000ff0400720c */ /* 0x000fe40003f06100 */
[----:B------:R-:W-:-:S02]  /*4770*/  SHF.R.S64 R30, R30, 0x1, R13 ;  /* 0x000000011e1e7819 */ /* 0x000fc4000000100d */
[----:B------:R-:W-:-:S03]  /*4780*/  SHF.R.S32.HI R35, RZ, 0x1, R13 ;  /* 0x00000001ff237819 */ /* 0x000fc6000001140d */
[----:B------:R-:W-:Y:S06]  /*4790*/  @!P1 BRA `(.L_x_73) ;  /* 0x0000000000d89947 */ /* 0x000fec0003800000 */
[----:B------:R-:W0:Y:S01]  /*47a0*/  LDCU.64 UR4, c[0x0][0x3d8] ;  /* 0x00007b00ff0477ac */ /* 0x000e220008000a00 */
[----:B------:R-:W-:Y:S02]  /*47b0*/  IADD3 R9, PT, PT, R17, 0x1, RZ ;  /* 0x0000000111097810 */ /* 0x000fe40007ffe0ff */
[----:B------:R-:W-:Y:S01]  /*47c0*/  MOV R10, R2 ;  /* 0x00000002000a7202 */ /* 0x000fe20000000f00 */
[----:B------:R-:W1:Y:S01]  /*47d0*/  LDCU.64 UR8, c[0x0][0x390] ;  /* 0x00007200ff0877ac */ /* 0x000e620008000a00 */
[----:B------:R-:W-:Y:S02]  /*47e0*/  LOP3.LUT R9, R9, 0x3, RZ, 0xc0, !PT ;  /* 0x0000000309097812 */ /* 0x000fe400078ec0ff */
[C---:B------:R-:W-:Y:S01]  /*47f0*/  SHF.L.U32 R23, R2.reuse, 0x3, RZ ;  /* 0x0000000302177819 */ /* 0x040fe200000006ff */
[----:B------:R-:W2:Y:S01]  /*4800*/  LDCU.64 UR10, c[0x0][0x388] ;  /* 0x00007100ff0a77ac */ /* 0x000ea20008000a00 */
[--C-:B------:R-:W-:Y:S01]  /*4810*/  SHF.L.U64.HI R24, R2, 0x3, R11.reuse ;  /* 0x0000000302187819 */ /* 0x100fe2000001020b */
[----:B------:R-:W-:Y:S01]  /*4820*/  IMAD.WIDE.U32 R4, R9, 0x1c0, R10 ;  /* 0x000001c009047825 */ /* 0x000fe200078e000a */
[----:B------:R-:W-:-:S02]  /*4830*/  SHF.L.U32 R31, R7, 0x2, RZ ;  /* 0x00000002071f7819 */ /* 0x000fc400000006ff */
[----:B------:R-:W-:Y:S02]  /*4840*/  SHF.L.U64.HI R33, R3, 0x2, R0 ;  /* 0x0000000203217819 */ /* 0x000fe40000010200 */
[----:B------:R-:W-:Y:S02]  /*4850*/  SHF.L.U64.HI R29, R30, 0x2, R35 ;  /* 0x000000021e1d7819 */ /* 0x000fe40000010223 */
[C---:B0-----:R-:W-:Y:S01]  /*4860*/  LEA R27, P1, R2.reuse, UR4, 0x2 ;  /* 0x00000004021b7c11 */ /* 0x041fe2000f8210ff */
[----:B------:R-:W-:Y:S01]  /*4870*/  UMOV UR4, URZ ;  /* 0x000000ff00047c82 */ /* 0x000fe20008000000 */
[----:B-1----:R-:W-:Y:S02]  /*4880*/  IADD3 R25, P2, PT, R23, UR8, RZ ;  /* 0x0000000817197c10 */ /* 0x002fe4000ff5e0ff */
[----:B------:R-:W-:Y:S02]  /*4890*/  LEA.HI.X R28, R2, UR5, R11, 0x2, P1 ;  /* 0x00000005021c7c11 */ /* 0x000fe400088f140b */
[----:B------:R-:W-:-:S02]  /*48a0*/  IADD3 R11, PT, PT, R5, UR4, RZ ;  /* 0x00000004050b7c10 */ /* 0x000fc4000fffe0ff */
[----:B------:R-:W-:Y:S01]  /*48b0*/  MOV R2, R4 ;  /* 0x0000000400027202 */ /* 0x000fe20000000f00 */
[----:B------:R-:W-:Y:S01]  /*48c0*/  IMAD.WIDE.U32 R4, R6, 0x4, RZ ;  /* 0x0000000406047825 */ /* 0x000fe200078e00ff */
[C---:B------:R-:W-:Y:S02]  /*48d0*/  IADD3.X R26, PT, PT, R24.reuse, UR9, RZ, P2, !PT ;  /* 0x00000009181a7c10 */ /* 0x040fe400097fe4ff */
[----:B--2---:R-:W-:Y:S02]  /*48e0*/  IADD3 R23, P1, PT, R23, UR10, RZ ;  /* 0x0000000a17177c10 */ /* 0x004fe4000ff3e0ff */
[----:B------:R-:W-:Y:S02]  /*48f0*/  IADD3 R10, P2, PT, RZ, -R9, RZ ;  /* 0x80000009ff0a7210 */ /* 0x000fe40007f5e0ff */
[----:B------:R-:W-:Y:S02]  /*4900*/  IADD3.X R24, PT, PT, R24, UR11, RZ, P1, !PT ;  /* 0x0000000b18187c10 */ /* 0x000fe40008ffe4ff */
[----:B------:R-:W-:-:S02]  /*4910*/  IADD3 R31, PT, PT, R5, R31, RZ ;  /* 0x0000001f051f7210 */ /* 0x000fc40007ffe0ff */
[----:B------:R-:W-:-:S07]  /*4920*/  IADD3.X R22, PT, PT, RZ, -0x1, RZ, P2, !PT ;  /* 0xffffffffff167810 */ /* 0x000fce00017fe4ff */
.L_x_74:
[-C--:B0-----:R-:W-:Y:S02]  /*4930*/  LEA R12, P1, R3, R27.reuse, 0x2 ;  /* 0x0000001b030c7211 */ /* 0x081fe400078210ff */
[----:B------:R-:W-:Y:S02]  /*4940*/  IADD3 R14, P2, PT, R27, R4, RZ ;  /* 0x000000041b0e7210 */ /* 0x000fe40007f5e0ff */
[----:B------:R-:W-:Y:S02]  /*4950*/  LEA R16, P3, R30, R27, 0x2 ;  /* 0x0000001b1e107211 */ /* 0x000fe400078610ff */
[C---:B------:R-:W-:Y:S02]  /*4960*/  IADD3.X R13, PT, PT, R28.reuse, R33, RZ, P1, !PT ;  /* 0x000000211c0d7210 */ /* 0x040fe40000ffe4ff */
[----:B------:R-:W-:Y:S02]  /*4970*/  MOV R8, R27 ;  /* 0x0000001b00087202 */ /* 0x000fe40000000f00 */
[----:B------:R-:W-:Y:S01]  /*4980*/  MOV R9, R28 ;  /* 0x0000001c00097202 */ /* 0x000fe20000000f00 */
[----:B------:R0:W2:Y:S01]  /*4990*/  LDG.E R19, desc[UR6][R12.64] ;  /* 0x000000060c137981 */ /* 0x0000a2000c1e1900 */
[----:B------:R-:W-:-:S02]  /*49a0*/  IADD3.X R15, PT, PT, R28, R31, RZ, P2, !PT ;  /* 0x0000001f1c0f7210 */ /* 0x000fc400017fe4ff */
[----:B------:R-:W-:Y:S01]  /*49b0*/  IADD3.X R17, PT, PT, R28, R29, RZ, P3, !PT ;  /* 0x0000001d1c117210 */ /* 0x000fe20001ffe4ff */
[----:B------:R1:W2:Y:S04]  /*49c0*/  LDG.E R18, desc[UR6][R8.64] ;  /* 0x0000000608127981 */ /* 0x0002a8000c1e1900 */
[----:B------:R-:W3:Y:S04]  /*49d0*/  LDG.E R20, desc[UR6][R14.64] ;  /* 0x000000060e147981 */ /* 0x000ee8000c1e1900 */
[----:B------:R-:W3:Y:S01]  /*49e0*/  LDG.E R21, desc[UR6][R16.64] ;  /* 0x0000000610157981 */ /* 0x000ee2000c1e1900 */
[----:B0-----:R-:W-:-:S02]  /*49f0*/  MOV R12, R25 ;  /* 0x00000019000c7202 */ /* 0x001fc40000000f00 */
[----:B-1----:R-:W-:Y:S02]  /*4a00*/  MOV R8, R23 ;  /* 0x0000001700087202 */ /* 0x002fe40000000f00 */
[----:B------:R-:W-:Y:S02]  /*4a10*/  MOV R9, R24 ;  /* 0x0000001800097202 */ /* 0x000fe40000000f00 */
[----:B------:R-:W-:Y:S02]  /*4a20*/  MOV R13, R26 ;  /* 0x0000001a000d7202 */ /* 0x000fe40000000f00 */
[----:B------:R-:W-:-:S04]  /*4a30*/  IADD3 R10, P1, PT, R10, 0x1, RZ ;  /* 0x000000010a0a7810 */ /* 0x000fc80007f3e0ff */
        /* <DEDUP_REMOVED lines=12> */
.L_x_73:
[----:B------:R-:W-:Y:S05]  /*4b00*/  BSYNC.RECONVERGENT B0 ;  /* 0x0000000000007941 */ /* 0x000fea0003800200 */
.L_x_72:
[----:B------:R-:W-:Y:S05]  /*4b10*/  @!P0 EXIT ;  /* 0x000000000000894d */ /* 0x000fea0003800000 */
[C---:B------:R-:W-:Y:S01]  /*4b20*/  SHF.L.U64.HI R4, R6.reuse, 0x2, R7 ;  /* 0x0000000206047819 */ /* 0x040fe20000010207 */
[----:B------:R-:W1:Y:S01]  /*4b30*/  LDCU.64 UR4, c[0x0][0x3d8] ;  /* 0x00007b00ff0477ac */ /* 0x000e620008000a00 */
[----:B------:R-:W-:Y:S02]  /*4b40*/  SHF.L.U32 R7, R6, 0x2, RZ ;  /* 0x0000000206077819 */ /* 0x000fe400000006ff */
[C---:B0-----:R-:W-:Y:S01]  /*4b50*/  SHF.L.U64.HI R8, R30.reuse, 0x2, R35 ;  /* 0x000000021e087819 */ /* 0x041fe20000010223 */
[----:B------:R-:W0:Y:S01]  /*4b60*/  LDCU.64 UR8, c[0x0][0x388] ;  /* 0x00007100ff0877ac */ /* 0x000e220008000a00 */
[----:B------:R-:W-:Y:S02]  /*4b70*/  SHF.L.U32 R9, R30, 0x2, RZ ;  /* 0x000000021e097819 */ /* 0x000fe400000006ff */
[C---:B------:R-:W-:Y:S01]  /*4b80*/  SHF.L.U64.HI R5, R3.reuse, 0x2, R0 ;  /* 0x0000000203057819 */ /* 0x040fe20000010200 */
[----:B------:R-:W2:Y:S01]  /*4b90*/  LDCU.64 UR10, c[0x0][0x390] ;  /* 0x00007200ff0a77ac */ /* 0x000ea20008000a00 */
[----:B------:R-:W-:-:S07]  /*4ba0*/  SHF.L.U32 R6, R3, 0x2, RZ ;  /* 0x0000000203067819 */ /* 0x000fce00000006ff */
.L_x_75:
[C---:B------:R-:W-:Y:S02]  /*4bb0*/  SHF.L.U32 R10, R2.reuse, 0x2, RZ ;  /* 0x00000002020a7819 */ /* 0x040fe400000006ff */
[----:B---3--:R-:W-:Y:S02]  /*4bc0*/  SHF.L.U64.HI R21, R2, 0x2, R11 ;  /* 0x0000000202157819 */ /* 0x008fe4000001020b */
[----:B-1----:R-:W-:-:S04]  /*4bd0*/  IADD3 R12, P0, PT, R10, UR4, RZ ;  /* 0x000000040a0c7c10 */ /* 0x002fc8000ff1e0ff */
[----:B------:R-:W-:Y:S02]  /*4be0*/  IADD3.X R13, PT, PT, R21, UR5, RZ, P0, !PT ;  /* 0x00000005150d7c10 */ /* 0x000fe400087fe4ff */
[C---:B------:R-:W-:Y:S02]  /*4bf0*/  IADD3 R14, P0, PT, R12.reuse, R6, RZ ;  /* 0x000000060c0e7210 */ /* 0x040fe40007f1e0ff */
[C---:B------:R-:W-:Y:S01]  /*4c00*/  IADD3 R18, P1, PT, R12.reuse, R9, RZ ;  /* 0x000000090c127210 */ /* 0x040fe20007f3e0ff */
[----:B------:R1:W3:Y:S01]  /*4c10*/  LDG.E R24, desc[UR6][R12.64] ;  /* 0x000000060c187981 */ /* 0x0002e2000c1e1900 */
[C---:B------:R-:W-:Y:S02]  /*4c20*/  IADD3.X R15, PT, PT, R13.reuse, R5, RZ, P0, !PT ;  /* 0x000000050d0f7210 */ /* 0x040fe400007fe4ff */
[----:B------:R-:W-:Y:S02]  /*4c30*/  IADD3 R16, P0, PT, R12, R7, RZ ;  /* 0x000000070c107210 */ /* 0x000fe40007f1e0ff */
[C---:B------:R-:W-:Y:S01]  /*4c40*/  IADD3.X R19, PT, PT, R13.reuse, R8, RZ, P1, !PT ;  /* 0x000000080d137210 */ /* 0x040fe20000ffe4ff */
[----:B------:R4:W3:Y:S01]  /*4c50*/  LDG.E R25, desc[UR6][R14.64] ;  /* 0x000000060e197981 */ /* 0x0008e2000c1e1900 */
[----:B------:R-:W-:-:S03]  /*4c60*/  IADD3.X R17, PT, PT, R13, R4, RZ, P0, !PT ;  /* 0x000000040d117210 */ /* 0x000fc600007fe4ff */
[----:B------:R-:W5:Y:S04]  /*4c70*/  LDG.E R27, desc[UR6][R18.64] ;  /* 0x00000006121b7981 */ /* 0x000f68000c1e1900 */
[----:B------:R4:W5:Y:S01]  /*4c80*/  LDG.E R26, desc[UR6][R16.64] ;  /* 0x00000006101a7981 */ /* 0x000962000c1e1900 */
[C---:B------:R-:W-:Y:S02]  /*4c90*/  SHF.L.U32 R33, R2.reuse, 0x3, RZ ;  /* 0x0000000302217819 */ /* 0x040fe400000006ff */
[----:B------:R-:W-:Y:S02]  /*4ca0*/  SHF.L.U64.HI R34, R2, 0x3, R11 ;  /* 0x0000000302227819 */ /* 0x000fe4000001020b */
[----:B------:R-:W-:Y:S02]  /*4cb0*/  LOP3.LUT R22, R33, 0xfffffff8, RZ, 0xc0, !PT ;  /* 0xfffffff821167812 */ /* 0x000fe400078ec0ff */
[----:B------:R-:W-:-:S02]  /*4cc0*/  LOP3.LUT R10, R10, 0xfffffffc, RZ, 0xc0, !PT ;  /* 0xfffffffc0a0a7812 */ /* 0x000fc400078ec0ff */
[----:B-1----:R-:W-:Y:S02]  /*4cd0*/  LOP3.LUT R12, R34, 0x3, RZ, 0xc0, !PT ;  /* 0x00000003220c7812 */ /* 0x002fe400078ec0ff */
[C---:B0-----:R-:W-:Y:S02]  /*4ce0*/  IADD3 R20, P0, PT, R22.reuse, UR8, RZ ;  /* 0x0000000816147c10 */ /* 0x041fe4000ff1e0ff */
[----:B------:R-:W-:Y:S02]  /*4cf0*/  LOP3.LUT R11, R21, 0x3, RZ, 0xc0, !PT ;  /* 0x00000003150b7812 */ /* 0x000fe400078ec0ff */
[----:B--2---:R-:W-:Y:S02]  /*4d00*/  IADD3 R22, P1, PT, R22, UR10, RZ ;  /* 0x0000000a16167c10 */ /* 0x004fe4000ff3e0ff */
[----:B------:R-:W-:Y:S02]  /*4d10*/  IADD3 R10, P2, PT, R10, UR4, RZ ;  /* 0x000000040a0a7c10 */ /* 0x000fe4000ff5e0ff */
[----:B------:R-:W-:-:S02]  /*4d20*/  IADD3.X R21, PT, PT, R12, UR9, RZ, P0, !PT ;  /* 0x000000090c157c10 */ /* 0x000fc400087fe4ff */
[----:B------:R-:W-:Y:S02]  /*4d30*/  IADD3.X R23, PT, PT, R12, UR11, RZ, P1, !PT ;  /* 0x0000000b0c177c10 */ /* 0x000fe40008ffe4ff */
[----:B------:R-:W-:Y:S02]  /*4d40*/  IADD3.X R11, PT, PT, R11, UR5, RZ, P2, !PT ;  /* 0x000000050b0b7c10 */ /* 0x000fe400097fe4ff */
[C---:B----4-:R-:W-:Y:S02]  /*4d50*/  IADD3 R14, P0, PT, R10.reuse, R6, RZ ;  /* 0x000000060a0e7210 */ /* 0x050fe40007f1e0ff */
[C---:B------:R-:W-:Y:S02]  /*4d60*/  IADD3 R16, P1, PT, R10.reuse, R7, RZ ;  /* 0x000000070a107210 */ /* 0x040fe40007f3e0ff */
[----:B------:R-:W-:Y:S02]  /*4d70*/  IADD3 R12, P2, PT, R10, R9, RZ ;  /* 0x000000090a0c7210 */ /* 0x000fe40007f5e0ff */
[----:B------:R-:W-:-:S02]  /*4d80*/  IADD3.X R15, PT, PT, R11, R5, RZ, P0, !PT ;  /* 0x000000050b0f7210 */ /* 0x000fc400007fe4ff */
[C---:B------:R-:W-:Y:S02]  /*4d90*/  IADD3.X R17, PT, PT, R11.reuse, R4, RZ, P1, !PT ;  /* 0x000000040b117210 */ /* 0x040fe40000ffe4ff */
[----:B------:R-:W-:Y:S01]  /*4da0*/  IADD3.X R13, PT, PT, R11, R8, RZ, P2, !PT ;  /* 0x000000080b0d7210 */ /* 0x000fe200017fe4ff */
[----:B---3--:R0:W-:Y:S04]  /*4db0*/  STG.E.64 desc[UR6][R20.64], R24 ;  /* 0x0000001814007986 */ /* 0x0081e8000c101b06 */
        /* <DEDUP_REMOVED lines=15> */
[----:B------:R-:W3:Y:S04]  /*4eb0*/  LDG.E R24, desc[UR6][R10.64+0xe00] ;  /* 0x000e00060a187981 */ /* 0x000ee8000c1e1900 */
[----:B------:R-:W3:Y:S04]  /*4ec0*/  LDG.E R25, desc[UR6][R14.64+0xe00] ;  /* 0x000e00060e197981 */ /* 0x000ee8000c1e1900 */
[----:B-1----:R-:W4:Y:S04]  /*4ed0*/  LDG.E R26, desc[UR6][R16.64+0xe00] ;  /* 0x000e0006101a7981 */ /* 0x002f28000c1e1900 */
        /* <DEDUP_REMOVED lines=11> */
[----:B------:R1:W4:Y:S04]  /*4f90*/  LDG.E R28, desc[UR6][R10.64+0x1500] ;  /* 0x001500060a1c7981 */ /* 0x000328000c1e1900 */
[----:B------:R-:W4:Y:S04]  /*4fa0*/  LDG.E R29, desc[UR6][R14.64+0x1500] ;  /* 0x001500060e1d7981 */ /* 0x000f28000c1e1900 */
[----:B--2---:R-:W2:Y:S04]  /*4fb0*/  LDG.E R30, desc[UR6][R16.64+0x1500] ;  /* 0x00150006101e7981 */ /* 0x004ea8000c1e1900 */
[----:B------:R-:W2:Y:S01]  /*4fc0*/  LDG.E R31, desc[UR6][R12.64+0x1500] ;  /* 0x001500060c1f7981 */ /* 0x000ea2000c1e1900 */
        /* <DEDUP_REMOVED lines=12> */
[----:B----4-:R3:W-:Y:S04]  /*5090*/  STG.E.64 desc[UR6][R20.64], R28 ;  /* 0x0000001c14007986 */ /* 0x0107e8000c101b06 */
[----:B--2---:R3:W-:Y:S07]  /*50a0*/  STG.E.64 desc[UR6][R22.64], R30 ;  /* 0x0000001e16007986 */ /* 0x0047ee000c101b06 */
[----:B------:R-:W-:Y:S05]  /*50b0*/  @P0 BRA `(.L_x_75) ;  /* 0xfffffff800bc0947 */ /* 0x000fea000383ffff */
[----:B------:R-:W-:Y:S05]  /*50c0*/  EXIT ;  /* 0x000000000000794d */ /* 0x000fea0003800000 */
.L_x_76:
        /* <DEDUP_REMOVED lines=11> */
.L_x_3405:


//--------------------- .text._Z35group_norm_nhwc_bwd_one_pass_kernelI11Bf16IOFp32WLi256ELi28ELi448EEv26Group_norm_nhwc_bwd_params --------------------------
	.section	.text._Z35group_norm_nhwc_bwd_one_pass_kernelI11Bf16IOFp32WLi256ELi28ELi448EEv26Group_norm_nhwc_bwd_params,"ax",@progbits
	.align	128
        .global         _Z35group_norm_nhwc_bwd_one_pass_kernelI11Bf16IOFp32WLi256ELi28ELi448EEv26Group_norm_nhwc_bwd_params
        .type           _Z35group_norm_nhwc_bwd_one_pass_kernelI11Bf16IOFp32WLi256ELi28ELi448EEv26Group_norm_nhwc_bwd_params,@function
        .size           _Z35group_norm_nhwc_bwd_one_pass_kernelI11Bf16IOFp32WLi256ELi28ELi448EEv26Group_norm_nhwc_bwd_params,(.L_x_3406 - _Z35group_norm_nhwc_bwd_one_pass_kernelI11Bf16IOFp32WLi256ELi28ELi448EEv26Group_norm_nhwc_bwd_params)
        .other          _Z35group_norm_nhwc_bwd_one_pass_kernelI11Bf16IOFp32WLi256ELi28ELi448EEv26Group_norm_nhwc_bwd_params,@"STO_CUDA_ENTRY STV_DEFAULT"
_Z35group_norm_nhwc_bwd_one_pass_kernelI11Bf16IOFp32WLi256ELi28ELi448EEv26Group_norm_nhwc_bwd_params:
.text._Z35group_norm_nhwc_bwd_one_pass_kernelI11Bf16IOFp32WLi256ELi28ELi448EEv26Group_norm_nhwc_bwd_params:
        /* <DEDUP_REMOVED lines=10> */
[----:B------:R-:W0:Y:S01]  /*00a0*/  LDC R69, c[0x0][0x41c] ;  /* 0x00010700ff457b82 */ /* 0x000e220000000800 */
[----:B------:R-:W-:Y:S01]  /*00b0*/  LOP3.LUT R5, R2, 0xffff, RZ, 0xc0, !PT ;  /* 0x0000ffff02057812 */ /* 0x000fe200078ec0ff */
[----:B------:R-:W-:Y:S01]  /*00c0*/  UMOV UR5, 0x400 ;  /* 0x0000040000057882 */ /* 0x000fe20000000000 */
[----:B------:R-:W-:Y:S01]  /*00d0*/  SHF.R.U32.HI R66, RZ, 0x2, R2 ;  /* 0x00000002ff427819 */ /* 0x000fe20000011602 */
[----:B------:R-:W-:Y:S01]  /*00e0*/  UIADD3 UR6, UPT, UPT, UR5, 0x90, URZ ;  /* 0x0000009005067890 */ /* 0x000fe2000fffe0ff */
[----:B------:R-:W-:Y:S02]  /*00f0*/  HFMA2 R55, -RZ, RZ, 0, 0 ;  /* 0x00000000ff377431 */ /* 0x000fe400000001ff */
[----:B------:R-:W-:Y:S01]  /*0100*/  IMAD R6, R5, 0x124a, RZ ;  /* 0x0000124a05067824 */ /* 0x000fe200078e02ff */
[----:B------:R-:W-:Y:S01]  /*0110*/  MOV R54, R0 ;  /* 0x0000000000367202 */ /* 0x000fe20000000f00 */
[----:B------:R-:W1:Y:S01]  /*0120*/  S2UR UR7, SR_CgaCtaId ;  /* 0x00000000000779c3 */ /* 0x000e620000008800 */
[----:B------:R-:W2:Y:S01]  /*0130*/  S2R R5, SR_LANEID ;  /* 0x0000000000057919 */ /* 0x000ea20000000000 */
[----:B------:R-:W-:Y:S01]  /*0140*/  LOP3.LUT R66, R66, 0xf8, RZ, 0xc0, !PT ;  /* 0x000000f842427812 */ /* 0x000fe200078ec0ff */
[----:B------:R-:W3:Y:S01]  /*0150*/  LDCU.U8 UR11, c[0x0][0x414] ;  /* 0x00008280ff0b77ac */ /* 0x000ee20008000000 */
[----:B------:R-:W-:-:S04]  /*0160*/  SHF.R.U32.HI R6, RZ, 0x10, R6 ;  /* 0x00000010ff067819 */ /* 0x000fc80000011606 */
[----:B------:R-:W4:Y:S08]  /*0170*/  LDC R3, c[0x0][0x374] ;  /* 0x0000dd00ff037b82 */ /* 0x000f300000000800 */
[----:B------:R-:W5:Y:S01]  /*0180*/  LDC R4, c[0x0][0x370] ;  /* 0x0000dc00ff047b82 */ /* 0x000f620000000800 */
[----:B0-----:R-:W-:Y:S01]  /*0190*/  IMAD R69, R69, UR10, R6 ;  /* 0x0000000a45457c24 */ /* 0x001fe2000f8e0206 */
[----:B------:R-:W-:-:S04]  /*01a0*/  PRMT R6, R6, 0x9910, RZ ;  /* 0x0000991006067816 */ /* 0x000fc800000000ff */
[C---:B------:R-:W-:Y:S01]  /*01b0*/  IADD3 R63, PT, PT, R69.reuse, 0x20, RZ ;  /* 0x00000020453f7810 */ /* 0x040fe20007ffe0ff */
[----:B------:R-:W-:Y:S01]  /*01c0*/  IMAD R6, R6, 0xe, RZ ;  /* 0x0000000e06067824 */ /* 0x000fe200078e02ff */
[----:B-1----:R-:W-:Y:S01]  /*01d0*/  ULEA UR6, UR7, UR6, 0x18 ;  /* 0x0000000607067291 */ /* 0x002fe2000f8ec0ff */
[C---:B------:R-:W-:Y:S01]  /*01e0*/  IADD3 R62, PT, PT, R69.reuse, 0x40, RZ ;  /* 0x00000040453e7810 */ /* 0x040fe20007ffe0ff */
[----:B------:R-:W-:Y:S01]  /*01f0*/  ULEA UR5, UR7, UR5, 0x18 ;  /* 0x0000000507057291 */ /* 0x000fe2000f8ec0ff */
[C---:B------:R-:W-:Y:S02]  /*0200*/  IADD3 R61, PT, PT, R69.reuse, 0x60, RZ ;  /* 0x00000060453d7810 */ /* 0x040fe40007ffe0ff */
[----:B------:R-:W-:Y:S02]  /*0210*/  IADD3 R6, PT, PT, RZ, -R6, RZ ;  /* 0x80000006ff067210 */ /* 0x000fe40007ffe0ff */
[----:B------:R-:W-:Y:S01]  /*0220*/  IADD3 R60, PT, PT, R69, 0x80, RZ ;  /* 0x00000080453c7810 */ /* 0x000fe20007ffe0ff */
[C-C-:B----4-:R-:W-:Y:S01]  /*0230*/  IMAD R65, R3.reuse, UR10, R0.reuse ;  /* 0x0000000a03417c24 */ /* 0x150fe2000f8e0200 */
[----:B------:R-:W-:Y:S01]  /*0240*/  PRMT R17, R6, 0x7710, RZ ;  /* 0x0000771006117816 */ /* 0x000fe200000000ff */
[----:B------:R-:W-:Y:S01]  /*0250*/  IMAD R56, R3, 0x7, R0 ;  /* 0x0000000703387824 */ /* 0x000fe200078e0200 */
[----:B------:R-:W-:-:S02]  /*0260*/  IADD3 R59, PT, PT, R69, 0xa0, RZ ;  /* 0x000000a0453b7810 */ /* 0x000fc40007ffe0ff */
[C---:B------:R-:W-:Y:S02]  /*0270*/  IADD3 R58, PT, PT, R69.reuse, 0xc0, RZ ;  /* 0x000000c0453a7810 */ /* 0x040fe40007ffe0ff */
[----:B------:R-:W-:Y:S02]  /*0280*/  IADD3 R57, PT, PT, R69, 0xe0, RZ ;  /* 0x000000e045397810 */ /* 0x000fe40007ffe0ff */
[----:B------:R-:W-:Y:S02]  /*0290*/  IADD3 R68, PT, PT, R17, R2, RZ ;  /* 0x0000000211447210 */ /* 0x000fe40007ffe0ff */
[----:B-----5:R-:W-:Y:S02]  /*02a0*/  LOP3.LUT R64, R4, 0x7, RZ, 0xc0, !PT ;  /* 0x0000000704407812 */ /* 0x020fe400078ec0ff */
[----:B------:R-:W-:Y:S02]  /*02b0*/  LEA R67, R2, UR6, 0x4 ;  /* 0x0000000602437c11 */ /* 0x000fe4000f8e20ff */
[----:B------:R-:W-:-:S02]  /*02c0*/  SHF.R.S32.HI R7, RZ, 0x1f, R69 ;  /* 0x0000001fff077819 */ /* 0x000fc40000011445 */
[----:B------:R-:W-:Y:S02]  /*02d0*/  SHF.R.S32.HI R9, RZ, 0x1f, R63 ;  /* 0x0000001fff097819 */ /* 0x000fe4000001143f */
[----:B------:R-:W-:Y:S02]  /*02e0*/  SHF.R.S32.HI R11, RZ, 0x1f, R62 ;  /* 0x0000001fff0b7819 */ /* 0x000fe4000001143e */
[----:B------:R-:W-:Y:S02]  /*02f0*/  SHF.R.S32.HI R13, RZ, 0x1f, R61 ;  /* 0x0000001fff0d7819 */ /* 0x000fe4000001143d */
[----:B------:R-:W-:Y:S02]  /*0300*/  SHF.R.S32.HI R15, RZ, 0x1f, R60 ;  /* 0x0000001fff0f7819 */ /* 0x000fe4000001143c */
[----:B------:R-:W-:Y:S02]  /*0310*/  SHF.R.S32.HI R17, RZ, 0x1f, R59 ;  /* 0x0000001fff117819 */ /* 0x000fe4000001143b */
[----:B------:R-:W-:-:S02]  /*0320*/  SHF.R.S32.HI R19, RZ, 0x1f, R58 ;  /* 0x0000001fff137819 */ /* 0x000fc4000001143a */
[----:B------:R-:W-:Y:S02]  /*0330*/  SHF.R.S32.HI R21, RZ, 0x1f, R57 ;  /* 0x0000001fff157819 */ /* 0x000fe40000011439 */
[----:B--23--:R-:W-:-:S07]  /*0340*/  SHF.L.U32 R68, R68, 0x1, RZ ;  /* 0x0000000144447819 */ /* 0x00cfce00000006ff */
.L_x_120:
[----:B0-----:R-:W0:Y:S01]  /*0350*/  LDC R29, c[0x0][0x410] ;  /* 0x00010400ff1d7b82 */ /* 0x001e220000000800 */
[----:B------:R-:W1:Y:S01]  /*0360*/  LDCU.128 UR12, c[0x0][0x400] ;  /* 0x00008000ff0c77ac */ /* 0x000e620008000c00 */
[----:B------:R-:W-:Y:S02]  /*0370*/  ISETP.GE.AND P2, PT, R54, RZ, PT ;  /* 0x000000ff3600720c */ /* 0x000fe40003f46270 */
[----:B------:R-:W-:Y:S02]  /*0380*/  CS2R R50, SRZ ;  /* 0x0000000000327805 */ /* 0x000fe4000001ff00 */
[----:B------:R-:W-:Y:S02]  /*0390*/  LOP3.LUT R30, R68, 0xffff, RZ, 0xc0, !PT ;  /* 0x0000ffff441e7812 */ /* 0x000fe400078ec0ff */
[----:B-1----:R-:W-:-:S04]  /*03a0*/  ISETP.GE.U32.AND P0, PT, R63, UR12, PT ;  /* 0x0000000c3f007c0c */ /* 0x002fc8000bf06070 */
[----:B------:R-:W-:Y:S02]  /*03b0*/  ISETP.GE.AND.EX P0, PT, R9, UR13, PT, P0 ;  /* 0x0000000d09007c0c */ /* 0x000fe4000bf06300 */
[----:B0-----:R-:W-:-:S04]  /*03c0*/  IABS R25, R29 ;  /* 0x0000001d00197213 */ /* 0x001fc80000000000 */
[----:B------:R-:W0:Y:S07]  /*03d0*/  I2F.RP R6, R25 ;  /* 0x0000001900067306 */ /* 0x000e2e0000209400 */
[----:B------:R-:W1:Y:S01]  /*03e0*/  @!P0 LDC.64 R32, c[0x0][0x3a0] ;  /* 0x0000e800ff208b82 */ /* 0x000e620000000a00 */
[----:B0-----:R-:W0:Y:S07]  /*03f0*/  MUFU.RCP R6, R6 ;  /* 0x0000000600067308 */ /* 0x001e2e0000001000 */
[----:B------:R-:W2:Y:S01]  /*0400*/  @!P0 LDC.64 R34, c[0x0][0x398] ;  /* 0x0000e600ff228b82 */ /* 0x000ea20000000a00 */
[----:B0-----:R-:W-:-:S04]  /*0410*/  IADD3 R22, PT, PT, R6, 0xffffffe, RZ ;  /* 0x0ffffffe06167810 */ /* 0x001fc80007ffe0ff */
[----:B------:R0:W3:Y:S02]  /*0420*/  F2I.FTZ.U32.TRUNC.NTZ R23, R22 ;  /* 0x0000001600177305 */ /* 0x0000e4000021f000 */
[----:B0-----:R-:W-:Y:S02]  /*0430*/  MOV R22, RZ ;  /* 0x000000ff00167202 */ /* 0x001fe40000000f00 */
[----:B---3--:R-:W-:-:S05]  /*0440*/  IADD3 R8, PT, PT, RZ, -R23, RZ ;  /* 0x80000017ff087210 */ /* 0x008fca0007ffe0ff */
[----:B------:R-:W-:Y:S01]  /*0450*/  IMAD R27, R8, R25, RZ ;  /* 0x00000019081b7224 */ /* 0x000fe200078e02ff */
[----:B------:R-:W-:-:S03]  /*0460*/  IABS R8, R54 ;  /* 0x0000003600087213 */ /* 0x000fc60000000000 */
[----:B------:R-:W-:Y:S02]  /*0470*/  IMAD.HI.U32 R23, R23, R27, R22 ;  /* 0x0000001b17177227 */ /* 0x000fe400078e0016 */
[----:B------:R-:W0:Y:S04]  /*0480*/  @!P0 LDC.64 R26, c[0x0][0x3f8] ;  /* 0x0000fe00ff1a8b82 */ /* 0x000e280000000a00 */
        /* <DEDUP_REMOVED lines=10> */
[----:B------:R-:W-:-:S04]  /*0530*/  IADD3 R25, PT, PT, R6, -R25, RZ ;  /* 0x8000001906197210 */ /* 0x000fc80007ffe0ff */
[----:B------:R-:W-:Y:S02]  /*0540*/  SEL R6, R25, R6, !P4 ;  /* 0x0000000619067207 */ /* 0x000fe40006000000 */
[----:B------:R-:W-:Y:S02]  /*0550*/  ISETP.NE.AND P4, PT, R29, RZ, PT ;  /* 0x000000ff1d00720c */ /* 0x000fe40003f85270 */
[----:B------:R-:W-:Y:S02]  /*0560*/  LOP3.LUT R25, RZ, R29, RZ, 0x33, !PT ;  /* 0x0000001dff197212 */ /* 0x000fe400078e33ff */
[----:B------:R-:W-:Y:S02]  /*0570*/  @P3 IADD3 R23, PT, PT, R23, 0x1, RZ ;  /* 0x0000000117173810 */ /* 0x000fe40007ffe0ff */
[----:B------:R-:W-:Y:S02]  /*0580*/  @!P2 IADD3 R6, PT, PT, -R6, RZ, RZ ;  /* 0x000000ff0606a210 */ /* 0x000fe40007ffe1ff */
[----:B------:R-:W-:-:S02]  /*0590*/  ISETP.GE.U32.AND P3, PT, R62, UR12, PT ;  /* 0x0000000c3e007c0c */ /* 0x000fc4000bf66070 */
[----:B------:R-:W-:Y:S02]  /*05a0*/  SEL R87, R25, R6, !P4 ;  /* 0x0000000619577207 */ /* 0x000fe40006000000 */
[----:B------:R-:W-:Y:S02]  /*05b0*/  ISETP.GE.AND.EX P3, PT, R11, UR13, PT, P3 ;  /* 0x0000000d0b007c0c */ /* 0x000fe4000bf66330 */
[----:B------:R-:W-:Y:S01]  /*05c0*/  @!P1 IADD3 R23, PT, PT, -R23, RZ, RZ ;  /* 0x000000ff17179210 */ /* 0x000fe20007ffe1ff */
[----:B------:R-:W-:Y:S01]  /*05d0*/  IMAD R31, R87, 0x1c, RZ ;  /* 0x0000001c571f7824 */ /* 0x000fe200078e02ff */
[----:B------:R-:W-:Y:S02]  /*05e0*/  ISETP.GE.U32.AND P2, PT, R61, UR12, PT ;  /* 0x0000000c3d007c0c */ /* 0x000fe4000bf46070 */
[----:B------:R-:W-:Y:S02]  /*05f0*/  SEL R23, R25, R23, !P4 ;  /* 0x0000001719177207 */ /* 0x000fe40006000000 */
[----:B------:R-:W-:-:S02]  /*0600*/  IADD3 R90, P1, PT, R30, R31, RZ ;  /* 0x0000001f1e5a7210 */ /* 0x000fc40007f3e0ff */
[----:B------:R-:W-:Y:S02]  /*0610*/  SHF.R.S32.HI R6, RZ, 0x1f, R23 ;  /* 0x0000001fff067819 */ /* 0x000fe40000011417 */
[----:B------:R-:W-:Y:S01]  /*0620*/  LEA.HI.X.SX32 R91, R31, RZ, 0x1, P1 ;  /* 0x000000ff1f5b7211 */ /* 0x000fe200008f0eff */
[----:B------:R-:W3:Y:S01]  /*0630*/  @!P3 LDC.64 R28, c[0x0][0x3f8] ;  /* 0x0000fe00ff1cbb82 */ /* 0x000ee20000000a00 */
[----:B------:R-:W-:Y:S01]  /*0640*/  ISETP.GE.AND.EX P2, PT, R13, UR13, PT, P2 ;  /* 0x0000000d0d007c0c */ /* 0x000fe2000bf46320 */
[----:B------:R-:W-:Y:S02]  /*0650*/  IMAD R6, R6, UR14, RZ ;  /* 0x0000000e06067c24 */ /* 0x000fe4000f8e02ff */
[----:B------:R-:W-:-:S04]  /*0660*/  IMAD.WIDE.U32 R90, R23, UR14, R90 ;  /* 0x0000000e175a7c25 */ /* 0x000fc8000f8e005a */
[----:B------:R-:W-:Y:S01]  /*0670*/  IMAD R89, R23, UR15, R6 ;  /* 0x0000000f17597c24 */ /* 0x000fe2000f8e0206 */
[----:B------:R-:W-:Y:S01]  /*0680*/  @!P0 MOV R88, R90 ;  /* 0x0000005a00588202 */ /* 0x000fe20000000f00 */
[----:B0-----:R-:W-:Y:S01]  /*0690*/  @!P0 IMAD R6, R9, R26, RZ ;  /* 0x0000001a09068224 */ /* 0x001fe200078e02ff */
[----:B------:R-:W0:Y:S02]  /*06a0*/  @!P3 LDC.64 R38, c[0x0][0x398] ;  /* 0x0000e600ff26bb82 */ /* 0x000e240000000a00 */
[----:B------:R-:W-:Y:S01]  /*06b0*/  IADD3 R89, PT, PT, R91, R89, RZ ;  /* 0x000000595b597210 */ /* 0x000fe20007ffe0ff */
[----:B------:R-:W-:-:S03]  /*06c0*/  @!P0 IMAD R25, R63, R27, R6 ;  /* 0x0000001b3f198224 */ /* 0x000fc600078e0206 */
[----:B------:R-:W-:Y:S01]  /*06d0*/  @!P3 MOV R27, R89 ;  /* 0x00000059001bb202 */ /* 0x000fe20000000f00 */
[----:B------:R-:W-:Y:S01]  /*06e0*/  @!P0 IMAD.WIDE.U32 R22, R63, R26, R88 ;  /* 0x0000001a3f168225 */ /* 0x000fe200078e0058 */
[----:B------:R-:W4:Y:S01]  /*06f0*/  @!P3 LDC.64 R36, c[0x0][0x3a0] ;  /* 0x0000e800ff24bb82 */ /* 0x000f220000000a00 */
[----:B------:R-:W-:-:S03]  /*0700*/  @!P3 MOV R26, R90 ;  /* 0x0000005a001ab202 */ /* 0x000fc60000000f00 */
[----:B------:R-:W-:Y:S01]  /*0710*/  @!P0 IADD3 R23, PT, PT, R23, R25, RZ ;  /* 0x0000001917178210 */ /* 0x000fe20007ffe0ff */
[-C--:B---3--:R-:W-:Y:S01]  /*0720*/  @!P3 IMAD R8, R11, R28.reuse, RZ ;  /* 0x0000001c0b08b224 */ /* 0x088fe200078e02ff */
[----:B------:R-:W-:Y:S01]  /*0730*/  @!P0 SHF.L.U32 R25, R22, 0x1, RZ ;  /* 0x0000000116198819 */ /* 0x000fe200000006ff */
[----:B------:R-:W-:Y:S01]  /*0740*/  @!P3 IMAD.WIDE.U32 R26, R62, R28, R26 ;  /* 0x0000001c3e1ab225 */ /* 0x000fe200078e001a */
[----:B------:R-:W-:Y:S01]  /*0750*/  @!P0 SHF.L.U64.HI R6, R22, 0x1, R23 ;  /* 0x0000000116068819 */ /* 0x000fe20000010217 */
[----:B------:R-:W3:Y:S01]  /*0760*/  @!P2 LDC.64 R40, c[0x0][0x3f8] ;  /* 0x0000fe00ff28ab82 */ /* 0x000ee20000000a00 */
[----:B-1----:R-:W-:Y:S01]  /*0770*/  @!P0 IADD3 R22, P1, PT, R25, R32, RZ ;  /* 0x0000002019168210 */ /* 0x002fe20007f3e0ff */
[----:B------:R-:W-:-:S03]  /*0780*/  @!P3 IMAD R29, R62, R29, R8 ;  /* 0x0000001d3e1db224 */ /* 0x000fc600078e0208 */
[----:B------:R-:W-:Y:S02]  /*0790*/  @!P0 IADD3.X R23, PT, PT, R6, R33, RZ, P1, !PT ;  /* 0x0000002106178210 */ /* 0x000fe40000ffe4ff */
[----:B------:R-:W-:Y:S02]  /*07a0*/  ISETP.GE.U32.AND P1, PT, R60, UR12, PT ;  /* 0x0000000c3c007c0c */ /* 0x000fe4000bf26070 */
[----:B--2---:R-:W-:Y:S01]  /*07b0*/  @!P0 IADD3 R24, P4, PT, R25, R34, RZ ;  /* 0x0000002219188210 */ /* 0x004fe20007f9e0ff */
[----:B------:R1:W2:Y:S01]  /*07c0*/  @!P0 LDG.E R51, desc[UR8][R22.64] ;  /* 0x0000000816338981 */ /* 0x0002a2000c1e1900 */
[----:B------:R-:W-:Y:S02]  /*07d0*/  @!P3 IADD3 R27, PT, PT, R27, R29, RZ ;  /* 0x0000001d1b1bb210 */ /* 0x000fe40007ffe0ff */
[----:B------:R-:W-:Y:S02]  /*07e0*/  ISETP.GE.AND.EX P1, PT, R15, UR13, PT, P1 ;  /* 0x0000000d0f007c0c */ /* 0x000fe4000bf26310 */
[----:B------:R-:W-:-:S02]  /*07f0*/  @!P3 SHF.L.U32 R29, R26, 0x1, RZ ;  /* 0x000000011a1db819 */ /* 0x000fc400000006ff */
[----:B------:R-:W-:Y:S02]  /*0800*/  @!P0 IADD3.X R25, PT, PT, R6, R35, RZ, P4, !PT ;  /* 0x0000002306198210 */ /* 0x000fe400027fe4ff */
[----:B------:R-:W-:Y:S01]  /*0810*/  @!P3 SHF.L.U64.HI R6, R26, 0x1, R27 ;  /* 0x000000011a06b819 */ /* 0x000fe2000001021b */
[----:B------:R-:W1:Y:S01]  /*0820*/  @!P2 LDC.64 R34, c[0x0][0x398] ;  /* 0x0000e600ff22ab82 */ /* 0x000e620000000a00 */
[C---:B0-----:R-:W-:Y:S01]  /*0830*/  @!P3 IADD3 R28, P5, PT, R29.reuse, R38, RZ ;  /* 0x000000261d1cb210 */ /* 0x041fe20007fbe0ff */
[----:B------:R-:W2:Y:S01]  /*0840*/  @!P0 LDG.E R50, desc[UR8][R24.64] ;  /* 0x0000000818328981 */ /* 0x000ea2000c1e1900 */
[----:B----4-:R-:W-:Y:S02]  /*0850*/  @!P3 IADD3 R26, P4, PT, R29, R36, RZ ;  /* 0x000000241d1ab210 */ /* 0x010fe40007f9e0ff */
[----:B------:R-:W-:-:S03]  /*0860*/  @!P3 IADD3.X R29, PT, PT, R6, R39, RZ, P5, !PT ;  /* 0x00000027061db210 */ /* 0x000fc60002ffe4ff */
[----:B------:R-:W0:Y:S01]  /*0870*/  @!P2 LDC.64 R38, c[0x0][0x3a0] ;  /* 0x0000e800ff26ab82 */ /* 0x000e220000000a00 */
[----:B------:R-:W-:Y:S01]  /*0880*/  ISETP.GE.U32.AND P0, PT, R59, UR12, PT ;  /* 0x0000000c3b007c0c */ /* 0x000fe2000bf06070 */
[----:B---3--:R-:W-:Y:S01]  /*0890*/  @!P2 IMAD R8, R13, R40, RZ ;  /* 0x000000280d08a224 */ /* 0x008fe200078e02ff */
[----:B-1----:R-:W-:Y:S02]  /*08a0*/  @!P2 MOV R22, R90 ;  /* 0x0000005a0016a202 */ /* 0x002fe40000000f00 */
[----:B------:R-:W-:-:S03]  /*08b0*/  @!P2 MOV R23, R89 ;  /* 0x000000590017a202 */ /* 0x000fc60000000f00 */
[----:B------:R-:W1:Y:S01]  /*08c0*/  @!P1 LDC.64 R42, c[0x0][0x3f8] ;  /* 0x0000fe00ff2a9b82 */ /* 0x000e620000000a00 */
[----:B------:R-:W-:Y:S01]  /*08d0*/  ISETP.GE.AND.EX P0, PT, R17, UR13, PT, P0 ;  /* 0x0000000d11007c0c */ /* 0x000fe2000bf06300 */
[C---:B------:R-:W-:Y:S02]  /*08e0*/  @!P2 IMAD R33, R61.reuse, R41, R8 ;  /* 0x000000293d21a224 */ /* 0x040fe400078e0208 */
[----:B------:R-:W-:Y:S01]  /*08f0*/  @!P2 IMAD.WIDE.U32 R22, R61, R40, R22 ;  /* 0x000000283d16a225 */ /* 0x000fe200078e0016 */
[----:B------:R-:W-:-:S04]  /*0900*/  CS2R R48, SRZ ;  /* 0x0000000000307805 */ /* 0x000fc8000001ff00 */
[----:B------:R-:W-:Y:S02]  /*0910*/  @!P2 IADD3 R23, PT, PT, R23, R33, RZ ;  /* 0x000000211717a210 */ /* 0x000fe40007ffe0ff */
[----:B------:R-:W3:Y:S01]  /*0920*/  @!P1 LDC.64 R32, c[0x0][0x3a0] ;  /* 0x0000e800ff209b82 */ /* 0x000ee20000000a00 */
[C---:B------:R-:W-:Y:S01]  /*0930*/  @!P2 SHF.L.U32 R41, R22.reuse, 0x1, RZ ;  /* 0x000000011629a819 */ /* 0x040fe200000006ff */
[----:B------:R4:W2:Y:S01]  /*0940*/  @!P3 LDG.E R48, desc[UR8][R28.64] ;  /* 0x000000081c30b981 */ /* 0x0008a2000c1e1900 */
[----:B------:R-:W-:Y:S02]  /*0950*/  @!P2 SHF.L.U64.HI R8, R22, 0x1, R23 ;  /* 0x000000011608a819 */ /* 0x000fe40000010217 */
[----:B0-----:R-:W-:Y:S02]  /*0960*/  @!P2 IADD3 R38, P6, PT, R41, R38, RZ ;  /* 0x000000262926a210 */ /* 0x001fe40007fde0ff */
[----:B------:R-:W-:Y:S01]  /*0970*/  @!P3 IADD3.X R27, PT, PT, R6, R37, RZ, P4, !PT ;  /* 0x00000025061bb210 */ /* 0x000fe200027fe4ff */
[----:B----4-:R-:W0:Y:S01]  /*0980*/  @!P0 LDC.64 R28, c[0x0][0x3f8] ;  /* 0x0000fe00ff1c8b82 */ /* 0x010e220000000a00 */
[----:B------:R-:W-:Y:S01]  /*0990*/  ISETP.GE.U32.AND P4, PT, R58, UR12, PT ;  /* 0x0000000c3a007c0c */ /* 0x000fe2000bf86070 */
[----:B-1----:R-:W-:Y:S01]  /*09a0*/  @!P1 IMAD R6, R15, R42, RZ ;  /* 0x0000002a0f069224 */ /* 0x002fe200078e02ff */
[----:B------:R-:W-:Y:S01]  /*09b0*/  @!P1 MOV R22, R90 ;  /* 0x0000005a00169202 */ /* 0x000fe20000000f00 */
[----:B------:R1:W4:Y:S01]  /*09c0*/  @!P3 LDG.E R49, desc[UR8][R26.64] ;  /* 0x000000081a31b981 */ /* 0x000322000c1e1900 */
[----:B------:R-:W-:-:S02]  /*09d0*/  @!P1 MOV R23, R89 ;  /* 0x0000005900179202 */ /* 0x000fc40000000f00 */
[----:B------:R-:W-:Y:S01]  /*09e0*/  @!P2 IADD3.X R39, PT, PT, R8, R39, RZ, P6, !PT ;  /* 0x000000270827a210 */ /* 0x000fe200037fe4ff */
[----:B------:R-:W0:Y:S01]  /*09f0*/  @!P1 LDC.64 R36, c[0x0][0x398] ;  /* 0x0000e600ff249b82 */ /* 0x000e220000000a00 */
[----:B------:R-:W-:Y:S02]  /*0a00*/  @!P2 IADD3 R40, P6, PT, R41, R34, RZ ;  /* 0x000000222928a210 */ /* 0x000fe40007fde0ff */
[----:B------:R-:W-:Y:S01]  /*0a10*/  ISETP.GE.AND.EX P4, PT, R19, UR13, PT, P4 ;  /* 0x0000000d13007c0c */ /* 0x000fe2000bf86340 */
[----:B------:R-:W-:Y:S01]  /*0a20*/  @!P1 IMAD R25, R60, R43, R6 ;  /* 0x0000002b3c199224 */ /* 0x000fe200078e0206 */
[----:B------:R-:W-:Y:S01]  /*0a30*/  @!P2 IADD3.X R41, PT, PT, R8, R35, RZ, P6, !PT ;  /* 0x000000230829a210 */ /* 0x000fe200037fe4ff */
[----:B------:R-:W-:Y:S01]  /*0a40*/  @!P1 IMAD.WIDE.U32 R22, R60, R42, R22 ;  /* 0x0000002a3c169225 */ /* 0x000fe200078e0016 */
[----:B------:R-:W-:Y:S01]  /*0a50*/  MOV R6, RZ ;  /* 0x000000ff00067202 */ /* 0x000fe20000000f00 */
[----:B------:R-:W0:Y:S01]  /*0a60*/  LDC.64 R34, c[0x0][0x3b8] ;  /* 0x0000ee00ff227b82 */ /* 0x000e220000000a00 */
[----:B------:R-:W-:-:S02]  /*0a70*/  MOV R8, RZ ;  /* 0x000000ff00087202 */ /* 0x000fc40000000f00 */
[----:B------:R-:W-:Y:S02]  /*0a80*/  @!P1 IADD3 R23, PT, PT, R23, R25, RZ ;  /* 0x0000001917179210 */ /* 0x000fe40007ffe0ff */
[C---:B------:R-:W-:Y:S01]  /*0a90*/  @!P1 SHF.L.U32 R45, R22.reuse, 0x1, RZ ;  /* 0x00000001162d9819 */ /* 0x040fe200000006ff */
[----:B------:R0:W4:Y:S01]  /*0aa0*/  @!P2 LDG.E R6, desc[UR8][R38.64] ;  /* 0x000000082606a981 */ /* 0x000122000c1e1900 */
[----:B------:R-:W-:Y:S01]  /*0ab0*/  @!P1 SHF.L.U64.HI R10, R22, 0x1, R23 ;  /* 0x00000001160a9819 */ /* 0x000fe20000010217 */
[----:B-1----:R-:W1:Y:S02]  /*0ac0*/  @!P4 LDC.64 R26, c[0x0][0x3f8] ;  /* 0x0000fe00ff1acb82 */ /* 0x002e640000000a00 */
[----:B------:R-:W4:Y:S01]  /*0ad0*/  @!P2 LDG.E R8, desc[UR8][R40.64] ;  /* 0x000000082808a981 */ /* 0x000f22000c1e1900 */
[----:B---3--:R-:W-:Y:S01]  /*0ae0*/  @!P1 IADD3 R42, P2, PT, R45, R32, RZ ;  /* 0x000000202d2a9210 */ /* 0x008fe20007f5e0ff */
[----:B0-----:R-:W-:Y:S01]  /*0af0*/  @!P0 IMAD R12, R17, R28, RZ ;  /* 0x0000001c110c8224 */ /* 0x001fe200078e02ff */
[----:B------:R-:W-:-:S02]  /*0b00*/  ISETP.GE.U32.AND P3, PT, R69, UR12, PT ;  /* 0x0000000c45007c0c */ /* 0x000fc4000bf66070 */
[----:B------:R-:W-:Y:S01]  /*0b10*/  @!P1 IADD3.X R43, PT, PT, R10, R33, RZ, P2, !PT ;  /* 0x000000210a2b9210 */ /* 0x000fe200017fe4ff */
[----:B------:R-:W0:Y:S01]  /*0b20*/  @!P0 LDC.64 R24, c[0x0][0x3a0] ;  /* 0x0000e800ff188b82 */ /* 0x000e220000000a00 */
[----:B------:R-:W-:Y:S02]  /*0b30*/  @!P0 MOV R32, R90 ;  /* 0x0000005a00208202 */ /* 0x000fe40000000f00 */
[----:B------:R-:W-:Y:S02]  /*0b40*/  @!P0 MOV R33, R89 ;  /* 0x0000005900218202 */ /* 0x000fe40000000f00 */
[----:B------:R-:W-:Y:S02]  /*0b50*/  ISETP.GE.AND.EX P3, PT, R7, UR13, PT, P3 ;  /* 0x0000000d07007c0c */ /* 0x000fe4000bf66330 */
[----:B------:R-:W-:Y:S01]  /*0b60*/  IADD3 R30, PT, PT, R30, R31, RZ ;  /* 0x0000001f1e1e7210 */ /* 0x000fe20007ffe0ff */
[----:B------:R-:W-:Y:S01]  /*0b70*/  @!P0 IMAD R31, R59, R29, R12 ;  /* 0x0000001d3b1f8224 */ /* 0x000fe200078e020c */
[----:B------:R-:W-:Y:S01]  /*0b80*/  @!P1 IADD3 R44, P6, PT, R45, R36, RZ ;  /* 0x000000242d2c9210 */ /* 0x000fe20007fde0ff */
[----:B------:R-:W-:Y:S01]  /*0b90*/  @!P0 IMAD.WIDE.U32 R28, R59, R28, R32 ;  /* 0x0000001c3b1c8225 */ /* 0x000fe200078e0020 */
[----:B------:R-:W-:Y:S01]  /*0ba0*/  ISETP.GE.U32.AND P5, PT, R57, UR12, PT ;  /* 0x0000000c39007c0c */ /* 0x000fe2000bfa6070 */
[----:B------:R-:W3:Y:S01]  /*0bb0*/  @!P0 LDC.64 R22, c[0x0][0x398] ;  /* 0x0000e600ff168b82 */ /* 0x000ee20000000a00 */
[----:B------:R-:W-:-:S02]  /*0bc0*/  @!P1 IADD3.X R45, PT, PT, R10, R37, RZ, P6, !PT ;  /* 0x000000250a2d9210 */ /* 0x000fc400037fe4ff */
[----:B------:R-:W-:Y:S02]  /*0bd0*/  @!P0 IADD3 R29, PT, PT, R29, R31, RZ ;  /* 0x0000001f1d1d8210 */ /* 0x000fe40007ffe0ff */
[----:B------:R-:W-:Y:S02]  /*0be0*/  ISETP.GE.AND.EX P5, PT, R21, UR13, PT, P5 ;  /* 0x0000000d15007c0c */ /* 0x000fe4000bfa6350 */
[----:B------:R-:W-:Y:S01]  /*0bf0*/  MOV R10, RZ ;  /* 0x000000ff000a7202 */ /* 0x000fe20000000f00 */
[----:B------:R-:W3:Y:S01]  /*0c00*/  @!P4 LDC.64 R32, c[0x0][0x3a0] ;  /* 0x0000e800ff20cb82 */ /* 0x000ee20000000a00 */
[C---:B------:R-:W-:Y:S02]  /*0c10*/  @!P0 SHF.L.U32 R37, R28.reuse, 0x1, RZ ;  /* 0x000000011c258819 */ /* 0x040fe400000006ff */
[----:B------:R-:W-:Y:S02]  /*0c20*/  @!P0 SHF.L.U64.HI R16, R28, 0x1, R29 ;  /* 0x000000011c108819 */ /* 0x000fe4000001021d */
[----:B------:R0:W4:Y:S03]  /*0c30*/  @!P1 LDG.E R10, desc[UR8][R42.64] ;  /* 0x000000082a0a9981 */ /* 0x000126000c1e1900 */
[----:B------:R-:W3:Y:S01]  /*0c40*/  @!P3 LDC.64 R28, c[0x0][0x3f8] ;  /* 0x0000fe00ff1cbb82 */ /* 0x000ee20000000a00 */
[----:B-1----:R-:W-:Y:S01]  /*0c50*/  @!P4 IMAD R14, R19, R26, RZ ;  /* 0x0000001a130ec224 */ /* 0x002fe200078e02ff */
[----:B------:R-:W-:Y:S01]  /*0c60*/  MOV R12, RZ ;  /* 0x000000ff000c7202 */ /* 0x000fe20000000f00 */
[----:B------:R-:W-:Y:S01]  /*0c70*/  IMAD.WIDE R38, R54, 0x8, R34 ;  /* 0x0000000836267825 */ /* 0x000fe200078e0222 */
[----:B0-----:R-:W-:-:S02]  /*0c80*/  @!P4 MOV R42, R90 ;  /* 0x0000005a002ac202 */ /* 0x001fc40000000f00 */
[----:B------:R-:W-:Y:S01]  /*0c90*/  @!P4 MOV R43, R89 ;  /* 0x00000059002bc202 */ /* 0x000fe20000000f00 */
[C---:B------:R-:W-:Y:S01]  /*0ca0*/  @!P4 IMAD R31, R58.reuse, R27, R14 ;  /* 0x0000001b3a1fc224 */ /* 0x040fe200078e020e */
[----:B------:R-:W0:Y:S01]  /*0cb0*/  @!P4 LDC.64 R34, c[0x0][0x398] ;  /* 0x0000e600ff22cb82 */ /* 0x000e220000000a00 */
[----:B------:R-:W4:Y:S01]  /*0cc0*/  @!P1 LDG.E R12, desc[UR8][R44.64] ;  /* 0x000000082c0c9981 */ /* 0x000f22000c1e1900 */
[----:B------:R-:W-:Y:S01]  /*0cd0*/  @!P4 IMAD.WIDE.U32 R42, R58, R26, R42 ;  /* 0x0000001a3a2ac225 */ /* 0x000fe200078e002a */
[----:B------:R-:W-:-:S05]  /*0ce0*/  @!P0 IADD3 R40, P1, PT, R37, R24, RZ ;  /* 0x0000001825288210 */ /* 0x000fca0007f3e0ff */
[----:B------:R-:W1:Y:S01]  /*0cf0*/  @!P5 LDC.64 R26, c[0x0][0x3f8] ;  /* 0x0000fe00ff1adb82 */ /* 0x000e620000000a00 */
[----:B------:R-:W-:Y:S02]  /*0d00*/  MOV R14, RZ ;  /* 0x000000ff000e7202 */ /* 0x000fe40000000f00 */
[----:B------:R-:W-:Y:S02]  /*0d10*/  @!P0 IADD3.X R41, PT, PT, R16, R25, RZ, P1, !PT ;  /* 0x0000001910298210 */ /* 0x000fe40000ffe4ff */
[----:B---3--:R-:W-:Y:S01]  /*0d20*/  @!P0 IADD3 R36, P2, PT, R37, R22, RZ ;  /* 0x0000001625248210 */ /* 0x008fe20007f5e0ff */
[----:B------:R3:W4:Y:S01]  /*0d30*/  LDG.E.64 R24, desc[UR8][R38.64] ;  /* 0x0000000826187981 */ /* 0x000722000c1e1b00 */
[----:B------:R-:W-:Y:S01]  /*0d40*/  @!P4 IADD3 R31, PT, PT, R43, R31, RZ ;  /* 0x0000001f2b1fc210 */ /* 0x000fe20007ffe0ff */
[----:B------:R-:W-:Y:S01]  /*0d50*/  @!P3 IMAD R22, R7, R28, RZ ;  /* 0x0000001c0716b224 */ /* 0x000fe200078e02ff */
[----:B------:R-:W-:Y:S01]  /*0d60*/  @!P4 SHF.L.U32 R43, R42, 0x1, RZ ;  /* 0x000000012a2bc819 */ /* 0x000fe200000006ff */
[----:B------:R0:W4:Y:S01]  /*0d70*/  @!P0 LDG.E R14, desc[UR8][R40.64] ;  /* 0x00000008280e8981 */ /* 0x000122000c1e1900 */
[----:B------:R-:W-:-:S02]  /*0d80*/  @!P0 IADD3.X R37, PT, PT, R16, R23, RZ, P2, !PT ;  /* 0x0000001710258210 */ /* 0x000fc400017fe4ff */
[----:B------:R-:W-:Y:S02]  /*0d90*/  MOV R16, RZ ;  /* 0x000000ff00107202 */ /* 0x000fe40000000f00 */
[----:B------:R-:W-:Y:S01]  /*0da0*/  @!P4 SHF.L.U64.HI R20, R42, 0x1, R31 ;  /* 0x000000012a14c819 */ /* 0x000fe2000001021f */
[----:B---3--:R-:W3:Y:S01]  /*0db0*/  @!P3 LDC.64 R38, c[0x0][0x3a0] ;  /* 0x0000e800ff26bb82 */ /* 0x008ee20000000a00 */
[----:B0-----:R-:W-:Y:S02]  /*0dc0*/  @!P3 MOV R40, R90 ;  /* 0x0000005a0028b202 */ /* 0x001fe40000000f00 */
[----:B------:R-:W-:Y:S01]  /*0dd0*/  @!P3 MOV R41, R89 ;  /* 0x000000590029b202 */ /* 0x000fe20000000f00 */
[----:B------:R-:W-:Y:S01]  /*0de0*/  @!P3 IMAD R31, R69, R29, R22 ;  /* 0x0000001d451fb224 */ /* 0x000fe200078e0216 */
[----:B------:R-:W-:Y:S01]  /*0df0*/  @!P4 IADD3 R44, P1, PT, R43, R32, RZ ;  /* 0x000000202b2cc210 */ /* 0x000fe20007f3e0ff */
[----:B------:R-:W4:Y:S01]  /*0e00*/  @!P0 LDG.E R16, desc[UR8][R36.64] ;  /* 0x0000000824108981 */ /* 0x000f22000c1e1900 */
[----:B------:R-:W-:Y:S01]  /*0e10*/  @!P3 IMAD.WIDE.U32 R40, R69, R28, R40 ;  /* 0x0000001c4528b225 */ /* 0x000fe200078e0028 */
[----:B------:R-:W-:Y:S01]  /*0e20*/  MOV R18, RZ ;  /* 0x000000ff00127202 */ /* 0x000fe20000000f00 */
[----:B------:R-:W0:Y:S01]  /*0e30*/  @!P3 LDC.64 R22, c[0x0][0x398] ;  /* 0x0000e600ff16bb82 */ /* 0x000e220000000a00 */
[----:B------:R-:W-:-:S02]  /*0e40*/  @!P4 IADD3.X R45, PT, PT, R20, R33, RZ, P1, !PT ;  /* 0x00000021142dc210 */ /* 0x000fc40000ffe4ff */
[----:B------:R-:W-:Y:S01]  /*0e50*/  @!P4 IADD3 R42, P0, PT, R43, R34, RZ ;  /* 0x000000222b2ac210 */ /* 0x000fe20007f1e0ff */
[----:B-1----:R-:W-:Y:S01]  /*0e60*/  @!P5 IMAD R34, R21, R26, RZ ;  /* 0x0000001a1522d224 */ /* 0x002fe200078e02ff */
[----:B------:R-:W-:Y:S01]  /*0e70*/  ISETP.NE.AND P1, PT, RZ, UR11, PT ;  /* 0x0000000bff007c0c */ /* 0x000fe2000bf25270 */
[----:B------:R1:W4:Y:S01]  /*0e80*/  @!P4 LDG.E R18, desc[UR8][R44.64] ;  /* 0x000000082c12c981 */ /* 0x000322000c1e1900 */
[----:B------:R-:W-:Y:S01]  /*0e90*/  @!P3 IADD3 R31, PT, PT, R41, R31, RZ ;  /* 0x0000001f291fb210 */ /* 0x000fe20007ffe0ff */
[----:B------:R-:W0:Y:S01]  /*0ea0*/  @!P5 LDC.64 R32, c[0x0][0x3a0] ;  /* 0x0000e800ff20db82 */ /* 0x000e220000000a00 */
[----:B------:R-:W-:Y:S02]  /*0eb0*/  @!P4 IADD3.X R43, PT, PT, R20, R35, RZ, P0, !PT ;  /* 0x00000023142bc210 */ /* 0x000fe400007fe4ff */
[----:B------:R-:W-:Y:S02]  /*0ec0*/  @!P5 MOV R35, R89 ;  /* 0x000000590023d202 */ /* 0x000fe40000000f00 */
[----:B-1----:R-:W-:-:S03]  /*0ed0*/  @!P3 SHF.L.U64.HI R44, R40, 0x1, R31 ;  /* 0x00000001282cb819 */ /* 0x002fc6000001021f */
[----:B------:R-:W1:Y:S01]  /*0ee0*/  @!P5 LDC.64 R28, c[0x0][0x398] ;  /* 0x0000e600ff1cdb82 */ /* 0x000e620000000a00 */
[----:B------:R-:W-:Y:S01]  /*0ef0*/  @!P5 IMAD R31, R57, R27, R34 ;  /* 0x0000001b391fd224 */ /* 0x000fe200078e0222 */
[----:B------:R-:W-:-:S05]  /*0f00*/  @!P5 MOV R34, R90 ;  /* 0x0000005a0022d202 */ /* 0x000fca0000000f00 */
[----:B------:R-:W-:Y:S01]  /*0f10*/  @!P5 IMAD.WIDE.U32 R26, R57, R26, R34 ;  /* 0x0000001a391ad225 */ /* 0x000fe200078e0022 */
[----:B------:R-:W1:Y:S01]  /*0f20*/  @P1 LDC.64 R36, c[0x0][0x3b0] ;  /* 0x0000ec00ff241b82 */ /* 0x000e620000000a00 */
[----:B------:R-:W-:-:S07]  /*0f30*/  @!P3 SHF.L.U32 R41, R40, 0x1, RZ ;  /* 0x000000012829b819 */ /* 0x000fce00000006ff */
[----:B------:R-:W1:Y:S01]  /*0f40*/  LDC.64 R34, c[0x0][0x3a8] ;  /* 0x0000ea00ff227b82 */ /* 0x000e620000000a00 */
[----:B------:R-:W-:Y:S02]  /*0f50*/  MOV R20, RZ ;  /* 0x000000ff00147202 */ /* 0x000fe40000000f00 */
[----:B---3--:R-:W-:Y:S02]  /*0f60*/  @!P3 IADD3 R38, P0, PT, R41, R38, RZ ;  /* 0x000000262926b210 */ /* 0x008fe40007f1e0ff */
[----:B------:R-:W-:Y:S02]  /*0f70*/  @!P5 IADD3 R31, PT, PT, R27, R31, RZ ;  /* 0x0000001f1b1fd210 */ /* 0x000fe40007ffe0ff */
[----:B------:R-:W-:Y:S01]  /*0f80*/  @!P5 SHF.L.U32 R27, R26, 0x1, RZ ;  /* 0x000000011a1bd819 */ /* 0x000fe200000006ff */
[----:B------:R1:W3:Y:S01]  /*0f90*/  @!P4 LDG.E R20, desc[UR8][R42.64] ;  /* 0x000000082a14c981 */ /* 0x0002e2000c1e1900 */
[----:B------:R-:W-:Y:S02]  /*0fa0*/  @!P3 IADD3.X R39, PT, PT, R44, R39, RZ, P0, !PT ;  /* 0x000000272c27b210 */ /* 0x000fe400007fe4ff */
[----:B0-----:R-:W-:-:S02]  /*0fb0*/  @!P3 IADD3 R40, P0, PT, R41, R22, RZ ;  /* 0x000000162928b210 */ /* 0x001fc40007f1e0ff */
[----:B------:R-:W-:Y:S02]  /*0fc0*/  @!P5 SHF.L.U64.HI R26, R26, 0x1, R31 ;  /* 0x000000011a1ad819 */ /* 0x000fe4000001021f */
[C---:B------:R-:W-:Y:S02]  /*0fd0*/  @!P5 IADD3 R32, P2, PT, R27.reuse, R32, RZ ;  /* 0x000000201b20d210 */ /* 0x040fe40007f5e0ff */
[----:B-1----:R-:W-:Y:S02]  /*0fe0*/  @!P5 IADD3 R42, P4, PT, R27, R28, RZ ;  /* 0x0000001c1b2ad210 */ /* 0x002fe40007f9e0ff */
[----:B------:R-:W-:Y:S02]  /*0ff0*/  CS2R R52, SRZ ;  /* 0x0000000000347805 */ /* 0x000fe4000001ff00 */
[----:B------:R-:W-:Y:S02]  /*1000*/  @!P3 IADD3.X R41, PT, PT, R44, R23, RZ, P0, !PT ;  /* 0x000000172c29b210 */ /* 0x000fe400007fe4ff */
[----:B------:R-:W-:-:S02]  /*1010*/  CS2R R22, SRZ ;  /* 0x0000000000167805 */ /* 0x000fc4000001ff00 */
[C---:B------:R-:W-:Y:S02]  /*1020*/  @!P5 IADD3.X R33, PT, PT, R26.reuse, R33, RZ, P2, !PT ;  /* 0x000000211a21d210 */ /* 0x040fe400017fe4ff */
[----:B------:R-:W-:Y:S02]  /*1030*/  @!P5 IADD3.X R43, PT, PT, R26, R29, RZ, P4, !PT ;  /* 0x0000001d1a2bd210 */ /* 0x000fe400027fe4ff */
[----:B------:R-:W-:Y:S01]  /*1040*/  CS2R R26, SRZ ;  /* 0x00000000001a7805 */ /* 0x000fe2000001ff00 */
[C---:B------:R-:W-:Y:S01]  /*1050*/  IMAD.WIDE R28, R30.reuse, 0x4, R34 ;  /* 0x000000041e1c7825 */ /* 0x040fe200078e0222 */
[----:B------:R-:W3:Y:S03]  /*1060*/  @!P3 LDG.E R53, desc[UR8][R38.64] ;  /* 0x000000082635b981 */ /* 0x000ee6000c1e1900 */
[----:B------:R-:W-:Y:S01]  /*1070*/  @P1 IMAD.WIDE R36, R30, 0x4, R36 ;  /* 0x000000041e241825 */ /* 0x000fe200078e0224 */
[----:B------:R-:W3:Y:S04]  /*1080*/  @!P3 LDG.E R52, desc[UR8][R40.64] ;  /* 0x000000082834b981 */ /* 0x000ee8000c1e1900 */
[----:B------:R-:W3:Y:S04]  /*1090*/  @!P5 LDG.E R22, desc[UR8][R32.64] ;  /* 0x000000082016d981 */ /* 0x000ee8000c1e1900 */
[----:B------:R-:W3:Y:S04]  /*10a0*/  @!P5 LDG.E R23, desc[UR8][R42.64] ;  /* 0x000000082a17d981 */ /* 0x000ee8000c1e1900 */
[----:B------:R0:W5:Y:S04]  /*10b0*/  @P1 LDG.E.64 R26, desc[UR8][R36.64] ;  /* 0x00000008241a1981 */ /* 0x000168000c1e1b00 */
[----:B------:R-:W5:Y:S01]  /*10c0*/  LDG.E.64 R28, desc[UR8][R28.64] ;  /* 0x000000081c1c7981 */ /* 0x000f62000c1e1b00 */
[----:B------:R-:W-:Y:S01]  /*10d0*/  UISETP.NE.AND UP0, UPT, UR11, URZ, UPT ;  /* 0x000000ff0b00728c */ /* 0x000fe2000bf05270 */
[----:B------:R-:W-:-:S02]  /*10e0*/  MOV R85, 0x3f800000 ;  /* 0x3f80000000557802 */ /* 0x000fc40000000f00 */
[----:B--2---:R-:W-:Y:S02]  /*10f0*/  PRMT R81, R51, 0x7632, R81 ;  /* 0x0000763233517816 */ /* 0x004fe40000000051 */
[----:B------:R-:W-:Y:S02]  /*1100*/  PRMT R82, R50, 0x7632, R82 ;  /* 0x0000763232527816 */ /* 0x000fe40000000052 */
[----:B------:R-:W-:Y:S02]  /*1110*/  PRMT R80, R48, 0x7632, R80 ;  /* 0x0000763230507816 */ /* 0x000fe40000000050 */
[----:B----4-:R-:W-:Y:S02]  /*1120*/  PRMT R79, R49, 0x7632, R79 ;  /* 0x00007632314f7816 */ /* 0x010fe4000000004f */
[----:B------:R-:W-:Y:S02]  /*1130*/  PRMT R77, R6, 0x7632, R77 ;  /* 0x00007632064d7816 */ /* 0x000fe4000000004d */
[----:B------:R-:W-:Y:S01]  /*1140*/  PRMT R78, R8, 0x7632, R78 ;  /* 0x00007632084e7816 */ /* 0x000fe2000000004e */
[----:B------:R-:W-:-:S05]  /*1150*/  FFMA.FTZ R30, -R24, R24, R25 ;  /* 0x00000018181e7223 */ /* 0x000fca0000010119 */
[----:B------:R-:W-:-:S13]  /*1160*/  FSETP.GTU.FTZ.AND P0, PT, R30, RZ, PT ;  /* 0x000000ff1e00720b */ /* 0x000fda0003f1c000 */
[----:B------:R-:W1:Y:S01]  /*1170*/  @P0 LDC R25, c[0x0][0x3c0] ;  /* 0x0000f000ff190b82 */ /* 0x000e620000000800 */
[----:B------:R-:W-:Y:S02]  /*1180*/  PRMT R75, R10, 0x7632, R75 ;  /* 0x000076320a4b7816 */ /* 0x000fe4000000004b */
[----:B------:R-:W-:Y:S02]  /*1190*/  PRMT R76, R12, 0x7632, R76 ;  /* 0x000076320c4c7816 */ /* 0x000fe4000000004c */
[----:B------:R-:W-:Y:S02]  /*11a0*/  PRMT R73, R14, 0x7632, R73 ;  /* 0x000076320e497816 */ /* 0x000fe40000000049 */
[----:B------:R-:W-:Y:S02]  /*11b0*/  PRMT R74, R16, 0x7632, R74 ;  /* 0x00007632104a7816 */ /* 0x000fe4000000004a */
[----:B------:R-:W-:Y:S01]  /*11c0*/  PRMT R71, R18, 0x7632, R71 ;  /* 0x0000763212477816 */ /* 0x000fe20000000047 */
[----:B-1----:R-:W-:-:S04]  /*11d0*/  @P0 FADD.FTZ R25, R30, R25 ;  /* 0x000000191e190221 */ /* 0x002fc80000010000 */
[----:B------:R1:W2:Y:S01]  /*11e0*/  @P0 MUFU.RSQ R85, R25 ;  /* 0x0000001900550308 */ /* 0x0002a20000001400 */
[----:B---3--:R-:W-:Y:S02]  /*11f0*/  PRMT R72, R20, 0x7632, R72 ;  /* 0x0000763214487816 */ /* 0x008fe40000000048 */
[----:B------:R-:W-:Y:S02]  /*1200*/  PRMT R83, R53, 0x7632, R83 ;  /* 0x0000763235537816 */ /* 0x000fe40000000053 */
[----:B------:R-:W-:Y:S02]  /*1210*/  PRMT R84, R52, 0x7632, R84 ;  /* 0x0000763234547816 */ /* 0x000fe40000000054 */
[----:B-1----:R-:W-:Y:S02]  /*1220*/  PRMT R25, R22, 0x7632, R25 ;  /* 0x0000763216197816 */ /* 0x002fe40000000019 */
[----:B------:R-:W-:Y:S01]  /*1230*/  PRMT R70, R23, 0x7632, R70 ;  /* 0x0000763217467816 */ /* 0x000fe20000000046 */
[----:B0-2---:R-:W-:Y:S06]  /*1240*/  BRA.U UP0, `(.L_x_78) ;  /* 0x0000000900447547 */ /* 0x005fec000b800000 */
[----:B------:R-:W-:Y:S02]  /*1250*/  SHF.L.U32 R33, R53, 0x10, RZ ;  /* 0x0000001035217819 */ /* 0x000fe400000006ff */
[----:B------:R-:W-:Y:S02]  /*1260*/  SHF.L.U32 R35, R83, 0x10, RZ ;  /* 0x0000001053237819 */ /* 0x000fe400000006ff */
[----:B------:R-:W-:Y:S01]  /*1270*/  SHF.L.U32 R31, R52, 0x10, RZ ;  /* 0x00000010341f7819 */ /* 0x000fe200000006ff */
[C---:B------:R-:W-:Y:S01]  /*1280*/  FADD.FTZ R32, -R24.reuse, R33 ;  /* 0x0000002118207221 */ /* 0x040fe20000010100 */
[----:B------:R-:W-:Y:S01]  /*1290*/  SHF.L.U32 R37, R51, 0x10, RZ ;  /* 0x0000001033257819 */ /* 0x000fe200000006ff */
[----:B------:R-:W-:Y:S01]  /*12a0*/  FADD.FTZ R34, -R24, R35 ;  /* 0x0000002318227221 */ /* 0x000fe20000010100 */
[----:B------:R-:W-:Y:S01]  /*12b0*/  SHF.L.U32 R30, R84, 0x10, RZ ;  /* 0x00000010541e7819 */ /* 0x000fe200000006ff */
[----:B-----5:R-:W-:Y:S01]  /*12c0*/  FMUL.FTZ R35, R28, R31 ;  /* 0x0000001f1c237220 */ /* 0x020fe20000410000 */
[-C--:B------:R-:W-:Y:S01]  /*12d0*/  FMUL.FTZ R32, R32, R85.reuse ;  /* 0x0000005520207220 */ /* 0x080fe20000410000 */
[----:B------:R-:W-:Y:S01]  /*12e0*/  FADD.FTZ R38, -R24, R37 ;  /* 0x0000002518267221 */ /* 0x000fe20000010100 */
[----:B------:R-:W-:Y:S01]  /*12f0*/  FMUL.FTZ R33, R34, R85 ;  /* 0x0000005522217220 */ /* 0x000fe20000410000 */
[----:B------:R-:W-:Y:S01]  /*1300*/  SHF.L.U32 R39, R50, 0x10, RZ ;  /* 0x0000001032277819 */ /* 0x000fe200000006ff */
[----:B------:R-:W-:Y:S01]  /*1310*/  FMUL.FTZ R36, R29, R30 ;  /* 0x0000001e1d247220 */ /* 0x000fe20000410000 */
[----:B------:R-:W-:Y:S01]  /*1320*/  FADD.FTZ R37, RZ, R35 ;  /* 0x00000023ff257221 */ /* 0x000fe20000010000 */
[----:B------:R-:W-:Y:S01]  /*1330*/  FFMA.FTZ R34, R32, R35, RZ ;  /* 0x0000002320227223 */ /* 0x000fe200000100ff */
[----:B------:R-:W-:Y:S01]  /*1340*/  FFMA.FTZ R32, R31, R32, RZ ;  /* 0x000000201f207223 */ /* 0x000fe200000100ff */
[----:B------:R-:W-:Y:S01]  /*1350*/  FADD.FTZ R40, RZ, R31 ;  /* 0x0000001fff287221 */ /* 0x000fe20000010000 */
[----:B------:R-:W-:Y:S01]  /*1360*/  FADD.FTZ R37, R36, R37 ;  /* 0x0000002524257221 */ /* 0x000fe20000010000 */
[----:B------:R-:W-:Y:S01]  /*1370*/  FFMA.FTZ R34, R33, R36, R34 ;  /* 0x0000002421227223 */ /* 0x000fe20000010022 */
[----:B------:R-:W-:Y:S01]  /*1380*/  FMUL.FTZ R36, R28, R39 ;  /* 0x000000271c247220 */ /* 0x000fe20000410000 */
[----:B------:R-:W-:Y:S01]  /*1390*/  FMUL.FTZ R35, R38, R85 ;  /* 0x0000005526237220 */ /* 0x000fe20000410000 */
[----:B------:R-:W-:Y:S01]  /*13a0*/  SHF.L.U32 R31, R81, 0x10, RZ ;  /* 0x00000010511f7819 */ /* 0x000fe200000006ff */
[----:B------:R-:W-:Y:S01]  /*13b0*/  FADD.FTZ R40, R39, R40 ;  /* 0x0000002827287221 */ /* 0x000fe20000010000 */
[----:B------:R-:W-:Y:S01]  /*13c0*/  FADD.FTZ R37, R37, R36 ;  /* 0x0000002425257221 */ /* 0x000fe20000010000 */
[----:B------:R-:W-:Y:S01]  /*13d0*/  FFMA.FTZ R36, R35, R36, R34 ;  /* 0x0000002423247223 */ /* 0x000fe20000010022 */
[----:B------:R-:W-:Y:S01]  /*13e0*/  SHF.L.U32 R41, R49, 0x10, RZ ;  /* 0x0000001031297819 */ /* 0x000fe200000006ff */
[----:B------:R-:W-:Y:S01]  /*13f0*/  FADD.FTZ R34, -R24, R31 ;  /* 0x0000001f18227221 */ /* 0x000fe20000010100 */
[----:B------:R-:W-:Y:S01]  /*1400*/  FFMA.FTZ R39, R39, R35, R32 ;  /* 0x0000002327277223 */ /* 0x000fe20000010020 */
[----:B------:R-:W-:Y:S01]  /*1410*/  SHF.L.U32 R32, R82, 0x10, RZ ;  /* 0x0000001052207819 */ /* 0x000fe200000006ff */
[----:B------:R-:W-:Y:S01]  /*1420*/  FFMA.FTZ R33, R30, R33, RZ ;  /* 0x000000211e217223 */ /* 0x000fe200000100ff */
[----:B------:R-:W-:Y:S01]  /*1430*/  FADD.FTZ R35, RZ, R30 ;  /* 0x0000001eff237221 */ /* 0x000fe20000010000 */
[----:B------:R-:W-:Y:S01]  /*1440*/  FADD.FTZ R30, -R24, R41 ;  /* 0x00000029181e7221 */ /* 0x000fe20000010100 */
[-C--:B------:R-:W-:Y:S01]  /*1450*/  FMUL.FTZ R31, R34, R85.reuse ;  /* 0x00000055221f7220 */ /* 0x080fe20000410000 */
[----:B------:R-:W-:Y:S01]  /*1460*/  SHF.L.U32 R38, R48, 0x10, RZ ;  /* 0x0000001030267819 */ /* 0x000fe200000006ff */
[----:B------:R-:W-:Y:S01]  /*1470*/  FADD.FTZ R35, R32, R35 ;  /* 0x0000002320237221 */ /* 0x000fe20000010000 */
[----:B------:R-:W-:Y:S01]  /*1480*/  FMUL.FTZ R43, R30, R85 ;  /* 0x000000551e2b7220 */ /* 0x000fe20000410000 */
[----:B------:R-:W-:Y:S01]  /*1490*/  FFMA.FTZ R33, R32, R31, R33 ;  /* 0x0000001f20217223 */ /* 0x000fe20000010021 */
[----:B------:R-:W-:Y:S01]  /*14a0*/  SHF.L.U32 R41, R79, 0x10, RZ ;  /* 0x000000104f297819 */ /* 0x000fe200000006ff */
[----:B------:R-:W-:Y:S01]  /*14b0*/  FMUL.FTZ R32, R29, R32 ;  /* 0x000000201d207220 */ /* 0x000fe20000410000 */
[----:B------:R-:W-:Y:S01]  /*14c0*/  FADD.FTZ R40, R40, R38 ;  /* 0x0000002628287221 */ /* 0x000fe20000010000 */
[----:B------:R-:W-:Y:S01]  /*14d0*/  FFMA.FTZ R39, R38, R43, R39 ;  /* 0x0000002b26277223 */ /* 0x000fe20000010027 */
[----:B------:R-:W-:Y:S01]  /*14e0*/  FMUL.FTZ R38, R28, R38 ;  /* 0x000000261c267220 */ /* 0x000fe20000410000 */
[----:B------:R-:W-:Y:S01]  /*14f0*/  FADD.FTZ R37, R32, R37 ;  /* 0x0000002520257221 */ /* 0x000fe20000010000 */
[----:B------:R-:W-:Y:S01]  /*1500*/  FFMA.FTZ R36, R31, R32, R36 ;  /* 0x000000201f247223 */ /* 0x000fe20000010024 */
[----:B------:R-:W-:Y:S01]  /*1510*/  FADD.FTZ R32, -R24, R41 ;  /* 0x0000002918207221 */ /* 0x000fe20000010100 */
[----:B------:R-:W-:Y:S01]  /*1520*/  SHF.L.U32 R30, R80, 0x10, RZ ;  /* 0x00000010501e7819 */ /* 0x000fe200000006ff */
[----:B------:R-:W-:Y:S01]  /*1530*/  FADD.FTZ R34, R37, R38 ;  /* 0x0000002625227221 */ /* 0x000fe20000010000 */
[----:B------:R-:W-:Y:S01]  /*1540*/  SHF.L.U32 R37, R6, 0x10, RZ ;  /* 0x0000001006257819 */ /* 0x000fe200000006ff */
[----:B------:R-:W-:Y:S01]  /*1550*/  FMUL.FTZ R32, R32, R85 ;  /* 0x0000005520207220 */ /* 0x000fe20000410000 */
[----:B------:R-:W-:Y:S01]  /*1560*/  SHF.L.U32 R41, R77, 0x10, RZ ;  /* 0x000000104d297819 */ /* 0x000fe200000006ff */
[----:B------:R-:W-:Y:S01]  /*1570*/  FFMA.FTZ R43, R43, R38, R36 ;  /* 0x000000262b2b7223 */ /* 0x000fe20000010024 */
[----:B------:R-:W-:Y:S01]  /*1580*/  FMUL.FTZ R31, R29, R30 ;  /* 0x0000001e1d1f7220 */ /* 0x000fe20000410000 */
[----:B------:R-:W-:Y:S01]  /*1590*/  FADD.FTZ R35, R35, R30 ;  /* 0x0000001e23237221 */ /* 0x000fe20000010000 */
[----:B------:R-:W-:Y:S01]  /*15a0*/  FFMA.FTZ R33, R30, R32, R33 ;  /* 0x000000201e217223 */ /* 0x000fe20000010021 */
[----:B------:R-:W-:Y:S01]  /*15b0*/  FADD.FTZ R36, -R24, R37 ;  /* 0x0000002518247221 */ /* 0x000fe20000010100 */
[----:B------:R-:W-:Y:S01]  /*15c0*/  SHF.L.U32 R30, R8, 0x10, RZ ;  /* 0x00000010081e7819 */ /* 0x000fe200000006ff */
[----:B------:R-:W-:Y:S01]  /*15d0*/  FADD.FTZ R38, -R24, R41 ;  /* 0x0000002918267221 */ /* 0x000fe20000010100 */
[----:B------:R-:W-:Y:S01]  /*15e0*/  FFMA.FTZ R43, R32, R31, R43 ;  /* 0x0000001f202b7223 */ /* 0x000fe2000001002b */
[----:B------:R-:W-:Y:S01]  /*15f0*/  FADD.FTZ R34, R31, R34 ;  /* 0x000000221f227221 */ /* 0x000fe20000010000 */
[----:B------:R-:W-:Y:S01]  /*1600*/  SHF.L.U32 R32, R78, 0x10, RZ ;  /* 0x000000104e207819 */ /* 0x000fe200000006ff */
[-C--:B------:R-:W-:Y:S01]  /*1610*/  FMUL.FTZ R36, R36, R85.reuse ;  /* 0x0000005524247220 */ /* 0x080fe20000410000 */
[----:B------:R-:W-:Y:S01]  /*1620*/  SHF.L.U32 R41, R10, 0x10, RZ ;  /* 0x000000100a297819 */ /* 0x000fe200000006ff */
[----:B------:R-:W-:Y:S01]  /*1630*/  FMUL.FTZ R38, R38, R85 ;  /* 0x0000005526267220 */ /* 0x000fe20000410000 */
[----:B------:R-:W-:Y:S01]  /*1640*/  FMUL.FTZ R31, R28, R30 ;  /* 0x0000001e1c1f7220 */ /* 0x000fe20000410000 */
[----:B------:R-:W-:Y:S01]  /*1650*/  FADD.FTZ R40, R40, R30 ;  /* 0x0000001e28287221 */ /* 0x000fe20000010000 */
[----:B------:R-:W-:Y:S01]  /*1660*/  FFMA.FTZ R39, R30, R36, R39 ;  /* 0x000000241e277223 */ /* 0x000fe20000010027 */
[----:B------:R-:W-:Y:S01]  /*1670*/  FADD.FTZ R35, R35, R32 ;  /* 0x0000002023237221 */ /* 0x000fe20000010000 */
[----:B------:R-:W-:Y:S01]  /*1680*/  FFMA.FTZ R33, R32, R38, R33 ;  /* 0x0000002620217223 */ /* 0x000fe20000010021 */
[----:B------:R-:W-:Y:S01]  /*1690*/  FMUL.FTZ R37, R29, R32 ;  /* 0x000000201d257220 */ /* 0x000fe20000410000 */
[----:B------:R-:W-:Y:S01]  /*16a0*/  FADD.FTZ R34, R34, R31 ;  /* 0x0000001f22227221 */ /* 0x000fe20000010000 */
[----:B------:R-:W-:Y:S01]  /*16b0*/  FFMA.FTZ R43, R36, R31, R43 ;  /* 0x0000001f242b7223 */ /* 0x000fe2000001002b */
[----:B------:R-:W-:Y:S01]  /*16c0*/  SHF.L.U32 R30, R12, 0x10, RZ ;  /* 0x000000100c1e7819 */ /* 0x000fe200000006ff */
[----:B------:R-:W-:Y:S01]  /*16d0*/  FADD.FTZ R32, -R24, R41 ;  /* 0x0000002918207221 */ /* 0x000fe20000010100 */
[----:B------:R-:W-:Y:S01]  /*16e0*/  SHF.L.U32 R41, R14, 0x10, RZ ;  /* 0x000000100e297819 */ /* 0x000fe200000006ff */
[----:B------:R-:W-:Y:S01]  /*16f0*/  FADD.FTZ R34, R37, R34 ;  /* 0x0000002225227221 */ /* 0x000fe20000010000 */
[----:B------:R-:W-:Y:S01]  /*1700*/  FFMA.FTZ R43, R38, R37, R43 ;  /* 0x00000025262b7223 */ /* 0x000fe2000001002b */
[----:B------:R-:W-:Y:S01]  /*1710*/  FMUL.FTZ R32, R32, R85 ;  /* 0x0000005520207220 */ /* 0x000fe20000410000 */
[----:B------:R-:W-:Y:S01]  /*1720*/  SHF.L.U32 R31, R75, 0x10, RZ ;  /* 0x000000104b1f7819 */ /* 0x000fe200000006ff */
[----:B------:R-:W-:Y:S01]  /*1730*/  FMUL.FTZ R37, R28, R30 ;  /* 0x0000001e1c257220 */ /* 0x000fe20000410000 */
[----:B------:R-:W-:Y:S01]  /*1740*/  FADD.FTZ R38, -R24, R41 ;  /* 0x0000002918267221 */ /* 0x000fe20000010100 */
[----:B------:R-:W-:Y:S01]  /*1750*/  FFMA.FTZ R39, R30, R32, R39 ;  /* 0x000000201e277223 */ /* 0x000fe20000010027 */
[----:B------:R-:W-:Y:S01]  /*1760*/  SHF.L.U32 R36, R16, 0x10, RZ ;  /* 0x0000001010247819 */ /* 0x000fe200000006ff */
[----:B------:R-:W-:Y:S01]  /*1770*/  FFMA.FTZ R43, R32, R37, R43 ;  /* 0x00000025202b7223 */ /* 0x000fe2000001002b */
[----:B------:R-:W-:Y:S01]  /*1780*/  FADD.FTZ R34, R34, R37 ;  /* 0x0000002522227221 */ /* 0x000fe20000010000 */
[----:B------:R-:W-:Y:S01]  /*1790*/  FADD.FTZ R32, -R24, R31 ;  /* 0x0000001f18207221 */ /* 0x000fe20000010100 */
[----:B------:R-:W-:Y:S01]  /*17a0*/  FADD.FTZ R40, R40, R30 ;  /* 0x0000001e28287221 */ /* 0x000fe20000010000 */
[----:B------:R-:W-:Y:S01]  /*17b0*/  SHF.L.U32 R37, R73, 0x10, RZ ;  /* 0x0000001049257819 */ /* 0x000fe200000006ff */
[-C--:B------:R-:W-:Y:S01]  /*17c0*/  FMUL.FTZ R38, R38, R85.reuse ;  /* 0x0000005526267220 */ /* 0x080fe20000410000 */
[----:B------:R-:W-:Y:S01]  /*17d0*/  SHF.L.U32 R30, R76, 0x10, RZ ;  /* 0x000000104c1e7819 */ /* 0x000fe200000006ff */
[-C--:B------:R-:W-:Y:S01]  /*17e0*/  FMUL.FTZ R32, R32, R85.reuse ;  /* 0x0000005520207220 */ /* 0x080fe20000410000 */
[----:B------:R-:W-:Y:S01]  /*17f0*/  FADD.FTZ R40, R40, R36 ;  /* 0x0000002428287221 */ /* 0x000fe20000010000 */
[----:B------:R-:W-:Y:S01]  /*1800*/  FFMA.FTZ R39, R36, R38, R39 ;  /* 0x0000002624277223 */ /* 0x000fe20000010027 */
[----:B------:R-:W-:Y:S01]  /*1810*/  FMUL.FTZ R41, R28, R36 ;  /* 0x000000241c297220 */ /* 0x000fe20000410000 */
[----:B------:R-:W-:Y:S01]  /*1820*/  FADD.FTZ R36, -R24, R37 ;  /* 0x0000002518247221 */ /* 0x000fe20000010100 */
[----:B------:R-:W-:Y:S01]  /*1830*/  FMUL.FTZ R31, R29, R30 ;  /* 0x0000001e1d1f7220 */ /* 0x000fe20000410000 */
[----:B------:R-:W-:Y:S01]  /*1840*/  FADD.FTZ R35, R35, R30 ;  /* 0x0000001e23237221 */ /* 0x000fe20000010000 */
[----:B------:R-:W-:Y:S01]  /*1850*/  FFMA.FTZ R33, R30, R32, R33 ;  /* 0x000000201e217223 */ /* 0x000fe20000010021 */
[----:B------:R-:W-:Y:S01]  /*1860*/  SHF.L.U32 R30, R74, 0x10, RZ ;  /* 0x000000104a1e7819 */ /* 0x000fe200000006ff */
[----:B------:R-:W-:Y:S01]  /*1870*/  FMUL.FTZ R36, R36, R85 ;  /* 0x0000005524247220 */ /* 0x000fe20000410000 */
[----:B------:R-:W-:Y:S01]  /*1880*/  FADD.FTZ R34, R31, R34 ;  /* 0x000000221f227221 */ /* 0x000fe20000010000 */
[----:B------:R-:W-:Y:S01]  /*1890*/  FFMA.FTZ R43, R32, R31, R43 ;  /* 0x0000001f202b7223 */ /* 0x000fe2000001002b */
[----:B------:R-:W-:Y:S01]  /*18a0*/  SHF.L.U32 R37, R18, 0x10, RZ ;  /* 0x0000001012257819 */ /* 0x000fe200000006ff */
        /* <DEDUP_REMOVED lines=10> */
[----:B------:R-:W-:Y:S01]  /*1950*/  SHF.L.U32 R32, R72, 0x10, RZ ;  /* 0x0000001048207819 */ /* 0x000fe200000006ff */
[----:B------:R-:W-:Y:S01]  /*1960*/  FMUL.FTZ R38, R38, R85 ;  /* 0x0000005526267220 */ /* 0x000fe20000410000 */
[----:B------:R-:W-:Y:S01]  /*1970*/  FMUL.FTZ R31, R28, R30 ;  /* 0x0000001e1c1f7220 */ /* 0x000fe20000410000 */
[----:B------:R-:W-:Y:S01]  /*1980*/  FADD.FTZ R36, -R24, R41 ;  /* 0x0000002918247221 */ /* 0x000fe20000010100 */
[----:B------:R-:W-:Y:S01]  /*1990*/  SHF.L.U32 R37, R22, 0x10, RZ ;  /* 0x0000001016257819 */ /* 0x000fe200000006ff */
[----:B------:R-:W-:Y:S01]  /*19a0*/  FADD.FTZ R40, R40, R30 ;  /* 0x0000001e28287221 */ /* 0x000fe20000010000 */
[----:B------:R-:W-:Y:S01]  /*19b0*/  FADD.FTZ R34, R34, R31 ;  /* 0x0000001f22227221 */ /* 0x000fe20000010000 */
[----:B------:R-:W-:Y:S01]  /*19c0*/  FFMA.FTZ R43, R38, R31, R43 ;  /* 0x0000001f262b7223 */ /* 0x000fe2000001002b */
[----:B------:R-:W-:Y:S01]  /*19d0*/  FMUL.FTZ R36, R36, R85 ;  /* 0x0000005524247220 */ /* 0x000fe20000410000 */
[----:B------:R-:W-:Y:S01]  /*19e0*/  FMUL.FTZ R31, R29, R32 ;  /* 0x000000201d1f7220 */ /* 0x000fe20000410000 */
[----:B------:R-:W-:Y:S01]  /*19f0*/  FFMA.FTZ R39, R30, R38, R39 ;  /* 0x000000261e277223 */ /* 0x000fe20000010027 */
[----:B------:R-:W-:Y:S01]  /*1a00*/  SHF.L.U32 R30, R23, 0x10, RZ ;  /* 0x00000010171e7819 */ /* 0x000fe200000006ff */
[----:B------:R-:W-:Y:S01]  /*1a10*/  FADD.FTZ R38, -R24, R37 ;  /* 0x0000002518267221 */ /* 0x000fe20000010100 */
[----:B------:R-:W-:Y:S01]  /*1a20*/  FADD.FTZ R34, R31, R34 ;  /* 0x000000221f227221 */ /* 0x000fe20000010000 */
[----:B------:R-:W-:Y:S01]  /*1a30*/  FFMA.FTZ R43, R36, R31, R43 ;  /* 0x0000001f242b7223 */ /* 0x000fe2000001002b */
[----:B------:R-:W-:Y:S01]  /*1a40*/  SHF.L.U32 R31, R25, 0x10, RZ ;  /* 0x00000010191f7819 */ /* 0x000fe200000006ff */
[----:B------:R-:W-:Y:S01]  /*1a50*/  FFMA.FTZ R33, R32, R36, R33 ;  /* 0x0000002420217223 */ /* 0x000fe20000010021 */
[----:B------:R-:W-:Y:S01]  /*1a60*/  SHF.L.U32 R36, R70, 0x10, RZ ;  /* 0x0000001046247819 */ /* 0x000fe200000006ff */
[----:B------:R-:W-:Y:S01]  /*1a70*/  FMUL.FTZ R37, R28, R30 ;  /* 0x0000001e1c257220 */ /* 0x000fe20000410000 */
[----:B------:R-:W-:Y:S01]  /*1a80*/  FMUL.FTZ R42, R38, R85 ;  /* 0x00000055262a7220 */ /* 0x000fe20000410000 */
[----:B------:R-:W-:Y:S01]  /*1a90*/  FADD.FTZ R38, -R24, R31 ;  /* 0x0000001f18267221 */ /* 0x000fe20000010100 */
[----:B------:R-:W-:Y:S01]  /*1aa0*/  FADD.FTZ R35, R35, R32 ;  /* 0x0000002023237221 */ /* 0x000fe20000010000 */
[----:B------:R-:W-:Y:S01]  /*1ab0*/  FADD.FTZ R34, R34, R37 ;  /* 0x0000002522227221 */ /* 0x000fe20000010000 */
[----:B------:R-:W-:Y:S01]  /*1ac0*/  FMUL.FTZ R31, R29, R36 ;  /* 0x000000241d1f7220 */ /* 0x000fe20000410000 */
[----:B------:R-:W-:Y:S01]  /*1ad0*/  FFMA.FTZ R43, R42, R37, R43 ;  /* 0x000000252a2b7223 */ /* 0x000fe2000001002b */
[----:B------:R-:W-:Y:S01]  /*1ae0*/  FMUL.FTZ R38, R38, R85 ;  /* 0x0000005526267220 */ /* 0x000fe20000410000 */
[----:B------:R-:W-:Y:S01]  /*1af0*/  FFMA.FTZ R32, R30, R42, R39 ;  /* 0x0000002a1e207223 */ /* 0x000fe20000010027 */
[----:B------:R-:W-:Y:S01]  /*1b00*/  FADD.FTZ R37, R31, R34 ;  /* 0x000000221f257221 */ /* 0x000fe20000010000 */
[----:B------:R-:W-:Y:S01]  /*1b10*/  FADD.FTZ R34, R40, R30 ;  /* 0x0000001e28227221 */ /* 0x000fe20000010000 */
[----:B------:R-:W-:Y:S01]  /*1b20*/  FFMA.FTZ R31, R38, R31, R43 ;  /* 0x0000001f261f7223 */ /* 0x000fe2000001002b */
[----:B------:R-:W-:Y:S01]  /*1b30*/  FADD.FTZ R35, R35, R36 ;  /* 0x0000002423237221 */ /* 0x000fe20000010000 */
[----:B------:R-:W-:Y:S01]  /*1b40*/  FFMA.FTZ R33, R36, R38, R33 ;  /* 0x0000002624217223 */ /* 0x000fe20000010021 */
[----:B------:R-:W-:Y:S06]  /*1b50*/  BRA `(.L_x_79) ;  /* 0x0000001000807947 */ /* 0x000fec0003800000 */
.L_x_78:
[----:B------:R-:W-:Y:S02]  /*1b60*/  SHF.L.U32 R31, R53, 0x10, RZ ;  /* 0x00000010351f7819 */ /* 0x000fe400000006ff */
[----:B------:R-:W-:Y:S02]  /*1b70*/  SHF.L.U32 R33, R83, 0x10, RZ ;  /* 0x0000001053217819 */ /* 0x000fe400000006ff */
[----:B------:R-:W-:Y:S01]  /*1b80*/  SHF.L.U32 R43, R81, 0x10, RZ ;  /* 0x00000010512b7819 */ /* 0x000fe200000006ff */
[----:B------:R-:W-:Y:S01]  /*1b90*/  FADD.FTZ R30, -R24, R31 ;  /* 0x0000001f181e7221 */ /* 0x000fe20000010100 */
[----:B------:R-:W-:Y:S02]  /*1ba0*/  SHF.L.U32 R45, R49, 0x10, RZ ;  /* 0x00000010312d7819 */ /* 0x000fe400000006ff */
[----:B------:R-:W-:Y:S01]  /*1bb0*/  SHF.L.U32 R46, R50, 0x10, RZ ;  /* 0x00000010322e7819 */ /* 0x000fe200000006ff */
[----:B------:R-:W-:Y:S01]  /*1bc0*/  FMUL.FTZ R31, R30, R85 ;  /* 0x000000551e1f7220 */ /* 0x000fe20000410000 */
[C---:B------:R-:W-:Y:S01]  /*1bd0*/  FADD.FTZ R30, -R24.reuse, R33 ;  /* 0x00000021181e7221 */ /* 0x040fe20000010100 */
[----:B------:R-:W-:Y:S01]  /*1be0*/  SHF.L.U32 R33, R51, 0x10, RZ ;  /* 0x0000001033217819 */ /* 0x000fe200000006ff */
[----:B------:R-:W-:Y:S01]  /*1bf0*/  FADD.FTZ R42, -R24, R43 ;  /* 0x0000002b182a7221 */ /* 0x000fe20000010100 */
[--C-:B-----5:R-:W-:Y:S01]  /*1c00*/  FFMA.FTZ R32, R28, R31, R26.reuse ;  /* 0x0000001f1c207223 */ /* 0x120fe2000001001a */
[-C--:B------:R-:W-:Y:S01]  /*1c10*/  FMUL.FTZ R30, R30, R85.reuse ;  /* 0x000000551e1e7220 */ /* 0x080fe20000410000 */
[----:B------:R-:W-:Y:S01]  /*1c20*/  SHF.L.U32 R86, R82, 0x10, RZ ;  /* 0x0000001052567819 */ /* 0x000fe200000006ff */
[----:B------:R-:W-:Y:S01]  /*1c30*/  FADD.FTZ R36, -R24, R33 ;  /* 0x0000002118247221 */ /* 0x000fe20000010100 */
[----:B------:R-:W-:Y:S01]  /*1c40*/  FMUL.FTZ R35, R32, -1.4426950216293334961 ;  /* 0xbfb8aa3b20237820 */ /* 0x000fe20000410000 */
[----:B------:R-:W-:Y:S01]  /*1c50*/  FFMA.FTZ R34, R29, R30, R27 ;  /* 0x0000001e1d227223 */ /* 0x000fe2000001001b */
[----:B------:R-:W-:Y:S01]  /*1c60*/  SHF.L.U32 R93, R80, 0x10, RZ ;  /* 0x00000010505d7819 */ /* 0x000fe200000006ff */
[----:B------:R-:W-:Y:S01]  /*1c70*/  FMUL.FTZ R33, R36, R85 ;  /* 0x0000005524217220 */ /* 0x000fe20000410000 */
[----:B------:R-:W-:Y:S01]  /*1c80*/  SHF.L.U32 R94, R78, 0x10, RZ ;  /* 0x000000104e5e7819 */ /* 0x000fe200000006ff */
[----:B------:R-:W-:Y:S01]  /*1c90*/  FMUL.FTZ R37, R34, -1.4426950216293334961 ;  /* 0xbfb8aa3b22257820 */ /* 0x000fe20000410000 */
[----:B------:R-:W0:Y:S01]  /*1ca0*/  MUFU.EX2 R35, R35 ;  /* 0x0000002300237308 */ /* 0x000e220000000800 */
[----:B------:R-:W-:-:S04]  /*1cb0*/  FFMA.FTZ R41, R28, R33, R26 ;  /* 0x000000211c297223 */ /* 0x000fc8000001001a */
[----:B------:R-:W-:-:S03]  /*1cc0*/  FMUL.FTZ R39, R41, -1.4426950216293334961 ;  /* 0xbfb8aa3b29277820 */ /* 0x000fc60000410000 */
[----:B------:R-:W1:Y:S08]  /*1cd0*/  MUFU.EX2 R37, R37 ;  /* 0x0000002500257308 */ /* 0x000e700000000800 */
[----:B------:R-:W2:Y:S01]  /*1ce0*/  MUFU.EX2 R39, R39 ;  /* 0x0000002700277308 */ /* 0x000ea20000000800 */
[----:B0-----:R-:W-:Y:S01]  /*1cf0*/  FADD.FTZ R36, R35, 1 ;  /* 0x3f80000023247421 */ /* 0x001fe20000010000 */
[----:B------:R-:W-:-:S06]  /*1d00*/  SHF.L.U32 R35, R52, 0x10, RZ ;  /* 0x0000001034237819 */ /* 0x000fcc00000006ff */
[----:B------:R-:W0:Y:S01]  /*1d10*/  MUFU.RCP R36, R36 ;  /* 0x0000002400247308 */ /* 0x000e220000001000 */
[----:B-1----:R-:W-:-:S07]  /*1d20*/  FADD.FTZ R38, R37, 1 ;  /* 0x3f80000025267421 */ /* 0x002fce0000010000 */
[----:B------:R-:W1:Y:S01]  /*1d30*/  MUFU.RCP R38, R38 ;  /* 0x0000002600267308 */ /* 0x000e620000001000 */
[----:B--2---:R-:W-:-:S07]  /*1d40*/  FADD.FTZ R43, R39, 1 ;  /* 0x3f800000272b7421 */ /* 0x004fce0000010000 */
[----:B------:R-:W2:Y:S01]  /*1d50*/  MUFU.RCP R43, R43 ;  /* 0x0000002b002b7308 */ /* 0x000ea20000001000 */
[----:B0-----:R-:W-:Y:S01]  /*1d60*/  FMUL.FTZ R40, R35, R36 ;  /* 0x0000002423287220 */ /* 0x001fe20000410000 */
[----:B------:R-:W-:Y:S01]  /*1d70*/  FADD.FTZ R35, -R36, 1 ;  /* 0x3f80000024237421 */ /* 0x000fe20000010100 */
[----:B------:R-:W-:Y:S01]  /*1d80*/  FADD.FTZ R36, -R24, R45 ;  /* 0x0000002d18247221 */ /* 0x000fe20000010100 */
[----:B------:R-:W-:Y:S02]  /*1d90*/  SHF.L.U32 R45, R84, 0x10, RZ ;  /* 0x00000010542d7819 */ /* 0x000fe400000006ff */
[----:B------:R-:W-:Y:S01]  /*1da0*/  FFMA.FTZ R37, R32, R35, 1 ;  /* 0x3f80000020257423 */ /* 0x000fe20000010023 */
[----:B------:R-:W-:Y:S01]  /*1db0*/  FMUL.FTZ R32, R42, R85 ;  /* 0x000000552a207220 */ /* 0x000fe20000410000 */
[----:B-1----:R-:W-:Y:S02]  /*1dc0*/  FADD.FTZ R35, -R38, 1 ;  /* 0x3f80000026237421 */ /* 0x002fe40000010100 */
[----:B------:R-:W-:Y:S01]  /*1dd0*/  FMUL.FTZ R40, R40, R37 ;  /* 0x0000002528287220 */ /* 0x000fe20000410000 */
[----:B------:R-:W-:Y:S01]  /*1de0*/  FFMA.FTZ R42, R29, R32, R27 ;  /* 0x000000201d2a7223 */ /* 0x000fe2000001001b */
[----:B------:R-:W-:Y:S01]  /*1df0*/  FFMA.FTZ R39, R34, R35, 1 ;  /* 0x3f80000022277423 */ /* 0x000fe20000010023 */
[----:B------:R-:W-:-:S02]  /*1e00*/  FMUL.FTZ R35, R36, R85 ;  /* 0x0000005524237220 */ /* 0x000fc40000410000 */
[----:B------:R-:W-:Y:S01]  /*1e10*/  FMUL.FTZ R34, R42, -1.4426950216293334961 ;  /* 0xbfb8aa3b2a227820 */ /* 0x000fe20000410000 */
[----:B------:R-:W-:Y:S01]  /*1e20*/  FMUL.FTZ R36, R45, R38 ;  /* 0x000000262d247220 */ /* 0x000fe20000410000 */
[----:B--2---:R-:W-:Y:S01]  /*1e30*/  FADD.FTZ R38, -R43, 1 ;  /* 0x3f8000002b267421 */ /* 0x004fe20000010100 */
[----:B------:R-:W-:Y:S02]  /*1e40*/  FFMA.FTZ R44, R28, R35, R26 ;  /* 0x000000231c2c7223 */ /* 0x000fe4000001001a */
[----:B------:R-:W-:Y:S01]  /*1e50*/  FMUL.FTZ R36, R36, R39 ;  /* 0x0000002724247220 */ /* 0x000fe20000410000 */
[----:B------:R-:W0:Y:S01]  /*1e60*/  MUFU.EX2 R34, R34 ;  /* 0x0000002200227308 */ /* 0x000e220000000800 */
[----:B------:R-:W-:Y:S01]  /*1e70*/  FMUL.FTZ R45, R44, -1.4426950216293334961 ;  /* 0xbfb8aa3b2c2d7820 */ /* 0x000fe20000410000 */
[----:B------:R-:W-:Y:S01]  /*1e80*/  FFMA.FTZ R38, R41, R38, 1 ;  /* 0x3f80000029267423 */ /* 0x000fe20000010026 */
[----:B------:R-:W-:Y:S01]  /*1e90*/  FMUL.FTZ R41, R46, R43 ;  /* 0x0000002b2e297220 */ /* 0x000fe20000410000 */
[----:B------:R-:W-:-:S03]  /*1ea0*/  SHF.L.U32 R39, R79, 0x10, RZ ;  /* 0x000000104f277819 */ /* 0x000fc600000006ff */
[----:B------:R-:W-:Y:S01]  /*1eb0*/  FMUL.FTZ R41, R41, R38 ;  /* 0x0000002629297220 */ /* 0x000fe20000410000 */
[----:B------:R-:W1:Y:S01]  /*1ec0*/  MUFU.EX2 R45, R45 ;  /* 0x0000002d002d7308 */ /* 0x000e620000000800 */
[----:B0-----:R-:W-:Y:S01]  /*1ed0*/  FADD.FTZ R37, R34, 1 ;  /* 0x3f80000022257421 */ /* 0x001fe20000010000 */
[----:B------:R-:W-:-:S04]  /*1ee0*/  FADD.FTZ R34, -R24, R39 ;  /* 0x0000002718227221 */ /* 0x000fc80000010100 */
[----:B------:R-:W-:Y:S02]  /*1ef0*/  FMUL.FTZ R34, R34, R85 ;  /* 0x0000005522227220 */ /* 0x000fe40000410000 */
[----:B------:R-:W0:Y:S01]  /*1f00*/  MUFU.RCP R37, R37 ;  /* 0x0000002500257308 */ /* 0x000e220000001000 */
[----:B-1----:R-:W-:Y:S01]  /*1f10*/  FADD.FTZ R46, R45, 1 ;  /* 0x3f8000002d2e7421 */ /* 0x002fe20000010000 */
[----:B------:R-:W-:-:S04]  /*1f20*/  FFMA.FTZ R38, R29, R34, R27 ;  /* 0x000000221d267223 */ /* 0x000fc8000001001b */
[----:B------:R-:W-:Y:S02]  /*1f30*/  FMUL.FTZ R45, R38, -1.4426950216293334961 ;  /* 0xbfb8aa3b262d7820 */ /* 0x000fe40000410000 */
[----:B------:R-:W1:Y:S08]  /*1f40*/  MUFU.RCP R46, R46 ;  /* 0x0000002e002e7308 */ /* 0x000e700000001000 */
[----:B------:R-:W2:Y:S01]  /*1f50*/  MUFU.EX2 R45, R45 ;  /* 0x0000002d002d7308 */ /* 0x000ea20000000800 */
[----:B0-----:R-:W-:Y:S01]  /*1f60*/  FADD.FTZ R39, -R37, 1 ;  /* 0x3f80000025277421 */ /* 0x001fe20000010100 */
[----:B------:R-:W-:-:S03]  /*1f70*/  FMUL.FTZ R43, R86, R37 ;  /* 0x00000025562b7220 */ /* 0x000fc60000410000 */
[----:B------:R-:W-:Y:S01]  /*1f80*/  FFMA.FTZ R42, R42, R39, 1 ;  /* 0x3f8000002a2a7423 */ /* 0x000fe20000010027 */
[----:B------:R-:W-:Y:S01]  /*1f90*/  SHF.L.U32 R39, R6, 0x10, RZ ;  /* 0x0000001006277819 */ /* 0x000fe200000006ff */
[----:B-1----:R-:W-:Y:S02]  /*1fa0*/  FADD.FTZ R37, -R46, 1 ;  /* 0x3f8000002e257421 */ /* 0x002fe40000010100 */
[----:B------:R-:W-:Y:S02]  /*1fb0*/  FMUL.FTZ R43, R43, R42 ;  /* 0x0000002a2b2b7220 */ /* 0x000fe40000410000 */
[----:B------:R-:W-:Y:S01]  /*1fc0*/  FADD.FTZ R92, -R24, R39 ;  /* 0x00000027185c7221 */ /* 0x000fe20000010100 */
[----:B------:R-:W-:Y:S01]  /*1fd0*/  SHF.L.U32 R39, R48, 0x10, RZ ;  /* 0x0000001030277819 */ /* 0x000fe200000006ff */
[----:B------:R-:W-:Y:S01]  /*1fe0*/  FFMA.FTZ R86, R44, R37, 1 ;  /* 0x3f8000002c567423 */ /* 0x000fe20000010025 */
[----:B------:R-:W-:Y:S01]  /*1ff0*/  FMUL.FTZ R42, R28, R40 ;  /* 0x000000281c2a7220 */ /* 0x000fe20000410000 */
[----:B------:R-:W-:-:S02]  /*2000*/  FMUL.FTZ R37, R92, R85 ;  /* 0x000000555c257220 */ /* 0x000fc40000410000 */
[----:B------:R-:W-:Y:S01]  /*2010*/  FMUL.FTZ R39, R39, R46 ;  /* 0x0000002e27277220 */ /* 0x000fe20000410000 */
[----:B--2---:R-:W-:Y:S01]  /*2020*/  FADD.FTZ R44, R45, 1 ;  /* 0x3f8000002d2c7421 */ /* 0x004fe20000010000 */
[----:B------:R-:W-:Y:S02]  /*2030*/  FFMA.FTZ R46, R28, R37, R26 ;  /* 0x000000251c2e7223 */ /* 0x000fe4000001001a */
[----:B------:R-:W-:Y:S02]  /*2040*/  FMUL.FTZ R39, R39, R86 ;  /* 0x0000005627277220 */ /* 0x000fe40000410000 */
[----:B------:R-:W-:Y:S01]  /*2050*/  FMUL.FTZ R47, R46, -1.4426950216293334961 ;  /* 0xbfb8aa3b2e2f7820 */ /* 0x000fe20000410000 */
[----:B------:R-:W0:Y:S08]  /*2060*/  MUFU.RCP R44, R44 ;  /* 0x0000002c002c7308 */ /* 0x000e300000001000 */
[----:B------:R-:W1:Y:S01]  /*2070*/  MUFU.EX2 R47, R47 ;  /* 0x0000002f002f7308 */ /* 0x000e620000000800 */
[----:B0-----:R-:W-:-:S04]  /*2080*/  FADD.FTZ R45, -R44, 1 ;  /* 0x3f8000002c2d7421 */ /* 0x001fc80000010100 */
[----:B------:R-:W-:Y:S01]  /*2090*/  FFMA.FTZ R45, R38, R45, 1 ;  /* 0x3f800000262d7423 */ /* 0x000fe2000001002d */
[----:B------:R-:W-:Y:S01]  /*20a0*/  FMUL.FTZ R38, R93, R44 ;  /* 0x0000002c5d267220 */ /* 0x000fe20000410000 */
[----:B------:R-:W-:Y:S01]  /*20b0*/  FFMA.FTZ R44, R31, R40, RZ ;  /* 0x000000281f2c7223 */ /* 0x000fe200000100ff */
[----:B-1----:R-:W-:Y:S02]  /*20c0*/  FADD.FTZ R92, R47, 1 ;  /* 0x3f8000002f5c7421 */ /* 0x002fe40000010000 */
[----:B------:R-:W-:Y:S01]  /*20d0*/  FMUL.FTZ R38, R38, R45 ;  /* 0x0000002d26267220 */ /* 0x000fe20000410000 */
[----:B------:R-:W-:Y:S01]  /*20e0*/  FFMA.FTZ R47, R31, R42, RZ ;  /* 0x0000002a1f2f7223 */ /* 0x000fe200000100ff */
[----:B------:R-:W-:Y:S01]  /*20f0*/  FMUL.FTZ R45, R29, R36 ;  /* 0x000000241d2d7220 */ /* 0x000fe20000410000 */
[----:B------:R-:W-:Y:S01]  /*2100*/  FADD.FTZ R42, RZ, R42 ;  /* 0x0000002aff2a7221 */ /* 0x000fe20000010000 */
[----:B------:R-:W-:Y:S01]  /*2110*/  SHF.L.U32 R31, R77, 0x10, RZ ;  /* 0x000000104d1f7819 */ /* 0x000fe200000006ff */
[----:B------:R-:W0:Y:S01]  /*2120*/  MUFU.RCP R92, R92 ;  /* 0x0000005c005c7308 */ /* 0x000e220000001000 */
[----:B------:R-:W-:Y:S01]  /*2130*/  FFMA.FTZ R86, R30, R45, R47 ;  /* 0x0000002d1e567223 */ /* 0x000fe2000001002f */
[----:B------:R-:W-:Y:S01]  /*2140*/  SHF.L.U32 R47, R8, 0x10, RZ ;  /* 0x00000010082f7819 */ /* 0x000fe200000006ff */
[----:B------:R-:W-:Y:S01]  /*2150*/  FADD.FTZ R45, R45, R42 ;  /* 0x0000002a2d2d7221 */ /* 0x000fe20000010000 */
[----:B------:R-:W-:-:S03]  /*2160*/  FFMA.FTZ R44, R33, R41, R44 ;  /* 0x00000029212c7223 */ /* 0x000fc6000001002c */
[----:B0-----:R-:W-:Y:S01]  /*2170*/  FMUL.FTZ R42, R47, R92 ;  /* 0x0000005c2f2a7220 */ /* 0x001fe20000410000 */
[----:B------:R-:W-:-:S04]  /*2180*/  FADD.FTZ R47, -R92, 1 ;  /* 0x3f8000005c2f7421 */ /* 0x000fc80000010100 */
[----:B------:R-:W-:Y:S01]  /*2190*/  FFMA.FTZ R47, R46, R47, 1 ;  /* 0x3f8000002e2f7423 */ /* 0x000fe2000001002f */
[----:B------:R-:W-:Y:S01]  /*21a0*/  FADD.FTZ R46, RZ, R40 ;  /* 0x00000028ff2e7221 */ /* 0x000fe20000010000 */
[----:B------:R-:W-:Y:S02]  /*21b0*/  FADD.FTZ R40, -R24, R31 ;  /* 0x0000001f18287221 */ /* 0x000fe40000010100 */
[----:B------:R-:W-:Y:S01]  /*21c0*/  FMUL.FTZ R42, R42, R47 ;  /* 0x0000002f2a2a7220 */ /* 0x000fe20000410000 */
[----:B------:R-:W-:Y:S01]  /*21d0*/  FADD.FTZ R46, R46, R41 ;  /* 0x000000292e2e7221 */ /* 0x000fe20000010000 */
[----:B------:R-:W-:Y:S01]  /*21e0*/  FMUL.FTZ R40, R40, R85 ;  /* 0x0000005528287220 */ /* 0x000fe20000410000 */
[----:B------:R-:W-:-:S03]  /*21f0*/  FMUL.FTZ R41, R28, R41 ;  /* 0x000000291c297220 */ /* 0x000fc60000410000 */
[----:B------:R-:W-:Y:S01]  /*2200*/  FFMA.FTZ R31, R29, R40, R27 ;  /* 0x000000281d1f7223 */ /* 0x000fe2000001001b */
[----:B------:R-:W-:Y:S01]  /*2210*/  FFMA.FTZ R86, R33, R41, R86 ;  /* 0x0000002921567223 */ /* 0x000fe20000010056 */
[----:B------:R-:W-:Y:S01]  /*2220*/  FADD.FTZ R92, R45, R41 ;  /* 0x000000292d5c7221 */ /* 0x000fe20000010000 */
[----:B------:R-:W-:Y:S01]  /*2230*/  SHF.L.U32 R41, R10, 0x10, RZ ;  /* 0x000000100a297819 */ /* 0x000fe200000006ff */
[----:B------:R-:W-:-:S06]  /*2240*/  FMUL.FTZ R47, R31, -1.4426950216293334961 ;  /* 0xbfb8aa3b1f2f7820 */ /* 0x000fcc0000410000 */
[----:B------:R-:W0:Y:S02]  /*2250*/  MUFU.EX2 R47, R47 ;  /* 0x0000002f002f7308 */ /* 0x000e240000000800 */
[----:B0-----:R-:W-:-:S06]  /*2260*/  FADD.FTZ R93, R47, 1 ;  /* 0x3f8000002f5d7421 */ /* 0x001fcc0000010000 */
[----:B------:R-:W0:Y:S02]  /*2270*/  MUFU.RCP R93, R93 ;  /* 0x0000005d005d7308 */ /* 0x000e240000001000 */
[----:B0-----:R-:W-:Y:S01]  /*2280*/  FMUL.FTZ R33, R94, R93 ;  /* 0x0000005d5e217220 */ /* 0x001fe20000410000 */
[----:B------:R-:W-:-:S04]  /*2290*/  FADD.FTZ R94, -R93, 1 ;  /* 0x3f8000005d5e7421 */ /* 0x000fc80000010100 */
[----:B------:R-:W-:Y:S01]  /*22a0*/  FFMA.FTZ R94, R31, R94, 1 ;  /* 0x3f8000001f5e7423 */ /* 0x000fe2000001005e */
[----:B------:R-:W-:Y:S01]  /*22b0*/  FFMA.FTZ R31, R30, R36, RZ ;  /* 0x000000241e1f7223 */ /* 0x000fe200000100ff */
[----:B------:R-:W-:Y:S01]  /*22c0*/  FADD.FTZ R30, -R24, R41 ;  /* 0x00000029181e7221 */ /* 0x000fe20000010100 */
[----:B------:R-:W-:Y:S01]  /*22d0*/  FADD.FTZ R36, RZ, R36 ;  /* 0x00000024ff247221 */ /* 0x000fe20000010000 */
[----:B------:R-:W-:Y:S01]  /*22e0*/  FMUL.FTZ R33, R33, R94 ;  /* 0x0000005e21217220 */ /* 0x000fe20000410000 */
[----:B------:R-:W-:Y:S01]  /*22f0*/  FFMA.FTZ R45, R32, R43, R31 ;  /* 0x0000002b202d7223 */ /* 0x000fe2000001001f */
[----:B------:R-:W-:Y:S01]  /*2300*/  FMUL.FTZ R31, R30, R85 ;  /* 0x000000551e1f7220 */ /* 0x000fe20000410000 */
[----:B------:R-:W-:Y:S01]  /*2310*/  FADD.FTZ R41, R36, R43 ;  /* 0x0000002b24297221 */ /* 0x000fe20000010000 */
[----:B------:R-:W-:Y:S01]  /*2320*/  FMUL.FTZ R43, R29, R43 ;  /* 0x0000002b1d2b7220 */ /* 0x000fe20000410000 */
[----:B------:R-:W-:Y:S01]  /*2330*/  FFMA.FTZ R45, R34, R38, R45 ;  /* 0x00000026222d7223 */ /* 0x000fe2000001002d */
[----:B------:R-:W-:-:S02]  /*2340*/  FFMA.FTZ R30, R28, R31, R26 ;  /* 0x0000001f1c1e7223 */ /* 0x000fc4000001001a */
[----:B------:R-:W-:Y:S01]  /*2350*/  FFMA.FTZ R86, R32, R43, R86 ;  /* 0x0000002b20567223 */ /* 0x000fe20000010056 */
[----:B------:R-:W-:Y:S01]  /*2360*/  FADD.FTZ R92, R43, R92 ;  /* 0x0000005c2b5c7221 */ /* 0x000fe20000010000 */
[----:B------:R-:W-:Y:S01]  /*2370*/  FMUL.FTZ R36, R30, -1.4426950216293334961 ;  /* 0xbfb8aa3b1e247820 */ /* 0x000fe20000410000 */
[----:B------:R-:W-:Y:S01]  /*2380*/  SHF.L.U32 R32, R12, 0x10, RZ ;  /* 0x000000100c207819 */ /* 0x000fe200000006ff */
[----:B------:R-:W-:-:S04]  /*2390*/  FFMA.FTZ R45, R40, R33, R45 ;  /* 0x00000021282d7223 */ /* 0x000fc8000001002d */
[----:B------:R-:W0:Y:S02]  /*23a0*/  MUFU.EX2 R36, R36 ;  /* 0x0000002400247308 */ /* 0x000e240000000800 */
[----:B0-----:R-:W-:Y:S01]  /*23b0*/  FADD.FTZ R47, R36, 1 ;  /* 0x3f800000242f7421 */ /* 0x001fe20000010000 */
[----:B------:R-:W-:-:S05]  /*23c0*/  SHF.L.U32 R36, R76, 0x10, RZ ;  /* 0x000000104c247819 */ /* 0x000fca00000006ff */
[----:B------:R-:W0:Y:S02]  /*23d0*/  MUFU.RCP R47, R47 ;  /* 0x0000002f002f7308 */ /* 0x000e240000001000 */
[----:B0-----:R-:W-:Y:S01]  /*23e0*/  FADD.FTZ R43, -R47, 1 ;  /* 0x3f8000002f2b7421 */ /* 0x001fe20000010100 */
[----:B------:R-:W-:-:S03]  /*23f0*/  FMUL.FTZ R32, R32, R47 ;  /* 0x0000002f20207220 */ /* 0x000fc60000410000 */
[----:B------:R-:W-:-:S04]  /*2400*/  FFMA.FTZ R43, R30, R43, 1 ;  /* 0x3f8000001e2b7423 */ /* 0x000fc8000001002b */
[----:B------:R-:W-:Y:S01]  /*2410*/  FMUL.FTZ R32, R32, R43 ;  /* 0x0000002b20207220 */ /* 0x000fe20000410000 */
[----:B------:R-:W-:-:S05]  /*2420*/  SHF.L.U32 R43, R75, 0x10, RZ ;  /* 0x000000104b2b7819 */ /* 0x000fca00000006ff */
[----:B------:R-:W-:Y:S01]  /*2430*/  FADD.FTZ R30, -R24, R43 ;  /* 0x0000002b181e7221 */ /* 0x000fe20000010100 */
[----:B------:R-:W-:Y:S01]  /*2440*/  FADD.FTZ R43, R46, R39 ;  /* 0x000000272e2b7221 */ /* 0x000fe20000010000 */
[-C--:B------:R-:W-:Y:S01]  /*2450*/  FFMA.FTZ R46, R35, R39.reuse, R44 ;  /* 0x00000027232e7223 */ /* 0x080fe2000001002c */
[----:B------:R-:W-:Y:S01]  /*2460*/  FMUL.FTZ R39, R28, R39 ;  /* 0x000000271c277220 */ /* 0x000fe20000410000 */
[----:B------:R-:W-:Y:S01]  /*2470*/  FMUL.FTZ R30, R30, R85 ;  /* 0x000000551e1e7220 */ /* 0x000fe20000410000 */
[----:B------:R-:W-:Y:S01]  /*2480*/  FADD.FTZ R43, R43, R42 ;  /* 0x0000002a2b2b7221 */ /* 0x000fe20000010000 */
[----:B------:R-:W-:Y:S01]  /*2490*/  FFMA.FTZ R46, R37, R42, R46 ;  /* 0x0000002a252e7223 */ /* 0x000fe2000001002e */
[----:B------:R-:W-:Y:S01]  /*24a0*/  FFMA.FTZ R86, R35, R39, R86 ;  /* 0x0000002723567223 */ /* 0x000fe20000010056 */
[C---:B------:R-:W-:Y:S01]  /*24b0*/  FFMA.FTZ R35, R29.reuse, R30, R27 ;  /* 0x0000001e1d237223 */ /* 0x040fe2000001001b */
[----:B------:R-:W-:Y:S01]  /*24c0*/  FADD.FTZ R92, R92, R39 ;  /* 0x000000275c5c7221 */ /* 0x000fe20000010000 */
[----:B------:R-:W-:Y:S01]  /*24d0*/  FMUL.FTZ R39, R29, R38 ;  /* 0x000000261d277220 */ /* 0x000fe20000410000 */
[----:B------:R-:W-:Y:S01]  /*24e0*/  FADD.FTZ R43, R43, R32 ;  /* 0x000000202b2b7221 */ /* 0x000fe20000010000 */
[----:B------:R-:W-:Y:S01]  /*24f0*/  FMUL.FTZ R44, R35, -1.4426950216293334961 ;  /* 0xbfb8aa3b232c7820 */ /* 0x000fe20000410000 */
[----:B------:R-:W-:Y:S01]  /*2500*/  FFMA.FTZ R46, R31, R32, R46 ;  /* 0x000000201f2e7223 */ /* 0x000fe2000001002e */
[----:B------:R-:W-:Y:S01]  /*2510*/  FFMA.FTZ R86, R34, R39, R86 ;  /* 0x0000002722567223 */ /* 0x000fe20000010056 */
[----:B------:R-:W-:-:S03]  /*2520*/  FADD.FTZ R92, R39, R92 ;  /* 0x0000005c275c7221 */ /* 0x000fc60000010000 */
[----:B------:R-:W0:Y:S02]  /*2530*/  MUFU.EX2 R44, R44 ;  /* 0x0000002c002c7308 */ /* 0x000e240000000800 */
[----:B0-----:R-:W-:Y:S01]  /*2540*/  FADD.FTZ R47, R44, 1 ;  /* 0x3f8000002c2f7421 */ /* 0x001fe20000010000 */
[----:B------:R-:W-:-:S05]  /*2550*/  FADD.FTZ R44, R41, R38 ;  /* 0x00000026292c7221 */ /* 0x000fca0000010000 */
[----:B------:R-:W0:Y:S02]  /*2560*/  MUFU.RCP R47, R47 ;  /* 0x0000002f002f7308 */ /* 0x000e240000001000 */
[----:B0-----:R-:W-:Y:S01]  /*2570*/  FADD.FTZ R94, -R47, 1 ;  /* 0x3f8000002f5e7421 */ /* 0x001fe20000010100 */
[----:B------:R-:W-:-:S03]  /*2580*/  FMUL.FTZ R36, R36, R47 ;  /* 0x0000002f24247220 */ /* 0x000fc60000410000 */
[----:B------:R-:W-:-:S04]  /*2590*/  FFMA.FTZ R35, R35, R94, 1 ;  /* 0x3f80000023237423 */ /* 0x000fc8000001005e */
[----:B------:R-:W-:Y:S01]  /*25a0*/  FMUL.FTZ R36, R36, R35 ;  /* 0x0000002324247220 */ /* 0x000fe20000410000 */
[----:B------:R-:W-:-:S03]  /*25b0*/  SHF.L.U32 R35, R14, 0x10, RZ ;  /* 0x000000100e237819 */ /* 0x000fc600000006ff */
[----:B------:R-:W-:Y:S02]  /*25c0*/  FFMA.FTZ R45, R30, R36, R45 ;  /* 0x000000241e2d7223 */ /* 0x000fe4000001002d */
[----:B------:R-:W-:-:S04]  /*25d0*/  FADD.FTZ R94, -R24, R35 ;  /* 0x00000023185e7221 */ /* 0x000fc80000010100 */
[----:B------:R-:W-:Y:S01]  /*25e0*/  FMUL.FTZ R35, R94, R85 ;  /* 0x000000555e237220 */ /* 0x000fe20000410000 */
[----:B------:R-:W-:-:S03]  /*25f0*/  SHF.L.U32 R94, R16, 0x10, RZ ;  /* 0x00000010105e7819 */ /* 0x000fc600000006ff */
[----:B------:R-:W-:-:S04]  /*2600*/  FFMA.FTZ R34, R28, R35, R26 ;  /* 0x000000231c227223 */ /* 0x000fc8000001001a */
[----:B------:R-:W-:-:S06]  /*2610*/  FMUL.FTZ R38, R34, -1.4426950216293334961 ;  /* 0xbfb8aa3b22267820 */ /* 0x000fcc0000410000 */
[----:B------:R-:W0:Y:S02]  /*2620*/  MUFU.EX2 R38, R38 ;  /* 0x0000002600267308 */ /* 0x000e240000000800 */
[----:B0-----:R-:W-:-:S06]  /*2630*/  FADD.FTZ R41, R38, 1 ;  /* 0x3f80000026297421 */ /* 0x001fcc0000010000 */
[----:B------:R-:W0:Y:S02]  /*2640*/  MUFU.RCP R41, R41 ;  /* 0x0000002900297308 */ /* 0x000e240000001000 */
[----:B0-----:R-:W-:Y:S01]  /*2650*/  FADD.FTZ R47, -R41, 1 ;  /* 0x3f800000292f7421 */ /* 0x001fe20000010100 */
[----:B------:R-:W-:-:S03]  /*2660*/  FMUL.FTZ R39, R94, R41 ;  /* 0x000000295e277220 */ /* 0x000fc60000410000 */
[----:B------:R-:W-:-:S04]  /*2670*/  FFMA.FTZ R34, R34, R47, 1 ;  /* 0x3f80000022227423 */ /* 0x000fc8000001002f */
[----:B------:R-:W-:Y:S01]  /*2680*/  FMUL.FTZ R34, R39, R34 ;  /* 0x0000002227227220 */ /* 0x000fe20000410000 */
[----:B------:R-:W-:-:S03]  /*2690*/  SHF.L.U32 R39, R73, 0x10, RZ ;  /* 0x0000001049277819 */ /* 0x000fc600000006ff */
[----:B------:R-:W-:Y:S02]  /*26a0*/  FFMA.FTZ R46, R35, R34, R46 ;  /* 0x00000022232e7223 */ /* 0x000fe4000001002e */
[----:B------:R-:W-:Y:S01]  /*26b0*/  FADD.FTZ R94, -R24, R39 ;  /* 0x00000027185e7221 */ /* 0x000fe20000010100 */
[----:B------:R-:W-:-:S03]  /*26c0*/  FMUL.FTZ R39, R28, R42 ;  /* 0x0000002a1c277220 */ /* 0x000fc60000410000 */
[----:B------:R-:W-:Y:S01]  /*26d0*/  FMUL.FTZ R38, R94, R85 ;  /* 0x000000555e267220 */ /* 0x000fe20000410000 */
[----:B------:R-:W-:Y:S01]  /*26e0*/  FFMA.FTZ R86, R37, R39, R86 ;  /* 0x0000002725567223 */ /* 0x000fe20000010056 */
[----:B------:R-:W-:Y:S01]  /*26f0*/  FADD.FTZ R92, R92, R39 ;  /* 0x000000275c5c7221 */ /* 0x000fe20000010000 */
[----:B------:R-:W-:Y:S01]  /*2700*/  SHF.L.U32 R39, R74, 0x10, RZ ;  /* 0x000000104a277819 */ /* 0x000fe200000006ff */
[----:B------:R-:W-:-:S04]  /*2710*/  FFMA.FTZ R37, R29, R38, R27 ;  /* 0x000000261d257223 */ /* 0x000fc8000001001b */
[----:B------:R-:W-:-:S06]  /*2720*/  FMUL.FTZ R41, R37, -1.4426950216293334961 ;  /* 0xbfb8aa3b25297820 */ /* 0x000fcc0000410000 */
        /* <DEDUP_REMOVED lines=19> */
[----:B0-----:R-:W-:-:S06]  /*2860*/  FADD.FTZ R44, R42, 1 ;  /* 0x3f8000002a2c7421 */ /* 0x001fcc0000010000 */
[----:B------:R-:W0:Y:S02]  /*2870*/  MUFU.RCP R44, R44 ;  /* 0x0000002c002c7308 */ /* 0x000e240000001000 */
[----:B0-----:R-:W-:Y:S01]  /*2880*/  FADD.FTZ R47, -R44, 1 ;  /* 0x3f8000002c2f7421 */ /* 0x001fe20000010100 */
[----:B------:R-:W-:-:S03]  /*2890*/  FMUL.FTZ R39, R39, R44 ;  /* 0x0000002c27277220 */ /* 0x000fc60000410000 */
[----:B------:R-:W-:Y:S01]  /*28a0*/  FFMA.FTZ R40, R40, R47, 1 ;  /* 0x3f80000028287423 */ /* 0x000fe2000001002f */
[----:B------:R-:W-:-:S03]  /*28b0*/  SHF.L.U32 R47, R71, 0x10, RZ ;  /* 0x00000010472f7819 */ /* 0x000fc600000006ff */
[----:B------:R-:W-:Y:S02]  /*28c0*/  FMUL.FTZ R39, R39, R40 ;  /* 0x0000002827277220 */ /* 0x000fe40000410000 */
[----:B------:R-:W-:Y:S01]  /*28d0*/  FADD.FTZ R40, -R24, R47 ;  /* 0x0000002f18287221 */ /* 0x000fe20000010100 */
[----:B------:R-:W-:Y:S01]  /*28e0*/  FMUL.FTZ R47, R28, R32 ;  /* 0x000000201c2f7220 */ /* 0x000fe20000410000 */
[----:B------:R-:W-:Y:S02]  /*28f0*/  FFMA.FTZ R46, R33, R39, R46 ;  /* 0x00000027212e7223 */ /* 0x000fe4000001002e */
        /* <DEDUP_REMOVED lines=8> */
[----:B------:R-:W-:-:S04]  /*2980*/  FADD.FTZ R40, R41, R36 ;  /* 0x0000002429287221 */ /* 0x000fc80000010000 */
[----:B------:R-:W-:Y:S01]  /*2990*/  FADD.FTZ R40, R40, R37 ;  /* 0x0000002528287221 */ /* 0x000fe20000010000 */
[----:B------:R-:W0:Y:S01]  /*29a0*/  MUFU.RCP R42, R42 ;  /* 0x0000002a002a7308 */ /* 0x000e220000001000 */
[----:B------:R-:W-:Y:S01]  /*29b0*/  FMUL.FTZ R37, R29, R37 ;  /* 0x000000251d257220 */ /* 0x000fe20000410000 */
[----:B0-----:R-:W-:Y:S01]  /*29c0*/  FADD.FTZ R94, -R42, 1 ;  /* 0x3f8000002a5e7421 */ /* 0x001fe20000010100 */
[----:B------:R-:W-:Y:S01]  /*29d0*/  FMUL.FTZ R44, R47, R42 ;  /* 0x0000002a2f2c7220 */ /* 0x000fe20000410000 */
[----:B------:R-:W-:Y:S02]  /*29e0*/  SHF.L.U32 R47, R22, 0x10, RZ ;  /* 0x00000010162f7819 */ /* 0x000fe400000006ff */
[----:B------:R-:W-:-:S04]  /*29f0*/  FFMA.FTZ R31, R31, R94, 1 ;  /* 0x3f8000001f1f7423 */ /* 0x000fc8000001005e */
[----:B------:R-:W-:Y:S01]  /*2a00*/  FMUL.FTZ R31, R44, R31 ;  /* 0x0000001f2c1f7220 */ /* 0x000fe20000410000 */
[----:B------:R-:W-:Y:S01]  /*2a10*/  FADD.FTZ R44, -R24, R47 ;  /* 0x0000002f182c7221 */ /* 0x000fe20000010100 */
[----:B------:R-:W-:Y:S02]  /*2a20*/  FMUL.FTZ R47, R29, R36 ;  /* 0x000000241d2f7220 */ /* 0x000fe40000410000 */
[----:B------:R-:W-:Y:S01]  /*2a30*/  FFMA.FTZ R45, R32, R31, R45 ;  /* 0x0000001f202d7223 */ /* 0x000fe2000001002d */
[----:B------:R-:W-:Y:S01]  /*2a40*/  FMUL.FTZ R41, R44, R85 ;  /* 0x000000552c297220 */ /* 0x000fe20000410000 */
[----:B------:R-:W-:Y:S01]  /*2a50*/  FFMA.FTZ R86, R30, R47, R86 ;  /* 0x0000002f1e567223 */ /* 0x000fe20000010056 */
[----:B------:R-:W-:Y:S01]  /*2a60*/  FADD.FTZ R92, R47, R92 ;  /* 0x0000005c2f5c7221 */ /* 0x000fe20000010000 */
[----:B------:R-:W-:Y:S01]  /*2a70*/  SHF.L.U32 R47, R23, 0x10, RZ ;  /* 0x00000010172f7819 */ /* 0x000fe200000006ff */
[----:B------:R-:W-:Y:S01]  /*2a80*/  FFMA.FTZ R30, R28, R41, R26 ;  /* 0x000000291c1e7223 */ /* 0x000fe2000001001a */
[----:B------:R-:W-:-:S03]  /*2a90*/  FADD.FTZ R40, R40, R31 ;  /* 0x0000001f28287221 */ /* 0x000fc60000010000 */
[----:B------:R-:W-:-:S06]  /*2aa0*/  FMUL.FTZ R36, R30, -1.4426950216293334961 ;  /* 0xbfb8aa3b1e247820 */ /* 0x000fcc0000410000 */
[----:B------:R-:W0:Y:S02]  /*2ab0*/  MUFU.EX2 R36, R36 ;  /* 0x0000002400247308 */ /* 0x000e240000000800 */
[----:B0-----:R-:W-:Y:S01]  /*2ac0*/  FADD.FTZ R42, R36, 1 ;  /* 0x3f800000242a7421 */ /* 0x001fe20000010000 */
[----:B------:R-:W-:Y:S01]  /*2ad0*/  FADD.FTZ R36, R43, R34 ;  /* 0x000000222b247221 */ /* 0x000fe20000010000 */
[----:B------:R-:W-:-:S04]  /*2ae0*/  FMUL.FTZ R43, R28, R34 ;  /* 0x000000221c2b7220 */ /* 0x000fc80000410000 */
[----:B------:R-:W0:Y:S01]  /*2af0*/  MUFU.RCP R42, R42 ;  /* 0x0000002a002a7308 */ /* 0x000e220000001000 */
[----:B------:R-:W-:Y:S01]  /*2b00*/  FFMA.FTZ R86, R35, R43, R86 ;  /* 0x0000002b23567223 */ /* 0x000fe20000010056 */
[----:B------:R-:W-:Y:S01]  /*2b10*/  FADD.FTZ R92, R92, R43 ;  /* 0x0000002b5c5c7221 */ /* 0x000fe20000010000 */
[----:B------:R-:W-:Y:S02]  /*2b20*/  SHF.L.U32 R43, R70, 0x10, RZ ;  /* 0x00000010462b7819 */ /* 0x000fe400000006ff */
[----:B------:R-:W-:Y:S01]  /*2b30*/  FFMA.FTZ R86, R38, R37, R86 ;  /* 0x0000002526567223 */ /* 0x000fe20000010056 */
[----:B------:R-:W-:Y:S01]  /*2b40*/  FADD.FTZ R92, R37, R92 ;  /* 0x0000005c255c7221 */ /* 0x000fe20000010000 */
[----:B------:R-:W-:-:S04]  /*2b50*/  FMUL.FTZ R37, R28, R39 ;  /* 0x000000271c257220 */ /* 0x000fc80000410000 */
[----:B------:R-:W-:Y:S01]  /*2b60*/  FADD.FTZ R92, R92, R37 ;  /* 0x000000255c5c7221 */ /* 0x000fe20000010000 */
[----:B0-----:R-:W-:Y:S01]  /*2b70*/  FMUL.FTZ R44, R47, R42 ;  /* 0x0000002a2f2c7220 */ /* 0x001fe20000410000 */
[----:B------:R-:W-:-:S04]  /*2b80*/  FADD.FTZ R47, -R42, 1 ;  /* 0x3f8000002a2f7421 */ /* 0x000fc80000010100 */
[----:B------:R-:W-:-:S04]  /*2b90*/  FFMA.FTZ R47, R30, R47, 1 ;  /* 0x3f8000001e2f7423 */ /* 0x000fc8000001002f */
[----:B------:R-:W-:Y:S01]  /*2ba0*/  FMUL.FTZ R30, R44, R47 ;  /* 0x0000002f2c1e7220 */ /* 0x000fe20000410000 */
[----:B------:R-:W-:-:S05]  /*2bb0*/  SHF.L.U32 R47, R25, 0x10, RZ ;  /* 0x00000010192f7819 */ /* 0x000fca00000006ff */
[----:B------:R-:W-:-:S04]  /*2bc0*/  FADD.FTZ R44, -R24, R47 ;  /* 0x0000002f182c7221 */ /* 0x000fc80000010100 */
[----:B------:R-:W-:-:S04]  /*2bd0*/  FMUL.FTZ R94, R44, R85 ;  /* 0x000000552c5e7220 */ /* 0x000fc80000410000 */
[----:B------:R-:W-:-:S04]  /*2be0*/  FFMA.FTZ R34, R29, R94, R27 ;  /* 0x0000005e1d227223 */ /* 0x000fc8000001001b */
[----:B------:R-:W-:-:S06]  /*2bf0*/  FMUL.FTZ R35, R34, -1.4426950216293334961 ;  /* 0xbfb8aa3b22237820 */ /* 0x000fcc0000410000 */
[----:B------:R-:W0:Y:S02]  /*2c00*/  MUFU.EX2 R35, R35 ;  /* 0x0000002300237308 */ /* 0x000e240000000800 */
[----:B0-----:R-:W-:Y:S01]  /*2c10*/  FADD.FTZ R42, R35, 1 ;  /* 0x3f800000232a7421 */ /* 0x001fe20000010000 */
[----:B------:R-:W-:Y:S01]  /*2c20*/  FADD.FTZ R35, R36, R39 ;  /* 0x0000002724237221 */ /* 0x000fe20000010000 */
[----:B------:R-:W-:Y:S01]  /*2c30*/  FFMA.FTZ R39, R33, R37, R86 ;  /* 0x0000002521277223 */ /* 0x000fe20000010056 */
[----:B------:R-:W-:-:S03]  /*2c40*/  FMUL.FTZ R33, R29, R31 ;  /* 0x0000001f1d217220 */ /* 0x000fc60000410000 */
[----:B------:R-:W0:Y:S01]  /*2c50*/  MUFU.RCP R42, R42 ;  /* 0x0000002a002a7308 */ /* 0x000e220000001000 */
[----:B------:R-:W-:Y:S01]  /*2c60*/  FADD.FTZ R92, R33, R92 ;  /* 0x0000005c215c7221 */ /* 0x000fe20000010000 */
[----:B0-----:R-:W-:Y:S01]  /*2c70*/  FADD.FTZ R47, -R42, 1 ;  /* 0x3f8000002a2f7421 */ /* 0x001fe20000010100 */
[----:B------:R-:W-:-:S03]  /*2c80*/  FMUL.FTZ R43, R43, R42 ;  /* 0x0000002a2b2b7220 */ /* 0x000fc60000410000 */
[----:B------:R-:W-:-:S04]  /*2c90*/  FFMA.FTZ R34, R34, R47, 1 ;  /* 0x3f80000022227423 */ /* 0x000fc8000001002f */
[----:B------:R-:W-:Y:S01]  /*2ca0*/  FMUL.FTZ R44, R43, R34 ;  /* 0x000000222b2c7220 */ /* 0x000fe20000410000 */
[----:B------:R-:W-:Y:S01]  /*2cb0*/  FFMA.FTZ R34, R32, R33, R39 ;  /* 0x0000002120227223 */ /* 0x000fe20000010027 */
[-C--:B------:R-:W-:Y:S01]  /*2cc0*/  FMUL.FTZ R33, R28, R30.reuse ;  /* 0x0000001e1c217220 */ /* 0x080fe20000410000 */
[----:B------:R-:W-:Y:S01]  /*2cd0*/  FFMA.FTZ R32, R41, R30, R46 ;  /* 0x0000001e29207223 */ /* 0x000fe2000001002e */
[-C--:B------:R-:W-:Y:S02]  /*2ce0*/  FMUL.FTZ R37, R29, R44.reuse ;  /* 0x0000002c1d257220 */ /* 0x080fe40000410000 */
[----:B------:R-:W-:Y:S01]  /*2cf0*/  FFMA.FTZ R34, R41, R33, R34 ;  /* 0x0000002129227223 */ /* 0x000fe20000010022 */
[----:B------:R-:W-:Y:S01]  /*2d00*/  FADD.FTZ R92, R92, R33 ;  /* 0x000000215c5c7221 */ /* 0x000fe20000010000 */
[C---:B------:R-:W-:Y:S02]  /*2d10*/  FFMA.FTZ R33, R94.reuse, R44, R45 ;  /* 0x0000002c5e217223 */ /* 0x040fe4000001002d */
[----:B------:R-:W-:Y:S01]  /*2d20*/  FFMA.FTZ R31, R94, R37, R34 ;  /* 0x000000255e1f7223 */ /* 0x000fe20000010022 */
[----:B------:R-:W-:Y:S01]  /*2d30*/  FADD.FTZ R34, R35, R30 ;  /* 0x0000001e23227221 */ /* 0x000fe20000010000 */
[----:B------:R-:W-:Y:S01]  /*2d40*/  FADD.FTZ R37, R37, R92 ;  /* 0x0000005c25257221 */ /* 0x000fe20000010000 */
[----:B------:R-:W-:-:S07]  /*2d50*/  FADD.FTZ R35, R40, R44 ;  /* 0x0000002c28237221 */ /* 0x000fce0000010000 */
.L_x_79:
[----:B------:R-:W-:Y:S01]  /*2d60*/  MOV R39, R31 ;  /* 0x0000001f00277202 */ /* 0x000fe20000000f00 */
[----:B------:R-:W-:Y:S01]  /*2d70*/  STS.128 [R67], R32 ;  /* 0x0000002043007388 */ /* 0x000fe20000000c00 */
[C---:B------:R-:W-:Y:S01]  /*2d80*/  ISETP.GT.AND P0, PT, R5.reuse, 0x1e, PT ;  /* 0x0000001e0500780c */ /* 0x040fe20003f04270 */
[----:B------:R-:W-:Y:S01]  /*2d90*/  BSSY.RECONVERGENT B0, `(.L_x_80) ;  /* 0x0000021000007945 */ /* 0x000fe20003800200 */
[C---:B------:R-:W-:Y:S01]  /*2da0*/  ISETP.GT.AND P6, PT, R5.reuse, 0xf, PT ;  /* 0x0000000f0500780c */ /* 0x040fe20003fc4270 */
[----:B------:R-:W0:Y:S01]  /*2db0*/  SHFL.DOWN PT, R30, R39, 0x1, 0x1f ;  /* 0x08201f00271e7f89 */ /* 0x000e2200000e0000 */
[----:B------:R-:W-:Y:S02]  /*2dc0*/  ISETP.GT.AND P5, PT, R5, 0x17, PT ;  /* 0x000000170500780c */ /* 0x000fe40003fa4270 */
[----:B------:R-:W-:Y:S01]  /*2dd0*/  ISETP.NE.AND P2, PT, R2, RZ, PT ;  /* 0x000000ff0200720c */ /* 0x000fe20003f45270 */
[----:B------:R-:W1:Y:S01]  /*2de0*/  SHFL.DOWN PT, R31, R37, 0x1, 0x1f ;  /* 0x08201f00251f7f89 */ /* 0x000e6200000e0000 */
[----:B------:R-:W-:-:S05]  /*2df0*/  ISETP.GE.U32.AND P4, PT, R4, 0x2, PT ;  /* 0x000000020400780c */ /* 0x000fca0003f86070 */
        /* <DEDUP_REMOVED lines=13> */
[----:B------:R-:W-:-:S03]  /*2ed0*/  ISETP.GT.U32.AND P0, PT, R2, 0xd, PT ;  /* 0x0000000d0200780c */ /* 0x000fc60003f04070 */
        /* <DEDUP_REMOVED lines=12> */
.L_x_81:
[----:B------:R-:W-:Y:S05]  /*2fa0*/  BSYNC.RECONVERGENT B0 ;  /* 0x0000000000007941 */ /* 0x000fea0003800200 */
.L_x_80:
[----:B------:R-:W-:Y:S06]  /*2fb0*/  BAR.SYNC.DEFER_BLOCKING 0x0 ;  /* 0x0000000000007b1d */ /* 0x000fec0000010000 */
[----:B------:R-:W-:Y:S04]  /*2fc0*/  BSSY.RECONVERGENT B0, `(.L_x_82) ;  /* 0x0000026000007945 */ /* 0x000fe80003800200 */
[----:B------:R-:W-:Y:S05]  /*2fd0*/  @P2 BRA `(.L_x_83) ;  /* 0x0000000000902947 */ /* 0x000fea0003800000 */
[----:B------:R-:W4:Y:S01]  /*2fe0*/  S2UR UR7, SR_CgaCtaId ;  /* 0x00000000000779c3 */ /* 0x000f220000008800 */
[----:B------:R-:W-:Y:S02]  /*2ff0*/  UMOV UR6, 0x400 ;  /* 0x0000040000067882 */ /* 0x000fe40000000000 */
[----:B----4-:R-:W-:-:S09]  /*3000*/  ULEA UR6, UR7, UR6, 0x18 ;  /* 0x0000000607067291 */ /* 0x010fd2000f8ec0ff */
[----:B------:R-:W4:Y:S04]  /*3010*/  LDS.64 R44, [UR6+0x18] ;  /* 0x00001806ff2c7984 */ /* 0x000f280008000a00 */
[----:B------:R-:W5:Y:S04]  /*3020*/  LDS.128 R40, [UR6+0x20] ;  /* 0x00002006ff287984 */ /* 0x000f680008000c00 */
[----:B-12---:R-:W1:Y:S01]  /*3030*/  LDS.128 R36, [UR6+0x30] ;  /* 0x00003006ff247984 */ /* 0x006e620008000c00 */
[----:B----4-:R-:W-:Y:S01]  /*3040*/  FADD.FTZ R93, R30, R44 ;  /* 0x0000002c1e5d7221 */ /* 0x010fe20000010000 */
[----:B0--3--:R-:W-:-:S02]  /*3050*/  FADD.FTZ R30, R31, R45 ;  /* 0x0000002d1f1e7221 */ /* 0x009fc40000010000 */
[----:B------:R-:W0:Y:S01]  /*3060*/  LDS.128 R44, [UR6+0x40] ;  /* 0x00004006ff2c7984 */ /* 0x000e220008000c00 */
[----:B-----5:R-:W-:Y:S01]  /*3070*/  FADD.FTZ R93, R93, R40 ;  /* 0x000000285d5d7221 */ /* 0x020fe20000010000 */
[----:B------:R-:W-:-:S03]  /*3080*/  FADD.FTZ R30, R30, R41 ;  /* 0x000000291e1e7221 */ /* 0x000fc60000010000 */
[----:B------:R-:W-:Y:S01]  /*3090*/  FADD.FTZ R93, R93, R42 ;  /* 0x0000002a5d5d7221 */ /* 0x000fe20000010000 */
[----:B------:R-:W-:Y:S02]  /*30a0*/  FADD.FTZ R30, R30, R43 ;  /* 0x0000002b1e1e7221 */ /* 0x000fe40000010000 */
[----:B------:R-:W2:Y:S01]  /*30b0*/  LDS.128 R40, [UR6+0x50] ;  /* 0x00005006ff287984 */ /* 0x000ea20008000c00 */
        /* <DEDUP_REMOVED lines=10> */
[----:B--2---:R-:W-:Y:S01]  /*3160*/  FADD.FTZ R93, R93, R40 ;  /* 0x000000285d5d7221 */ /* 0x004fe20000010000 */
[----:B------:R-:W-:-:S03]  /*3170*/  FADD.FTZ R30, R30, R41 ;  /* 0x000000291e1e7221 */ /* 0x000fc60000010000 */
[----:B------:R-:W-:Y:S01]  /*3180*/  FADD.FTZ R93, R93, R42 ;  /* 0x0000002a5d5d7221 */ /* 0x000fe20000010000 */
[----:B------:R-:W-:-:S03]  /*3190*/  FADD.FTZ R30, R30, R43 ;  /* 0x0000002b1e1e7221 */ /* 0x000fc60000010000 */
        /* <DEDUP_REMOVED lines=8> */
.L_x_83:
[----:B------:R-:W-:Y:S05]  /*3220*/  BSYNC.RECONVERGENT B0 ;  /* 0x0000000000007941 */ /* 0x000fea0003800200 */
.L_x_82:
[----:B------:R-:W-:Y:S06]  /*3230*/  BAR.SYNC.DEFER_BLOCKING 0x0 ;  /* 0x0000000000007b1d */ /* 0x000fec0000010000 */
[----:B------:R-:W-:Y:S04]  /*3240*/  BSSY.RECONVERGENT B0, `(.L_x_84) ;  /* 0x000009d000007945 */ /* 0x000fe80003800200 */
[----:B------:R-:W-:Y:S05]  /*3250*/  @P0 BRA `(.L_x_85) ;  /* 0x00000008006c0947 */ /* 0x000fea0003800000 */
[----:B------:R-:W4:Y:S04]  /*3260*/  LDS.128 R40, [R67+0xe0] ;  /* 0x0000e00043287984 */ /* 0x000f280000000c00 */
[----:B-12---:R-:W1:Y:S01]  /*3270*/  LDS.128 R36, [R67+0x1c0] ;  /* 0x0001c00043247984 */ /* 0x006e620000000c00 */
[----:B----4-:R-:W-:Y:S01]  /*3280*/  FADD.FTZ R45, R32, R40 ;  /* 0x00000028202d7221 */ /* 0x010fe20000010000 */
[----:B------:R-:W-:Y:S01]  /*3290*/  FADD.FTZ R44, R33, R41 ;  /* 0x00000029212c7221 */ /* 0x000fe20000010000 */
[----:B------:R-:W-:Y:S01]  /*32a0*/  FADD.FTZ R47, R34, R42 ;  /* 0x0000002a222f7221 */ /* 0x000fe20000010000 */
[----:B------:R-:W-:Y:S01]  /*32b0*/  FADD.FTZ R46, R35, R43 ;  /* 0x0000002b232e7221 */ /* 0x000fe20000010000 */
[----:B-1----:R-:W-:Y:S01]  /*32c0*/  FADD.FTZ R45, R45, R36 ;  /* 0x000000242d2d7221 */ /* 0x002fe20000010000 */
[----:B------:R-:W1:Y:S01]  /*32d0*/  LDS.128 R40, [R67+0x2a0] ;  /* 0x0002a00043287984 */ /* 0x000e620000000c00 */
[----:B------:R-:W-:Y:S01]  /*32e0*/  FADD.FTZ R44, R44, R37 ;  /* 0x000000252c2c7221 */ /* 0x000fe20000010000 */
[----:B------:R-:W-:Y:S01]  /*32f0*/  FADD.FTZ R47, R47, R38 ;  /* 0x000000262f2f7221 */ /* 0x000fe20000010000 */
[----:B------:R-:W-:Y:S01]  /*3300*/  FADD.FTZ R46, R46, R39 ;  /* 0x000000272e2e7221 */ /* 0x000fe20000010000 */
[----:B------:R-:W2:Y:S04]  /*3310*/  LDS.128 R32, [R67+0x380] ;  /* 0x0003800043207984 */ /* 0x000ea80000000c00 */
[----:B------:R-:W4:Y:S01]  /*3320*/  LDS.128 R36, [R67+0x460] ;  /* 0x0004600043247984 */ /* 0x000f220000000c00 */
        /* <DEDUP_REMOVED lines=8> */
[----:B------:R-:W-:Y:S01]  /*33b0*/  FADD.FTZ R46, R46, R35 ;  /* 0x000000232e2e7221 */ /* 0x000fe20000010000 */
[----:B----4-:R-:W-:Y:S01]  /*33c0*/  FADD.FTZ R45, R45, R36 ;  /* 0x000000242d2d7221 */ /* 0x010fe20000010000 */
[----:B------:R-:W2:Y:S01]  /*33d0*/  LDS.128 R32, [R67+0x620] ;  /* 0x0006200043207984 */ /* 0x000ea20000000c00 */
[----:B------:R-:W-:Y:S01]  /*33e0*/  FADD.FTZ R44, R44, R37 ;  /* 0x000000252c2c7221 */ /* 0x000fe20000010000 */
[----:B------:R-:W-:Y:S01]  /*33f0*/  FADD.FTZ R47, R47, R38 ;  /* 0x000000262f2f7221 */ /* 0x000fe20000010000 */
[----:B------:R-:W-:-:S02]  /*3400*/  FADD.FTZ R46, R46, R39 ;  /* 0x000000272e2e7221 */ /* 0x000fc40000010000 */
[----:B------:R-:W4:Y:S01]  /*3410*/  LDS.128 R36, [R67+0x700] ;  /* 0x0007000043247984 */ /* 0x000f220000000c00 */
        /* <DEDUP_REMOVED lines=25> */
[----:B----4-:R-:W-:Y:S01]  /*35b0*/  FADD.FTZ R45, R45, R36 ;  /* 0x000000242d2d7221 */ /* 0x010fe20000010000 */
[----:B------:R-:W-:Y:S01]  /*35c0*/  FADD.FTZ R44, R44, R37 ;  /* 0x000000252c2c7221 */ /* 0x000fe20000010000 */
[----:B------:R-:W-:Y:S01]  /*35d0*/  FADD.FTZ R47, R47, R38 ;  /* 0x000000262f2f7221 */ /* 0x000fe20000010000 */
[----:B------:R-:W-:Y:S02]  /*35e0*/  FADD.FTZ R46, R46, R39 ;  /* 0x000000272e2e7221 */ /* 0x000fe40000010000 */
[----:B------:R-:W4:Y:S01]  /*35f0*/  LDS.128 R36, [R67+0xc40] ;  /* 0x000c400043247984 */ /* 0x000f220000000c00 */
[----:B-1----:R-:W-:Y:S01]  /*3600*/  FADD.FTZ R45, R45, R40 ;  /* 0x000000282d2d7221 */ /* 0x002fe20000010000 */
[----:B------:R-:W-:Y:S01]  /*3610*/  FADD.FTZ R44, R44, R41 ;  /* 0x000000292c2c7221 */ /* 0x000fe20000010000 */
[----:B------:R-:W-:Y:S01]  /*3620*/  FADD.FTZ R47, R47, R42 ;  /* 0x0000002a2f2f7221 */ /* 0x000fe20000010000 */
[----:B------:R-:W-:-:S02]  /*3630*/  FADD.FTZ R46, R46, R43 ;  /* 0x0000002b2e2e7221 */ /* 0x000fc40000010000 */
[----:B------:R-:W1:Y:S01]  /*3640*/  LDS.128 R40, [R67+0xd20] ;  /* 0x000d200043287984 */ /* 0x000e620000000c00 */
[----:B--2---:R-:W-:Y:S01]  /*3650*/  FADD.FTZ R45, R45, R32 ;  /* 0x000000202d2d7221 */ /* 0x004fe20000010000 */
[----:B------:R-:W-:Y:S01]  /*3660*/  FADD.FTZ R44, R44, R33 ;  /* 0x000000212c2c7221 */ /* 0x000fe20000010000 */
[----:B------:R-:W-:Y:S01]  /*3670*/  FADD.FTZ R47, R47, R34 ;  /* 0x000000222f2f7221 */ /* 0x000fe20000010000 */
[----:B------:R-:W-:Y:S02]  /*3680*/  FADD.FTZ R46, R46, R35 ;  /* 0x000000232e2e7221 */ /* 0x000fe40000010000 */
[----:B------:R-:W2:Y:S01]  /*3690*/  LDS.128 R32, [R67+0xe00] ;  /* 0x000e000043207984 */ /* 0x000ea20000000c00 */
[----:B----4-:R-:W-:Y:S01]  /*36a0*/  FADD.FTZ R45, R45, R36 ;  /* 0x000000242d2d7221 */ /* 0x010fe20000010000 */
        /* <DEDUP_REMOVED lines=68> */
[----:B------:R-:W-:Y:S01]  /*3af0*/  LDS.128 R40, [R67+0x1b20] ;  /* 0x001b200043287984 */ /* 0x000fe20000000c00 */
[----:B--2---:R-:W-:Y:S01]  /*3b00*/  FADD.FTZ R45, R45, R32 ;  /* 0x000000202d2d7221 */ /* 0x004fe20000010000 */
[----:B------:R-:W-:Y:S01]  /*3b10*/  FADD.FTZ R44, R44, R33 ;  /* 0x000000212c2c7221 */ /* 0x000fe20000010000 */
[----:B------:R-:W-:Y:S01]  /*3b20*/  FADD.FTZ R47, R47, R34 ;  /* 0x000000222f2f7221 */ /* 0x000fe20000010000 */
[----:B------:R-:W-:-:S02]  /*3b30*/  FADD.FTZ R46, R46, R35 ;  /* 0x000000232e2e7221 */ /* 0x000fc40000010000 */
[----:B------:R-:W1:Y:S01]  /*3b40*/  LDS.128 R32, [R67+0x1a40] ;  /* 0x001a400043207984 */ /* 0x000e620000000c00 */
[----:B----4-:R-:W-:Y:S01]  /*3b50*/  FADD.FTZ R45, R45, R36 ;  /* 0x000000242d2d7221 */ /* 0x010fe20000010000 */
[----:B------:R-:W-:Y:S01]  /*3b60*/  FADD.FTZ R44, R44, R37 ;  /* 0x000000252c2c7221 */ /* 0x000fe20000010000 */
[----:B------:R-:W-:Y:S01]  /*3b70*/  FADD.FTZ R47, R47, R38 ;  /* 0x000000262f2f7221 */ /* 0x000fe20000010000 */
[----:B------:R-:W-:Y:S01]  /*3b80*/  FADD.FTZ R46, R46, R39 ;  /* 0x000000272e2e7221 */ /* 0x000fe20000010000 */
[----:B-1----:R-:W-:Y:S01]  /*3b90*/  FADD.FTZ R45, R45, R32 ;  /* 0x000000202d2d7221 */ /* 0x002fe20000010000 */
[----:B------:R-:W-:Y:S01]  /*3ba0*/  FADD.FTZ R44, R44, R33 ;  /* 0x000000212c2c7221 */ /* 0x000fe20000010000 */
[----:B------:R-:W-:Y:S01]  /*3bb0*/  FADD.FTZ R47, R47, R34 ;  /* 0x000000222f2f7221 */ /* 0x000fe20000010000 */
[----:B------:R-:W-:Y:S01]  /*3bc0*/  FADD.FTZ R46, R46, R35 ;  /* 0x000000232e2e7221 */ /* 0x000fe20000010000 */
[----:B------:R-:W-:Y:S01]  /*3bd0*/  FADD.FTZ R32, R45, R40 ;  /* 0x000000282d207221 */ /* 0x000fe20000010000 */
[----:B------:R-:W-:Y:S01]  /*3be0*/  FADD.FTZ R33, R44, R41 ;  /* 0x000000292c217221 */ /* 0x000fe20000010000 */
[----:B------:R-:W-:Y:S01]  /*3bf0*/  FADD.FTZ R34, R47, R42 ;  /* 0x0000002a2f227221 */ /* 0x000fe20000010000 */
[----:B------:R-:W-:-:S07]  /*3c00*/  FADD.FTZ R35, R46, R43 ;  /* 0x0000002b2e237221 */ /* 0x000fce0000010000 */
.L_x_85:
[----:B------:R-:W-:Y:S05]  /*3c10*/  BSYNC.RECONVERGENT B0 ;  /* 0x0000000000007941 */ /* 0x000fea0003800200 */
.L_x_84:
[----:B------:R-:W-:Y:S04]  /*3c20*/  BSSY.RECONVERGENT B0, `(.L_x_86) ;  /* 0x000001d000007945 */ /* 0x000fe80003800200 */
[----:B------:R-:W-:Y:S05]  /*3c30*/  @P0 BRA `(.L_x_87) ;  /* 0x00000000006c0947 */ /* 0x000fea0003800000 */
[----:B-1----:R-:W2:Y:S01]  /*3c40*/  LDC.64 R36, c[0x0][0x3f8] ;  /* 0x0000fe00ff247b82 */ /* 0x002ea20000000a00 */
[----:B------:R-:W-:-:S07]  /*3c50*/  IMAD R87, R87, 0xe, R2 ;  /* 0x0000000e57577824 */ /* 0x000fce00078e0202 */
[----:B------:R-:W1:Y:S01]  /*3c60*/  LDC.64 R42, c[0x0][0x3d8] ;  /* 0x0000f600ff2a7b82 */ /* 0x000e620000000a00 */
[----:B--2---:R-:W-:Y:S01]  /*3c70*/  IMAD.WIDE.U32 R38, R36, 0x3, RZ ;  /* 0x0000000324267825 */ /* 0x004fe200078e00ff */
[----:B------:R-:W-:-:S04]  /*3c80*/  LEA R45, R37, R37, 0x1 ;  /* 0x00000025252d7211 */ /* 0x000fc800078e08ff */
[----:B------:R-:W-:Y:S01]  /*3c90*/  IADD3 R45, PT, PT, R39, R45, RZ ;  /* 0x0000002d272d7210 */ /* 0x000fe20007ffe0ff */
[----:B-1----:R-:W-:-:S03]  /*3ca0*/  IMAD.WIDE R42, R87, 0x4, R42 ;  /* 0x00000004572a7825 */ /* 0x002fc600078e022a */
[----:B------:R-:W-:-:S04]  /*3cb0*/  LEA.HI R38, P0, R45, R38, RZ, 0x1 ;  /* 0x000000262d267211 */ /* 0x000fc800078108ff */
[----:B------:R-:W-:Y:S01]  /*3cc0*/  IADD3.X R45, PT, PT, RZ, R45, RZ, P0, !PT ;  /* 0x0000002dff2d7210 */ /* 0x000fe200007fe4ff */
[----:B------:R4:W-:Y:S01]  /*3cd0*/  REDG.E.ADD.F32.FTZ.RN.STRONG.GPU desc[UR8][R42.64], R32 ;  /* 0x000000202a0079a6 */ /* 0x0009e2000c12f308 */
[----:B------:R-:W-:Y:S02]  /*3ce0*/  LEA.HI R47, P0, R37, R36, RZ, 0x1 ;  /* 0x00000024252f7211 */ /* 0x000fe400078108ff */
[C---:B------:R-:W-:Y:S02]  /*3cf0*/  SHF.L.U64.HI R45, R38.reuse, 0x1, R45 ;  /* 0x00000001262d7819 */ /* 0x040fe4000001022d */
[----:B------:R-:W-:Y:S02]  /*3d00*/  SHF.L.U32 R41, R38, 0x1, RZ ;  /* 0x0000000126297819 */ /* 0x000fe400000006ff */
[----:B------:R-:W-:Y:S02]  /*3d10*/  IADD3.X R38, PT, PT, RZ, R37, RZ, P0, !PT ;  /* 0x00000025ff267210 */ /* 0x000fe400007fe4ff */
        /* <DEDUP_REMOVED lines=13> */
.L_x_87:
[----:B------:R-:W-:Y:S05]  /*3df0*/  BSYNC.RECONVERGENT B0 ;  /* 0x0000000000007941 */ /* 0x000fea0003800200 */
.L_x_86:
[----:B------:R-:W-:Y:S05]  /*3e00*/  @!P4 BRA `(.L_x_88) ;  /* 0x000000080090c947 */ /* 0x000fea0003800000 */
[----:B--2-4-:R-:W2:Y:S01]  /*3e10*/  LDC.64 R38, c[0x0][0x3d0] ;  /* 0x0000f400ff267b82 */ /* 0x014ea20000000a00 */
[----:B------:R-:W-:Y:S02]  /*3e20*/  LOP3.LUT R32, R55, 0x1, RZ, 0xc0, !PT ;  /* 0x0000000137207812 */ /* 0x000fe400078ec0ff */
[----:B------:R-:W-:-:S03]  /*3e30*/  ISETP.GE.U32.AND P4, PT, R4, 0x8, PT ;  /* 0x000000080400780c */ /* 0x000fc60003f86070 */
[----:B-1----:R-:W-:-:S04]  /*3e40*/  IMAD R37, R32, R3, RZ ;  /* 0x0000000320257224 */ /* 0x002fc800078e02ff */
[----:B------:R-:W-:-:S05]  /*3e50*/  IMAD R32, R37, R4, RZ ;  /* 0x0000000425207224 */ /* 0x000fca00078e02ff */
[----:B------:R-:W-:-:S05]  /*3e60*/  SHF.L.U32 R33, R32, 0x1, RZ ;  /* 0x0000000120217819 */ /* 0x000fca00000006ff */
[----:B--2---:R-:W-:Y:S01]  /*3e70*/  IMAD.WIDE R38, R33, 0x4, R38 ;  /* 0x0000000421267825 */ /* 0x004fe200078e0226 */
[----:B------:R-:W-:Y:S06]  /*3e80*/  @P2 BRA `(.L_x_89) ;  /* 0x00000000004c2947 */ /* 0x000fec0003800000 */
[----:B------:R-:W1:Y:S01]  /*3e90*/  LDC.64 R32, c[0x0][0x3c8] ;  /* 0x0000f200ff207b82 */ /* 0x000e620000000a00 */
[----:B------:R-:W-:Y:S01]  /*3ea0*/  LOP3.LUT P0, R36, R55, 0x2, RZ, 0xc0, !PT ;  /* 0x0000000237247812 */ /* 0x000fe2000780c0ff */
[----:B------:R-:W-:Y:S01]  /*3eb0*/  IMAD.WIDE.U32 R34, R65, 0x8, R38 ;  /* 0x0000000841227825 */ /* 0x000fe200078e0026 */
[----:B------:R-:W-:Y:S02]  /*3ec0*/  IADD3 R37, PT, PT, R37, R0, RZ ;  /* 0x0000000025257210 */ /* 0x000fe40007ffe0ff */
[----:B------:R-:W-:Y:S02]  /*3ed0*/  SEL R41, R4, RZ, !P0 ;  /* 0x000000ff04297207 */ /* 0x000fe40004000000 */
[----:B------:R2:W-:Y:S02]  /*3ee0*/  STG.E.64 desc[UR8][R34.64], R30 ;  /* 0x0000001e22007986 */ /* 0x0005e4000c101b08 */
[----:B------:R-:W-:Y:S01]  /*3ef0*/  ISETP.NE.AND P0, PT, R41, -0x1, PT ;  /* 0xffffffff2900780c */ /* 0x000fe20003f05270 */
[----:B-1----:R-:W-:Y:S01]  /*3f00*/  IMAD.WIDE.U32 R32, R37, 0x4, R32 ;  /* 0x0000000425207825 */ /* 0x002fe200078e0020 */
[----:B------:R-:W-:Y:S01]  /*3f10*/  IADD3 R37, PT, PT, -R36, 0x1, RZ ;  /* 0x0000000124257810 */ /* 0x000fe20007ffe1ff */
[----:B------:R-:W-:Y:S06]  /*3f20*/  MEMBAR.ALL.GPU ;  /* 0x0000000000007992 */ /* 0x000fec000000a000 */
[----:B------:R-:W-:-:S00]  /*3f30*/  ERRBAR ;  /* 0x00000000000079ab */ /* 0x000fc00000000000 */
[----:B------:R-:W-:Y:S06]  /*3f40*/  CGAERRBAR ;  /* 0x00000000000075ab */ /* 0x000fec0000000000 */
[----:B------:R2:W-:Y:S01]  /*3f50*/  REDG.E.ADD.S32.STRONG.GPU desc[UR8][R32.64], R37 ;  /* 0x000000252000798e */ /* 0x0005e2000c12e308 */
[----:B------:R-:W-:Y:S05]  /*3f60*/  @!P0 BRA `(.L_x_89) ;  /* 0x0000000000148947 */ /* 0x000fea0003800000 */
.L_x_90:
[----:B--2---:R-:W2:Y:S04]  /*3f70*/  LDG.E.STRONG.GPU R34, desc[UR8][R32.64] ;  /* 0x0000000820227981 */ /* 0x004ea8000c1ef900 */
[----:B--2---:R-:W-:Y:S01]  /*3f80*/  CCTL.IVALL ;  /* 0x00000000ff00798f */ /* 0x004fe20002000000 */
[----:B------:R-:W-:Y:S05]  /*3f90*/  YIELD ;  /* 0x0000000000007946 */ /* 0x000fea0003800000 */
[----:B------:R-:W-:-:S13]  /*3fa0*/  ISETP.NE.AND P0, PT, R34, R41, PT ;  /* 0x000000292200720c */ /* 0x000fda0003f05270 */
[----:B------:R-:W-:Y:S05]  /*3fb0*/  @P0 BRA `(.L_x_90) ;  /* 0xfffffffc00ec0947 */ /* 0x000fea000383ffff */
.L_x_89:
        /* <DEDUP_REMOVED lines=8> */
[----:B------:R-:W-:Y:S01]  /*4040*/  IMAD R44, R3, 0x5, R0 ;  /* 0x00000005032c7824 */ /* 0x000fe200078e0200 */
[----:B------:R-:W-:Y:S01]  /*4050*/  IADD3 R45, PT, PT, R0, R3, RZ ;  /* 0x00000003002d7210 */ /* 0x000fe20007ffe0ff */
[----:B------:R-:W-:Y:S01]  /*4060*/  UIADD3 UR6, UPT, UPT, -UR10, URZ, URZ ;  /* 0x000000ff0a067290 */ /* 0x000fe2000fffe1ff */
[----:B------:R-:W-:Y:S02]  /*4070*/  MOV R46, RZ ;  /* 0x000000ff002e7202 */ /* 0x000fe40000000f00 */
[----:B------:R-:W-:Y:S02]  /*4080*/  MOV R47, R0 ;  /* 0x00000000002f7202 */ /* 0x000fe40000000f00 */
[----:B------:R-:W-:-:S02]  /*4090*/  MOV R86, R56 ;  /* 0x0000003800567202 */ /* 0x000fc40000000f00 */
[----:B------:R-:W-:-:S07]  /*40a0*/  LOP3.LUT R87, R4, 0x7ffffff8, RZ, 0xc0, !PT ;  /* 0x7ffffff804577812 */ /* 0x000fce00078ec0ff */
.L_x_92:
[----:B------:R-:W-:Y:S02]  /*40b0*/  ISETP.EQ.OR P5, PT, RZ, UR6, P2 ;  /* 0x00000006ff007c0c */ /* 0x000fe400097a2670 */
[----:B--2---:R-:W-:-:S04]  /*40c0*/  IADD3 R32, PT, PT, R46, 0x1, RZ ;  /* 0x000000012e207810 */ /* 0x004fc80007ffe0ff */
[----:B------:R-:W-:-:S07]  /*40d0*/  ISETP.EQ.OR P6, PT, R32, UR10, P2 ;  /* 0x0000000a20007c0c */ /* 0x000fce00097c2670 */
[----:B------:R-:W-:-:S06]  /*40e0*/  @!P5 IMAD.WIDE.U32 R32, R47, 0x8, R38 ;  /* 0x000000082f20d825 */ /* 0x000fcc00078e0026 */
[----:B------:R-:W0:Y:S01]  /*40f0*/  @!P5 LDG.E.64 R32, desc[UR8][R32.64] ;  /* 0x000000082020d981 */ /* 0x000e22000c1e1b00 */
[----:B------:R-:W-:Y:S01]  /*4100*/  @!P6 IMAD.WIDE.U32 R34, R45, 0x8, R38 ;  /* 0x000000082d22e825 */ /* 0x000fe200078e0026 */
[----:B------:R-:W-:-:S04]  /*4110*/  IADD3 R36, PT, PT, R46, 0x2, RZ ;  /* 0x000000022e247810 */ /* 0x000fc80007ffe0ff */
[----:B------:R-:W-:Y:S01]  /*4120*/  ISETP.EQ.OR P0, PT, R36, UR10, P2 ;  /* 0x0000000a24007c0c */ /* 0x000fe20009702670 */
[----:B------:R-:W2:Y:S01]  /*4130*/  @!P6 LDG.E.64 R34, desc[UR8][R34.64] ;  /* 0x000000082222e981 */ /* 0x000ea2000c1e1b00 */
[----:B------:R-:W-:-:S04]  /*4140*/  IADD3 R36, PT, PT, R46, 0x3, RZ ;  /* 0x000000032e247810 */ /* 0x000fc80007ffe0ff */
[----:B------:R-:W-:-:S07]  /*4150*/  ISETP.EQ.OR P4, PT, R36, UR10, P2 ;  /* 0x0000000a24007c0c */ /* 0x000fce0009782670 */
[----:B------:R-:W-:-:S06]  /*4160*/  @!P0 IMAD.WIDE.U32 R36, R41, 0x8, R38 ;  /* 0x0000000829248825 */ /* 0x000fcc00078e0026 */
[----:B------:R-:W4:Y:S01]  /*4170*/  @!P0 LDG.E.64 R36, desc[UR8][R36.64] ;  /* 0x0000000824248981 */ /* 0x000f22000c1e1b00 */
[----:B0--3--:R-:W-:Y:S01]  /*4180*/  @!P5 FADD.FTZ R30, R30, R32 ;  /* 0x000000201e1ed221 */ /* 0x009fe20000010000 */
[----:B------:R-:W-:Y:S01]  /*4190*/  @!P5 FADD.FTZ R31, R31, R33 ;  /* 0x000000211f1fd221 */ /* 0x000fe20000010000 */
[----:B------:R-:W-:-:S04]  /*41a0*/  @!P4 IMAD.WIDE.U32 R32, R40, 0x8, R38 ;  /* 0x000000082820c825 */ /* 0x000fc800078e0026 */
[----:B--2---:R-:W-:Y:S02]  /*41b0*/  @!P6 FADD.FTZ R30, R30, R34 ;  /* 0x000000221e1ee221 */ /* 0x004fe40000010000 */
[----:B------:R-:W2:Y:S01]  /*41c0*/  @!P4 LDG.E.64 R32, desc[UR8][R32.64] ;  /* 0x000000082020c981 */ /* 0x000ea2000c1e1b00 */
[----:B------:R-:W-:-:S04]  /*41d0*/  IADD3 R34, PT, PT, R46, 0x4, RZ ;  /* 0x000000042e227810 */ /* 0x000fc80007ffe0ff */
[----:B------:R-:W-:Y:S01]  /*41e0*/  ISETP.EQ.OR P5, PT, R34, UR10, P2 ;  /* 0x0000000a22007c0c */ /* 0x000fe200097a2670 */
[----:B------:R-:W-:Y:S01]  /*41f0*/  @!P6 FADD.FTZ R31, R31, R35 ;  /* 0x000000231f1fe221 */ /* 0x000fe20000010000 */
[----:B----4-:R-:W-:-:S03]  /*4200*/  @!P0 FADD.FTZ R30, R30, R36 ;  /* 0x000000241e1e8221 */ /* 0x010fc60000010000 */
[----:B------:R-:W-:-:S08]  /*4210*/  @!P0 FADD.FTZ R31, R31, R37 ;  /* 0x000000251f1f8221 */ /* 0x000fd00000010000 */
[----:B------:R-:W-:-:S06]  /*4220*/  @!P5 IMAD.WIDE.U32 R36, R43, 0x8, R38 ;  /* 0x000000082b24d825 */ /* 0x000fcc00078e0026 */
[----:B------:R-:W3:Y:S01]  /*4230*/  @!P5 LDG.E.64 R36, desc[UR8][R36.64] ;  /* 0x000000082424d981 */ /* 0x000ee2000c1e1b00 */
[----:B------:R-:W-:-:S04]  /*4240*/  IADD3 R34, PT, PT, R46, 0x5, RZ ;  /* 0x000000052e227810 */ /* 0x000fc80007ffe0ff */
[----:B------:R-:W-:-:S13]  /*4250*/  ISETP.EQ.OR P6, PT, R34, UR10, P2 ;  /* 0x0000000a22007c0c */ /* 0x000fda00097c2670 */
[----:B------:R-:W-:-:S06]  /*4260*/  @!P6 IMAD.WIDE.U32 R34, R44, 0x8, R38 ;  /* 0x000000082c22e825 */ /* 0x000fcc00078e0026 */
[----:B------:R-:W4:Y:S01]  /*4270*/  @!P6 LDG.E.64 R34, desc[UR8][R34.64] ;  /* 0x000000082222e981 */ /* 0x000f22000c1e1b00 */
[----:B--2---:R-:W-:Y:S01]  /*4280*/  @!P4 FADD.FTZ R30, R30, R32 ;  /* 0x000000201e1ec221 */ /* 0x004fe20000010000 */
[----:B------:R-:W-:-:S04]  /*4290*/  IADD3 R32, PT, PT, R46, 0x6, RZ ;  /* 0x000000062e207810 */ /* 0x000fc80007ffe0ff */
[----:B------:R-:W-:Y:S02]  /*42a0*/  ISETP.EQ.OR P0, PT, R32, UR10, P2 ;  /* 0x0000000a20007c0c */ /* 0x000fe40009702670 */
[----:B------:R-:W-:Y:S01]  /*42b0*/  IADD3 R32, PT, PT, R46, 0x7, RZ ;  /* 0x000000072e207810 */ /* 0x000fe20007ffe0ff */
[----:B------:R-:W-:-:S03]  /*42c0*/  @!P4 FADD.FTZ R31, R31, R33 ;  /* 0x000000211f1fc221 */ /* 0x000fc60000010000 */
[----:B------:R-:W-:-:S07]  /*42d0*/  ISETP.EQ.OR P4, PT, R32, UR10, P2 ;  /* 0x0000000a20007c0c */ /* 0x000fce0009782670 */
[----:B------:R-:W-:-:S06]  /*42e0*/  @!P0 IMAD.WIDE.U32 R32, R42, 0x8, R38 ;  /* 0x000000082a208825 */ /* 0x000fcc00078e0026 */
[----:B------:R-:W2:Y:S01]  /*42f0*/  @!P0 LDG.E.64 R32, desc[UR8][R32.64] ;  /* 0x0000000820208981 */ /* 0x000ea2000c1e1b00 */
[----:B---3--:R-:W-:Y:S01]  /*4300*/  @!P5 FADD.FTZ R30, R30, R36 ;  /* 0x000000241e1ed221 */ /* 0x008fe20000010000 */
[----:B------:R-:W-:Y:S01]  /*4310*/  @!P5 FADD.FTZ R31, R31, R37 ;  /* 0x000000251f1fd221 */ /* 0x000fe20000010000 */
[----:B------:R-:W-:-:S06]  /*4320*/  @!P4 IMAD.WIDE.U32 R36, R86, 0x8, R38 ;  /* 0x000000085624c825 */ /* 0x000fcc00078e0026 */
[----:B------:R-:W3:Y:S01]  /*4330*/  @!P4 LDG.E.64 R36, desc[UR8][R36.64] ;  /* 0x000000082424c981 */ /* 0x000ee2000c1e1b00 */
[----:B------:R-:W-:Y:S01]  /*4340*/  IADD3 R46, PT, PT, R46, 0x8, RZ ;  /* 0x000000082e2e7810 */ /* 0x000fe20007ffe0ff */
[----:B----4-:R-:W-:Y:S01]  /*4350*/  @!P6 FADD.FTZ R30, R30, R34 ;  /* 0x000000221e1ee221 */ /* 0x010fe20000010000 */
[----:B------:R-:W-:Y:S01]  /*4360*/  @!P6 FADD.FTZ R31, R31, R35 ;  /* 0x000000231f1fe221 */ /* 0x000fe20000010000 */
[----:B------:R-:W-:Y:S01]  /*4370*/  UIADD3 UR6, UPT, UPT, UR6, 0x8, URZ ;  /* 0x0000000806067890 */ /* 0x000fe2000fffe0ff */
[C---:B------:R-:W-:Y:S02]  /*4380*/  LEA R47, R3.reuse, R47, 0x3 ;  /* 0x0000002f032f7211 */ /* 0x040fe400078e18ff */
[C---:B------:R-:W-:Y:S02]  /*4390*/  LEA R45, R3.reuse, R45, 0x3 ;  /* 0x0000002d032d7211 */ /* 0x040fe400078e18ff */
[C---:B------:R-:W-:Y:S02]  /*43a0*/  LEA R41, R3.reuse, R41, 0x3 ;  /* 0x0000002903297211 */ /* 0x040fe400078e18ff */
[----:B------:R-:W-:-:S02]  /*43b0*/  LEA R40, R3, R40, 0x3 ;  /* 0x0000002803287211 */ /* 0x000fc400078e18ff */
[C---:B------:R-:W-:Y:S02]  /*43c0*/  LEA R43, R3.reuse, R43, 0x3 ;  /* 0x0000002b032b7211 */ /* 0x040fe400078e18ff */
[C---:B------:R-:W-:Y:S02]  /*43d0*/  LEA R44, R3.reuse, R44, 0x3 ;  /* 0x0000002c032c7211 */ /* 0x040fe400078e18ff */
[C---:B------:R-:W-:Y:S02]  /*43e0*/  LEA R42, R3.reuse, R42, 0x3 ;  /* 0x0000002a032a7211 */ /* 0x040fe400078e18ff */
[----:B------:R-:W-:Y:S01]  /*43f0*/  LEA R86, R3, R86, 0x3 ;  /* 0x0000005603567211 */ /* 0x000fe200078e18ff */
[----:B--2---:R-:W-:Y:S01]  /*4400*/  @!P0 FADD.FTZ R30, R30, R32 ;  /* 0x000000201e1e8221 */ /* 0x004fe20000010000 */
[----:B------:R-:W-:Y:S01]  /*4410*/  @!P0 FADD.FTZ R31, R31, R33 ;  /* 0x000000211f1f8221 */ /* 0x000fe20000010000 */
[----:B------:R-:W-:Y:S02]  /*4420*/  ISETP.NE.AND P0, PT, R46, R87, PT ;  /* 0x000000572e00720c */ /* 0x000fe40003f05270 */
[----:B---3--:R-:W-:Y:S01]  /*4430*/  @!P4 FADD.FTZ R30, R30, R36 ;  /* 0x000000241e1ec221 */ /* 0x008fe20000010000 */
[----:B------:R-:W-:-:S10]  /*4440*/  @!P4 FADD.FTZ R31, R31, R37 ;  /* 0x000000251f1fc221 */ /* 0x000fd40000010000 */
[----:B------:R-:W-:Y:S05]  /*4450*/  @P0 BRA `(.L_x_92) ;  /* 0xfffffffc00140947 */ /* 0x000fea000383ffff */
[----:B------:R-:W-:-:S07]  /*4460*/  MOV R40, R87 ;  /* 0x0000005700287202 */ /* 0x000fce0000000f00 */
.L_x_91:
[----:B------:R-:W-:-:S13]  /*4470*/  ISETP.NE.AND P0, PT, R64, RZ, PT ;  /* 0x000000ff4000720c */ /* 0x000fda0003f05270 */
[----:B------:R-:W-:Y:S05]  /*4480*/  @!P0 BRA `(.L_x_88) ;  /* 0x0000000000f08947 */ /* 0x000fea0003800000 */
[----:B--2---:R-:W-:Y:S02]  /*4490*/  IADD3 R32, PT, PT, R64, -0x1, RZ ;  /* 0xffffffff40207810 */ /* 0x004fe40007ffe0ff */
[----:B------:R-:W-:Y:S02]  /*44a0*/  LOP3.LUT P0, R42, R4, 0x3, RZ, 0xc0, !PT ;  /* 0x00000003042a7812 */ /* 0x000fe4000780c0ff */
[----:B------:R-:W-:-:S13]  /*44b0*/  ISETP.GE.U32.AND P4, PT, R32, 0x3, PT ;  /* 0x000000032000780c */ /* 0x000fda0003f86070 */
[----:B------:R-:W-:Y:S05]  /*44c0*/  @!P4 BRA `(.L_x_93) ;  /* 0x000000000070c947 */ /* 0x000fea0003800000 */
[----:B------:R-:W-:-:S13]  /*44d0*/  ISETP.EQ.OR P6, PT, R40, UR10, P2 ;  /* 0x0000000a28007c0c */ /* 0x000fda00097c2670 */
[----:B------:R-:W-:-:S04]  /*44e0*/  @!P6 IMAD R33, R40, R3, R0 ;  /* 0x000000032821e224 */ /* 0x000fc800078e0200 */
[----:B------:R-:W-:-:S06]  /*44f0*/  @!P6 IMAD.WIDE.U32 R32, R33, 0x8, R38 ;  /* 0x000000082120e825 */ /* 0x000fcc00078e0026 */
[----:B------:R-:W0:Y:S01]  /*4500*/  @!P6 LDG.E.64 R32, desc[UR8][R32.64] ;  /* 0x000000082020e981 */ /* 0x000e22000c1e1b00 */
[C---:B------:R-:W-:Y:S02]  /*4510*/  IADD3 R35, PT, PT, R40.reuse, 0x1, RZ ;  /* 0x0000000128237810 */ /* 0x040fe40007ffe0ff */
[C---:B------:R-:W-:Y:S02]  /*4520*/  IADD3 R37, PT, PT, R40.reuse, 0x2, RZ ;  /* 0x0000000228257810 */ /* 0x040fe40007ffe0ff */
[----:B------:R-:W-:Y:S02]  /*4530*/  ISETP.EQ.OR P5, PT, R35, UR10, P2 ;  /* 0x0000000a23007c0c */ /* 0x000fe400097a2670 */
[----:B------:R-:W-:Y:S02]  /*4540*/  IADD3 R41, PT, PT, R40, 0x3, RZ ;  /* 0x0000000328297810 */ /* 0x000fe40007ffe0ff */
[----:B------:R-:W-:-:S09]  /*4550*/  ISETP.EQ.OR P4, PT, R37, UR10, P2 ;  /* 0x0000000a25007c0c */ /* 0x000fd20009782670 */
[----:B------:R-:W-:-:S04]  /*4560*/  @!P5 IMAD R35, R35, R3, R0 ;  /* 0x000000032323d224 */ /* 0x000fc800078e0200 */
[----:B------:R-:W-:Y:S02]  /*4570*/  @!P4 IMAD R37, R37, R3, R0 ;  /* 0x000000032525c224 */ /* 0x000fe400078e0200 */
[----:B0--3--:R-:W-:Y:S01]  /*4580*/  @!P6 FADD.FTZ R30, R30, R32 ;  /* 0x000000201e1ee221 */ /* 0x009fe20000010000 */
[----:B------:R-:W-:Y:S01]  /*4590*/  @!P6 FADD.FTZ R31, R31, R33 ;  /* 0x000000211f1fe221 */ /* 0x000fe20000010000 */
[----:B------:R-:W-:Y:S01]  /*45a0*/  ISETP.EQ.OR P6, PT, R41, UR10, P2 ;  /* 0x0000000a29007c0c */ /* 0x000fe200097c2670 */
[----:B------:R-:W-:-:S04]  /*45b0*/  @!P5 IMAD.WIDE.U32 R32, R35, 0x8, R38 ;  /* 0x000000082320d825 */ /* 0x000fc800078e0026 */
[----:B------:R-:W-:Y:S02]  /*45c0*/  @!P4 IMAD.WIDE.U32 R34, R37, 0x8, R38 ;  /* 0x000000082522c825 */ /* 0x000fe400078e0026 */
[----:B------:R-:W2:Y:S04]  /*45d0*/  @!P5 LDG.E.64 R32, desc[UR8][R32.64] ;  /* 0x000000082020d981 */ /* 0x000ea8000c1e1b00 */
[----:B------:R-:W3:Y:S02]  /*45e0*/  @!P4 LDG.E.64 R34, desc[UR8][R34.64] ;  /* 0x000000082222c981 */ /* 0x000ee4000c1e1b00 */
[----:B------:R-:W-:-:S04]  /*45f0*/  @!P6 IMAD R41, R41, R3, R0 ;  /* 0x000000032929e224 */ /* 0x000fc800078e0200 */
[----:B------:R-:W-:-:S06]  /*4600*/  @!P6 IMAD.WIDE.U32 R36, R41, 0x8, R38 ;  /* 0x000000082924e825 */ /* 0x000fcc00078e0026 */
[----:B------:R-:W4:Y:S01]  /*4610*/  @!P6 LDG.E.64 R36, desc[UR8][R36.64] ;  /* 0x000000082424e981 */ /* 0x000f22000c1e1b00 */
[----:B------:R-:W-:Y:S01]  /*4620*/  IADD3 R40, PT, PT, R40, 0x4, RZ ;  /* 0x0000000428287810 */ /* 0x000fe20007ffe0ff */
[----:B--2---:R-:W-:Y:S01]  /*4630*/  @!P5 FADD.FTZ R30, R30, R32 ;  /* 0x000000201e1ed221 */ /* 0x004fe20000010000 */
[----:B------:R-:W-:-:S03]  /*4640*/  @!P5 FADD.FTZ R31, R31, R33 ;  /* 0x000000211f1fd221 */ /* 0x000fc60000010000 */
[----:B---3--:R-:W-:Y:S01]  /*4650*/  @!P4 FADD.FTZ R30, R30, R34 ;  /* 0x000000221e1ec221 */ /* 0x008fe20000010000 */
[----:B------:R-:W-:-:S03]  /*4660*/  @!P4 FADD.FTZ R31, R31, R35 ;  /* 0x000000231f1fc221 */ /* 0x000fc60000010000 */
[----:B----4-:R-:W-:Y:S01]  /*4670*/  @!P6 FADD.FTZ R30, R30, R36 ;  /* 0x000000241e1ee221 */ /* 0x010fe20000010000 */
[----:B------:R-:W-:-:S07]  /*4680*/  @!P6 FADD.FTZ R31, R31, R37 ;  /* 0x000000251f1fe221 */ /* 0x000fce0000010000 */
.L_x_93:
[----:B------:R-:W-:Y:S05]  /*4690*/  @!P0 BRA `(.L_x_88) ;  /* 0x00000000006c8947 */ /* 0x000fea0003800000 */
[----:B------:R-:W-:Y:S02]  /*46a0*/  ISETP.NE.AND P0, PT, R42, 0x1, PT ;  /* 0x000000012a00780c */ /* 0x000fe40003f05270 */
[----:B------:R-:W-:-:S11]  /*46b0*/  LOP3.LUT R36, R4, 0x1, RZ, 0xc0, !PT ;  /* 0x0000000104247812 */ /* 0x000fd600078ec0ff */
[----:B------:R-:W-:Y:S05]  /*46c0*/  @!P0 BRA `(.L_x_94) ;  /* 0x0000000000388947 */ /* 0x000fea0003800000 */
[C---:B------:R-:W-:Y:S02]  /*46d0*/  IADD3 R35, PT, PT, R40.reuse, 0x1, RZ ;  /* 0x0000000128237810 */ /* 0x040fe40007ffe0ff */
[----:B------:R-:W-:Y:S02]  /*46e0*/  ISETP.EQ.OR P4, PT, R40, UR10, P2 ;  /* 0x0000000a28007c0c */ /* 0x000fe40009782670 */
[----:B------:R-:W-:-:S11]  /*46f0*/  ISETP.EQ.OR P0, PT, R35, UR10, P2 ;  /* 0x0000000a23007c0c */ /* 0x000fd60009702670 */
[-CC-:B------:R-:W-:Y:S02]  /*4700*/  @!P4 IMAD R33, R40, R3.reuse, R0.reuse ;  /* 0x000000032821c224 */ /* 0x180fe400078e0200 */
[----:B------:R-:W-:Y:S02]  /*4710*/  @!P0 IMAD R35, R35, R3, R0 ;  /* 0x0000000323238224 */ /* 0x000fe400078e0200 */
[----:B------:R-:W-:-:S04]  /*4720*/  @!P4 IMAD.WIDE.U32 R32, R33, 0x8, R38 ;  /* 0x000000082120c825 */ /* 0x000fc800078e0026 */
[----:B------:R-:W-:Y:S02]  /*4730*/  @!P0 IMAD.WIDE.U32 R34, R35, 0x8, R38 ;  /* 0x0000000823228825 */ /* 0x000fe400078e0026 */
[----:B------:R-:W0:Y:S04]  /*4740*/  @!P4 LDG.E.64 R32, desc[UR8][R32.64] ;  /* 0x000000082020c981 */ /* 0x000e28000c1e1b00 */
[----:B------:R-:W2:Y:S01]  /*4750*/  @!P0 LDG.E.64 R34, desc[UR8][R34.64] ;  /* 0x0000000822228981 */ /* 0x000ea2000c1e1b00 */
[----:B------:R-:W-:Y:S01]  /*4760*/  IADD3 R40, PT, PT, R40, 0x2, RZ ;  /* 0x0000000228287810 */ /* 0x000fe20007ffe0ff */
[----:B0--3--:R-:W-:Y:S01]  /*4770*/  @!P4 FADD.FTZ R30, R30, R32 ;  /* 0x000000201e1ec221 */ /* 0x009fe20000010000 */
[----:B------:R-:W-:-:S03]  /*4780*/  @!P4 FADD.FTZ R31, R31, R33 ;  /* 0x000000211f1fc221 */ /* 0x000fc60000010000 */
[----:B--2---:R-:W-:Y:S01]  /*4790*/  @!P0 FADD.FTZ R30, R30, R34 ;  /* 0x000000221e1e8221 */ /* 0x004fe20000010000 */
[----:B------:R-:W-:-:S07]  /*47a0*/  @!P0 FADD.FTZ R31, R31, R35 ;  /* 0x000000231f1f8221 */ /* 0x000fce0000010000 */
.L_x_94:
[----:B------:R-:W-:Y:S01]  /*47b0*/  ISETP.EQ.OR P0, PT, R40, UR10, P2 ;  /* 0x0000000a28007c0c */ /* 0x000fe20009702670 */
[----:B------:R-:W-:Y:S03]  /*47c0*/  BSSY.RECONVERGENT B0, `(.L_x_88) ;  /* 0x0000008000007945 */ /* 0x000fe60003800200 */
[----:B------:R-:W-:-:S13]  /*47d0*/  ISETP.NE.U32.OR P0, PT, R36, 0x1, P0 ;  /* 0x000000012400780c */ /* 0x000fda0000705470 */
[----:B------:R-:W-:Y:S05]  /*47e0*/  @P0 BRA `(.L_x_95) ;  /* 0x0000000000140947 */ /* 0x000fea0003800000 */
[----:B------:R-:W-:-:S04]  /*47f0*/  IMAD R33, R3, R40, R0 ;  /* 0x0000002803217224 */ /* 0x000fc800078e0200 */
[----:B------:R-:W-:-:S06]  /*4800*/  IMAD.WIDE.U32 R32, R33, 0x8, R38 ;  /* 0x0000000821207825 */ /* 0x000fcc00078e0026 */
[----:B------:R-:W0:Y:S02]  /*4810*/  LDG.E.64 R32, desc[UR8][R32.64] ;  /* 0x0000000820207981 */ /* 0x000e24000c1e1b00 */
[----:B0--3--:R-:W-:Y:S01]  /*4820*/  FADD.FTZ R30, R30, R32 ;  /* 0x000000201e1e7221 */ /* 0x009fe20000010000 */
[----:B------:R-:W-:-:S07]  /*4830*/  FADD.FTZ R31, R31, R33 ;  /* 0x000000211f1f7221 */ /* 0x000fce0000010000 */
.L_x_95:
[----:B------:R-:W-:Y:S05]  /*4840*/  BSYNC.RECONVERGENT B0 ;  /* 0x0000000000007941 */ /* 0x000fea0003800200 */
.L_x_88:
[----:B------:R-:W5:Y:S01]  /*4850*/  S2UR UR7, SR_CgaCtaId ;  /* 0x00000000000779c3 */ /* 0x000f620000008800 */
[----:B------:R-:W-:Y:S01]  /*4860*/  UMOV UR6, 0x400 ;  /* 0x0000040000067882 */ /* 0x000fe20000000000 */
[----:B------:R-:W-:Y:S01]  /*4870*/  SHF.L.U32 R53, R53, 0x10, RZ ;  /* 0x0000001035357819 */ /* 0x000fe200000006ff */
[----:B------:R-:W0:Y:S01]  /*4880*/  LDCU.64 UR14, c[0x0][0x400] ;  /* 0x00008000ff0e77ac */ /* 0x000e220008000a00 */
[----:B------:R-:W-:Y:S02]  /*4890*/  SHF.L.U32 R83, R83, 0x10, RZ ;  /* 0x0000001053537819 */ /* 0x000fe400000006ff */
[----:B--2-4-:R-:W-:Y:S02]  /*48a0*/  SHF.L.U32 R39, R18, 0x10, RZ ;  /* 0x0000001012277819 */ /* 0x014fe400000006ff */
[----:B------:R-:W-:Y:S02]  /*48b0*/  SHF.L.U32 R25, R25, 0x10, RZ ;  /* 0x0000001019197819 */ /* 0x000fe400000006ff */
[----:B------:R-:W-:Y:S01]  /*48c0*/  SHF.L.U32 R51, R51, 0x10, RZ ;  /* 0x0000001033337819 */ /* 0x000fe200000006ff */
[C---:B------:R-:W-:Y:S01]  /*48d0*/  FADD.FTZ R96, -R24.reuse, R39 ;  /* 0x0000002718607221 */ /* 0x040fe20000010100 */
[----:B------:R-:W-:Y:S01]  /*48e0*/  SHF.L.U32 R81, R81, 0x10, RZ ;  /* 0x0000001051517819 */ /* 0x000fe200000006ff */
[C---:B------:R-:W-:Y:S01]  /*48f0*/  FADD.FTZ R102, -R24.reuse, R25 ;  /* 0x0000001918667221 */ /* 0x040fe20000010100 */
[----:B------:R-:W-:Y:S01]  /*4900*/  SHF.L.U32 R49, R49, 0x10, RZ ;  /* 0x0000001031317819 */ /* 0x000fe200000006ff */
[C---:B------:R-:W-:Y:S01]  /*4910*/  FADD.FTZ R34, -R24.reuse, R51 ;  /* 0x0000003318227221 */ /* 0x040fe20000010100 */
[----:B------:R-:W-:Y:S01]  /*4920*/  SHF.L.U32 R79, R79, 0x10, RZ ;  /* 0x000000104f4f7819 */ /* 0x000fe200000006ff */
[----:B------:R-:W-:Y:S01]  /*4930*/  FADD.FTZ R36, -R24, R81 ;  /* 0x0000005118247221 */ /* 0x000fe20000010100 */
[----:B------:R-:W-:Y:S01]  /*4940*/  SHF.L.U32 R35, R6, 0x10, RZ ;  /* 0x0000001006237819 */ /* 0x000fe200000006ff */
[C---:B------:R-:W-:Y:S01]  /*4950*/  FADD.FTZ R6, -R24.reuse, R53 ;  /* 0x0000003518067221 */ /* 0x040fe20000010100 */
[----:B------:R-:W-:Y:S01]  /*4960*/  SHF.L.U32 R77, R77, 0x10, RZ ;  /* 0x000000104d4d7819 */ /* 0x000fe200000006ff */
[C---:B------:R-:W-:Y:S01]  /*4970*/  FADD.FTZ R46, -R24.reuse, R49 ;  /* 0x00000031182e7221 */ /* 0x040fe20000010100 */
[----:B------:R-:W-:Y:S01]  /*4980*/  SHF.L.U32 R75, R75, 0x10, RZ ;  /* 0x000000104b4b7819 */ /* 0x000fe200000006ff */
[----:B------:R-:W-:Y:S01]  /*4990*/  FADD.FTZ R44, -R24, R79 ;  /* 0x0000004f182c7221 */ /* 0x000fe20000010100 */
[----:B-----5:R-:W-:Y:S01]  /*49a0*/  ULEA UR6, UR7, UR6, 0x18 ;  /* 0x0000000607067291 */ /* 0x020fe2000f8ec0ff */
[----:B-1----:R-:W-:Y:S01]  /*49b0*/  SHF.L.U32 R37, R14, 0x10, RZ ;  /* 0x000000100e257819 */ /* 0x002fe200000006ff */
[C---:B------:R-:W-:Y:S01]  /*49c0*/  FADD.FTZ R14, -R24.reuse, R83 ;  /* 0x00000053180e7221 */ /* 0x040fe20000010100 */
[----:B------:R-:W-:Y:S01]  /*49d0*/  SHF.L.U32 R73, R73, 0x10, RZ ;  /* 0x0000001049497819 */ /* 0x000fe200000006ff */
[C---:B------:R-:W-:Y:S01]  /*49e0*/  FADD.FTZ R38, -R24.reuse, R35 ;  /* 0x0000002318267221 */ /* 0x040fe20000010100 */
[----:B------:R-:W-:Y:S01]  /*49f0*/  SHF.L.U32 R71, R71, 0x10, RZ ;  /* 0x0000001047477819 */ /* 0x000fe200000006ff */
[----:B------:R-:W-:Y:S01]  /*4a00*/  FADD.FTZ R40, -R24, R77 ;  /* 0x0000004d18287221 */ /* 0x000fe20000010100 */
[----:B------:R-:W-:Y:S01]  /*4a10*/  SHF.L.U32 R41, R22, 0x10, RZ ;  /* 0x0000001016297819 */ /* 0x000fe200000006ff */
[C---:B------:R-:W-:Y:S01]  /*4a20*/  FADD.FTZ R86, -R24.reuse, R75 ;  /* 0x0000004b18567221 */ /* 0x040fe20000010100 */
[----:B------:R0:W-:Y:S01]  /*4a30*/  @!P2 STS.64 [UR6+0x88], R30 ;  /* 0x0000881eff00a988 */ /* 0x0001e20008000a06 */
[C---:B------:R-:W-:Y:S01]  /*4a40*/  FADD.FTZ R92, -R24.reuse, R37 ;  /* 0x00000025185c7221 */ /* 0x040fe20000010100 */
[C---:B------:R-:W-:Y:S01]  /*4a50*/  FADD.FTZ R94, -R24.reuse, R73 ;  /* 0x00000049185e7221 */ /* 0x040fe20000010100 */
[C---:B------:R-:W-:Y:S01]  /*4a60*/  FADD.FTZ R98, -R24.reuse, R71 ;  /* 0x0000004718627221 */ /* 0x040fe20000010100 */
[----:B------:R-:W-:Y:S01]  /*4a70*/  BAR.SYNC.DEFER_BLOCKING 0x0 ;  /* 0x0000000000007b1d */ /* 0x000fe20000010000 */
[----:B------:R-:W-:Y:S01]  /*4a80*/  FADD.FTZ R100, -R24, R41 ;  /* 0x0000002918647221 */ /* 0x000fe20000010100 */
[----:B------:R-:W-:Y:S01]  /*4a90*/  SHF.L.U32 R25, R52, 0x10, RZ ;  /* 0x0000001034197819 */ /* 0x000fe200000006ff */
[----:B------:R-:W-:Y:S01]  /*4aa0*/  FMUL.FTZ R39, R6, R85 ;  /* 0x0000005506277220 */ /* 0x000fe20000410000 */
[----:B------:R-:W-:-:S02]  /*4ab0*/  SHF.L.U32 R84, R84, 0x10, RZ ;  /* 0x0000001054547819 */ /* 0x000fc400000006ff */
[----:B0--3--:R-:W-:-:S05]  /*4ac0*/  SHF.L.U32 R31, R10, 0x10, RZ ;  /* 0x000000100a1f7819 */ /* 0x009fca00000006ff */
[----:B------:R-:W-:Y:S01]  /*4ad0*/  FADD.FTZ R42, -R24, R31 ;  /* 0x0000001f182a7221 */ /* 0x000fe20000010100 */
[----:B------:R-:W0:Y:S01]  /*4ae0*/  LDS.64 R32, [UR6+0x88] ;  /* 0x00008806ff207984 */ /* 0x000e220008000a00 */
[----:B------:R-:W0:Y:S02]  /*4af0*/  LDCU UR6, c[0x0][0x42c] ;  /* 0x00008580ff0677ac */ /* 0x000e240008000800 */
[----:B0-----:R-:W-:Y:S01]  /*4b00*/  FMUL.FTZ R10, R32, UR6 ;  /* 0x00000006200a7c20 */ /* 0x001fe20008410000 */
[----:B------:R-:W-:Y:S01]  /*4b10*/  FMUL.FTZ R31, R33, UR6 ;  /* 0x00000006211f7c20 */ /* 0x000fe20008410000 */
[----:B------:R-:W-:Y:S01]  /*4b20*/  FMUL.FTZ R32, R14, R85 ;  /* 0x000000550e207220 */ /* 0x000fe20000410000 */
[----:B------:R-:W-:Y:S06]  /*4b30*/  @!P1 BRA `(.L_x_96) ;  /* 0x0000000000489947 */ /* 0x000fec0003800000 */
        /* <DEDUP_REMOVED lines=18> */
.L_x_96:
[----:B------:R-:W-:Y:S04]  /*4c60*/  BSSY.RECONVERGENT B0, `(.L_x_97) ;  /* 0x0000014000007945 */ /* 0x000fe80003800200 */
[----:B------:R-:W-:Y:S05]  /*4c70*/  @P3 BRA `(.L_x_98) ;  /* 0x0000000000483947 */ /* 0x000fea0003800000 */
[----:B------:R-:W0:Y:S01]  /*4c80*/  LDCU.64 UR12, c[0x0][0x3f8] ;  /* 0x00007f00ff0c77ac */ /* 0x000e220008000a00 */
[C-C-:B------:R-:W-:Y:S01]  /*4c90*/  FFMA.FTZ R33, R10.reuse, R39, R31.reuse ;  /* 0x000000270a217223 */ /* 0x140fe2000001001f */
[----:B------:R-:W-:Y:S01]  /*4ca0*/  MOV R24, R90 ;  /* 0x0000005a00187202 */ /* 0x000fe20000000f00 */
[----:B------:R-:W-:Y:S01]  /*4cb0*/  FFMA.FTZ R14, R10, R32, R31 ;  /* 0x000000200a0e7223 */ /* 0x000fe2000001001f */
[----:B------:R-:W1:Y:S01]  /*4cc0*/  LDCU.64 UR6, c[0x0][0x380] ;  /* 0x00007000ff0677ac */ /* 0x000e620008000a00 */
[----:B------:R-:W-:Y:S01]  /*4cd0*/  FFMA.FTZ R6, R28, R25, -R33 ;  /* 0x000000191c067223 */ /* 0x000fe20000010821 */
[----:B------:R-:W-:Y:S01]  /*4ce0*/  MOV R25, R89 ;  /* 0x0000005900197202 */ /* 0x000fe20000000f00 */
[----:B------:R-:W-:Y:S02]  /*4cf0*/  FFMA.FTZ R14, R29, R84, -R14 ;  /* 0x000000541d0e7223 */ /* 0x000fe4000001080e */
[-C--:B------:R-:W-:Y:S02]  /*4d00*/  FMUL.FTZ R35, R6, R85.reuse ;  /* 0x0000005506237220 */ /* 0x080fe40000410000 */
[----:B------:R-:W-:Y:S01]  /*4d10*/  FMUL.FTZ R6, R14, R85 ;  /* 0x000000550e067220 */ /* 0x000fe20000410000 */
[----:B0-----:R-:W-:-:S02]  /*4d20*/  IMAD R18, R7, UR12, RZ ;  /* 0x0000000c07127c24 */ /* 0x001fc4000f8e02ff */
[----:B------:R-:W-:-:S04]  /*4d30*/  IMAD.WIDE.U32 R24, R69, UR12, R24 ;  /* 0x0000000c45187c25 */ /* 0x000fc8000f8e0018 */
[----:B------:R-:W-:Y:S01]  /*4d40*/  IMAD R33, R69, UR13, R18 ;  /* 0x0000000d45217c24 */ /* 0x000fe2000f8e0212 */
[----:B-1----:R-:W-:-:S04]  /*4d50*/  LEA R32, P0, R24, UR6, 0x1 ;  /* 0x0000000618207c11 */ /* 0x002fc8000f8008ff */
[----:B------:R-:W-:Y:S02]  /*4d60*/  IADD3 R33, PT, PT, R25, R33, RZ ;  /* 0x0000002119217210 */ /* 0x000fe40007ffe0ff */
[----:B------:R-:W-:Y:S02]  /*4d70*/  F2FP.BF16.F32.PACK_AB R25, R6, R35 ;  /* 0x000000230619723e */ /* 0x000fe400000010ff */
[----:B------:R-:W-:-:S05]  /*4d80*/  LEA.HI.X R33, R24, UR7, R33, 0x1, P0 ;  /* 0x0000000718217c11 */ /* 0x000fca00080f0c21 */
[----:B------:R0:W-:Y:S02]  /*4d90*/  STG.E desc[UR8][R32.64], R25 ;  /* 0x0000001920007986 */ /* 0x0001e4000c101908 */
.L_x_98:
[----:B------:R-:W-:Y:S05]  /*4da0*/  BSYNC.RECONVERGENT B0 ;  /* 0x0000000000007941 */ /* 0x000fea0003800200 */
.L_x_97:
[----:B------:R-:W-:Y:S01]  /*4db0*/  UISETP.NE.AND UP0, UPT, UR11, URZ, UPT ;  /* 0x000000ff0b00728c */ /* 0x000fe2000bf05270 */
[-C--:B------:R-:W-:Y:S01]  /*4dc0*/  FMUL.FTZ R71, R34, R85.reuse ;  /* 0x0000005522477220 */ /* 0x080fe20000410000 */
        /* <DEDUP_REMOVED lines=8> */
[-C--:B0-----:R-:W-:Y:S01]  /*4e50*/  FMUL.FTZ R32, R94, R85.reuse ;  /* 0x000000555e207220 */ /* 0x081fe20000410000 */
[-C--:B------:R-:W-:Y:S01]  /*4e60*/  FMUL.FTZ R37, R96, R85.reuse ;  /* 0x0000005560257220 */ /* 0x080fe20000410000 */
[-C--:B------:R-:W-:Y:S01]  /*4e70*/  FMUL.FTZ R14, R98, R85.reuse ;  /* 0x00000055620e7220 */ /* 0x080fe20000410000 */
[-C--:B------:R-:W-:Y:S01]  /*4e80*/  FMUL.FTZ R33, R100, R85.reuse ;  /* 0x0000005564217220 */ /* 0x080fe20000410000 */
[----:B------:R-:W-:Y:S01]  /*4e90*/  ISETP.GE.U32.AND P2, PT, R63, UR14, PT ;  /* 0x0000000e3f007c0c */ /* 0x000fe2000bf46070 */
[----:B------:R-:W-:Y:S01]  /*4ea0*/  FMUL.FTZ R6, R102, R85 ;  /* 0x0000005566067220 */ /* 0x000fe20000410000 */
[----:B------:R-:W-:Y:S01]  /*4eb0*/  ISETP.GE.U32.AND P1, PT, R62, UR14, PT ;  /* 0x0000000e3e007c0c */ /* 0x000fe2000bf26070 */
[C-C-:B------:R-:W-:Y:S01]  /*4ec0*/  FFMA.FTZ R77, R10.reuse, R71, R31.reuse ;  /* 0x000000470a4d7223 */ /* 0x140fe2000001001f */
[----:B------:R-:W-:Y:S01]  /*4ed0*/  ISETP.GE.U32.AND P0, PT, R61, UR14, PT ;  /* 0x0000000e3d007c0c */ /* 0x000fe2000bf06070 */
[--C-:B------:R-:W-:Y:S01]  /*4ee0*/  FFMA.FTZ R84, R10, R30, R31.reuse ;  /* 0x0000001e0a547223 */ /* 0x100fe2000001001f */
[----:B------:R-:W-:Y:S01]  /*4ef0*/  ISETP.GE.U32.AND P6, PT, R60, UR14, PT ;  /* 0x0000000e3c007c0c */ /* 0x000fe2000bfc6070 */
[C-C-:B------:R-:W-:Y:S01]  /*4f00*/  FFMA.FTZ R53, R10.reuse, R46, R31.reuse ;  /* 0x0000002e0a357223 */ /* 0x140fe2000001001f */
[----:B------:R-:W-:Y:S01]  /*4f10*/  ISETP.GE.U32.AND P4, PT, R59, UR14, PT ;  /* 0x0000000e3b007c0c */ /* 0x000fe2000bf86070 */
[--C-:B------:R-:W-:Y:S01]  /*4f20*/  FFMA.FTZ R42, R10, R44, R31.reuse ;  /* 0x0000002c0a2a7223 */ /* 0x100fe2000001001f */
[----:B------:R-:W-:Y:S01]  /*4f30*/  ISETP.GE.U32.AND P5, PT, R58, UR14, PT ;  /* 0x0000000e3a007c0c */ /* 0x000fe2000bfa6070 */
[C-C-:B------:R-:W-:Y:S01]  /*4f40*/  FFMA.FTZ R51, R10.reuse, R49, R31.reuse ;  /* 0x000000310a337223 */ /* 0x140fe2000001001f */
        /* <DEDUP_REMOVED lines=8> */
[----:B------:R-:W-:Y:S01]  /*4fd0*/  ISETP.GE.U32.AND P3, PT, R57, UR14, PT ;  /* 0x0000000e39007c0c */ /* 0x000fe2000bf66070 */
[----:B------:R-:W-:Y:S01]  /*4fe0*/  FFMA.FTZ R10, R10, R6, R31 ;  /* 0x000000060a0a7223 */ /* 0x000fe2000001001f */
[----:B------:R-:W-:-:S02]  /*4ff0*/  ISETP.GE.AND.EX P2, PT, R9, UR15, PT, P2 ;  /* 0x0000000f09007c0c */ /* 0x000fc4000bf46320 */
[----:B------:R-:W-:Y:S02]  /*5000*/  ISETP.GE.AND.EX P1, PT, R11, UR15, PT, P1 ;  /* 0x0000000f0b007c0c */ /* 0x000fe4000bf26310 */
[----:B------:R-:W-:Y:S02]  /*5010*/  ISETP.GE.AND.EX P0, PT, R13, UR15, PT, P0 ;  /* 0x0000000f0d007c0c */ /* 0x000fe4000bf06300 */
[----:B------:R-:W-:Y:S02]  /*5020*/  ISETP.GE.AND.EX P6, PT, R15, UR15, PT, P6 ;  /* 0x0000000f0f007c0c */ /* 0x000fe4000bfc6360 */
[----:B------:R-:W-:Y:S02]  /*5030*/  ISETP.GE.AND.EX P4, PT, R17, UR15, PT, P4 ;  /* 0x0000000f11007c0c */ /* 0x000fe4000bf86340 */
[----:B------:R-:W-:Y:S02]  /*5040*/  ISETP.GE.AND.EX P5, PT, R19, UR15, PT, P5 ;  /* 0x0000000f13007c0c */ /* 0x000fe4000bfa6350 */
[----:B------:R-:W-:-:S02]  /*5050*/  SHF.L.U32 R25, R50, 0x10, RZ ;  /* 0x0000001032197819 */ /* 0x000fc400000006ff */
[----:B------:R-:W-:Y:S01]  /*5060*/  SHF.L.U32 R82, R82, 0x10, RZ ;  /* 0x0000001052527819 */ /* 0x000fe200000006ff */
[----:B------:R-:W-:Y:S08]  /*5070*/  BRA.U !UP0, `(.L_x_99) ;  /* 0x0000000108487547 */ /* 0x000ff0000b800000 */
        /* <DEDUP_REMOVED lines=18> */
.L_x_99:
[----:B------:R-:W-:Y:S01]  /*51a0*/  BSSY.RECONVERGENT B0, `(.L_x_100) ;  /* 0x0000012000007945 */ /* 0x000fe20003800200 */
[----:B------:R-:W-:Y:S01]  /*51b0*/  FFMA.FTZ R30, R28, R25, -R77 ;  /* 0x000000191c1e7223 */ /* 0x000fe2000001084d */
[----:B------:R-:W-:Y:S02]  /*51c0*/  FFMA.FTZ R50, R29, R82, -R84 ;  /* 0x000000521d327223 */ /* 0x000fe40000010854 */
[----:B------:R-:W-:Y:S05]  /*51d0*/  @P2 BRA `(.L_x_101) ;  /* 0x0000000000382947 */ /* 0x000fea0003800000 */
[----:B------:R-:W0:Y:S01]  /*51e0*/  LDCU.64 UR6, c[0x0][0x3f8] ;  /* 0x00007f00ff0677ac */ /* 0x000e220008000a00 */
[----:B------:R-:W-:Y:S01]  /*51f0*/  MOV R24, R90 ;  /* 0x0000005a00187202 */ /* 0x000fe20000000f00 */
[----:B------:R-:W-:Y:S01]  /*5200*/  FMUL.FTZ R71, R30, R85 ;  /* 0x000000551e477220 */ /* 0x000fe20000410000 */
[----:B------:R-:W-:Y:S01]  /*5210*/  MOV R25, R89 ;  /* 0x0000005900197202 */ /* 0x000fe20000000f00 */
[----:B------:R-:W1:Y:S01]  /*5220*/  LDCU.64 UR12, c[0x0][0x380] ;  /* 0x00007000ff0c77ac */ /* 0x000e620008000a00 */
[----:B------:R-:W-:Y:S01]  /*5230*/  FMUL.FTZ R50, R50, R85 ;  /* 0x0000005532327220 */ /* 0x000fe20000410000 */
[----:B0-----:R-:W-:Y:S02]  /*5240*/  IMAD R52, R9, UR6, RZ ;  /* 0x0000000609347c24 */ /* 0x001fe4000f8e02ff */
[----:B------:R-:W-:-:S04]  /*5250*/  IMAD.WIDE.U32 R24, R63, UR6, R24 ;  /* 0x000000063f187c25 */ /* 0x000fc8000f8e0018 */
[----:B------:R-:W-:Y:S01]  /*5260*/  IMAD R31, R63, UR7, R52 ;  /* 0x000000073f1f7c24 */ /* 0x000fe2000f8e0234 */
[----:B-1----:R-:W-:-:S04]  /*5270*/  LEA R30, P2, R24, UR12, 0x1 ;  /* 0x0000000c181e7c11 */ /* 0x002fc8000f8408ff */
[----:B------:R-:W-:Y:S02]  /*5280*/  IADD3 R31, PT, PT, R25, R31, RZ ;  /* 0x0000001f191f7210 */ /* 0x000fe40007ffe0ff */
[----:B------:R-:W-:Y:S02]  /*5290*/  F2FP.BF16.F32.PACK_AB R25, R50, R71 ;  /* 0x000000473219723e */ /* 0x000fe400000010ff */
[----:B------:R-:W-:-:S05]  /*52a0*/  LEA.HI.X R31, R24, UR13, R31, 0x1, P2 ;  /* 0x0000000d181f7c11 */ /* 0x000fca00090f0c1f */
[----:B------:R0:W-:Y:S02]  /*52b0*/  STG.E desc[UR8][R30.64], R25 ;  /* 0x000000191e007986 */ /* 0x0001e4000c101908 */
.L_x_101:
[----:B------:R-:W-:Y:S05]  /*52c0*/  BSYNC.RECONVERGENT B0 ;  /* 0x0000000000007941 */ /* 0x000fea0003800200 */
.L_x_100:
[----:B------:R-:W-:Y:S02]  /*52d0*/  SHF.L.U32 R48, R48, 0x10, RZ ;  /* 0x0000001030307819 */ /* 0x000fe400000006ff */
[----:B------:R-:W-:Y:S01]  /*52e0*/  SHF.L.U32 R80, R80, 0x10, RZ ;  /* 0x0000001050507819 */ /* 0x000fe200000006ff */
[----:B------:R-:W-:Y:S06]  /*52f0*/  BRA.U !UP0, `(.L_x_102) ;  /* 0x0000000108487547 */ /* 0x000fec000b800000 */
[----:B------:R-:W-:Y:S01]  /*5300*/  FFMA.FTZ R46, R28, R46, R26 ;  /* 0x0000002e1c2e7223 */ /* 0x000fe2000001001a */
[----:B------:R-:W-:-:S03]  /*5310*/  FFMA.FTZ R44, R29, R44, R27 ;  /* 0x0000002c1d2c7223 */ /* 0x000fc6000001001b */
[----:B------:R-:W-:Y:S01]  /*5320*/  FMUL.FTZ R24, R46, -1.4426950216293334961 ;  /* 0xbfb8aa3b2e187820 */ /* 0x000fe20000410000 */
[----:B0-----:R-:W-:-:S05]  /*5330*/  FMUL.FTZ R30, R44, -1.4426950216293334961 ;  /* 0xbfb8aa3b2c1e7820 */ /* 0x001fca0000410000 */
        /* <DEDUP_REMOVED lines=14> */
.L_x_102:
        /* <DEDUP_REMOVED lines=18> */
.L_x_104:
[----:B------:R-:W-:Y:S05]  /*5540*/  BSYNC.RECONVERGENT B0 ;  /* 0x0000000000007941 */ /* 0x000fea0003800200 */
.L_x_103:
        /* <DEDUP_REMOVED lines=21> */
.L_x_105:
[----:B------:R-:W-:Y:S01]  /*56a0*/  BSSY.RECONVERGENT B0, `(.L_x_106) ;  /* 0x0000012000007945 */ /* 0x000fe20003800200 */
[----:B------:R-:W-:Y:S01]  /*56b0*/  FFMA.FTZ R8, R28, R8, -R51 ;  /* 0x000000081c087223 */ /* 0x000fe20000010833 */
[----:B------:R-:W-:Y:S02]  /*56c0*/  FFMA.FTZ R40, R29, R78, -R40 ;  /* 0x0000004e1d287223 */ /* 0x000fe40000010828 */
[----:B------:R-:W-:Y:S05]  /*56d0*/  @P0 BRA `(.L_x_107) ;  /* 0x0000000000380947 */ /* 0x000fea0003800000 */
[----:B------:R-:W2:Y:S01]  /*56e0*/  LDCU.64 UR6, c[0x0][0x3f8] ;  /* 0x00007f00ff0677ac */ /* 0x000ea20008000a00 */
[----:B------:R-:W-:Y:S01]  /*56f0*/  MOV R24, R90 ;  /* 0x0000005a00187202 */ /* 0x000fe20000000f00 */
[----:B------:R-:W-:Y:S01]  /*5700*/  FMUL.FTZ R49, R8, R85 ;  /* 0x0000005508317220 */ /* 0x000fe20000410000 */
[----:B01----:R-:W-:Y:S01]  /*5710*/  MOV R25, R89 ;  /* 0x0000005900197202 */ /* 0x003fe20000000f00 */
[----:B------:R-:W0:Y:S01]  /*5720*/  LDCU.64 UR12, c[0x0][0x380] ;  /* 0x00007000ff0c77ac */ /* 0x000e220008000a00 */
[----:B------:R-:W-:Y:S01]  /*5730*/  FMUL.FTZ R8, R40, R85 ;  /* 0x0000005528087220 */ /* 0x000fe20000410000 */
[----:B--2---:R-:W-:Y:S02]  /*5740*/  IMAD R30, R13, UR6, RZ ;  /* 0x000000060d1e7c24 */ /* 0x004fe4000f8e02ff */
[----:B------:R-:W-:-:S04]  /*5750*/  IMAD.WIDE.U32 R24, R61, UR6, R24 ;  /* 0x000000063d187c25 */ /* 0x000fc8000f8e0018 */
[----:B------:R-:W-:Y:S01]  /*5760*/  IMAD R31, R61, UR7, R30 ;  /* 0x000000073d1f7c24 */ /* 0x000fe2000f8e021e */
[----:B0-----:R-:W-:-:S04]  /*5770*/  LEA R30, P0, R24, UR12, 0x1 ;  /* 0x0000000c181e7c11 */ /* 0x001fc8000f8008ff */
[----:B------:R-:W-:Y:S02]  /*5780*/  IADD3 R31, PT, PT, R25, R31, RZ ;  /* 0x0000001f191f7210 */ /* 0x000fe40007ffe0ff */
[----:B------:R-:W-:Y:S02]  /*5790*/  F2FP.BF16.F32.PACK_AB R25, R8, R49 ;  /* 0x000000310819723e */ /* 0x000fe400000010ff */
[----:B------:R-:W-:-:S05]  /*57a0*/  LEA.HI.X R31, R24, UR13, R31, 0x1, P0 ;  /* 0x0000000d181f7c11 */ /* 0x000fca00080f0c1f */
[----:B------:R2:W-:Y:S02]  /*57b0*/  STG.E desc[UR8][R30.64], R25 ;  /* 0x000000191e007986 */ /* 0x0005e4000c101908 */
.L_x_107:
[----:B------:R-:W-:Y:S05]  /*57c0*/  BSYNC.RECONVERGENT B0 ;  /* 0x0000000000007941 */ /* 0x000fea0003800200 */
.L_x_106:
[----:B------:R-:W-:Y:S02]  /*57d0*/  SHF.L.U32 R12, R12, 0x10, RZ ;  /* 0x000000100c0c7819 */ /* 0x000fe400000006ff */
[----:B------:R-:W-:Y:S01]  /*57e0*/  SHF.L.U32 R76, R76, 0x10, RZ ;  /* 0x000000104c4c7819 */ /* 0x000fe200000006ff */
[----:B------:R-:W-:Y:S06]  /*57f0*/  BRA.U !UP0, `(.L_x_108) ;  /* 0x0000000108487547 */ /* 0x000fec000b800000 */
[----:B------:R-:W-:Y:S01]  /*5800*/  FFMA.FTZ R34, R29, R34, R27 ;  /* 0x000000221d227223 */ /* 0x000fe2000001001b */
[----:B------:R-:W-:-:S03]  /*5810*/  FFMA.FTZ R45, R28, R45, R26 ;  /* 0x0000002d1c2d7223 */ /* 0x000fc6000001001a */
[----:B012---:R-:W-:Y:S01]  /*5820*/  FMUL.FTZ R30, R34, -1.4426950216293334961 ;  /* 0xbfb8aa3b221e7820 */ /* 0x007fe20000410000 */
        /* <DEDUP_REMOVED lines=15> */
.L_x_108:
[----:B------:R-:W-:Y:S01]  /*5920*/  BSSY.RECONVERGENT B0, `(.L_x_109) ;  /* 0x0000012000007945 */ /* 0x000fe20003800200 */
[----:B------:R-:W-:Y:S01]  /*5930*/  FFMA.FTZ R12, R28, R12, -R47 ;  /* 0x0000000c1c0c7223 */ /* 0x000fe2000001082f */
[----:B------:R-:W-:Y:S02]  /*5940*/  FFMA.FTZ R8, R29, R76, -R36 ;  /* 0x0000004c1d087223 */ /* 0x000fe40000010824 */
[----:B------:R-:W-:Y:S05]  /*5950*/  @P6 BRA `(.L_x_110) ;  /* 0x0000000000386947 */ /* 0x000fea0003800000 */
[----:B------:R-:W3:Y:S01]  /*5960*/  LDCU.64 UR6, c[0x0][0x3f8] ;  /* 0x00007f00ff0677ac */ /* 0x000ee20008000a00 */
[----:B------:R-:W-:Y:S01]  /*5970*/  MOV R24, R90 ;  /* 0x0000005a00187202 */ /* 0x000fe20000000f00 */
[----:B------:R-:W-:Y:S01]  /*5980*/  FMUL.FTZ R8, R8, R85 ;  /* 0x0000005508087220 */ /* 0x000fe20000410000 */
[----:B012---:R-:W-:Y:S01]  /*5990*/  MOV R25, R89 ;  /* 0x0000005900197202 */ /* 0x007fe20000000f00 */
[----:B------:R-:W0:Y:S01]  /*59a0*/  LDCU.64 UR12, c[0x0][0x380] ;  /* 0x00007000ff0c77ac */ /* 0x000e220008000a00 */
[----:B---3--:R-:W-:Y:S02]  /*59b0*/  IMAD R45, R15, UR6, RZ ;  /* 0x000000060f2d7c24 */ /* 0x008fe4000f8e02ff */
[----:B------:R-:W-:-:S04]  /*59c0*/  IMAD.WIDE.U32 R30, R60, UR6, R24 ;  /* 0x000000063c1e7c25 */ /* 0x000fc8000f8e0018 */
[----:B------:R-:W-:Y:S02]  /*59d0*/  IMAD R25, R60, UR7, R45 ;  /* 0x000000073c197c24 */ /* 0x000fe4000f8e022d */
[----:B------:R-:W-:Y:S01]  /*59e0*/  FMUL.FTZ R45, R12, R85 ;  /* 0x000000550c2d7220 */ /* 0x000fe20000410000 */
[----:B0-----:R-:W-:Y:S02]  /*59f0*/  LEA R24, P0, R30, UR12, 0x1 ;  /* 0x0000000c1e187c11 */ /* 0x001fe4000f8008ff */
[----:B------:R-:W-:Y:S02]  /*5a00*/  IADD3 R25, PT, PT, R31, R25, RZ ;  /* 0x000000191f197210 */ /* 0x000fe40007ffe0ff */
[----:B------:R-:W-:Y:S02]  /*5a10*/  F2FP.BF16.F32.PACK_AB R31, R8, R45 ;  /* 0x0000002d081f723e */ /* 0x000fe400000010ff */
[----:B------:R-:W-:-:S05]  /*5a20*/  LEA.HI.X R25, R30, UR13, R25, 0x1, P0 ;  /* 0x0000000d1e197c11 */ /* 0x000fca00080f0c19 */
[----:B------:R3:W-:Y:S02]  /*5a30*/  STG.E desc[UR8][R24.64], R31 ;  /* 0x0000001f18007986 */ /* 0x0007e4000c101908 */
.L_x_110:
[----:B------:R-:W-:Y:S05]  /*5a40*/  BSYNC.RECONVERGENT B0 ;  /* 0x0000000000007941 */ /* 0x000fea0003800200 */
.L_x_109:
[----:B------:R-:W-:Y:S02]  /*5a50*/  SHF.L.U32 R16, R16, 0x10, RZ ;  /* 0x0000001010107819 */ /* 0x000fe400000006ff */
[----:B------:R-:W-:Y:S01]  /*5a60*/  SHF.L.U32 R74, R74, 0x10, RZ ;  /* 0x000000104a4a7819 */ /* 0x000fe200000006ff */
[----:B------:R-:W-:Y:S06]  /*5a70*/  BRA.U !UP0, `(.L_x_111) ;  /* 0x0000000108487547 */ /* 0x000fec000b800000 */
[----:B------:R-:W-:Y:S01]  /*5a80*/  FFMA.FTZ R43, R28, R43, R26 ;  /* 0x0000002b1c2b7223 */ /* 0x000fe2000001001a */
[----:B------:R-:W-:-:S03]  /*5a90*/  FFMA.FTZ R32, R29, R32, R27 ;  /* 0x000000201d207223 */ /* 0x000fc6000001001b */
[----:B------:R-:W-:Y:S01]  /*5aa0*/  FMUL.FTZ R8, R43, -1.4426950216293334961 ;  /* 0xbfb8aa3b2b087820 */ /* 0x000fe20000410000 */
[----:B---3--:R-:W-:-:S05]  /*5ab0*/  FMUL.FTZ R24, R32, -1.4426950216293334961 ;  /* 0xbfb8aa3b20187820 */ /* 0x008fca0000410000 */
[----:B------:R-:W3:Y:S08]  /*5ac0*/  MUFU.EX2 R8, R8 ;  /* 0x0000000800087308 */ /* 0x000ef00000000800 */
[----:B------:R-:W4:Y:S01]  /*5ad0*/  MUFU.EX2 R24, R24 ;  /* 0x0000001800187308 */ /* 0x000f220000000800 */
[----:B---3--:R-:W-:-:S07]  /*5ae0*/  FADD.FTZ R12, R8, 1 ;  /* 0x3f800000080c7421 */ /* 0x008fce0000010000 */
[----:B012---:R-:W0:Y:S01]  /*5af0*/  MUFU.RCP R25, R12 ;  /* 0x0000000c00197308 */ /* 0x007e220000001000 */
[----:B----4-:R-:W-:-:S07]  /*5b00*/  FADD.FTZ R30, R24, 1 ;  /* 0x3f800000181e7421 */ /* 0x010fce0000010000 */
        /* <DEDUP_REMOVED lines=9> */
.L_x_111:
[----:B------:R-:W-:Y:S01]  /*5ba0*/  BSSY.RECONVERGENT B0, `(.L_x_112) ;  /* 0x0000012000007945 */ /* 0x000fe20003800200 */
[----:B------:R-:W-:Y:S01]  /*5bb0*/  FFMA.FTZ R16, R28, R16, -R41 ;  /* 0x000000101c107223 */ /* 0x000fe20000010829 */
[----:B------:R-:W-:Y:S02]  /*5bc0*/  FFMA.FTZ R8, R29, R74, -R22 ;  /* 0x0000004a1d087223 */ /* 0x000fe40000010816 */
[----:B------:R-:W-:Y:S05]  /*5bd0*/  @P4 BRA `(.L_x_113) ;  /* 0x0000000000384947 */ /* 0x000fea0003800000 */
[----:B------:R-:W4:Y:S01]  /*5be0*/  LDCU.64 UR6, c[0x0][0x3f8] ;  /* 0x00007f00ff0677ac */ /* 0x000f220008000a00 */
[----:B---3--:R-:W-:Y:S01]  /*5bf0*/  MOV R24, R90 ;  /* 0x0000005a00187202 */ /* 0x008fe20000000f00 */
[----:B------:R-:W-:Y:S01]  /*5c00*/  FMUL.FTZ R41, R16, R85 ;  /* 0x0000005510297220 */ /* 0x000fe20000410000 */
[----:B012---:R-:W-:Y:S01]  /*5c10*/  MOV R25, R89 ;  /* 0x0000005900197202 */ /* 0x007fe20000000f00 */
[----:B------:R-:W0:Y:S01]  /*5c20*/  LDCU.64 UR12, c[0x0][0x380] ;  /* 0x00007000ff0c77ac */ /* 0x000e220008000a00 */
[----:B------:R-:W-:Y:S01]  /*5c30*/  FMUL.FTZ R8, R8, R85 ;  /* 0x0000005508087220 */ /* 0x000fe20000410000 */
[----:B----4-:R-:W-:Y:S02]  /*5c40*/  IMAD R12, R17, UR6, RZ ;  /* 0x00000006110c7c24 */ /* 0x010fe4000f8e02ff */
[----:B------:R-:W-:-:S04]  /*5c50*/  IMAD.WIDE.U32 R30, R59, UR6, R24 ;  /* 0x000000063b1e7c25 */ /* 0x000fc8000f8e0018 */
[----:B------:R-:W-:Y:S01]  /*5c60*/  IMAD R25, R59, UR7, R12 ;  /* 0x000000073b197c24 */ /* 0x000fe2000f8e020c */
[----:B0-----:R-:W-:-:S04]  /*5c70*/  LEA R24, P0, R30, UR12, 0x1 ;  /* 0x0000000c1e187c11 */ /* 0x001fc8000f8008ff */
[----:B------:R-:W-:Y:S02]  /*5c80*/  IADD3 R25, PT, PT, R31, R25, RZ ;  /* 0x000000191f197210 */ /* 0x000fe40007ffe0ff */
[----:B------:R-:W-:Y:S02]  /*5c90*/  F2FP.BF16.F32.PACK_AB R31, R8, R41 ;  /* 0x00000029081f723e */ /* 0x000fe400000010ff */
[----:B------:R-:W-:-:S05]  /*5ca0*/  LEA.HI.X R25, R30, UR13, R25, 0x1, P0 ;  /* 0x0000000d1e197c11 */ /* 0x000fca00080f0c19 */
[----:B------:R4:W-:Y:S02]  /*5cb0*/  STG.E desc[UR8][R24.64], R31 ;  /* 0x0000001f18007986 */ /* 0x0009e4000c101908 */
.L_x_113:
[----:B------:R-:W-:Y:S05]  /*5cc0*/  BSYNC.RECONVERGENT B0 ;  /* 0x0000000000007941 */ /* 0x000fea0003800200 */
.L_x_112:
[----:B------:R-:W-:Y:S02]  /*5cd0*/  SHF.L.U32 R20, R20, 0x10, RZ ;  /* 0x0000001014147819 */ /* 0x000fe400000006ff */
[----:B------:R-:W-:Y:S01]  /*5ce0*/  SHF.L.U32 R72, R72, 0x10, RZ ;  /* 0x0000001048487819 */ /* 0x000fe200000006ff */
[----:B------:R-:W-:Y:S06]  /*5cf0*/  BRA.U !UP0, `(.L_x_114) ;  /* 0x0000000108487547 */ /* 0x000fec000b800000 */
[----:B------:R-:W-:Y:S01]  /*5d00*/  FFMA.FTZ R37, R28, R37, R26 ;  /* 0x000000251c257223 */ /* 0x000fe2000001001a */
[----:B------:R-:W-:-:S03]  /*5d10*/  FFMA.FTZ R14, R29, R14, R27 ;  /* 0x0000000e1d0e7223 */ /* 0x000fc6000001001b */
[----:B------:R-:W-:Y:S01]  /*5d20*/  FMUL.FTZ R8, R37, -1.4426950216293334961 ;  /* 0xbfb8aa3b25087820 */ /* 0x000fe20000410000 */
[----:B------:R-:W-:-:S05]  /*5d30*/  FMUL.FTZ R16, R14, -1.4426950216293334961 ;  /* 0xbfb8aa3b0e107820 */ /* 0x000fca0000410000 */
[----:B------:R-:W5:Y:S08]  /*5d40*/  MUFU.EX2 R8, R8 ;  /* 0x0000000800087308 */ /* 0x000f700000000800 */
[----:B------:R-:W0:Y:S01]  /*5d50*/  MUFU.EX2 R16, R16 ;  /* 0x0000001000107308 */ /* 0x000e220000000800 */
[----:B-----5:R-:W-:-:S07]  /*5d60*/  FADD.FTZ R12, R8, 1 ;  /* 0x3f800000080c7421 */ /* 0x020fce0000010000 */
[----:B01234-:R-:W0:Y:S01]  /*5d70*/  MUFU.RCP R25, R12 ;  /* 0x0000000c00197308 */ /* 0x01fe220000001000 */
[----:B------:R-:W-:-:S07]  /*5d80*/  FADD.FTZ R22, R16, 1 ;  /* 0x3f80000010167421 */ /* 0x000fce0000010000 */
        /* <DEDUP_REMOVED lines=9> */
.L_x_114:
[----:B------:R-:W-:Y:S01]  /*5e20*/  BSSY.RECONVERGENT B0, `(.L_x_115) ;  /* 0x0000012000007945 */ /* 0x000fe20003800200 */
[----:B------:R-:W-:Y:S01]  /*5e30*/  FFMA.FTZ R20, R28, R20, -R39 ;  /* 0x000000141c147223 */ /* 0x000fe20000010827 */
[----:B------:R-:W-:Y:S02]  /*5e40*/  FFMA.FTZ R8, R29, R72, -R18 ;  /* 0x000000481d087223 */ /* 0x000fe40000010812 */
[----:B------:R-:W-:Y:S05]  /*5e50*/  @P5 BRA `(.L_x_116) ;  /* 0x0000000000385947 */ /* 0x000fea0003800000 */
[----:B------:R-:W5:Y:S01]  /*5e60*/  LDCU.64 UR6, c[0x0][0x3f8] ;  /* 0x00007f00ff0677ac */ /* 0x000f620008000a00 */
[----:B---34-:R-:W-:Y:S01]  /*5e70*/  MOV R24, R90 ;  /* 0x0000005a00187202 */ /* 0x018fe20000000f00 */
[----:B------:R-:W-:Y:S01]  /*5e80*/  FMUL.FTZ R8, R8, R85 ;  /* 0x0000005508087220 */ /* 0x000fe20000410000 */
[----:B012---:R-:W-:Y:S01]  /*5e90*/  MOV R25, R89 ;  /* 0x0000005900197202 */ /* 0x007fe20000000f00 */
[----:B------:R-:W0:Y:S01]  /*5ea0*/  LDCU.64 UR12, c[0x0][0x380] ;  /* 0x00007000ff0c77ac */ /* 0x000e220008000a00 */
[----:B-----5:R-:W-:Y:S02]  /*5eb0*/  IMAD R37, R19, UR6, RZ ;  /* 0x0000000613257c24 */ /* 0x020fe4000f8e02ff */
        /* <DEDUP_REMOVED lines=8> */
.L_x_116:
[----:B------:R-:W-:Y:S05]  /*5f40*/  BSYNC.RECONVERGENT B0 ;  /* 0x0000000000007941 */ /* 0x000fea0003800200 */
.L_x_115:
        /* <DEDUP_REMOVED lines=10> */
[----:B------:R-:W5:Y:S01]  /*5ff0*/  MUFU.RCP R12, R12 ;  /* 0x0000000c000c7308 */ /* 0x000f620000001000 */
[----:B0-----:R-:W-:-:S07]  /*6000*/  FADD.FTZ R16, R14, 1 ;  /* 0x3f8000000e107421 */ /* 0x001fce0000010000 */
[----:B-1234-:R-:W0:Y:S01]  /*6010*/  MUFU.RCP R25, R16 ;  /* 0x0000001000197308 */ /* 0x01ee220000001000 */
[----:B-----5:R-:W-:Y:S01]  /*6020*/  FADD.FTZ R27, -R12, 1 ;  /* 0x3f8000000c1b7421 */ /* 0x020fe20000010100 */
[----:B------:R-:W-:-:S03]  /*6030*/  FMUL.FTZ R23, R23, R12 ;  /* 0x0000000c17177220 */ /* 0x000fc60000410000 */
[----:B------:R-:W-:Y:S01]  /*6040*/  FFMA.FTZ R26, R26, R27, 1 ;  /* 0x3f8000001a1a7423 */ /* 0x000fe2000001001b */
[----:B0-----:R-:W-:Y:S01]  /*6050*/  FADD.FTZ R31, -R25, 1 ;  /* 0x3f800000191f7421 */ /* 0x001fe20000010100 */
[----:B------:R-:W-:Y:S02]  /*6060*/  FMUL.FTZ R70, R70, R25 ;  /* 0x0000001946467220 */ /* 0x000fe40000410000 */
[----:B------:R-:W-:Y:S01]  /*6070*/  FMUL.FTZ R23, R23, R26 ;  /* 0x0000001a17177220 */ /* 0x000fe20000410000 */
[----:B------:R-:W-:-:S04]  /*6080*/  FFMA.FTZ R31, R6, R31, 1 ;  /* 0x3f800000061f7423 */ /* 0x000fc8000001001f */
[----:B------:R-:W-:-:S07]  /*6090*/  FMUL.FTZ R70, R70, R31 ;  /* 0x0000001f46467220 */ /* 0x000fce0000410000 */
.L_x_117:
[----:B------:R-:W-:Y:S01]  /*60a0*/  ISETP.GE.AND.EX P3, PT, R21, UR15, PT, P3 ;  /* 0x0000000f15007c0c */ /* 0x000fe2000bf66330 */
[----:B------:R-:W-:Y:S01]  /*60b0*/  FFMA.FTZ R28, R28, R23, -R35 ;  /* 0x000000171c1c7223 */ /* 0x000fe20000010823 */
[----:B------:R-:W-:Y:S01]  /*60c0*/  FFMA.FTZ R10, R29, R70, -R10 ;  /* 0x000000461d0a7223 */ /* 0x000fe2000001080a */
[----:B------:R-:W-:Y:S02]  /*60d0*/  BSSY.RECONVERGENT B0, `(.L_x_118) ;  /* 0x000000f000007945 */ /* 0x000fe40003800200 */
[-C--:B01234-:R-:W-:Y:S01]  /*60e0*/  FMUL.FTZ R25, R28, R85.reuse ;  /* 0x000000551c197220 */ /* 0x09ffe20000410000 */
[----:B------:R-:W-:-:S07]  /*60f0*/  FMUL.FTZ R10, R10, R85 ;  /* 0x000000550a0a7220 */ /* 0x000fce0000410000 */
[----:B------:R-:W-:Y:S05]  /*6100*/  @P3 BRA `(.L_x_119) ;  /* 0x00000000002c3947 */ /* 0x000fea0003800000 */
[----:B------:R-:W0:Y:S01]  /*6110*/  LDCU.64 UR6, c[0x0][0x3f8] ;  /* 0x00007f00ff0677ac */ /* 0x000e220008000a00 */
[----:B------:R-:W-:Y:S02]  /*6120*/  MOV R88, R90 ;  /* 0x0000005a00587202 */ /* 0x000fe40000000f00 */
[----:B------:R-:W-:Y:S01]  /*6130*/  F2FP.BF16.F32.PACK_AB R25, R10, R25 ;  /* 0x000000190a19723e */ /* 0x000fe200000010ff */
[----:B------:R-:W1:Y:S01]  /*6140*/  LDCU.64 UR12, c[0x0][0x380] ;  /* 0x00007000ff0c77ac */ /* 0x000e620008000a00 */
[----:B0-----:R-:W-:Y:S02]  /*6150*/  IMAD R6, R21, UR6, RZ ;  /* 0x0000000615067c24 */ /* 0x001fe4000f8e02ff */
[----:B------:R-:W-:-:S04]  /*6160*/  IMAD.WIDE.U32 R88, R57, UR6, R88 ;  /* 0x0000000639587c25 */ /* 0x000fc8000f8e0058 */
[----:B------:R-:W-:Y:S01]  /*6170*/  IMAD R23, R57, UR7, R6 ;  /* 0x0000000739177c24 */ /* 0x000fe2000f8e0206 */
[----:B-1----:R-:W-:-:S04]  /*6180*/  LEA R22, P0, R88, UR12, 0x1 ;  /* 0x0000000c58167c11 */ /* 0x002fc8000f8008ff */
[----:B------:R-:W-:-:S04]  /*6190*/  IADD3 R23, PT, PT, R89, R23, RZ ;  /* 0x0000001759177210 */ /* 0x000fc80007ffe0ff */
[----:B------:R-:W-:-:S05]  /*61a0*/  LEA.HI.X R23, R88, UR13, R23, 0x1, P0 ;  /* 0x0000000d58177c11 */ /* 0x000fca00080f0c17 */
[----:B------:R0:W-:Y:S02]  /*61b0*/  STG.E desc[UR8][R22.64], R25 ;  /* 0x0000001916007986 */ /* 0x0001e4000c101908 */
.L_x_119:
[----:B------:R-:W-:Y:S05]  /*61c0*/  BSYNC.RECONVERGENT B0 ;  /* 0x0000000000007941 */ /* 0x000fea0003800200 */
.L_x_118:
[----:B------:R-:W-:Y:S02]  /*61d0*/  IADD3 R54, PT, PT, R3, R54, RZ ;  /* 0x0000003603367210 */ /* 0x000fe40007ffe0ff */
[----:B------:R-:W-:Y:S02]  /*61e0*/  IADD3 R55, PT, PT, R55, 0x1, RZ ;  /* 0x0000000137377810 */ /* 0x000fe40007ffe0ff */
[----:B------:R-:W-:-:S13]  /*61f0*/  ISETP.GE.AND P0, PT, R54, UR4, PT ;  /* 0x0000000436007c0c */ /* 0x000fda000bf06270 */
[----:B------:R-:W-:Y:S05]  /*6200*/  @!P0 BRA `(.L_x_120) ;  /* 0xffffffa000508947 */ /* 0x000fea000383ffff */
.L_x_77:
[----:B------:R-:W1:Y:S01]  /*6210*/  LDC R6, c[0x0][0x370] ;  /* 0x0000dc00ff067b82 */ /* 0x000e620000000800 */
[----:B------:R-:W-:Y:S01]  /*6220*/  ISETP.NE.AND P2, PT, R2, RZ, PT ;  /* 0x000000ff0200720c */ /* 0x000fe20003f45270 */
[----:B------:R-:W-:Y:S06]  /*6230*/  BSSY.RECONVERGENT B0, `(.L_x_121) ;  /* 0x0000011000007945 */ /* 0x000fec0003800200 */
[----:B------:R-:W2:Y:S08]  /*6240*/  LDC R7, c[0x0][0x374] ;  /* 0x0000dd00ff077b82 */ /* 0x000eb00000000800 */
[----:B------:R-:W3:Y:S01]  /*6250*/  LDC.64 R4, c[0x0][0x3c8] ;  /* 0x0000f200ff047b82 */ /* 0x000ee20000000a00 */
[----:B-1----:R-:W-:-:S02]  /*6260*/  ISETP.NE.AND P1, PT, R6, 0x1, PT ;  /* 0x000000010600780c */ /* 0x002fc40003f25270 */
[----:B------:R-:W-:Y:S02]  /*6270*/  IADD3 R8, PT, PT, R6, -0x1, RZ ;  /* 0xffffffff06087810 */ /* 0x000fe40007ffe0ff */
[----:B--2---:R-:W-:-:S04]  /*6280*/  IADD3 R3, PT, PT, R7, -0x1, RZ ;  /* 0xffffffff07037810 */ /* 0x004fc80007ffe0ff */
[----:B------:R-:W-:Y:S02]  /*6290*/  ISETP.NE.AND P0, PT, R0, R3, PT ;  /* 0x000000030000720c */ /* 0x000fe40003f05270 */
[----:B------:R-:W-:Y:S02]  /*62a0*/  SHF.L.U32 R0, R7, 0x1, RZ ;  /* 0x0000000107007819 */ /* 0x000fe400000006ff */
[----:B------:R-:W-:Y:S02]  /*62b0*/  ISETP.NE.OR P0, PT, R8, UR10, P0 ;  /* 0x0000000a08007c0c */ /* 0x000fe40008705670 */
[----:B------:R-:W-:-:S05]  /*62c0*/  SEL R3, R0, RZ, P1 ;  /* 0x000000ff00037207 */ /* 0x000fca0000800000 */
[----:B---3--:R-:W-:Y:S01]  /*62d0*/  IMAD.WIDE.U32 R4, R3, 0x4, R4 ;  /* 0x0000000403047825 */ /* 0x008fe200078e0004 */
[----:B------:R-:W-:Y:S06]  /*62e0*/  @P2 BRA `(.L_x_122) ;  /* 0x0000000000142947 */ /* 0x000fec0003800000 */
[----:B------:R-:W-:Y:S01]  /*62f0*/  HFMA2 R3, -RZ, RZ, 0, 5.9604644775390625e-08 ;  /* 0x00000001ff037431 */ /* 0x000fe200000001ff */
[----:B------:R-:W-:Y:S06]  /*6300*/  MEMBAR.ALL.GPU ;  /* 0x0000000000007992 */ /* 0x000fec000000a000 */
[----:B------:R-:W-:-:S00]  /*6310*/  ERRBAR ;  /* 0x00000000000079ab */ /* 0x000fc00000000000 */
[----:B------:R-:W-:Y:S06]  /*6320*/  CGAERRBAR ;  /* 0x00000000000075ab */ /* 0x000fec0000000000 */
[----:B------:R1:W-:Y:S02]  /*6330*/  REDG.E.ADD.S32.STRONG.GPU desc[UR8][R4.64], R3 ;  /* 0x000000030400798e */ /* 0x0003e4000c12e308 */
.L_x_122:
[----:B------:R-:W-:Y:S05]  /*6340*/  BSYNC.RECONVERGENT B0 ;  /* 0x0000000000007941 */ /* 0x000fea0003800200 */
.L_x_121:
[----:B------:R-:W-:Y:S05]  /*6350*/  @P0 EXIT ;  /* 0x000000000000094d */ /* 0x000fea0003800000 */
[----:B------:R-:W-:Y:S05]  /*6360*/  @P2 BRA `(.L_x_123) ;  /* 0x0000000000202947 */ /* 0x000fea0003800000 */
[----:B------:R-:W-:-:S05]  /*6370*/  IMAD R0, R6, R7, RZ ;  /* 0x0000000706007224 */ /* 0x000fca00078e02ff */
[----:B------:R-:W-:-:S13]  /*6380*/  ISETP.NE.AND P0, PT, R0, -0x1, PT ;  /* 0xffffffff0000780c */ /* 0x000fda0003f05270 */
[----:B------:R-:W-:Y:S05]  /*6390*/  @!P0 BRA `(.L_x_123) ;  /* 0x0000000000148947 */ /* 0x000fea0003800000 */
.L_x_124:
[----:B-1----:R-:W2:Y:S04]  /*63a0*/  LDG.E.STRONG.GPU R3, desc[UR8][R4.64] ;  /* 0x0000000804037981 */ /* 0x002ea8000c1ef900 */
[----:B--2---:R-:W-:Y:S01]  /*63b0*/  CCTL.IVALL ;  /* 0x00000000ff00798f */ /* 0x004fe20002000000 */
[----:B------:R-:W-:Y:S05]  /*63c0*/  YIELD ;  /* 0x0000000000007946 */ /* 0x000fea0003800000 */
[----:B------:R-:W-:-:S13]  /*63d0*/  ISETP.NE.AND P0, PT, R3, R0, PT ;  /* 0x000000000300720c */ /* 0x000fda0003f05270 */
[----:B------:R-:W-:Y:S05]  /*63e0*/  @P0 BRA `(.L_x_124) ;  /* 0xfffffffc00ec0947 */ /* 0x000fea000383ffff */
.L_x_123:
[----:B------:R-:W-:Y:S05]  /*63f0*/  WARPSYNC.ALL ;  /* 0x0000000000007948 */ /* 0x000fea0003800000 */
[----:B------:R-:W1:Y:S08]  /*6400*/  LDC.64 R34, c[0x0][0x3f8] ;  /* 0x0000fe00ff227b82 */ /* 0x000e700000000a00 */
[----:B------:R-:W-:Y:S01]  /*6410*/  BAR.SYNC.DEFER_BLOCKING 0x0 ;  /* 0x0000000000007b1d */ /* 0x000fe20000010000 */
[----:B-1----:R-:W-:-:S04]  /*6420*/  LEA.HI R3, P0, R35, R34, RZ, 0x1 ;  /* 0x0000002223037211 */ /* 0x002fc800078108ff */
        /* <DEDUP_REMOVED lines=18> */
[----:B------:R-:W-:-:S04]  /*6550*/  SEL R13, RZ, 0x1, !P0 ;  /* 0x00000001ff0d7807 */ /* 0x000fc80004000000 */
        /* <DEDUP_REMOVED lines=26> */
[----:B------:R-:W1:Y:S01]  /*6700*/  LDCU.64 UR4, c[0x0][0x3d8] ;  /* 0x00007b00ff0477ac */ /* 0x000e620008000a00 */
[----:B------:R-:W-:Y:S02]  /*6710*/  IADD3 R7, PT, PT, R13, 0x1, RZ ;  /* 0x000000010d077810 */ /* 0x000fe40007ffe0ff */
[----:B------:R-:W-:Y:S01]  /*6720*/  MOV R4, R2 ;  /* 0x0000000200047202 */ /* 0x000fe20000000f00 */
[----:B------:R-:W0:Y:S01]  /*6730*/  LDCU.64 UR6, c[0x0][0x390] ;  /* 0x00007200ff0677ac */ /* 0x000e220008000a00 */
[----:B------:R-:W-:Y:S02]  /*6740*/  LOP3.LUT R7, R7, 0x3, RZ, 0xc0, !PT ;  /* 0x0000000307077812 */ /* 0x000fe400078ec0ff */
[----:B------:R-:W-:Y:S01]  /*6750*/  MOV R5, R33 ;  /* 0x0000002100057202 */ /* 0x000fe20000000f00 */
[----:B------:R-:W2:Y:S01]  /*6760*/  LDCU.64 UR10, c[0x0][0x388] ;  /* 0x00007100ff0a77ac */ /* 0x000ea20008000a00 */
[C---:B------:R-:W-:Y:S02]  /*6770*/  SHF.L.U32 R20, R2.reuse, 0x3, RZ ;  /* 0x0000000302147819 */ /* 0x040fe400000006ff */
[----:B------:R-:W-:Y:S01]  /*6780*/  SHF.L.U64.HI R21, R2, 0x3, R33 ;  /* 0x0000000302157819 */ /* 0x000fe20000010221 */
[----:B------:R-:W-:Y:S01]  /*6790*/  IMAD.WIDE.U32 R4, R7, 0x1c0, R4 ;  /* 0x000001c007047825 */ /* 0x000fe200078e0004 */
[----:B------:R-:W-:-:S02]  /*67a0*/  SHF.L.U64.HI R30, R3, 0x2, R0 ;  /* 0x00000002031e7819 */ /* 0x000fc40000010200 */
[----:B------:R-:W-:Y:S02]  /*67b0*/  SHF.L.U64.HI R26, R27, 0x2, R32 ;  /* 0x000000021b1a7819 */ /* 0x000fe40000010220 */
[----:B-1----:R-:W-:Y:S01]  /*67c0*/  LEA R24, P1, R2, UR4, 0x2 ;  /* 0x0000000402187c11 */ /* 0x002fe2000f8210ff */
[----:B------:R-:W-:Y:S01]  /*67d0*/  UMOV UR4, URZ ;  /* 0x000000ff00047c82 */ /* 0x000fe20008000000 */
[----:B0-----:R-:W-:Y:S02]  /*67e0*/  IADD3 R22, P2, PT, R20, UR6, RZ ;  /* 0x0000000614167c10 */ /* 0x001fe4000ff5e0ff */
[----:B------:R-:W-:Y:S02]  /*67f0*/  LEA.HI.X R25, R2, UR5, R33, 0x2, P1 ;  /* 0x0000000502197c11 */ /* 0x000fe400088f1421 */
[----:B------:R-:W-:Y:S02]  /*6800*/  IADD3 R33, PT, PT, R5, UR4, RZ ;  /* 0x0000000405217c10 */ /* 0x000fe4000fffe0ff */
[----:B------:R-:W-:Y:S01]  /*6810*/  MOV R2, R4 ;  /* 0x0000000400027202 */ /* 0x000fe20000000f00 */
[----:B------:R-:W-:Y:S01]  /*6820*/  IMAD.WIDE.U32 R4, R34, 0x4, RZ ;  /* 0x0000000422047825 */ /* 0x000fe200078e00ff */
[----:B------:R-:W-:-:S02]  /*6830*/  IADD3.X R23, PT, PT, R21, UR7, RZ, P2, !PT ;  /* 0x0000000715177c10 */ /* 0x000fc400097fe4ff */
[----:B------:R-:W-:Y:S02]  /*6840*/  IADD3 R18, P2, PT, RZ, -R7, RZ ;  /* 0x80000007ff127210 */ /* 0x000fe40007f5e0ff */
[----:B--2---:R-:W-:Y:S02]  /*6850*/  IADD3 R20, P1, PT, R20, UR10, RZ ;  /* 0x0000000a14147c10 */ /* 0x004fe4000ff3e0ff */
[----:B------:R-:W-:Y:S02]  /*6860*/  SHF.L.U32 R7, R35, 0x2, RZ ;  /* 0x0000000223077819 */ /* 0x000fe400000006ff */
[----:B------:R-:W-:Y:S02]  /*6870*/  IADD3.X R21, PT, PT, R21, UR11, RZ, P1, !PT ;  /* 0x0000000b15157c10 */ /* 0x000fe40008ffe4ff */
[----:B------:R-:W-:Y:S02]  /*6880*/  IADD3 R28, PT, PT, R5, R7, RZ ;  /* 0x00000007051c7210 */ /* 0x000fe40007ffe0ff */
[----:B------:R-:W-:-:S07]  /*6890*/  IADD3.X R19, PT, PT, RZ, -0x1, RZ, P2, !PT ;  /* 0xffffffffff137810 */ /* 0x000fce00017fe4ff */
.L_x_127:
[----:B-1----:R-:W-:Y:S02]  /*68a0*/  LEA R8, P1, R3, R24, 0x2 ;  /* 0x0000001803087211 */ /* 0x002fe400078210ff */
        /* <DEDUP_REMOVED lines=28> */
.L_x_126:
[----:B------:R-:W-:Y:S05]  /*6a70*/  BSYNC.RECONVERGENT B0 ;  /* 0x0000000000007941 */ /* 0x000fea0003800200 */
.L_x_125:
[----:B------:R-:W-:Y:S05]  /*6a80*/  @!P0 EXIT ;  /* 0x000000000000894d */ /* 0x000fea0003800000 */
[C---:B------:R-:W-:Y:S01]  /*6a90*/  SHF.L.U64.HI R31, R34.reuse, 0x2, R35 ;  /* 0x00000002221f7819 */ /* 0x040fe20000010223 */
[----:B------:R-:W2:Y:S01]  /*6aa0*/  LDCU.64 UR4, c[0x0][0x3d8] ;  /* 0x00007b00ff0477ac */ /* 0x000ea20008000a00 */
[----:B------:R-:W-:Y:S02]  /*6ab0*/  SHF.L.U32 R29, R34, 0x2, RZ ;  /* 0x00000002221d7819 */ /* 0x000fe400000006ff */
[C---:B------:R-:W-:Y:S01]  /*6ac0*/  SHF.L.U64.HI R39, R27.reuse, 0x2, R32 ;  /* 0x000000021b277819 */ /* 0x040fe20000010220 */
[----:B------:R-:W3:Y:S01]  /*6ad0*/  LDCU.64 UR6, c[0x0][0x388] ;  /* 0x00007100ff0677ac */ /* 0x000ee20008000a00 */
[----:B------:R-:W-:Y:S02]  /*6ae0*/  SHF.L.U32 R41, R27, 0x2, RZ ;  /* 0x000000021b297819 */ /* 0x000fe400000006ff */
[C---:B------:R-:W-:Y:S01]  /*6af0*/  SHF.L.U64.HI R35, R3.reuse, 0x2, R0 ;  /* 0x0000000203237819 */ /* 0x040fe20000010200 */
[----:B------:R-:W4:Y:S01]  /*6b00*/  LDCU.64 UR10, c[0x0][0x390] ;  /* 0x00007200ff0a77ac */ /* 0x000f220008000a00 */
[----:B------:R-:W-:-:S07]  /*6b10*/  SHF.L.U32 R37, R3, 0x2, RZ ;  /* 0x0000000203257819 */ /* 0x000fce00000006ff */
.L_x_128:
[C---:B-1----:R-:W-:Y:S02]  /*6b20*/  SHF.L.U32 R16, R2.reuse, 0x2, RZ ;  /* 0x0000000202107819 */ /* 0x042fe400000006ff */
[----:B------:R-:W-:Y:S02]  /*6b30*/  SHF.L.U64.HI R13, R2, 0x2, R33 ;  /* 0x00000002020d7819 */ /* 0x000fe40000010221 */
[----:B--2---:R-:W-:-:S04]  /*6b40*/  IADD3 R4, P0, PT, R16, UR4, RZ ;  /* 0x0000000410047c10 */ /* 0x004fc8000ff1e0ff */
[----:B------:R-:W-:Y:S02]  /*6b50*/  IADD3.X R5, PT, PT, R13, UR5, RZ, P0, !PT ;  /* 0x000000050d057c10 */ /* 0x000fe400087fe4ff */
[C---:B------:R-:W-:Y:S02]  /*6b60*/  IADD3 R6, P0, PT, R4.reuse, R37, RZ ;  /* 0x0000002504067210 */ /* 0x040fe40007f1e0ff */
[C---:B------:R-:W-:Y:S01]  /*6b70*/  IADD3 R10, P1, PT, R4.reuse, R41, RZ ;  /* 0x00000029040a7210 */ /* 0x040fe20007f3e0ff */
[----:B------:R1:W2:Y:S01]  /*6b80*/  LDG.E R18, desc[UR8][R4.64] ;  /* 0x0000000804127981 */ /* 0x0002a2000c1e1900 */
[C---:B------:R-:W-:Y:S02]  /*6b90*/  IADD3.X R7, PT, PT, R5.reuse, R35, RZ, P0, !PT ;  /* 0x0000002305077210 */ /* 0x040fe400007fe4ff */
[----:B------:R-:W-:Y:S02]  /*6ba0*/  IADD3 R8, P0, PT, R4, R29, RZ ;  /* 0x0000001d04087210 */ /* 0x000fe40007f1e0ff */
[C---:B------:R-:W-:Y:S01]  /*6bb0*/  IADD3.X R11, PT, PT, R5.reuse, R39, RZ, P1, !PT ;  /* 0x00000027050b7210 */ /* 0x040fe20000ffe4ff */
[----:B------:R5:W2:Y:S01]  /*6bc0*/  LDG.E R19, desc[UR8][R6.64] ;  /* 0x0000000806137981 */ /* 0x000aa2000c1e1900 */
[----:B------:R-:W-:-:S03]  /*6bd0*/  IADD3.X R9, PT, PT, R5, R31, RZ, P0, !PT ;  /* 0x0000001f05097210 */ /* 0x000fc600007fe4ff */
[----:B------:R-:W2:Y:S04]  /*6be0*/  LDG.E R21, desc[UR8][R10.64] ;  /* 0x000000080a157981 */ /* 0x000ea8000c1e1900 */
[----:B------:R0:W2:Y:S01]  /*6bf0*/  LDG.E R20, desc[UR8][R8.64] ;  /* 0x0000000808147981 */ /* 0x0000a2000c1e1900 */
[C---:B------:R-:W-:Y:S02]  /*6c00*/  SHF.L.U32 R27, R2.reuse, 0x3, RZ ;  /* 0x00000003021b7819 */ /* 0x040fe400000006ff */
[----:B------:R-:W-:Y:S02]  /*6c10*/  SHF.L.U64.HI R28, R2, 0x3, R33 ;  /* 0x00000003021c7819 */ /* 0x000fe40000010221 */
[----:B------:R-:W-:Y:S02]  /*6c20*/  LOP3.LUT R14, R27, 0xfffffff8, RZ, 0xc0, !PT ;  /* 0xfffffff81b0e7812 */ /* 0x000fe400078ec0ff */
[----:B------:R-:W-:-:S02]  /*6c30*/  LOP3.LUT R16, R16, 0xfffffffc, RZ, 0xc0, !PT ;  /* 0xfffffffc10107812 */ /* 0x000fc400078ec0ff */
[----:B-1----:R-:W-:Y:S02]  /*6c40*/  LOP3.LUT R5, R28, 0x3, RZ, 0xc0, !PT ;  /* 0x000000031c057812 */ /* 0x002fe400078ec0ff */
[----:B---3--:R-:W-:Y:S02]  /*6c50*/  IADD3 R12, P0, PT, R14, UR6, RZ ;  /* 0x000000060e0c7c10 */ /* 0x008fe4000ff1e0ff */
[----:B------:R-:W-:Y:S02]  /*6c60*/  LOP3.LUT R4, R13, 0x3, RZ, 0xc0, !PT ;  /* 0x000000030d047812 */ /* 0x000fe400078ec0ff */
[----:B------:R-:W-:Y:S02]  /*6c70*/  IADD3 R16, P2, PT, R16, UR4, RZ ;  /* 0x0000000410107c10 */ /* 0x000fe4000ff5e0ff */
[----:B----4-:R-:W-:Y:S02]  /*6c80*/  IADD3 R14, P1, PT, R14, UR10, RZ ;  /* 0x0000000a0e0e7c10 */ /* 0x010fe4000ff3e0ff */
[----:B------:R-:W-:-:S02]  /*6c90*/  IADD3.X R13, PT, PT, R5, UR7, RZ, P0, !PT ;  /* 0x00000007050d7c10 */ /* 0x000fc400087fe4ff */
[----:B------:R-:W-:Y:S02]  /*6ca0*/  IADD3.X R17, PT, PT, R4, UR5, RZ, P2, !PT ;  /* 0x0000000504117c10 */ /* 0x000fe400097fe4ff */
[----:B------:R-:W-:Y:S02]  /*6cb0*/  IADD3.X R15, PT, PT, R5, UR11, RZ, P1, !PT ;  /* 0x0000000b050f7c10 */ /* 0x000fe40008ffe4ff */
[C---:B------:R-:W-:Y:S02]  /*6cc0*/  IADD3 R4, P0, PT, R16.reuse, R37, RZ ;  /* 0x0000002510047210 */ /* 0x040fe40007f1e0ff */
[C---:B-----5:R-:W-:Y:S02]  /*6cd0*/  IADD3 R6, P1, PT, R16.reuse, R29, RZ ;  /* 0x0000001d10067210 */ /* 0x060fe40007f3e0ff */
[----:B0-----:R-:W-:Y:S02]  /*6ce0*/  IADD3 R8, P2, PT, R16, R41, RZ ;  /* 0x0000002910087210 */ /* 0x001fe40007f5e0ff */
[----:B------:R-:W-:-:S02]  /*6cf0*/  IADD3.X R5, PT, PT, R17, R35, RZ, P0, !PT ;  /* 0x0000002311057210 */ /* 0x000fc400007fe4ff */
[C---:B------:R-:W-:Y:S02]  /*6d00*/  IADD3.X R7, PT, PT, R17.reuse, R31, RZ, P1, !PT ;  /* 0x0000001f11077210 */ /* 0x040fe40000ffe4ff */
[----:B------:R-:W-:Y:S01]  /*6d10*/  IADD3.X R9, PT, PT, R17, R39, RZ, P2, !PT ;  /* 0x0000002711097210 */ /* 0x000fe200017fe4ff */
[----:B--2---:R0:W-:Y:S04]  /*6d20*/  STG.E.64 desc[UR8][R12.64], R18 ;  /* 0x000000120c007986 */ /* 0x0041e8000c101b08 */
[----:B------:R1:W-:Y:S04]  /*6d30*/  STG.E.64 desc[UR8][R14.64], R20 ;  /* 0x000000140e007986 */ /* 0x0003e8000c101b08 */
        /* <DEDUP_REMOVED lines=28> */
[----:B------:R-:W3:Y:S04]  /*6f00*/  LDG.E R22, desc[UR8][R16.64+0x1500] ;  /* 0x0015000810167981 */ /* 0x000ee8000c1e1900 */
[----:B------:R-:W3:Y:S04]  /*6f10*/  LDG.E R23, desc[UR8][R4.64+0x1500] ;  /* 0x0015000804177981 */ /* 0x000ee8000c1e1900 */
        /* <DEDUP_REMOVED lines=13> */
[----:B------:R-:W-:Y:S01]  /*6ff0*/  HFMA2 R33, -RZ, RZ, 0, 0 ;  /* 0x00000000ff217431 */ /* 0x000fe200000001ff */
[----:B---3--:R1:W-:Y:S04]  /*7000*/  STG.E.64 desc[UR8][R12.64], R22 ;  /* 0x000000160c007986 */ /* 0x0083e8000c101b08 */
[----:B--2---:R1:W-:Y:S07]  /*7010*/  STG.E.64 desc[UR8][R14.64], R24 ;  /* 0x000000180e007986 */ /* 0x0043ee000c101b08 */
[----:B------:R-:W-:Y:S05]  /*7020*/  @P0 BRA `(.L_x_128) ;  /* 0xfffffff800bc0947 */ /* 0x000fea000383ffff */
[----:B------:R-:W-:Y:S05]  /*7030*/  EXIT ;  /* 0x000000000000794d */ /* 0x000fea0003800000 */
.L_x_129:
        /* <DEDUP_REMOVED lines=12> */
.L_x_3406:


//--------------------- .text._Z35group_norm_nhwc_bwd_one_pass_kernelI11Bf16IOFp32WLi512ELi28ELi448EEv26Group_norm_nhwc_bwd_params --------------------------
	.section	.text._Z35group_norm_nhwc_bwd_one_pass_kernelI11Bf16IOFp32WLi512ELi28ELi448EEv26Group_norm_nhwc_bwd_params,"ax",@progbits
	.align	128
        .global         _Z35group_norm_nhwc_bwd_one_pass_kernelI11Bf16IOFp32WLi512ELi28ELi448EEv26Group_norm_nhwc_bwd_params
        .type           _Z35group_norm_nhwc_bwd_one_pass_kernelI11Bf16IOFp32WLi512ELi28ELi448EEv26Group_norm_nhwc_bwd_params,@function
        .size           _Z35group_norm_nhwc_bwd_one_pass_kernelI11Bf16IOFp32WLi512ELi28ELi448EEv26Group_norm_nhwc_bwd_params,(.L_x_3407 - _Z35group_norm_nhwc_bwd_one_pass_kernelI11Bf16IOFp32WLi512ELi28ELi448EEv26Group_norm_nhwc_bwd_params)
        .other          _Z35group_norm_nhwc_bwd_one_pass_kernelI11Bf16IOFp32WLi512ELi28ELi448EEv26Group_norm_nhwc_bwd_params,@"STO_CUDA_ENTRY STV_DEFAULT"
_Z35group_norm_nhwc_bwd_one_pass_kernelI11Bf16IOFp32WLi512ELi28ELi448EEv26Group_norm_nhwc_bwd_params:
.text._Z35group_norm_nhwc_bwd_one_pass_kernelI11Bf16IOFp32WLi512ELi28ELi448EEv26Group_norm_nhwc_bwd_params:
[----:B------:R-:W-:Y:S08]  /*0000*/  LDC R1, c[0x0][0x37c] ;  /* 0x0000df00ff017b82 */ /* 0x000ff00000000800 */
[----:B------:R-:W0:Y:S01]  /*0010*/  S2UR UR8, SR_CTAID.Y ;  /* 0x00000000000879c3 */ /* 0x000e220000002600 */
[----:B------:R-:W1:Y:S01]  /*0020*/  LDCU UR4, c[0x0][0x410] ;  /* 0x00008200ff0477ac */ /* 0x000e620008000800 */
[----:B------:R-:W1:Y:S01]  /*0030*/  LDCU UR5, c[0x0][0x3e0] ;  /* 0x00007c00ff0577ac */ /* 0x000e620008000800 */
[----:B------:R-:W2:Y:S01]  /*0040*/  LDCU.64 UR6, c[0x0][0x358] ;  /* 0x00006b00ff0677ac */ /* 0x000ea20008000a00 */
[----:B-1----:R-:W-:-:S04]  /*0050*/  UIMAD UR4, UR4, UR5, URZ ;  /* 0x00000005040472a4 */ /* 0x002fc8000f8e02ff */
[----:B0-----:R-:W-:-:S09]  /*0060*/  UISETP.GE.AND UP0, UPT, UR8, UR4, UPT ;  /* 0x000000040800728c */ /* 0x001fd2000bf06270 */
[----:B--2---:R-:W-:Y:S05]  /*0070*/  BRA.U UP0, `(.L_x_130) ;  /* 0x000000a100fc7547 */ /* 0x004fea000b800000 */
[----:B------:R-:W0:Y:S01]  /*0080*/  S2R R4, SR_TID.X ;  /* 0x0000000000047919 */ /* 0x000e220000002100 */
[----:B------:R-:W-:Y:S01]  /*0090*/  HFMA2 R80, -RZ, RZ, 0, 0 ;  /* 0x00000000ff507431 */ /* 0x000fe200000001ff */
[----:B------:R-:W-:Y:S02]  /*00a0*/  MOV R83, UR8 ;  /* 0x0000000800537c02 */ /* 0x000fe40008000f00 */
[----:B0-----:R-:W-:-:S05]  /*00b0*/  LOP3.LUT R0, R4, 0xffff, RZ, 0xc0, !PT ;  /* 0x0000ffff04007812 */ /* 0x001fca00078ec0ff */
[----:B------:R-:W-:-:S05]  /*00c0*/  IMAD R0, R0, 0x124a, RZ ;  /* 0x0000124a00007824 */ /* 0x000fca00078e02ff */
[----:B------:R-:W-:Y:S02]  /*00d0*/  SHF.R.U32.HI R82, RZ, 0x10, R0 ;  /* 0x00000010ff527819 */ /* 0x000fe40000011600 */
[----:B------:R-:W0:Y:S02]  /*00e0*/  S2R R0, SR_LANEID ;  /* 0x0000000000007919 */ /* 0x000e240000000000 */
[----:B------:R-:W-:-:S05]  /*00f0*/  PRMT R2, R82, 0x9910, RZ ;  /* 0x0000991052027816 */ /* 0x000fca00000000ff */
[----:B------:R-:W-:-:S05]  /*0100*/  IMAD R2, R2, 0xe, RZ ;  /* 0x0000000e02027824 */ /* 0x000fca00078e02ff */
[----:B------:R-:W-:-:S04]  /*0110*/  IADD3 R2, PT, PT, RZ, -R2, RZ ;  /* 0x80000002ff027210 */ /* 0x000fc80007ffe0ff */
[----:B------:R-:W-:-:S04]  /*0120*/  PRMT R81, R2, 0x7710, RZ ;  /* 0x0000771002517816 */ /* 0x000fc800000000ff */
[----:B------:R-:W-:-:S04]  /*0130*/  IADD3 R81, PT, PT, R81, R4, RZ ;  /* 0x0000000451517210 */ /* 0x000fc80007ffe0ff */
[----:B------:R-:W-:-:S04]  /*0140*/  SHF.L.U32 R81, R81, 0x1, RZ ;  /* 0x0000000151517819 */ /* 0x000fc800000006ff */
[----:B------:R-:W-:-:S07]  /*0150*/  LOP3.LUT R2, R81, 0xffff, RZ, 0xc0, !PT ;  /* 0x0000ffff51027812 */ /* 0x000fce00078ec0ff */
.L_x_197:
[----:B-1----:R-:W1:Y:S01]  /*0160*/  LDC R10, c[0x0][0x410] ;  /* 0x00010400ff0a7b82 */ /* 0x002e620000000800 */
[----:B--2---:R-:W2:Y:S01]  /*0170*/  LDCU UR4, c[0x0][0x41c] ;  /* 0x00008380ff0477ac */ /* 0x004ea20008000800 */
[----:B------:R-:W-:Y:S02]  /*0180*/  ISETP.GE.AND P1, PT, R83, RZ, PT ;  /* 0x000000ff5300720c */ /* 0x000fe40003f26270 */
[----:B------:R-:W-:Y:S01]  /*0190*/  CS2R R78, SRZ ;  /* 0x00000000004e7805 */ /* 0x000fe2000001ff00 */
[----:B---3--:R-:W3:Y:S01]  /*01a0*/  LDCU.128 UR8, c[0x0][0x400] ;  /* 0x00008000ff0877ac */ /* 0x008ee20008000c00 */
[----:B-1--4-:R-:W-:-:S04]  /*01b0*/  IABS R9, R10 ;  /* 0x0000000a00097213 */ /* 0x012fc80000000000 */
[----:B------:R-:W1:Y:S08]  /*01c0*/  I2F.RP R6, R9 ;  /* 0x0000000900067306 */ /* 0x000e700000209400 */
[----:B-1----:R-:W1:Y:S02]  /*01d0*/  MUFU.RCP R6, R6 ;  /* 0x0000000600067308 */ /* 0x002e640000001000 */
[----:B01----:R-:W-:-:S06]  /*01e0*/  IADD3 R4, PT, PT, R6, 0xffffffe, RZ ;  /* 0x0ffffffe06047810 */ /* 0x003fcc0007ffe0ff */
[----:B------:R1:W4:Y:S02]  /*01f0*/  F2I.FTZ.U32.TRUNC.NTZ R5, R4 ;  /* 0x0000000400057305 */ /* 0x000324000021f000 */
[----:B-1----:R-:W-:Y:S02]  /*0200*/  MOV R4, RZ ;  /* 0x000000ff00047202 */ /* 0x002fe40000000f00 */
[----:B----4-:R-:W-:-:S05]  /*0210*/  IADD3 R8, PT, PT, RZ, -R5, RZ ;  /* 0x80000005ff087210 */ /* 0x010fca0007ffe0ff */
[----:B------:R-:W-:Y:S01]  /*0220*/  IMAD R3, R8, R9, RZ ;  /* 0x0000000908037224 */ /* 0x000fe200078e02ff */
[----:B------:R-:W-:-:S03]  /*0230*/  IABS R8, R83 ;  /* 0x0000005300087213 */ /* 0x000fc60000000000 */
[----:B------:R-:W-:Y:S02]  /*0240*/  IMAD.HI.U32 R5, R5, R3, R4 ;  /* 0x0000000305057227 */ /* 0x000fe400078e0004 */
[----:B------:R-:W2:Y:S04]  /*0250*/  S2R R3, SR_CTAID.X ;  /* 0x0000000000037919 */ /* 0x000ea80000002500 */
[----:B------:R-:W-:-:S05]  /*0260*/  IMAD.HI.U32 R5, R5, R8, RZ ;  /* 0x0000000805057227 */ /* 0x000fca00078e00ff */
[----:B------:R-:W-:-:S05]  /*0270*/  IADD3 R6, PT, PT, -R5, RZ, RZ ;  /* 0x000000ff05067210 */ /* 0x000fca0007ffe1ff */
[----:B------:R-:W-:Y:S01]  /*0280*/  IMAD R4, R9, R6, R8 ;  /* 0x0000000609047224 */ /* 0x000fe200078e0208 */
[----:B------:R-:W-:-:S04]  /*0290*/  LOP3.LUT R6, R83, R10, RZ, 0x3c, !PT ;  /* 0x0000000a53067212 */ /* 0x000fc800078e3cff */
[----:B------:R-:W-:Y:S02]  /*02a0*/  ISETP.GT.U32.AND P4, PT, R9, R4, PT ;  /* 0x000000040900720c */ /* 0x000fe40003f84070 */
[----:B------:R-:W-:-:S11]  /*02b0*/  ISETP.GE.AND P2, PT, R6, RZ, PT ;  /* 0x000000ff0600720c */ /* 0x000fd60003f46270 */
[-C--:B------:R-:W-:Y:S01]  /*02c0*/  @!P4 IADD3 R4, PT, PT, R4, -R9.reuse, RZ ;  /* 0x800000090404c210 */ /* 0x080fe20007ffe0ff */
[----:B--2---:R-:W-:Y:S01]  /*02d0*/  IMAD R7, R3, UR4, R82 ;  /* 0x0000000403077c24 */ /* 0x004fe2000f8e0252 */
[----:B------:R-:W-:Y:S02]  /*02e0*/  @!P4 IADD3 R5, PT, PT, R5, 0x1, RZ ;  /* 0x000000010505c810 */ /* 0x000fe40007ffe0ff */
[----:B------:R-:W-:Y:S02]  /*02f0*/  CS2R R76, SRZ ;  /* 0x00000000004c7805 */ /* 0x000fe4000001ff00 */
[----:B------:R-:W-:Y:S02]  /*0300*/  ISETP.GE.U32.AND P0, PT, R4, R9, PT ;  /* 0x000000090400720c */ /* 0x000fe40003f06070 */
[----:B------:R-:W-:Y:S02]  /*0310*/  CS2R R74, SRZ ;  /* 0x00000000004a7805 */ /* 0x000fe4000001ff00 */
[----:B---3--:R-:W-:-:S02]  /*0320*/  ISETP.GE.U32.AND P3, PT, R7, UR8, PT ;  /* 0x0000000807007c0c */ /* 0x008fc4000bf66070 */
[----:B------:R-:W-:Y:S02]  /*0330*/  CS2R R72, SRZ ;  /* 0x0000000000487805 */ /* 0x000fe4000001ff00 */
[----:B------:R-:W-:Y:S02]  /*0340*/  SHF.R.S32.HI R17, RZ, 0x1f, R7 ;  /* 0x0000001fff117819 */ /* 0x000fe40000011407 */
[----:B------:R-:W-:Y:S02]  /*0350*/  CS2R R70, SRZ ;  /* 0x0000000000467805 */ /* 0x000fe4000001ff00 */
[----:B------:R-:W-:Y:S02]  /*0360*/  ISETP.GT.U32.AND P5, PT, R9, R4, PT ;  /* 0x000000040900720c */ /* 0x000fe40003fa4070 */
[----:B------:R-:W-:Y:S02]  /*0370*/  CS2R R68, SRZ ;  /* 0x0000000000447805 */ /* 0x000fe4000001ff00 */
[----:B------:R-:W-:-:S02]  /*0380*/  IADD3 R9, PT, PT, R4, -R9, RZ ;  /* 0x8000000904097210 */ /* 0x000fc40007ffe0ff */
[----:B------:R-:W-:Y:S02]  /*0390*/  CS2R R66, SRZ ;  /* 0x0000000000427805 */ /* 0x000fe4000001ff00 */
[----:B------:R-:W-:Y:S02]  /*03a0*/  ISETP.GE.AND.EX P3, PT, R17, UR9, PT, P3 ;  /* 0x0000000911007c0c */ /* 0x000fe4000bf66330 */
[----:B------:R-:W-:Y:S02]  /*03b0*/  CS2R R64, SRZ ;  /* 0x0000000000407805 */ /* 0x000fe4000001ff00 */
[----:B------:R-:W-:Y:S01]  /*03c0*/  SEL R4, R9, R4, !P5 ;  /* 0x0000000409047207 */ /* 0x000fe20006800000 */
[----:B------:R-:W1:Y:S01]  /*03d0*/  LDCU.U8 UR4, c[0x0][0x414] ;  /* 0x00008280ff0477ac */ /* 0x000e620008000000 */
[----:B------:R-:W-:Y:S02]  /*03e0*/  @P0 IADD3 R5, PT, PT, R5, 0x1, RZ ;  /* 0x0000000105050810 */ /* 0x000fe40007ffe0ff */
[----:B------:R-:W-:-:S02]  /*03f0*/  ISETP.NE.AND P4, PT, R10, RZ, PT ;  /* 0x000000ff0a00720c */ /* 0x000fc40003f85270 */
[----:B------:R-:W-:Y:S02]  /*0400*/  LOP3.LUT R9, RZ, R10, RZ, 0x33, !PT ;  /* 0x0000000aff097212 */ /* 0x000fe400078e33ff */
[----:B------:R-:W-:Y:S02]  /*0410*/  @!P1 IADD3 R4, PT, PT, -R4, RZ, RZ ;  /* 0x000000ff04049210 */ /* 0x000fe40007ffe1ff */
[----:B------:R-:W-:Y:S01]  /*0420*/  @!P2 IADD3 R5, PT, PT, -R5, RZ, RZ ;  /* 0x000000ff0505a210 */ /* 0x000fe20007ffe1ff */
[----:B------:R-:W2:Y:S01]  /*0430*/  @!P3 LDC.64 R20, c[0x0][0x3f8] ;  /* 0x0000fe00ff14bb82 */ /* 0x000ea20000000a00 */
[----:B------:R-:W-:Y:S02]  /*0440*/  IADD3 R13, PT, PT, R7, 0x20, RZ ;  /* 0x00000020070d7810 */ /* 0x000fe40007ffe0ff */
[C---:B------:R-:W-:Y:S02]  /*0450*/  SEL R119, R9.reuse, R4, !P4 ;  /* 0x0000000409777207 */ /* 0x040fe40006000000 */
[----:B------:R-:W-:-:S02]  /*0460*/  SEL R5, R9, R5, !P4 ;  /* 0x0000000509057207 */ /* 0x000fc40006000000 */
[----:B------:R-:W-:Y:S01]  /*0470*/  ISETP.GE.U32.AND P0, PT, R13, UR8, PT ;  /* 0x000000080d007c0c */ /* 0x000fe2000bf06070 */
[----:B------:R-:W-:Y:S01]  /*0480*/  IMAD R11, R119, 0x1c, RZ ;  /* 0x0000001c770b7824 */ /* 0x000fe200078e02ff */
[----:B------:R-:W-:Y:S01]  /*0490*/  SHF.R.S32.HI R9, RZ, 0x1f, R13 ;  /* 0x0000001fff097819 */ /* 0x000fe2000001140d */
[----:B------:R-:W3:Y:S01]  /*04a0*/  @!P3 LDC.64 R22, c[0x0][0x3a0] ;  /* 0x0000e800ff16bb82 */ /* 0x000ee20000000a00 */
[----:B------:R-:W-:Y:S02]  /*04b0*/  IADD3 R15, PT, PT, R7, 0x40, RZ ;  /* 0x00000040070f7810 */ /* 0x000fe40007ffe0ff */
[----:B------:R-:W-:Y:S02]  /*04c0*/  ISETP.GE.AND.EX P0, PT, R9, UR9, PT, P0 ;  /* 0x0000000909007c0c */ /* 0x000fe4000bf06300 */
[C---:B------:R-:W-:Y:S02]  /*04d0*/  IADD3 R120, P1, PT, R11.reuse, R2, RZ ;  /* 0x000000020b787210 */ /* 0x040fe40007f3e0ff */
[----:B------:R-:W-:Y:S01]  /*04e0*/  SHF.R.S32.HI R2, RZ, 0x1f, R5 ;  /* 0x0000001fff027819 */ /* 0x000fe20000011405 */
[----:B------:R-:W4:Y:S01]  /*04f0*/  @!P3 LDC.64 R24, c[0x0][0x398] ;  /* 0x0000e600ff18bb82 */ /* 0x000f220000000a00 */
[----:B------:R-:W-:-:S02]  /*0500*/  LEA.HI.X.SX32 R121, R11, RZ, 0x1, P1 ;  /* 0x000000ff0b797211 */ /* 0x000fc400008f0eff */
[----:B------:R-:W-:Y:S01]  /*0510*/  ISETP.GE.U32.AND P1, PT, R15, UR8, PT ;  /* 0x000000080f007c0c */ /* 0x000fe2000bf26070 */
[----:B------:R-:W-:Y:S01]  /*0520*/  IMAD R2, R2, UR10, RZ ;  /* 0x0000000a02027c24 */ /* 0x000fe2000f8e02ff */
[----:B------:R-:W-:Y:S01]  /*0530*/  SHF.R.S32.HI R19, RZ, 0x1f, R15 ;  /* 0x0000001fff137819 */ /* 0x000fe2000001140f */
[----:B------:R-:W-:Y:S02]  /*0540*/  IMAD.WIDE.U32 R120, R5, UR10, R120 ;  /* 0x0000000a05787c25 */ /* 0x000fe4000f8e0078 */
[----:B------:R-:W0:Y:S01]  /*0550*/  @!P0 LDC.64 R26, c[0x0][0x3f8] ;  /* 0x0000fe00ff1a8b82 */ /* 0x000e220000000a00 */
[----:B------:R-:W-:Y:S01]  /*0560*/  ISETP.GE.AND.EX P1, PT, R19, UR9, PT, P1 ;  /* 0x0000000913007c0c */ /* 0x000fe2000bf26310 */
[----:B------:R-:W-:Y:S01]  /*0570*/  IMAD R123, R5, UR11, R2 ;  /* 0x0000000b057b7c24 */ /* 0x000fe2000f8e0202 */
[----:B------:R-:W-:Y:S01]  /*0580*/  @!P3 MOV R122, R120 ;  /* 0x00000078007ab202 */ /* 0x000fe20000000f00 */
[----:B--2---:R-:W-:Y:S01]  /*0590*/  @!P3 IMAD R2, R17, R20, RZ ;  /* 0x000000141102b224 */ /* 0x004fe200078e02ff */
[----:B------:R-:W-:-:S02]  /*05a0*/  IADD3 R17, PT, PT, R7, 0x60, RZ ;  /* 0x0000006007117810 */ /* 0x000fc40007ffe0ff */
[----:B------:R-:W-:Y:S01]  /*05b0*/  IADD3 R123, PT, PT, R121, R123, RZ ;  /* 0x0000007b797b7210 */ /* 0x000fe20007ffe0ff */
[C---:B------:R-:W-:Y:S01]  /*05c0*/  @!P3 IMAD R11, R7.reuse, R21, R2 ;  /* 0x00000015070bb224 */ /* 0x040fe200078e0202 */
[----:B------:R-:W2:Y:S01]  /*05d0*/  @!P0 LDC.64 R28, c[0x0][0x3a0] ;  /* 0x0000e800ff1c8b82 */ /* 0x000ea20000000a00 */
[----:B------:R-:W-:Y:S01]  /*05e0*/  @!P0 MOV R10, R120 ;  /* 0x00000078000a8202 */ /* 0x000fe20000000f00 */
[----:B------:R-:W-:Y:S01]  /*05f0*/  @!P3 IMAD.WIDE.U32 R4, R7, R20, R122 ;  /* 0x000000140704b225 */ /* 0x000fe200078e007a */
[----:B------:R-:W-:-:S05]  /*0600*/  SHF.R.S32.HI R21, RZ, 0x1f, R17 ;  /* 0x0000001fff157819 */ /* 0x000fca0000011411 */
[----:B------:R-:W1:Y:S01]  /*0610*/  @!P1 LDC.64 R32, c[0x0][0x3f8] ;  /* 0x0000fe00ff209b82 */ /* 0x000e620000000a00 */
[----:B------:R-:W-:Y:S02]  /*0620*/  @!P3 IADD3 R11, PT, PT, R5, R11, RZ ;  /* 0x0000000b050bb210 */ /* 0x000fe40007ffe0ff */
[C---:B------:R-:W-:Y:S02]  /*0630*/  @!P3 SHF.L.U32 R5, R4.reuse, 0x1, RZ ;  /* 0x000000010405b819 */ /* 0x040fe400000006ff */
[----:B------:R-:W-:Y:S02]  /*0640*/  @!P3 SHF.L.U64.HI R2, R4, 0x1, R11 ;  /* 0x000000010402b819 */ /* 0x000fe4000001020b */
[----:B---3--:R-:W-:Y:S01]  /*0650*/  @!P3 IADD3 R4, P2, PT, R5, R22, RZ ;  /* 0x000000160504b210 */ /* 0x008fe20007f5e0ff */
[----:B0-----:R-:W-:Y:S01]  /*0660*/  @!P0 IMAD R6, R9, R26, RZ ;  /* 0x0000001a09068224 */ /* 0x001fe200078e02ff */
[----:B----4-:R-:W-:Y:S01]  /*0670*/  @!P3 IADD3 R8, P4, PT, R5, R24, RZ ;  /* 0x000000180508b210 */ /* 0x010fe20007f9e0ff */
[----:B------:R-:W0:Y:S01]  /*0680*/  @!P0 LDC.64 R30, c[0x0][0x398] ;  /* 0x0000e600ff1e8b82 */ /* 0x000e220000000a00 */
[----:B------:R-:W-:-:S02]  /*0690*/  @!P0 MOV R11, R123 ;  /* 0x0000007b000b8202 */ /* 0x000fc40000000f00 */
[C---:B------:R-:W-:Y:S01]  /*06a0*/  @!P3 IADD3.X R5, PT, PT, R2.reuse, R23, RZ, P2, !PT ;  /* 0x000000170205b210 */ /* 0x040fe200017fe4ff */
[----:B------:R-:W-:Y:S01]  /*06b0*/  @!P0 IMAD R23, R13, R27, R6 ;  /* 0x0000001b0d178224 */ /* 0x000fe200078e0206 */
[----:B------:R-:W-:Y:S01]  /*06c0*/  ISETP.GE.U32.AND P2, PT, R17, UR8, PT ;  /* 0x0000000811007c0c */ /* 0x000fe2000bf46070 */
[----:B------:R-:W-:Y:S01]  /*06d0*/  @!P0 IMAD.WIDE.U32 R10, R13, R26, R10 ;  /* 0x0000001a0d0a8225 */ /* 0x000fe200078e000a */
[----:B------:R-:W-:Y:S01]  /*06e0*/  @!P3 IADD3.X R9, PT, PT, R2, R25, RZ, P4, !PT ;  /* 0x000000190209b210 */ /* 0x000fe200027fe4ff */
[----:B------:R3:W4:Y:S01]  /*06f0*/  @!P3 LDG.E R79, desc[UR6][R4.64] ;  /* 0x00000006044fb981 */ /* 0x000722000c1e1900 */
[----:B------:R-:W-:Y:S01]  /*0700*/  ISETP.GE.AND.EX P2, PT, R21, UR9, PT, P2 ;  /* 0x0000000915007c0c */ /* 0x000fe2000bf46320 */
[----:B------:R-:W3:Y:S01]  /*0710*/  @!P1 LDC.64 R26, c[0x0][0x398] ;  /* 0x0000e600ff1a9b82 */ /* 0x000ee20000000a00 */
[----:B------:R-:W-:Y:S01]  /*0720*/  @!P0 IADD3 R11, PT, PT, R11, R23, RZ ;  /* 0x000000170b0b8210 */ /* 0x000fe20007ffe0ff */
[----:B------:R3:W4:Y:S01]  /*0730*/  @!P3 LDG.E R78, desc[UR6][R8.64] ;  /* 0x00000006084eb981 */ /* 0x000722000c1e1900 */
[C---:B------:R-:W-:Y:S01]  /*0740*/  @!P0 SHF.L.U32 R13, R10.reuse, 0x1, RZ ;  /* 0x000000010a0d8819 */ /* 0x040fe200000006ff */
[----:B-1----:R-:W-:Y:S01]  /*0750*/  @!P1 IMAD R6, R19, R32, RZ ;  /* 0x0000002013069224 */ /* 0x002fe200078e02ff */
[----:B------:R-:W-:-:S02]  /*0760*/  @!P0 SHF.L.U64.HI R2, R10, 0x1, R11 ;  /* 0x000000010a028819 */ /* 0x000fc4000001020b */
[----:B--2---:R-:W-:Y:S01]  /*0770*/  @!P0 IADD3 R10, P3, PT, R13, R28, RZ ;  /* 0x0000001c0d0a8210 */ /* 0x004fe20007f7e0ff */
[----:B------:R-:W1:Y:S01]  /*0780*/  @!P1 LDC.64 R24, c[0x0][0x3a0] ;  /* 0x0000e800ff189b82 */ /* 0x000e620000000a00 */
[----:B------:R-:W-:Y:S02]  /*0790*/  IADD3 R19, PT, PT, R7, 0x80, RZ ;  /* 0x0000008007137810 */ /* 0x000fe40007ffe0ff */
[----:B------:R-:W-:Y:S02]  /*07a0*/  @!P0 IADD3.X R11, PT, PT, R2, R29, RZ, P3, !PT ;  /* 0x0000001d020b8210 */ /* 0x000fe40001ffe4ff */
[----:B------:R-:W-:Y:S02]  /*07b0*/  ISETP.GE.U32.AND P3, PT, R19, UR8, PT ;  /* 0x0000000813007c0c */ /* 0x000fe4000bf66070 */
[----:B------:R-:W-:Y:S01]  /*07c0*/  SHF.R.S32.HI R23, RZ, 0x1f, R19 ;  /* 0x0000001fff177819 */ /* 0x000fe20000011413 */
[----:B------:R-:W2:Y:S01]  /*07d0*/  @!P2 LDC.64 R34, c[0x0][0x3f8] ;  /* 0x0000fe00ff22ab82 */ /* 0x000ea20000000a00 */
[----:B0-----:R-:W-:-:S02]  /*07e0*/  @!P0 IADD3 R12, P4, PT, R13, R30, RZ ;  /* 0x0000001e0d0c8210 */ /* 0x001fc40007f9e0ff */
[----:B---3--:R-:W-:Y:S02]  /*07f0*/  @!P1 MOV R4, R120 ;  /* 0x0000007800049202 */ /* 0x008fe40000000f00 */
[----:B------:R-:W-:Y:S01]  /*0800*/  @!P1 MOV R5, R123 ;  /* 0x0000007b00059202 */ /* 0x000fe20000000f00 */
[----:B------:R-:W-:Y:S01]  /*0810*/  @!P1 IMAD R9, R15, R33, R6 ;  /* 0x000000210f099224 */ /* 0x000fe200078e0206 */
[----:B------:R-:W-:Y:S01]  /*0820*/  ISETP.GE.AND.EX P3, PT, R23, UR9, PT, P3 ;  /* 0x0000000917007c0c */ /* 0x000fe2000bf66330 */
[----:B------:R-:W0:Y:S01]  /*0830*/  @!P2 LDC.64 R28, c[0x0][0x3a0] ;  /* 0x0000e800ff1cab82 */ /* 0x000e220000000a00 */
[----:B------:R-:W-:Y:S01]  /*0840*/  @!P0 IADD3.X R13, PT, PT, R2, R31, RZ, P4, !PT ;  /* 0x0000001f020d8210 */ /* 0x000fe200027fe4ff */
[----:B------:R-:W-:Y:S01]  /*0850*/  @!P1 IMAD.WIDE.U32 R4, R15, R32, R4 ;  /* 0x000000200f049225 */ /* 0x000fe200078e0004 */
[----:B------:R3:W4:Y:S05]  /*0860*/  @!P0 LDG.E R77, desc[UR6][R10.64] ;  /* 0x000000060a4d8981 */ /* 0x00072a000c1e1900 */
[----:B------:R-:W0:Y:S01]  /*0870*/  @!P2 LDC.64 R30, c[0x0][0x398] ;  /* 0x0000e600ff1eab82 */ /* 0x000e220000000a00 */
[----:B------:R-:W-:Y:S01]  /*0880*/  @!P1 IADD3 R5, PT, PT, R5, R9, RZ ;  /* 0x0000000905059210 */ /* 0x000fe20007ffe0ff */
[----:B------:R2:W4:Y:S01]  /*0890*/  @!P0 LDG.E R76, desc[UR6][R12.64] ;  /* 0x000000060c4c8981 */ /* 0x000522000c1e1900 */
[----:B------:R-:W-:-:S05]  /*08a0*/  @!P1 SHF.L.U32 R9, R4, 0x1, RZ ;  /* 0x0000000104099819 */ /* 0x000fca00000006ff */
[----:B------:R-:W0:Y:S01]  /*08b0*/  @!P3 LDC.64 R32, c[0x0][0x3f8] ;  /* 0x0000fe00ff20bb82 */ /* 0x000e220000000a00 */
[----:B---3--:R-:W-:Y:S01]  /*08c0*/  @!P2 MOV R10, R120 ;  /* 0x00000078000aa202 */ /* 0x008fe20000000f00 */
[----:B--2---:R-:W-:Y:S01]  /*08d0*/  @!P2 IMAD R6, R21, R34, RZ ;  /* 0x000000221506a224 */ /* 0x004fe200078e02ff */
[----:B------:R-:W-:Y:S02]  /*08e0*/  @!P2 MOV R11, R123 ;  /* 0x0000007b000ba202 */ /* 0x000fe40000000f00 */
[----:B------:R-:W-:Y:S01]  /*08f0*/  @!P1 SHF.L.U64.HI R2, R4, 0x1, R5 ;  /* 0x0000000104029819 */ /* 0x000fe20000010205 */
[----:B------:R-:W-:Y:S01]  /*0900*/  @!P2 IMAD R13, R17, R35, R6 ;  /* 0x00000023110da224 */ /* 0x000fe200078e0206 */
[----:B------:R-:W-:Y:S01]  /*0910*/  @!P1 IADD3 R8, P4, PT, R9, R26, RZ ;  /* 0x0000001a09089210 */ /* 0x000fe20007f9e0ff */
[----:B------:R-:W-:Y:S01]  /*0920*/  @!P2 IMAD.WIDE.U32 R10, R17, R34, R10 ;  /* 0x00000022110aa225 */ /* 0x000fe200078e000a */
[----:B-1----:R-:W-:Y:S02]  /*0930*/  @!P1 IADD3 R4, P0, PT, R9, R24, RZ ;  /* 0x0000001809049210 */ /* 0x002fe40007f1e0ff */
[----:B------:R-:W-:-:S02]  /*0940*/  IADD3 R15, PT, PT, R7, 0xa0, RZ ;  /* 0x000000a0070f7810 */ /* 0x000fc40007ffe0ff */
[C---:B------:R-:W-:Y:S02]  /*0950*/  @!P1 IADD3.X R9, PT, PT, R2.reuse, R27, RZ, P4, !PT ;  /* 0x0000001b02099210 */ /* 0x040fe400027fe4ff */
[----:B------:R-:W-:Y:S01]  /*0960*/  @!P1 IADD3.X R5, PT, PT, R2, R25, RZ, P0, !PT ;  /* 0x0000001902059210 */ /* 0x000fe200007fe4ff */
[----:B------:R-:W1:Y:S01]  /*0970*/  @!P3 LDC.64 R26, c[0x0][0x398] ;  /* 0x0000e600ff1abb82 */ /* 0x000e620000000a00 */
[----:B------:R-:W-:Y:S01]  /*0980*/  ISETP.GE.U32.AND P4, PT, R15, UR8, PT ;  /* 0x000000080f007c0c */ /* 0x000fe2000bf86070 */
[----:B------:R-:W2:Y:S01]  /*0990*/  @!P1 LDG.E R74, desc[UR6][R8.64] ;  /* 0x00000006084a9981 */ /* 0x000ea2000c1e1900 */
[----:B------:R-:W-:Y:S02]  /*09a0*/  SHF.R.S32.HI R21, RZ, 0x1f, R15 ;  /* 0x0000001fff157819 */ /* 0x000fe4000001140f */
[----:B------:R-:W-:Y:S01]  /*09b0*/  @!P2 IADD3 R11, PT, PT, R11, R13, RZ ;  /* 0x0000000d0b0ba210 */ /* 0x000fe20007ffe0ff */
[----:B------:R3:W2:Y:S01]  /*09c0*/  @!P1 LDG.E R75, desc[UR6][R4.64] ;  /* 0x00000006044b9981 */ /* 0x0006a2000c1e1900 */
[C---:B------:R-:W-:Y:S01]  /*09d0*/  @!P2 SHF.L.U32 R13, R10.reuse, 0x1, RZ ;  /* 0x000000010a0da819 */ /* 0x040fe200000006ff */
[----:B0-----:R-:W-:Y:S01]  /*09e0*/  @!P3 IMAD R6, R23, R32, RZ ;  /* 0x000000201706b224 */ /* 0x001fe200078e02ff */
[----:B------:R-:W-:Y:S01]  /*09f0*/  ISETP.GE.AND.EX P4, PT, R21, UR9, PT, P4 ;  /* 0x0000000915007c0c */ /* 0x000fe2000bf86340 */
[----:B------:R-:W0:Y:S01]  /*0a00*/  @!P3 LDC.64 R24, c[0x0][0x3a0] ;  /* 0x0000e800ff18bb82 */ /* 0x000e220000000a00 */
[----:B------:R-:W-:-:S02]  /*0a10*/  @!P2 SHF.L.U64.HI R2, R10, 0x1, R11 ;  /* 0x000000010a02a819 */ /* 0x000fc4000001020b */
[----:B------:R-:W-:Y:S02]  /*0a20*/  @!P2 IADD3 R12, P1, PT, R13, R30, RZ ;  /* 0x0000001e0d0ca210 */ /* 0x000fe40007f3e0ff */
[----:B------:R-:W-:Y:S02]  /*0a30*/  IADD3 R17, PT, PT, R7, 0xc0, RZ ;  /* 0x000000c007117810 */ /* 0x000fe40007ffe0ff */
[----:B------:R-:W-:Y:S02]  /*0a40*/  @!P2 IADD3 R10, P0, PT, R13, R28, RZ ;  /* 0x0000001c0d0aa210 */ /* 0x000fe40007f1e0ff */
[----:B------:R-:W-:Y:S02]  /*0a50*/  @!P2 IADD3.X R13, PT, PT, R2, R31, RZ, P1, !PT ;  /* 0x0000001f020da210 */ /* 0x000fe40000ffe4ff */
[----:B------:R-:W-:Y:S01]  /*0a60*/  ISETP.GE.U32.AND P1, PT, R17, UR8, PT ;  /* 0x0000000811007c0c */ /* 0x000fe2000bf26070 */
[----:B------:R-:W1:Y:S01]  /*0a70*/  @!P4 LDC.64 R34, c[0x0][0x3f8] ;  /* 0x0000fe00ff22cb82 */ /* 0x000e620000000a00 */
[----:B------:R-:W-:-:S02]  /*0a80*/  SHF.R.S32.HI R23, RZ, 0x1f, R17 ;  /* 0x0000001fff177819 */ /* 0x000fc40000011411 */
[----:B---3--:R-:W-:Y:S02]  /*0a90*/  @!P3 MOV R4, R120 ;  /* 0x000000780004b202 */ /* 0x008fe40000000f00 */
[----:B------:R-:W-:Y:S01]  /*0aa0*/  @!P3 MOV R5, R123 ;  /* 0x0000007b0005b202 */ /* 0x000fe20000000f00 */
[----:B------:R-:W-:Y:S01]  /*0ab0*/  @!P3 IMAD R9, R19, R33, R6 ;  /* 0x000000211309b224 */ /* 0x000fe200078e0206 */
[----:B------:R-:W-:Y:S01]  /*0ac0*/  ISETP.GE.AND.EX P1, PT, R23, UR9, PT, P1 ;  /* 0x0000000917007c0c */ /* 0x000fe2000bf26310 */
[----:B------:R-:W3:Y:S01]  /*0ad0*/  @!P4 LDC.64 R30, c[0x0][0x398] ;  /* 0x0000e600ff1ecb82 */ /* 0x000ee20000000a00 */
[----:B------:R-:W-:Y:S01]  /*0ae0*/  @!P2 IADD3.X R11, PT, PT, R2, R29, RZ, P0, !PT ;  /* 0x0000001d020ba210 */ /* 0x000fe200007fe4ff */
[----:B------:R-:W-:Y:S01]  /*0af0*/  @!P3 IMAD.WIDE.U32 R4, R19, R32, R4 ;  /* 0x000000201304b225 */ /* 0x000fe200078e0004 */
[----:B------:R-:W2:Y:S04]  /*0b00*/  @!P2 LDG.E R72, desc[UR6][R12.64] ;  /* 0x000000060c48a981 */ /* 0x000ea8000c1e1900 */
[----:B------:R-:W-:Y:S01]  /*0b10*/  @!P3 IADD3 R5, PT, PT, R5, R9, RZ ;  /* 0x000000090505b210 */ /* 0x000fe20007ffe0ff */
[----:B------:R-:W3:Y:S01]  /*0b20*/  @!P4 LDC.64 R28, c[0x0][0x3a0] ;  /* 0x0000e800ff1ccb82 */ /* 0x000ee20000000a00 */
[C---:B------:R-:W-:Y:S01]  /*0b30*/  @!P3 SHF.L.U32 R9, R4.reuse, 0x1, RZ ;  /* 0x000000010409b819 */ /* 0x040fe200000006ff */
[----:B------:R1:W2:Y:S06]  /*0b40*/  @!P2 LDG.E R73, desc[UR6][R10.64] ;  /* 0x000000060a49a981 */ /* 0x0002ac000c1e1900 */
[----:B------:R-:W3:Y:S01]  /*0b50*/  @!P1 LDC.64 R32, c[0x0][0x3f8] ;  /* 0x0000fe00ff209b82 */ /* 0x000ee20000000a00 */
[----:B------:R-:W-:-:S02]  /*0b60*/  @!P3 SHF.L.U64.HI R2, R4, 0x1, R5 ;  /* 0x000000010402b819 */ /* 0x000fc40000010205 */
[----:B0-----:R-:W-:Y:S02]  /*0b70*/  @!P3 IADD3 R4, P0, PT, R9, R24, RZ ;  /* 0x000000180904b210 */ /* 0x001fe40007f1e0ff */
[----:B------:R-:W-:Y:S01]  /*0b80*/  IADD3 R19, PT, PT, R7, 0xe0, RZ ;  /* 0x000000e007137810 */ /* 0x000fe20007ffe0ff */
[----:B-1----:R-:W-:Y:S01]  /*0b90*/  @!P4 IMAD R6, R21, R34, RZ ;  /* 0x000000221506c224 */ /* 0x002fe200078e02ff */
[----:B------:R-:W-:Y:S02]  /*0ba0*/  @!P3 IADD3.X R5, PT, PT, R2, R25, RZ, P0, !PT ;  /* 0x000000190205b210 */ /* 0x000fe400007fe4ff */
[----:B------:R-:W-:Y:S02]  /*0bb0*/  ISETP.GE.U32.AND P0, PT, R19, UR8, PT ;  /* 0x0000000813007c0c */ /* 0x000fe4000bf06070 */
[----:B------:R-:W-:Y:S02]  /*0bc0*/  SHF.R.S32.HI R21, RZ, 0x1f, R19 ;  /* 0x0000001fff157819 */ /* 0x000fe40000011413 */
[----:B------:R-:W-:-:S02]  /*0bd0*/  @!P4 MOV R10, R120 ;  /* 0x00000078000ac202 */ /* 0x000fc40000000f00 */
[----:B------:R-:W-:Y:S02]  /*0be0*/  @!P4 MOV R11, R123 ;  /* 0x0000007b000bc202 */ /* 0x000fe40000000f00 */
[----:B------:R-:W-:Y:S01]  /*0bf0*/  @!P3 IADD3 R8, P2, PT, R9, R26, RZ ;  /* 0x0000001a0908b210 */ /* 0x000fe20007f5e0ff */
[----:B------:R-:W-:Y:S01]  /*0c00*/  @!P4 IMAD R13, R15, R35, R6 ;  /* 0x000000230f0dc224 */ /* 0x000fe200078e0206 */
[----:B------:R-:W-:Y:S01]  /*0c10*/  ISETP.GE.AND.EX P0, PT, R21, UR9, PT, P0 ;  /* 0x0000000915007c0c */ /* 0x000fe2000bf06300 */
[----:B------:R-:W-:Y:S01]  /*0c20*/  @!P4 IMAD.WIDE.U32 R10, R15, R34, R10 ;  /* 0x000000220f0ac225 */ /* 0x000fe200078e000a */
[----:B------:R-:W-:Y:S01]  /*0c30*/  @!P3 IADD3.X R9, PT, PT, R2, R27, RZ, P2, !PT ;  /* 0x0000001b0209b210 */ /* 0x000fe200017fe4ff */
[----:B------:R0:W2:Y:S01]  /*0c40*/  @!P3 LDG.E R71, desc[UR6][R4.64] ;  /* 0x000000060447b981 */ /* 0x0000a2000c1e1900 */
[----:B------:R-:W-:Y:S01]  /*0c50*/  IADD3 R15, PT, PT, R7, 0x100, RZ ;  /* 0x00000100070f7810 */ /* 0x000fe20007ffe0ff */
[----:B---3--:R-:W-:Y:S01]  /*0c60*/  @!P1 IMAD R6, R23, R32, RZ ;  /* 0x0000002017069224 */ /* 0x008fe200078e02ff */
[----:B------:R-:W-:Y:S01]  /*0c70*/  @!P4 IADD3 R11, PT, PT, R11, R13, RZ ;  /* 0x0000000d0b0bc210 */ /* 0x000fe20007ffe0ff */
[----:B------:R1:W3:Y:S01]  /*0c80*/  @!P3 LDG.E R70, desc[UR6][R8.64] ;  /* 0x000000060846b981 */ /* 0x0002e2000c1e1900 */
[----:B------:R-:W-:Y:S01]  /*0c90*/  @!P4 SHF.L.U32 R13, R10, 0x1, RZ ;  /* 0x000000010a0dc819 */ /* 0x000fe200000006ff */
[----:B------:R-:W1:Y:S01]  /*0ca0*/  @!P1 LDC.64 R34, c[0x0][0x398] ;  /* 0x0000e600ff229b82 */ /* 0x000e620000000a00 */
[----:B------:R-:W-:-:S02]  /*0cb0*/  ISETP.GE.U32.AND P3, PT, R15, UR8, PT ;  /* 0x000000080f007c0c */ /* 0x000fc4000bf66070 */
[----:B------:R-:W-:Y:S02]  /*0cc0*/  SHF.R.S32.HI R23, RZ, 0x1f, R15 ;  /* 0x0000001fff177819 */ /* 0x000fe4000001140f */
[----:B------:R-:W-:Y:S02]  /*0cd0*/  @!P4 SHF.L.U64.HI R2, R10, 0x1, R11 ;  /* 0x000000010a02c819 */ /* 0x000fe4000001020b */
[C---:B------:R-:W-:Y:S01]  /*0ce0*/  @!P4 IADD3 R10, P2, PT, R13.reuse, R28, RZ ;  /* 0x0000001c0d0ac210 */ /* 0x040fe20007f5e0ff */
[----:B------:R-:W1:Y:S01]  /*0cf0*/  @!P1 LDC.64 R26, c[0x0][0x3a0] ;  /* 0x0000e800ff1a9b82 */ /* 0x000e620000000a00 */
[----:B------:R-:W-:Y:S02]  /*0d00*/  @!P4 IADD3 R12, P5, PT, R13, R30, RZ ;  /* 0x0000001e0d0cc210 */ /* 0x000fe40007fbe0ff */
[----:B------:R-:W-:Y:S02]  /*0d10*/  ISETP.GE.AND.EX P3, PT, R23, UR9, PT, P3 ;  /* 0x0000000917007c0c */ /* 0x000fe4000bf66330 */
[----:B0-----:R-:W-:-:S02]  /*0d20*/  @!P1 MOV R4, R120 ;  /* 0x0000007800049202 */ /* 0x001fc40000000f00 */
[----:B------:R-:W-:Y:S01]  /*0d30*/  @!P1 MOV R5, R123 ;  /* 0x0000007b00059202 */ /* 0x000fe20000000f00 */
[----:B------:R-:W0:Y:S01]  /*0d40*/  @!P0 LDC.64 R36, c[0x0][0x3f8] ;  /* 0x0000fe00ff248b82 */ /* 0x000e220000000a00 */
[C---:B------:R-:W-:Y:S01]  /*0d50*/  @!P4 IADD3.X R11, PT, PT, R2.reuse, R29, RZ, P2, !PT ;  /* 0x0000001d020bc210 */ /* 0x040fe200017fe4ff */
[C---:B-1----:R-:W-:Y:S01]  /*0d60*/  @!P1 IMAD R9, R17.reuse, R33, R6 ;  /* 0x0000002111099224 */ /* 0x042fe200078e0206 */
[----:B------:R-:W-:Y:S01]  /*0d70*/  @!P4 IADD3.X R13, PT, PT, R2, R31, RZ, P5, !PT ;  /* 0x0000001f020dc210 */ /* 0x000fe20002ffe4ff */
[----:B------:R-:W-:Y:S01]  /*0d80*/  @!P1 IMAD.WIDE.U32 R4, R17, R32, R4 ;  /* 0x0000002011049225 */ /* 0x000fe200078e0004 */
[----:B------:R-:W-:Y:S01]  /*0d90*/  IADD3 R17, PT, PT, R7, 0x120, RZ ;  /* 0x0000012007117810 */ /* 0x000fe20007ffe0ff */
[----:B------:R1:W3:Y:S02]  /*0da0*/  @!P4 LDG.E R69, desc[UR6][R10.64] ;  /* 0x000000060a45c981 */ /* 0x0002e4000c1e1900 */
[----:B------:R-:W1:Y:S01]  /*0db0*/  @!P3 LDC.64 R32, c[0x0][0x3f8] ;  /* 0x0000fe00ff20bb82 */ /* 0x000e620000000a00 */
[----:B------:R-:W-:Y:S01]  /*0dc0*/  SHF.R.S32.HI R25, RZ, 0x1f, R17 ;  /* 0x0000001fff197819 */ /* 0x000fe20000011411 */
[----:B------:R1:W3:Y:S01]  /*0dd0*/  @!P4 LDG.E R68, desc[UR6][R12.64] ;  /* 0x000000060c44c981 */ /* 0x0002e2000c1e1900 */
[----:B------:R-:W-:-:S04]  /*0de0*/  ISETP.GE.U32.AND P4, PT, R17, UR8, PT ;  /* 0x0000000811007c0c */ /* 0x000fc8000bf86070 */
[----:B------:R-:W-:Y:S01]  /*0df0*/  ISETP.GE.AND.EX P4, PT, R25, UR9, PT, P4 ;  /* 0x0000000919007c0c */ /* 0x000fe2000bf86340 */
[----:B------:R-:W1:Y:S01]  /*0e00*/  @!P0 LDC.64 R28, c[0x0][0x3a0] ;  /* 0x0000e800ff1c8b82 */ /* 0x000e620000000a00 */
[----:B------:R-:W-:Y:S02]  /*0e10*/  @!P1 IADD3 R5, PT, PT, R5, R9, RZ ;  /* 0x0000000905059210 */ /* 0x000fe40007ffe0ff */
[----:B------:R-:W-:-:S05]  /*0e20*/  @!P1 SHF.L.U32 R9, R4, 0x1, RZ ;  /* 0x0000000104099819 */ /* 0x000fca00000006ff */
[----:B------:R-:W1:Y:S01]  /*0e30*/  @!P0 LDC.64 R30, c[0x0][0x398] ;  /* 0x0000e600ff1e8b82 */ /* 0x000e620000000a00 */
[----:B------:R-:W-:Y:S02]  /*0e40*/  @!P1 SHF.L.U64.HI R2, R4, 0x1, R5 ;  /* 0x0000000104029819 */ /* 0x000fe40000010205 */
[----:B------:R-:W-:Y:S01]  /*0e50*/  @!P1 IADD3 R8, P5, PT, R9, R34, RZ ;  /* 0x0000002209089210 */ /* 0x000fe20007fbe0ff */
[----:B0-----:R-:W-:Y:S01]  /*0e60*/  @!P0 IMAD R6, R21, R36, RZ ;  /* 0x0000002415068224 */ /* 0x001fe200078e02ff */
[----:B------:R-:W-:Y:S02]  /*0e70*/  @!P1 IADD3 R4, P2, PT, R9, R26, RZ ;  /* 0x0000001a09049210 */ /* 0x000fe40007f5e0ff */
[----:B-1----:R-:W-:Y:S02]  /*0e80*/  @!P0 MOV R10, R120 ;  /* 0x00000078000a8202 */ /* 0x002fe40000000f00 */
[----:B------:R-:W-:Y:S02]  /*0e90*/  @!P0 MOV R11, R123 ;  /* 0x0000007b000b8202 */ /* 0x000fe40000000f00 */
[----:B------:R-:W-:-:S02]  /*0ea0*/  @!P1 IADD3.X R9, PT, PT, R2, R35, RZ, P5, !PT ;  /* 0x0000002302099210 */ /* 0x000fc40002ffe4ff */
[----:B------:R-:W0:Y:S01]  /*0eb0*/  @!P4 LDC.64 R34, c[0x0][0x3f8] ;  /* 0x0000fe00ff22cb82 */ /* 0x000e220000000a00 */
[C---:B------:R-:W-:Y:S01]  /*0ec0*/  @!P0 IMAD R13, R19.reuse, R37, R6 ;  /* 0x00000025130d8224 */ /* 0x040fe200078e0206 */
[----:B------:R-:W-:Y:S01]  /*0ed0*/  @!P1 IADD3.X R5, PT, PT, R2, R27, RZ, P2, !PT ;  /* 0x0000001b02059210 */ /* 0x000fe200017fe4ff */
[----:B------:R-:W-:Y:S01]  /*0ee0*/  @!P0 IMAD.WIDE.U32 R10, R19, R36, R10 ;  /* 0x00000024130a8225 */ /* 0x000fe200078e000a */
[----:B------:R-:W-:Y:S01]  /*0ef0*/  IADD3 R21, PT, PT, R7, 0x140, RZ ;  /* 0x0000014007157810 */ /* 0x000fe20007ffe0ff */
[----:B------:R-:W3:Y:S03]  /*0f00*/  @!P1 LDG.E R66, desc[UR6][R8.64] ;  /* 0x0000000608429981 */ /* 0x000ee6000c1e1900 */
[----:B------:R-:W-:Y:S01]  /*0f10*/  @!P0 IADD3 R11, PT, PT, R11, R13, RZ ;  /* 0x0000000d0b0b8210 */ /* 0x000fe20007ffe0ff */
[----:B------:R1:W3:Y:S01]  /*0f20*/  @!P1 LDG.E R67, desc[UR6][R4.64] ;  /* 0x0000000604439981 */ /* 0x0002e2000c1e1900 */
[C---:B------:R-:W-:Y:S01]  /*0f30*/  @!P0 SHF.L.U32 R13, R10.reuse, 0x1, RZ ;  /* 0x000000010a0d8819 */ /* 0x040fe200000006ff */
[----:B------:R-:W-:Y:S01]  /*0f40*/  @!P3 IMAD R6, R23, R32, RZ ;  /* 0x000000201706b224 */ /* 0x000fe200078e02ff */
[----:B------:R-:W-:Y:S01]  /*0f50*/  @!P0 SHF.L.U64.HI R2, R10, 0x1, R11 ;  /* 0x000000010a028819 */ /* 0x000fe2000001020b */
[----:B------:R-:W0:Y:S01]  /*0f60*/  @!P3 LDC.64 R18, c[0x0][0x3a0] ;  /* 0x0000e800ff12bb82 */ /* 0x000e220000000a00 */
[----:B------:R-:W-:-:S02]  /*0f70*/  ISETP.GE.U32.AND P1, PT, R21, UR8, PT ;  /* 0x0000000815007c0c */ /* 0x000fc4000bf26070 */
[----:B------:R-:W-:Y:S02]  /*0f80*/  SHF.R.S32.HI R27, RZ, 0x1f, R21 ;  /* 0x0000001fff1b7819 */ /* 0x000fe40000011415 */
[----:B-1----:R-:W-:Y:S02]  /*0f90*/  @!P3 MOV R4, R120 ;  /* 0x000000780004b202 */ /* 0x002fe40000000f00 */
[----:B------:R-:W-:Y:S02]  /*0fa0*/  @!P3 MOV R5, R123 ;  /* 0x0000007b0005b202 */ /* 0x000fe40000000f00 */
[C---:B------:R-:W-:Y:S02]  /*0fb0*/  @!P0 IADD3 R10, P2, PT, R13.reuse, R28, RZ ;  /* 0x0000001c0d0a8210 */ /* 0x040fe40007f5e0ff */
[----:B------:R-:W-:Y:S01]  /*0fc0*/  @!P0 IADD3 R12, P5, PT, R13, R30, RZ ;  /* 0x0000001e0d0c8210 */ /* 0x000fe20007fbe0ff */
[C---:B------:R-:W-:Y:S02]  /*0fd0*/  @!P3 IMAD R13, R15.reuse, R33, R6 ;  /* 0x000000210f0db224 */ /* 0x040fe400078e0206 */
[----:B------:R-:W-:Y:S01]  /*0fe0*/  @!P3 IMAD.WIDE.U32 R4, R15, R32, R4 ;  /* 0x000000200f04b225 */ /* 0x000fe200078e0004 */
[----:B------:R-:W-:Y:S01]  /*0ff0*/  ISETP.GE.AND.EX P1, PT, R27, UR9, PT, P1 ;  /* 0x000000091b007c0c */ /* 0x000fe2000bf26310 */
[----:B------:R-:W1:Y:S01]  /*1000*/  @!P4 LDC.64 R32, c[0x0][0x398] ;  /* 0x0000e600ff20cb82 */ /* 0x000e620000000a00 */
[----:B------:R-:W-:-:S02]  /*1010*/  IADD3 R23, PT, PT, R7, 0x160, RZ ;  /* 0x0000016007177810 */ /* 0x000fc40007ffe0ff */
[----:B------:R-:W-:Y:S02]  /*1020*/  @!P3 IADD3 R5, PT, PT, R5, R13, RZ ;  /* 0x0000000d0505b210 */ /* 0x000fe40007ffe0ff */
[C---:B------:R-:W-:Y:S02]  /*1030*/  @!P0 IADD3.X R11, PT, PT, R2.reuse, R29, RZ, P2, !PT ;  /* 0x0000001d020b8210 */ /* 0x040fe400017fe4ff */
[----:B------:R-:W-:Y:S01]  /*1040*/  @!P0 IADD3.X R13, PT, PT, R2, R31, RZ, P5, !PT ;  /* 0x0000001f020d8210 */ /* 0x000fe20002ffe4ff */
[----:B------:R-:W1:Y:S01]  /*1050*/  @!P3 LDC.64 R28, c[0x0][0x398] ;  /* 0x0000e600ff1cbb82 */ /* 0x000e620000000a00 */
[C---:B------:R-:W-:Y:S01]  /*1060*/  @!P3 SHF.L.U32 R15, R4.reuse, 0x1, RZ ;  /* 0x00000001040fb819 */ /* 0x040fe200000006ff */
[----:B------:R0:W3:Y:S01]  /*1070*/  @!P0 LDG.E R65, desc[UR6][R10.64] ;  /* 0x000000060a418981 */ /* 0x0000e2000c1e1900 */
[----:B------:R-:W-:Y:S01]  /*1080*/  @!P3 SHF.L.U64.HI R2, R4, 0x1, R5 ;  /* 0x000000010402b819 */ /* 0x000fe20000010205 */
[----:B0-----:R-:W-:Y:S01]  /*1090*/  @!P4 IMAD R4, R25, R34, RZ ;  /* 0x000000221904c224 */ /* 0x001fe200078e02ff */
[----:B------:R-:W-:Y:S01]  /*10a0*/  ISETP.GE.U32.AND P2, PT, R23, UR8, PT ;  /* 0x0000000817007c0c */ /* 0x000fe2000bf46070 */
[----:B------:R-:W3:Y:S01]  /*10b0*/  @!P0 LDG.E R64, desc[UR6][R12.64] ;  /* 0x000000060c408981 */ /* 0x000ee2000c1e1900 */
[----:B------:R-:W-:Y:S01]  /*10c0*/  SHF.R.S32.HI R25, RZ, 0x1f, R23 ;  /* 0x0000001fff197819 */ /* 0x000fe20000011417 */
[----:B------:R-:W0:Y:S03]  /*10d0*/  @!P1 LDC.64 R36, c[0x0][0x3f8] ;  /* 0x0000fe00ff249b82 */ /* 0x000e260000000a00 */
[----:B------:R-:W-:-:S05]  /*10e0*/  ISETP.GE.AND.EX P2, PT, R25, UR9, PT, P2 ;  /* 0x0000000919007c0c */ /* 0x000fca000bf46320 */
[----:B------:R-:W4:Y:S01]  /*10f0*/  @!P4 LDC.64 R30, c[0x0][0x3a0] ;  /* 0x0000e800ff1ecb82 */ /* 0x000f220000000a00 */
[----:B------:R-:W-:Y:S01]  /*1100*/  @!P4 IMAD R11, R17, R35, R4 ;  /* 0x00000023110bc224 */ /* 0x000fe200078e0204 */
[----:B------:R-:W-:Y:S02]  /*1110*/  @!P3 IADD3 R8, P5, PT, R15, R18, RZ ;  /* 0x000000120f08b210 */ /* 0x000fe40007fbe0ff */
[----:B------:R-:W-:Y:S02]  /*1120*/  @!P4 MOV R4, R120 ;  /* 0x000000780004c202 */ /* 0x000fe40000000f00 */
[----:B------:R-:W-:Y:S02]  /*1130*/  @!P4 MOV R5, R123 ;  /* 0x0000007b0005c202 */ /* 0x000fe40000000f00 */
[----:B------:R-:W4:Y:S01]  /*1140*/  @!P2 LDC.64 R40, c[0x0][0x3f8] ;  /* 0x0000fe00ff28ab82 */ /* 0x000f220000000a00 */
[----:B------:R-:W-:Y:S01]  /*1150*/  @!P3 IADD3.X R9, PT, PT, R2, R19, RZ, P5, !PT ;  /* 0x000000130209b210 */ /* 0x000fe20002ffe4ff */
[----:B------:R-:W-:Y:S01]  /*1160*/  @!P4 IMAD.WIDE.U32 R4, R17, R34, R4 ;  /* 0x000000221104c225 */ /* 0x000fe200078e0004 */
[----:B------:R-:W-:-:S05]  /*1170*/  MOV R19, RZ ;  /* 0x000000ff00137202 */ /* 0x000fca0000000f00 */
[----:B------:R-:W4:Y:S01]  /*1180*/  @!P1 LDC.64 R38, c[0x0][0x3a0] ;  /* 0x0000e800ff269b82 */ /* 0x000f220000000a00 */
[----:B-1----:R-:W-:Y:S01]  /*1190*/  @!P3 IADD3 R10, P0, PT, R15, R28, RZ ;  /* 0x0000001c0f0ab210 */ /* 0x002fe20007f1e0ff */
[----:B------:R1:W3:Y:S01]  /*11a0*/  @!P3 LDG.E R19, desc[UR6][R8.64] ;  /* 0x000000060813b981 */ /* 0x0002e2000c1e1900 */
[----:B------:R-:W-:Y:S02]  /*11b0*/  @!P4 IADD3 R5, PT, PT, R5, R11, RZ ;  /* 0x0000000b0505c210 */ /* 0x000fe40007ffe0ff */
[----:B------:R-:W-:Y:S01]  /*11c0*/  @!P4 SHF.L.U32 R17, R4, 0x1, RZ ;  /* 0x000000010411c819 */ /* 0x000fe200000006ff */
[----:B0-----:R-:W-:Y:S01]  /*11d0*/  @!P1 IMAD R6, R27, R36, RZ ;  /* 0x000000241b069224 */ /* 0x001fe200078e02ff */
[----:B------:R-:W-:Y:S02]  /*11e0*/  @!P3 IADD3.X R11, PT, PT, R2, R29, RZ, P0, !PT ;  /* 0x0000001d020bb210 */ /* 0x000fe400007fe4ff */
[----:B------:R-:W-:Y:S02]  /*11f0*/  @!P4 SHF.L.U64.HI R2, R4, 0x1, R5 ;  /* 0x000000010402c819 */ /* 0x000fe40000010205 */
[----:B-1----:R-:W-:-:S02]  /*1200*/  @!P1 MOV R8, R120 ;  /* 0x0000007800089202 */ /* 0x002fc40000000f00 */
[----:B------:R-:W-:Y:S02]  /*1210*/  @!P1 MOV R9, R123 ;  /* 0x0000007b00099202 */ /* 0x000fe40000000f00 */
[----:B----4-:R-:W-:Y:S02]  /*1220*/  @!P4 IADD3 R14, P0, PT, R17, R30, RZ ;  /* 0x0000001e110ec210 */ /* 0x010fe40007f1e0ff */
[----:B------:R-:W-:Y:S01]  /*1230*/  IADD3 R35, PT, PT, R7, 0x180, RZ ;  /* 0x0000018007237810 */ /* 0x000fe20007ffe0ff */
[C---:B------:R-:W-:Y:S01]  /*1240*/  @!P1 IMAD R13, R21.reuse, R37, R6 ;  /* 0x00000025150d9224 */ /* 0x040fe200078e0206 */
[----:B------:R-:W-:Y:S01]  /*1250*/  @!P4 IADD3.X R15, PT, PT, R2, R31, RZ, P0, !PT ;  /* 0x0000001f020fc210 */ /* 0x000fe200007fe4ff */
[----:B------:R-:W-:Y:S01]  /*1260*/  @!P1 IMAD.WIDE.U32 R8, R21, R36, R8 ;  /* 0x0000002415089225 */ /* 0x000fe200078e0008 */
[----:B------:R-:W-:Y:S02]  /*1270*/  CS2R R4, SRZ ;  /* 0x0000000000047805 */ /* 0x000fe4000001ff00 */
[----:B------:R-:W-:Y:S01]  /*1280*/  ISETP.GE.U32.AND P0, PT, R35, UR8, PT ;  /* 0x0000000823007c0c */ /* 0x000fe2000bf06070 */
[----:B------:R-:W0:Y:S01]  /*1290*/  @!P1 LDC.64 R30, c[0x0][0x398] ;  /* 0x0000e600ff1e9b82 */ /* 0x000e220000000a00 */
[----:B------:R-:W-:-:S02]  /*12a0*/  SHF.R.S32.HI R21, RZ, 0x1f, R35 ;  /* 0x0000001fff157819 */ /* 0x000fc40000011423 */
[----:B------:R-:W-:Y:S01]  /*12b0*/  @!P4 IADD3 R16, P5, PT, R17, R32, RZ ;  /* 0x000000201110c210 */ /* 0x000fe20007fbe0ff */
[----:B------:R1:W4:Y:S01]  /*12c0*/  @!P3 LDG.E R4, desc[UR6][R10.64] ;  /* 0x000000060a04b981 */ /* 0x000322000c1e1900 */
[----:B------:R-:W-:Y:S02]  /*12d0*/  @!P1 IADD3 R9, PT, PT, R9, R13, RZ ;  /* 0x0000000d09099210 */ /* 0x000fe40007ffe0ff */
[----:B------:R-:W-:Y:S01]  /*12e0*/  @!P1 SHF.L.U32 R29, R8, 0x1, RZ ;  /* 0x00000001081d9819 */ /* 0x000fe200000006ff */
[----:B------:R1:W4:Y:S01]  /*12f0*/  @!P4 LDG.E R5, desc[UR6][R14.64] ;  /* 0x000000060e05c981 */ /* 0x000322000c1e1900 */
[----:B------:R-:W-:Y:S02]  /*1300*/  ISETP.GE.AND.EX P0, PT, R21, UR9, PT, P0 ;  /* 0x0000000915007c0c */ /* 0x000fe4000bf06300 */
[----:B------:R-:W-:Y:S01]  /*1310*/  @!P4 IADD3.X R17, PT, PT, R2, R33, RZ, P5, !PT ;  /* 0x000000210211c210 */ /* 0x000fe20002ffe4ff */
[----:B------:R-:W-:Y:S01]  /*1320*/  @!P2 IMAD R2, R25, R40, RZ ;  /* 0x000000281902a224 */ /* 0x000fe200078e02ff */
[----:B------:R-:W-:Y:S01]  /*1330*/  @!P1 IADD3 R12, P3, PT, R29, R38, RZ ;  /* 0x000000261d0c9210 */ /* 0x000fe20007f7e0ff */
[----:B------:R-:W0:Y:S01]  /*1340*/  @!P2 LDC.64 R32, c[0x0][0x3a0] ;  /* 0x0000e800ff20ab82 */ /* 0x000e220000000a00 */
[----:B-1----:R-:W-:-:S02]  /*1350*/  @!P1 SHF.L.U64.HI R10, R8, 0x1, R9 ;  /* 0x00000001080a9819 */ /* 0x002fc40000010209 */
[----:B------:R-:W-:Y:S01]  /*1360*/  IADD3 R37, PT, PT, R7, 0x1a0, RZ ;  /* 0x000001a007257810 */ /* 0x000fe20007ffe0ff */
[----:B------:R-:W-:Y:S01]  /*1370*/  @!P2 IMAD R11, R23, R41, R2 ;  /* 0x00000029170ba224 */ /* 0x000fe200078e0202 */
[----:B------:R-:W-:Y:S02]  /*1380*/  @!P1 IADD3.X R13, PT, PT, R10, R39, RZ, P3, !PT ;  /* 0x000000270a0d9210 */ /* 0x000fe40001ffe4ff */
[----:B------:R-:W-:Y:S01]  /*1390*/  ISETP.GE.U32.AND P3, PT, R37, UR8, PT ;  /* 0x0000000825007c0c */ /* 0x000fe2000bf66070 */
[----:B------:R-:W1:Y:S01]  /*13a0*/  @!P0 LDC.64 R14, c[0x0][0x3f8] ;  /* 0x0000fe00ff0e8b82 */ /* 0x000e620000000a00 */
[----:B------:R-:W-:-:S04]  /*13b0*/  SHF.R.S32.HI R41, RZ, 0x1f, R37 ;  /* 0x0000001fff297819 */ /* 0x000fc80000011425 */
[----:B------:R-:W-:Y:S02]  /*13c0*/  ISETP.GE.AND.EX P3, PT, R41, UR9, PT, P3 ;  /* 0x0000000929007c0c */ /* 0x000fe4000bf66330 */
[----:B------:R-:W-:Y:S01]  /*13d0*/  @!P2 MOV R8, R120 ;  /* 0x000000780008a202 */ /* 0x000fe20000000f00 */
[----:B------:R-:W1:Y:S01]  /*13e0*/  @!P2 LDC.64 R24, c[0x0][0x398] ;  /* 0x0000e600ff18ab82 */ /* 0x000e620000000a00 */
[----:B------:R-:W-:Y:S02]  /*13f0*/  @!P2 MOV R9, R123 ;  /* 0x0000007b0009a202 */ /* 0x000fe40000000f00 */
[----:B------:R-:W-:Y:S02]  /*1400*/  MOV R6, RZ ;  /* 0x000000ff00067202 */ /* 0x000fe40000000f00 */
[----:B------:R-:W-:Y:S01]  /*1410*/  IADD3 R39, PT, PT, R7, 0x1c0, RZ ;  /* 0x000001c007277810 */ /* 0x000fe20007ffe0ff */
[----:B------:R-:W-:Y:S01]  /*1420*/  @!P2 IMAD.WIDE.U32 R8, R23, R40, R8 ;  /* 0x000000281708a225 */ /* 0x000fe200078e0008 */
[----:B0-----:R-:W-:-:S02]  /*1430*/  @!P1 IADD3 R28, P6, PT, R29, R30, RZ ;  /* 0x0000001e1d1c9210 */ /* 0x001fc40007fde0ff */
[----:B------:R0:W4:Y:S01]  /*1440*/  @!P4 LDG.E R6, desc[UR6][R16.64] ;  /* 0x000000061006c981 */ /* 0x000122000c1e1900 */
[----:B------:R-:W-:Y:S01]  /*1450*/  ISETP.GE.U32.AND P4, PT, R39, UR8, PT ;  /* 0x0000000827007c0c */ /* 0x000fe2000bf86070 */
[----:B------:R-:W2:Y:S01]  /*1460*/  @!P3 LDC.64 R22, c[0x0][0x3f8] ;  /* 0x0000fe00ff16bb82 */ /* 0x000ea20000000a00 */
[----:B------:R-:W-:Y:S02]  /*1470*/  SHF.R.S32.HI R43, RZ, 0x1f, R39 ;  /* 0x0000001fff2b7819 */ /* 0x000fe40000011427 */
[----:B------:R-:W-:Y:S02]  /*1480*/  @!P2 IADD3 R11, PT, PT, R9, R11, RZ ;  /* 0x0000000b090ba210 */ /* 0x000fe40007ffe0ff */
[----:B------:R-:W-:Y:S02]  /*1490*/  @!P2 SHF.L.U32 R9, R8, 0x1, RZ ;  /* 0x000000010809a819 */ /* 0x000fe400000006ff */
[----:B------:R-:W-:Y:S01]  /*14a0*/  ISETP.GE.AND.EX P4, PT, R43, UR9, PT, P4 ;  /* 0x000000092b007c0c */ /* 0x000fe2000bf86340 */
[----:B0-----:R-:W0:Y:S01]  /*14b0*/  LDC.64 R16, c[0x0][0x3b8] ;  /* 0x0000ee00ff107b82 */ /* 0x001e220000000a00 */
[----:B------:R-:W-:-:S02]  /*14c0*/  @!P1 IADD3.X R29, PT, PT, R10, R31, RZ, P6, !PT ;  /* 0x0000001f0a1d9210 */ /* 0x000fc400037fe4ff */
[----:B------:R-:W-:Y:S02]  /*14d0*/  @!P2 SHF.L.U64.HI R18, R8, 0x1, R11 ;  /* 0x000000010812a819 */ /* 0x000fe4000001020b */
[----:B------:R-:W-:Y:S02]  /*14e0*/  @!P2 IADD3 R30, P6, PT, R9, R32, RZ ;  /* 0x00000020091ea210 */ /* 0x000fe40007fde0ff */
[----:B------:R-:W-:Y:S01]  /*14f0*/  IADD3 R2, PT, PT, R7, 0x1e0, RZ ;  /* 0x000001e007027810 */ /* 0x000fe20007ffe0ff */
[----:B------:R-:W0:Y:S01]  /*1500*/  @!P0 LDC.64 R10, c[0x0][0x3a0] ;  /* 0x0000e800ff0a8b82 */ /* 0x000e220000000a00 */
[----:B------:R-:W-:Y:S02]  /*1510*/  MOV R7, RZ ;  /* 0x000000ff00077202 */ /* 0x000fe40000000f00 */
[----:B------:R-:W-:Y:S01]  /*1520*/  @!P2 IADD3.X R31, PT, PT, R18, R33, RZ, P6, !PT ;  /* 0x00000021121fa210 */ /* 0x000fe200037fe4ff */
[----:B-1----:R-:W-:Y:S01]  /*1530*/  @!P0 IMAD R20, R21, R14, RZ ;  /* 0x0000000e15148224 */ /* 0x002fe200078e02ff */
[----:B------:R-:W-:-:S02]  /*1540*/  @!P0 MOV R32, R120 ;  /* 0x0000007800208202 */ /* 0x000fc40000000f00 */
[----:B------:R-:W-:Y:S01]  /*1550*/  @!P0 MOV R33, R123 ;  /* 0x0000007b00218202 */ /* 0x000fe20000000f00 */
[----:B------:R1:W4:Y:S01]  /*1560*/  @!P1 LDG.E R7, desc[UR6][R12.64] ;  /* 0x000000060c079981 */ /* 0x000322000c1e1900 */
[----:B------:R-:W-:Y:S01]  /*1570*/  MOV R8, RZ ;  /* 0x000000ff00087202 */ /* 0x000fe20000000f00 */
[C---:B------:R-:W-:Y:S02]  /*1580*/  @!P0 IMAD R45, R35.reuse, R15, R20 ;  /* 0x0000000f232d8224 */ /* 0x040fe400078e0214 */
[----:B------:R-:W-:Y:S02]  /*1590*/  @!P0 IMAD.WIDE.U32 R32, R35, R14, R32 ;  /* 0x0000000e23208225 */ /* 0x000fe400078e0020 */
[----:B------:R-:W0:Y:S01]  /*15a0*/  @!P4 LDC.64 R14, c[0x0][0x3f8] ;  /* 0x0000fe00ff0ecb82 */ /* 0x000e220000000a00 */
[----:B------:R2:W4:Y:S01]  /*15b0*/  @!P1 LDG.E R8, desc[UR6][R28.64] ;  /* 0x000000061c089981 */ /* 0x000522000c1e1900 */
[----:B------:R-:W-:-:S06]  /*15c0*/  @!P2 IADD3 R24, P1, PT, R9, R24, RZ ;  /* 0x000000180918a210 */ /* 0x000fcc0007f3e0ff */
[----:B-1----:R-:W1:Y:S01]  /*15d0*/  @!P0 LDC.64 R12, c[0x0][0x398] ;  /* 0x0000e600ff0c8b82 */ /* 0x002e620000000a00 */
[----:B------:R-:W-:Y:S01]  /*15e0*/  @!P2 IADD3.X R25, PT, PT, R18, R25, RZ, P1, !PT ;  /* 0x000000191219a210 */ /* 0x000fe20000ffe4ff */
[----:B--2---:R-:W-:Y:S01]  /*15f0*/  @!P3 IMAD R18, R41, R22, RZ ;  /* 0x000000162912b224 */ /* 0x004fe200078e02ff */
[----:B------:R-:W-:Y:S02]  /*1600*/  @!P3 MOV R28, R120 ;  /* 0x00000078001cb202 */ /* 0x000fe40000000f00 */
[----:B------:R-:W-:Y:S02]  /*1610*/  @!P3 MOV R29, R123 ;  /* 0x0000007b001db202 */ /* 0x000fe40000000f00 */
[----:B------:R-:W-:Y:S02]  /*1620*/  ISETP.GE.U32.AND P5, PT, R2, UR8, PT ;  /* 0x0000000802007c0c */ /* 0x000fe4000bfa6070 */
[----:B------:R-:W-:Y:S01]  /*1630*/  SHF.R.S32.HI R27, RZ, 0x1f, R2 ;  /* 0x0000001fff1b7819 */ /* 0x000fe20000011402 */
[----:B------:R-:W-:-:S02]  /*1640*/  @!P3 IMAD R41, R37, R23, R18 ;  /* 0x000000172529b224 */ /* 0x000fc400078e0212 */
[----:B------:R-:W-:Y:S01]  /*1650*/  @!P3 IMAD.WIDE.U32 R28, R37, R22, R28 ;  /* 0x00000016251cb225 */ /* 0x000fe200078e001c */
[----:B------:R-:W-:Y:S01]  /*1660*/  ISETP.GE.AND.EX P5, PT, R27, UR9, PT, P5 ;  /* 0x000000091b007c0c */ /* 0x000fe2000bfa6350 */
[----:B------:R-:W2:Y:S02]  /*1670*/  @!P3 LDC.64 R22, c[0x0][0x398] ;  /* 0x0000e600ff16bb82 */ /* 0x000ea40000000a00 */
[----:B0-----:R-:W-:Y:S01]  /*1680*/  IMAD.WIDE R20, R83, 0x8, R16 ;  /* 0x0000000853147825 */ /* 0x001fe200078e0210 */
[----:B------:R-:W-:Y:S02]  /*1690*/  @!P0 IADD3 R17, PT, PT, R33, R45, RZ ;  /* 0x0000002d21118210 */ /* 0x000fe40007ffe0ff */
[C---:B------:R-:W-:Y:S02]  /*16a0*/  @!P0 SHF.L.U32 R33, R32.reuse, 0x1, RZ ;  /* 0x0000000120218819 */ /* 0x040fe400000006ff */
[----:B------:R-:W-:Y:S01]  /*16b0*/  MOV R9, RZ ;  /* 0x000000ff00097202 */ /* 0x000fe20000000f00 */
[----:B------:R-:W4:Y:S01]  /*16c0*/  LDG.E.64 R20, desc[UR6][R20.64] ;  /* 0x0000000614147981 */ /* 0x000f22000c1e1b00 */
[----:B------:R-:W-:-:S02]  /*16d0*/  @!P0 SHF.L.U64.HI R32, R32, 0x1, R17 ;  /* 0x0000000120208819 */ /* 0x000fc40000010211 */
[C---:B------:R-:W-:Y:S01]  /*16e0*/  @!P0 IADD3 R34, P1, PT, R33.reuse, R10, RZ ;  /* 0x0000000a21228210 */ /* 0x040fe20007f3e0ff */
[----:B------:R-:W0:Y:S01]  /*16f0*/  @!P3 LDC.64 R16, c[0x0][0x3a0] ;  /* 0x0000e800ff10bb82 */ /* 0x000e220000000a00 */
[----:B------:R1:W4:Y:S02]  /*1700*/  @!P2 LDG.E R9, desc[UR6][R30.64] ;  /* 0x000000061e09a981 */ /* 0x000324000c1e1900 */
[C---:B------:R-:W-:Y:S02]  /*1710*/  @!P0 IADD3.X R35, PT, PT, R32.reuse, R11, RZ, P1, !PT ;  /* 0x0000000b20238210 */ /* 0x040fe40000ffe4ff */
[----:B-1----:R-:W-:Y:S01]  /*1720*/  @!P0 IADD3 R36, P1, PT, R33, R12, RZ ;  /* 0x0000000c21248210 */ /* 0x002fe20007f3e0ff */
[----:B------:R-:W-:Y:S02]  /*1730*/  @!P4 IMAD R12, R43, R14, RZ ;  /* 0x0000000e2b0cc224 */ /* 0x000fe400078e02ff */
[----:B------:R-:W1:Y:S01]  /*1740*/  @!P5 LDC.64 R30, c[0x0][0x3f8] ;  /* 0x0000fe00ff1edb82 */ /* 0x000e620000000a00 */
[----:B------:R-:W-:Y:S01]  /*1750*/  @!P0 IADD3.X R37, PT, PT, R32, R13, RZ, P1, !PT ;  /* 0x0000000d20258210 */ /* 0x000fe20000ffe4ff */
[----:B------:R-:W-:Y:S01]  /*1760*/  @!P4 IMAD R43, R39, R15, R12 ;  /* 0x0000000f272bc224 */ /* 0x000fe200078e020c */
[----:B------:R-:W-:-:S02]  /*1770*/  CS2R R10, SRZ ;  /* 0x00000000000a7805 */ /* 0x000fc4000001ff00 */
[----:B------:R-:W-:Y:S02]  /*1780*/  CS2R R12, SRZ ;  /* 0x00000000000c7805 */ /* 0x000fe4000001ff00 */
[----:B------:R-:W-:Y:S02]  /*1790*/  @!P3 IADD3 R29, PT, PT, R29, R41, RZ ;  /* 0x000000291d1db210 */ /* 0x000fe40007ffe0ff */
[C---:B------:R-:W-:Y:S01]  /*17a0*/  @!P3 SHF.L.U32 R41, R28.reuse, 0x1, RZ ;  /* 0x000000011c29b819 */ /* 0x040fe200000006ff */
[----:B------:R-:W0:Y:S01]  /*17b0*/  @!P4 LDC.64 R32, c[0x0][0x398] ;  /* 0x0000e600ff20cb82 */ /* 0x000e220000000a00 */
[----:B------:R2:W4:Y:S01]  /*17c0*/  @!P0 LDG.E R11, desc[UR6][R34.64] ;  /* 0x00000006220b8981 */ /* 0x000522000c1e1900 */
[----:B------:R-:W-:-:S03]  /*17d0*/  @!P3 SHF.L.U64.HI R18, R28, 0x1, R29 ;  /* 0x000000011c12b819 */ /* 0x000fc6000001021d */
[----:B------:R-:W4:Y:S03]  /*17e0*/  @!P0 LDG.E R12, desc[UR6][R36.64] ;  /* 0x00000006240c8981 */ /* 0x000f26000c1e1900 */
[----:B------:R-:W0:Y:S01]  /*17f0*/  @!P4 LDC.64 R28, c[0x0][0x3a0] ;  /* 0x0000e800ff1ccb82 */ /* 0x000e220000000a00 */
[----:B------:R0:W4:Y:S01]  /*1800*/  @!P2 LDG.E R10, desc[UR6][R24.64] ;  /* 0x00000006180aa981 */ /* 0x000122000c1e1900 */
[----:B--2---:R-:W-:-:S04]  /*1810*/  @!P3 IADD3 R34, P0, PT, R41, R22, RZ ;  /* 0x000000162922b210 */ /* 0x004fc80007f1e0ff */
[C---:B------:R-:W-:Y:S01]  /*1820*/  @!P3 IADD3.X R35, PT, PT, R18.reuse, R23, RZ, P0, !PT ;  /* 0x000000171223b210 */ /* 0x040fe200007fe4ff */
[----:B-1----:R-:W-:Y:S01]  /*1830*/  @!P5 IMAD R27, R27, R30, RZ ;  /* 0x0000001e1b1bd224 */ /* 0x002fe200078e02ff */
[----:B0-----:R-:W-:Y:S01]  /*1840*/  @!P3 IADD3 R16, P1, PT, R41, R16, RZ ;  /* 0x000000102910b210 */ /* 0x001fe20007f3e0ff */
[----:B------:R-:W0:Y:S01]  /*1850*/  @!P5 LDC.64 R22, c[0x0][0x398] ;  /* 0x0000e600ff16db82 */ /* 0x000e220000000a00 */
[----:B------:R-:W-:Y:S02]  /*1860*/  @!P4 MOV R24, R120 ;  /* 0x000000780018c202 */ /* 0x000fe40000000f00 */
[----:B------:R-:W-:Y:S02]  /*1870*/  @!P4 MOV R25, R123 ;  /* 0x0000007b0019c202 */ /* 0x000fe40000000f00 */
[----:B------:R-:W-:Y:S01]  /*1880*/  ISETP.NE.AND P0, PT, RZ, UR4, PT ;  /* 0x00000004ff007c0c */ /* 0x000fe2000bf05270 */
[----:B------:R-:W-:Y:S02]  /*1890*/  @!P4 IMAD.WIDE.U32 R14, R39, R14, R24 ;  /* 0x0000000e270ec225 */ /* 0x000fe400078e0018 */
[----:B------:R-:W1:Y:S01]  /*18a0*/  LDC.64 R36, c[0x0][0x3a8] ;  /* 0x0000ea00ff247b82 */ /* 0x000e620000000a00 */
[----:B------:R-:W-:-:S02]  /*18b0*/  @!P3 IADD3.X R17, PT, PT, R18, R17, RZ, P1, !PT ;  /* 0x000000111211b210 */ /* 0x000fc40000ffe4ff */
[----:B------:R-:W-:-:S03]  /*18c0*/  @!P4 IADD3 R39, PT, PT, R15, R43, RZ ;  /* 0x0000002b0f27c210 */ /* 0x000fc60007ffe0ff */
[----:B------:R2:W4:Y:S02]  /*18d0*/  @!P3 LDG.E R13, desc[UR6][R16.64] ;  /* 0x00000006100db981 */ /* 0x000524000c1e1900 */
[----:B------:R-:W0:Y:S01]  /*18e0*/  @!P5 LDC.64 R24, c[0x0][0x3a0] ;  /* 0x0000e800ff18db82 */ /* 0x000e220000000a00 */
[----:B------:R-:W-:Y:S01]  /*18f0*/  @!P4 SHF.L.U64.HI R18, R14, 0x1, R39 ;  /* 0x000000010e12c819 */ /* 0x000fe20000010227 */
[----:B------:R-:W-:Y:S01]  /*1900*/  @!P5 IMAD R39, R2, R31, R27 ;  /* 0x0000001f0227d224 */ /* 0x000fe200078e021b */
[----:B------:R-:W-:Y:S02]  /*1910*/  @!P4 SHF.L.U32 R15, R14, 0x1, RZ ;  /* 0x000000010e0fc819 */ /* 0x000fe400000006ff */
[----:B--2---:R-:W-:-:S03]  /*1920*/  @!P5 MOV R16, R120 ;  /* 0x000000780010d202 */ /* 0x004fc60000000f00 */
[----:B------:R-:W2:Y:S01]  /*1930*/  @P0 LDC.64 R26, c[0x0][0x3b0] ;  /* 0x0000ec00ff1a0b82 */ /* 0x000ea20000000a00 */
[----:B------:R-:W-:Y:S02]  /*1940*/  @!P5 MOV R17, R123 ;  /* 0x0000007b0011d202 */ /* 0x000fe40000000f00 */
[----:B------:R-:W-:Y:S01]  /*1950*/  MOV R14, RZ ;  /* 0x000000ff000e7202 */ /* 0x000fe20000000f00 */
[----:B------:R-:W-:Y:S01]  /*1960*/  @!P5 IMAD.WIDE.U32 R30, R2, R30, R16 ;  /* 0x0000001e021ed225 */ /* 0x000fe200078e0010 */
[C---:B------:R-:W-:Y:S02]  /*1970*/  @!P4 IADD3 R28, P1, PT, R15.reuse, R28, RZ ;  /* 0x0000001c0f1cc210 */ /* 0x040fe40007f3e0ff */
[----:B------:R-:W-:Y:S02]  /*1980*/  @!P4 IADD3 R32, P2, PT, R15, R32, RZ ;  /* 0x000000200f20c210 */ /* 0x000fe40007f5e0ff */
[----:B------:R1:W4:Y:S01]  /*1990*/  @!P3 LDG.E R14, desc[UR6][R34.64] ;  /* 0x00000006220eb981 */ /* 0x000322000c1e1900 */
[----:B------:R-:W-:-:S02]  /*19a0*/  @!P5 IADD3 R17, PT, PT, R31, R39, RZ ;  /* 0x000000271f11d210 */ /* 0x000fc40007ffe0ff */
[C---:B------:R-:W-:Y:S02]  /*19b0*/  @!P4 IADD3.X R29, PT, PT, R18.reuse, R29, RZ, P1, !PT ;  /* 0x0000001d121dc210 */ /* 0x040fe40000ffe4ff */
[----:B------:R-:W-:Y:S02]  /*19c0*/  @!P4 IADD3.X R33, PT, PT, R18, R33, RZ, P2, !PT ;  /* 0x000000211221c210 */ /* 0x000fe400017fe4ff */
[C---:B------:R-:W-:Y:S02]  /*19d0*/  @!P5 SHF.L.U64.HI R18, R30.reuse, 0x1, R17 ;  /* 0x000000011e12d819 */ /* 0x040fe40000010211 */
[----:B-1----:R-:W-:Y:S02]  /*19e0*/  @!P5 SHF.L.U32 R35, R30, 0x1, RZ ;  /* 0x000000011e23d819 */ /* 0x002fe400000006ff */
[----:B------:R-:W-:Y:S02]  /*19f0*/  LOP3.LUT R2, R81, 0xffff, RZ, 0xc0, !PT ;  /* 0x0000ffff51027812 */ /* 0x000fe400078ec0ff */
[----:B0-----:R-:W-:-:S02]  /*1a00*/  @!P5 IADD3 R30, P1, PT, R35, R24, RZ ;  /* 0x00000018231ed210 */ /* 0x001fc40007f3e0ff */
[----:B------:R-:W-:Y:S02]  /*1a10*/  @!P5 IADD3 R34, P2, PT, R35, R22, RZ ;  /* 0x000000162322d210 */ /* 0x000fe40007f5e0ff */
[C---:B------:R-:W-:Y:S01]  /*1a20*/  @!P5 IADD3.X R31, PT, PT, R18.reuse, R25, RZ, P1, !PT ;  /* 0x00000019121fd210 */ /* 0x040fe20000ffe4ff */
[----:B------:R-:W-:Y:S01]  /*1a30*/  IMAD R25, R119, 0x1c, R2 ;  /* 0x0000001c77197824 */ /* 0x000fe200078e0202 */
[----:B------:R-:W-:Y:S02]  /*1a40*/  @!P5 IADD3.X R35, PT, PT, R18, R23, RZ, P2, !PT ;  /* 0x000000171223d210 */ /* 0x000fe400017fe4ff */
[----:B------:R-:W-:Y:S02]  /*1a50*/  MOV R15, RZ ;  /* 0x000000ff000f7202 */ /* 0x000fe40000000f00 */
[----:B------:R-:W-:Y:S02]  /*1a60*/  MOV R16, RZ ;  /* 0x000000ff00107202 */ /* 0x000fe40000000f00 */
[----:B------:R-:W-:-:S02]  /*1a70*/  MOV R17, RZ ;  /* 0x000000ff00117202 */ /* 0x000fc40000000f00 */
[----:B------:R-:W-:Y:S01]  /*1a80*/  MOV R18, RZ ;  /* 0x000000ff00127202 */ /* 0x000fe20000000f00 */
[C---:B--2---:R-:W-:Y:S01]  /*1a90*/  @P0 IMAD.WIDE R26, R25.reuse, 0x4, R26 ;  /* 0x00000004191a0825 */ /* 0x044fe200078e021a */
[----:B------:R0:W2:Y:S03]  /*1aa0*/  @!P4 LDG.E R15, desc[UR6][R28.64] ;  /* 0x000000061c0fc981 */ /* 0x0000a6000c1e1900 */
[----:B------:R-:W-:Y:S01]  /*1ab0*/  IMAD.WIDE R24, R25, 0x4, R36 ;  /* 0x0000000419187825 */ /* 0x000fe200078e0224 */
[----:B------:R-:W2:Y:S04]  /*1ac0*/  @!P4 LDG.E R16, desc[UR6][R32.64] ;  /* 0x000000062010c981 */ /* 0x000ea8000c1e1900 */
[----:B------:R-:W2:Y:S04]  /*1ad0*/  @!P5 LDG.E R17, desc[UR6][R30.64] ;  /* 0x000000061e11d981 */ /* 0x000ea8000c1e1900 */
[----:B------:R-:W2:Y:S04]  /*1ae0*/  @!P5 LDG.E R18, desc[UR6][R34.64] ;  /* 0x000000062212d981 */ /* 0x000ea8000c1e1900 */
[----:B------:R-:W5:Y:S01]  /*1af0*/  LDG.E.64 R24, desc[UR6][R24.64] ;  /* 0x0000000618187981 */ /* 0x000f62000c1e1b00 */
[----:B------:R-:W-:-:S06]  /*1b00*/  CS2R R22, SRZ ;  /* 0x0000000000167805 */ /* 0x000fcc000001ff00 */
[----:B------:R1:W5:Y:S01]  /*1b10*/  @P0 LDG.E.64 R22, desc[UR6][R26.64] ;  /* 0x000000061a160981 */ /* 0x000362000c1e1b00 */
[----:B------:R-:W-:Y:S01]  /*1b20*/  UISETP.NE.AND UP0, UPT, UR4, URZ, UPT ;  /* 0x000000ff0400728c */ /* 0x000fe2000bf05270 */
[----:B------:R-:W-:Y:S02]  /*1b30*/  MOV R116, 0x3f800000 ;  /* 0x3f80000000747802 */ /* 0x000fe40000000f00 */
[----:B------:R-:W-:Y:S02]  /*1b40*/  PRMT R114, R79, 0x7632, R114 ;  /* 0x000076324f727816 */ /* 0x000fe40000000072 */
[----:B------:R-:W-:Y:S02]  /*1b50*/  PRMT R115, R78, 0x7632, R115 ;  /* 0x000076324e737816 */ /* 0x000fe40000000073 */
[----:B------:R-:W-:Y:S02]  /*1b60*/  PRMT R112, R77, 0x7632, R112 ;  /* 0x000076324d707816 */ /* 0x000fe40000000070 */
[----:B------:R-:W-:-:S02]  /*1b70*/  PRMT R113, R76, 0x7632, R113 ;  /* 0x000076324c717816 */ /* 0x000fc40000000071 */
[----:B------:R-:W-:Y:S02]  /*1b80*/  PRMT R110, R75, 0x7632, R110 ;  /* 0x000076324b6e7816 */ /* 0x000fe4000000006e */
[----:B------:R-:W-:Y:S02]  /*1b90*/  PRMT R111, R74, 0x7632, R111 ;  /* 0x000076324a6f7816 */ /* 0x000fe4000000006f */
[----:B------:R-:W-:Y:S02]  /*1ba0*/  PRMT R108, R73, 0x7632, R108 ;  /* 0x00007632496c7816 */ /* 0x000fe4000000006c */
[----:B------:R-:W-:Y:S02]  /*1bb0*/  PRMT R109, R72, 0x7632, R109 ;  /* 0x00007632486d7816 */ /* 0x000fe4000000006d */
[----:B------:R-:W-:Y:S02]  /*1bc0*/  PRMT R106, R71, 0x7632, R106 ;  /* 0x00007632476a7816 */ /* 0x000fe4000000006a */
[----:B---3--:R-:W-:-:S02]  /*1bd0*/  PRMT R107, R70, 0x7632, R107 ;  /* 0x00007632466b7816 */ /* 0x008fc4000000006b */
[----:B------:R-:W-:Y:S02]  /*1be0*/  PRMT R104, R69, 0x7632, R104 ;  /* 0x0000763245687816 */ /* 0x000fe40000000068 */
[----:B------:R-:W-:Y:S02]  /*1bf0*/  PRMT R105, R68, 0x7632, R105 ;  /* 0x0000763244697816 */ /* 0x000fe40000000069 */
[----:B------:R-:W-:Y:S02]  /*1c00*/  PRMT R102, R67, 0x7632, R102 ;  /* 0x0000763243667816 */ /* 0x000fe40000000066 */
[----:B------:R-:W-:Y:S02]  /*1c10*/  PRMT R103, R66, 0x7632, R103 ;  /* 0x0000763242677816 */ /* 0x000fe40000000067 */
[----:B------:R-:W-:Y:S02]  /*1c20*/  PRMT R100, R65, 0x7632, R100 ;  /* 0x0000763241647816 */ /* 0x000fe40000000064 */
[----:B------:R-:W-:-:S02]  /*1c30*/  PRMT R101, R64, 0x7632, R101 ;  /* 0x0000763240657816 */ /* 0x000fc40000000065 */
[----:B------:R-:W-:Y:S02]  /*1c40*/  PRMT R98, R19, 0x7632, R98 ;  /* 0x0000763213627816 */ /* 0x000fe40000000062 */
[----:B----4-:R-:W-:Y:S02]  /*1c50*/  PRMT R99, R4, 0x7632, R99 ;  /* 0x0000763204637816 */ /* 0x010fe40000000063 */
[----:B------:R-:W-:Y:S02]  /*1c60*/  PRMT R96, R5, 0x7632, R96 ;  /* 0x0000763205607816 */ /* 0x000fe40000000060 */
[----:B------:R-:W-:Y:S01]  /*1c70*/  PRMT R97, R6, 0x7632, R97 ;  /* 0x0000763206617816 */ /* 0x000fe20000000061 */
[----:B0-----:R-:W-:-:S05]  /*1c80*/  FFMA.FTZ R28, -R20, R20, R21 ;  /* 0x00000014141c7223 */ /* 0x001fca0000010115 */
[----:B------:R-:W-:-:S13]  /*1c90*/  FSETP.GTU.FTZ.AND P0, PT, R28, RZ, PT ;  /* 0x000000ff1c00720b */ /* 0x000fda0003f1c000 */
[----:B------:R-:W0:Y:S01]  /*1ca0*/  @P0 LDC R21, c[0x0][0x3c0] ;  /* 0x0000f000ff150b82 */ /* 0x000e220000000800 */
[----:B------:R-:W-:Y:S02]  /*1cb0*/  PRMT R94, R7, 0x7632, R94 ;  /* 0x00007632075e7816 */ /* 0x000fe4000000005e */
[----:B------:R-:W-:Y:S02]  /*1cc0*/  PRMT R95, R8, 0x7632, R95 ;  /* 0x00007632085f7816 */ /* 0x000fe4000000005f */
[----:B------:R-:W-:Y:S02]  /*1cd0*/  PRMT R92, R9, 0x7632, R92 ;  /* 0x00007632095c7816 */ /* 0x000fe4000000005c */
[----:B------:R-:W-:Y:S02]  /*1ce0*/  PRMT R90, R11, 0x7632, R90 ;  /* 0x000076320b5a7816 */ /* 0x000fe4000000005a */
[----:B------:R-:W-:Y:S02]  /*1cf0*/  PRMT R91, R12, 0x7632, R91 ;  /* 0x000076320c5b7816 */ /* 0x000fe4000000005b */
[----:B------:R-:W-:Y:S01]  /*1d00*/  PRMT R93, R10, 0x7632, R93 ;  /* 0x000076320a5d7816 */ /* 0x000fe2000000005d */
[----:B0-----:R-:W-:-:S04]  /*1d10*/  @P0 FADD.FTZ R21, R28, R21 ;  /* 0x000000151c150221 */ /* 0x001fc80000010000 */
[----:B------:R0:W3:Y:S01]  /*1d20*/  @P0 MUFU.RSQ R116, R21 ;  /* 0x0000001500740308 */ /* 0x0000e20000001400 */
[----:B------:R-:W-:Y:S02]  /*1d30*/  PRMT R88, R13, 0x7632, R88 ;  /* 0x000076320d587816 */ /* 0x000fe40000000058 */
[----:B------:R-:W-:Y:S02]  /*1d40*/  PRMT R89, R14, 0x7632, R89 ;  /* 0x000076320e597816 */ /* 0x000fe40000000059 */
[----:B--2---:R-:W-:Y:S02]  /*1d50*/  PRMT R86, R15, 0x7632, R86 ;  /* 0x000076320f567816 */ /* 0x004fe40000000056 */
[----:B------:R-:W-:Y:S02]  /*1d60*/  PRMT R87, R16, 0x7632, R87 ;  /* 0x0000763210577816 */ /* 0x000fe40000000057 */
[----:B0-----:R-:W-:Y:S02]  /*1d70*/  PRMT R21, R17, 0x7632, R21 ;  /* 0x0000763211157816 */ /* 0x001fe40000000015 */
[----:B------:R-:W-:Y:S01]  /*1d80*/  PRMT R85, R18, 0x7632, R85 ;  /* 0x0000763212557816 */ /* 0x000fe20000000055 */
[----:B-1-3--:R-:W-:Y:S06]  /*1d90*/  BRA.U UP0, `(.L_x_131) ;  /* 0x0000001100847547 */ /* 0x00afec000b800000 */
[----:B------:R-:W-:Y:S02]  /*1da0*/  SHF.L.U32 R29, R79, 0x10, RZ ;  /* 0x000000104f1d7819 */ /* 0x000fe400000006ff */
[----:B------:R-:W-:Y:S02]  /*1db0*/  SHF.L.U32 R33, R77, 0x10, RZ ;  /* 0x000000104d217819 */ /* 0x000fe400000006ff */
[----:B------:R-:W-:Y:S01]  /*1dc0*/  SHF.L.U32 R31, R114, 0x10, RZ ;  /* 0x00000010721f7819 */ /* 0x000fe200000006ff */
[----:B------:R-:W-:Y:S01]  /*1dd0*/  FADD.FTZ R29, -R20, R29 ;  /* 0x0000001d141d7221 */ /* 0x000fe20000010100 */
[----:B------:R-:W-:Y:S01]  /*1de0*/  SHF.L.U32 R27, R78, 0x10, RZ ;  /* 0x000000104e1b7819 */ /* 0x000fe200000006ff */
[C---:B------:R-:W-:Y:S01]  /*1df0*/  FADD.FTZ R37, -R20.reuse, R33 ;  /* 0x0000002114257221 */ /* 0x040fe20000010100 */
[----:B------:R-:W-:Y:S01]  /*1e00*/  SHF.L.U32 R26, R115, 0x10, RZ ;  /* 0x00000010731a7819 */ /* 0x000fe200000006ff */
[----:B------:R-:W-:Y:S01]  /*1e10*/  FADD.FTZ R31, -R20, R31 ;  /* 0x0000001f141f7221 */ /* 0x000fe20000010100 */
[----:B------:R-:W-:Y:S01]  /*1e20*/  FMUL.FTZ R28, R29, R116 ;  /* 0x000000741d1c7220 */ /* 0x000fe20000410000 */
[----:B-----5:R-:W-:Y:S01]  /*1e30*/  FMUL.FTZ R33, R24, R27 ;  /* 0x0000001b18217220 */ /* 0x020fe20000410000 */
[----:B------:R-:W-:Y:S01]  /*1e40*/  SHF.L.U32 R35, R76, 0x10, RZ ;  /* 0x000000104c237819 */ /* 0x000fe200000006ff */
[----:B------:R-:W-:Y:S01]  /*1e50*/  FMUL.FTZ R30, R25, R26 ;  /* 0x0000001a191e7220 */ /* 0x000fe20000410000 */
        /* <DEDUP_REMOVED lines=10> */
[C---:B------:R-:W-:Y:S01]  /*1f00*/  FADD.FTZ R34, R35.reuse, R34 ;  /* 0x0000002223227221 */ /* 0x040fe20000010000 */
[----:B------:R-:W-:Y:S01]  /*1f10*/  FFMA.FTZ R35, R35, R37, R28 ;  /* 0x0000002523237223 */ /* 0x000fe2000001001c */
[----:B------:R-:W-:Y:S01]  /*1f20*/  FFMA.FTZ R32, R37, R30, R32 ;  /* 0x0000001e25207223 */ /* 0x000fe20000010020 */
[----:B------:R-:W-:Y:S01]  /*1f30*/  SHF.L.U32 R37, R75, 0x10, RZ ;  /* 0x000000104b257819 */ /* 0x000fe200000006ff */
[----:B------:R-:W-:Y:S01]  /*1f40*/  FADD.FTZ R27, -R20, R27 ;  /* 0x0000001b141b7221 */ /* 0x000fe20000010100 */
[----:B------:R-:W-:Y:S01]  /*1f50*/  FADD.FTZ R33, R29, R30 ;  /* 0x0000001e1d217221 */ /* 0x000fe20000010000 */
[----:B------:R-:W-:Y:S01]  /*1f60*/  SHF.L.U32 R28, R113, 0x10, RZ ;  /* 0x00000010711c7819 */ /* 0x000fe200000006ff */
[----:B------:R-:W-:Y:S01]  /*1f70*/  FFMA.FTZ R31, R26, R31, RZ ;  /* 0x0000001f1a1f7223 */ /* 0x000fe200000100ff */
[----:B------:R-:W-:Y:S01]  /*1f80*/  FADD.FTZ R29, RZ, R26 ;  /* 0x0000001aff1d7221 */ /* 0x000fe20000010000 */
[-C--:B------:R-:W-:Y:S01]  /*1f90*/  FMUL.FTZ R27, R27, R116.reuse ;  /* 0x000000741b1b7220 */ /* 0x080fe20000410000 */
[----:B------:R-:W-:Y:S01]  /*1fa0*/  FADD.FTZ R39, -R20, R37 ;  /* 0x0000002514277221 */ /* 0x000fe20000010100 */
[----:B------:R-:W-:Y:S01]  /*1fb0*/  SHF.L.U32 R30, R74, 0x10, RZ ;  /* 0x000000104a1e7819 */ /* 0x000fe200000006ff */
[----:B------:R-:W-:Y:S01]  /*1fc0*/  FADD.FTZ R29, R28, R29 ;  /* 0x0000001d1c1d7221 */ /* 0x000fe20000010000 */
[----:B------:R-:W-:Y:S01]  /*1fd0*/  SHF.L.U32 R37, R110, 0x10, RZ ;  /* 0x000000106e257819 */ /* 0x000fe200000006ff */
[----:B------:R-:W-:Y:S01]  /*1fe0*/  FFMA.FTZ R31, R28, R27, R31 ;  /* 0x0000001b1c1f7223 */ /* 0x000fe2000001001f */
[----:B------:R-:W-:Y:S01]  /*1ff0*/  FMUL.FTZ R39, R39, R116 ;  /* 0x0000007427277220 */ /* 0x000fe20000410000 */
[----:B------:R-:W-:Y:S01]  /*2000*/  FMUL.FTZ R28, R25, R28 ;  /* 0x0000001c191c7220 */ /* 0x000fe20000410000 */
[----:B------:R-:W-:Y:S01]  /*2010*/  FADD.FTZ R34, R34, R30 ;  /* 0x0000001e22227221 */ /* 0x000fe20000010000 */
[----:B------:R-:W-:Y:S01]  /*2020*/  FADD.FTZ R37, -R20, R37 ;  /* 0x0000002514257221 */ /* 0x000fe20000010100 */
[----:B------:R-:W-:Y:S01]  /*2030*/  FFMA.FTZ R35, R30, R39, R35 ;  /* 0x000000271e237223 */ /* 0x000fe20000010023 */
[----:B------:R-:W-:Y:S01]  /*2040*/  FFMA.FTZ R32, R27, R28, R32 ;  /* 0x0000001c1b207223 */ /* 0x000fe20000010020 */
[----:B------:R-:W-:Y:S01]  /*2050*/  FMUL.FTZ R30, R24, R30 ;  /* 0x0000001e181e7220 */ /* 0x000fe20000410000 */
[----:B------:R-:W-:Y:S01]  /*2060*/  SHF.L.U32 R27, R73, 0x10, RZ ;  /* 0x00000010491b7819 */ /* 0x000fe200000006ff */
[----:B------:R-:W-:Y:S01]  /*2070*/  FMUL.FTZ R37, R37, R116 ;  /* 0x0000007425257220 */ /* 0x000fe20000410000 */
[----:B------:R-:W-:Y:S01]  /*2080*/  SHF.L.U32 R26, R111, 0x10, RZ ;  /* 0x000000106f1a7819 */ /* 0x000fe200000006ff */
[----:B------:R-:W-:Y:S01]  /*2090*/  FADD.FTZ R33, R28, R33 ;  /* 0x000000211c217221 */ /* 0x000fe20000010000 */
[----:B------:R-:W-:Y:S01]  /*20a0*/  FFMA.FTZ R32, R39, R30, R32 ;  /* 0x0000001e27207223 */ /* 0x000fe20000010020 */
[----:B------:R-:W-:Y:S01]  /*20b0*/  SHF.L.U32 R39, R108, 0x10, RZ ;  /* 0x000000106c277819 */ /* 0x000fe200000006ff */
[----:B------:R-:W-:Y:S01]  /*20c0*/  FADD.FTZ R27, -R20, R27 ;  /* 0x0000001b141b7221 */ /* 0x000fe20000010100 */
[----:B------:R-:W-:Y:S01]  /*20d0*/  FMUL.FTZ R28, R25, R26 ;  /* 0x0000001a191c7220 */ /* 0x000fe20000410000 */
[----:B------:R-:W-:Y:S01]  /*20e0*/  FADD.FTZ R29, R29, R26 ;  /* 0x0000001a1d1d7221 */ /* 0x000fe20000010000 */
[----:B------:R-:W-:Y:S01]  /*20f0*/  FFMA.FTZ R31, R26, R37, R31 ;  /* 0x000000251a1f7223 */ /* 0x000fe2000001001f */
[----:B------:R-:W-:Y:S01]  /*2100*/  FADD.FTZ R33, R33, R30 ;  /* 0x0000001e21217221 */ /* 0x000fe20000010000 */
[----:B------:R-:W-:Y:S01]  /*2110*/  SHF.L.U32 R26, R72, 0x10, RZ ;  /* 0x00000010481a7819 */ /* 0x000fe200000006ff */
[----:B------:R-:W-:Y:S01]  /*2120*/  FMUL.FTZ R27, R27, R116 ;  /* 0x000000741b1b7220 */ /* 0x000fe20000410000 */
[----:B------:R-:W-:Y:S01]  /*2130*/  FADD.FTZ R39, -R20, R39 ;  /* 0x0000002714277221 */ /* 0x000fe20000010100 */
[----:B------:R-:W-:Y:S01]  /*2140*/  FADD.FTZ R33, R28, R33 ;  /* 0x000000211c217221 */ /* 0x000fe20000010000 */
[----:B------:R-:W-:Y:S01]  /*2150*/  FFMA.FTZ R32, R37, R28, R32 ;  /* 0x0000001c25207223 */ /* 0x000fe20000010020 */
        /* <DEDUP_REMOVED lines=12> */
[----:B------:R-:W-:Y:S01]  /*2220*/  FADD.FTZ R33, R33, R26 ;  /* 0x0000001a21217221 */ /* 0x000fe20000010000 */
[----:B------:R-:W-:Y:S01]  /*2230*/  SHF.L.U32 R26, R70, 0x10, RZ ;  /* 0x00000010461a7819 */ /* 0x000fe200000006ff */
[----:B------:R-:W-:Y:S01]  /*2240*/  FMUL.FTZ R37, R37, R116 ;  /* 0x0000007425257220 */ /* 0x000fe20000410000 */
[----:B------:R-:W-:Y:S01]  /*2250*/  FFMA.FTZ R32, R39, R28, R32 ;  /* 0x0000001c27207223 */ /* 0x000fe20000010020 */
[----:B------:R-:W-:Y:S01]  /*2260*/  SHF.L.U32 R39, R69, 0x10, RZ ;  /* 0x0000001045277819 */ /* 0x000fe200000006ff */
[----:B------:R-:W-:Y:S01]  /*2270*/  FADD.FTZ R27, -R20, R27 ;  /* 0x0000001b141b7221 */ /* 0x000fe20000010100 */
[----:B------:R-:W-:Y:S01]  /*2280*/  FADD.FTZ R33, R28, R33 ;  /* 0x000000211c217221 */ /* 0x000fe20000010000 */
[----:B------:R-:W-:Y:S01]  /*2290*/  FMUL.FTZ R28, R24, R26 ;  /* 0x0000001a181c7220 */ /* 0x000fe20000410000 */
[----:B------:R-:W-:Y:S01]  /*22a0*/  FADD.FTZ R34, R34, R26 ;  /* 0x0000001a22227221 */ /* 0x000fe20000010000 */
[----:B------:R-:W-:Y:S01]  /*22b0*/  FFMA.FTZ R35, R26, R37, R35 ;  /* 0x000000251a237223 */ /* 0x000fe20000010023 */
        /* <DEDUP_REMOVED lines=97> */
[----:B------:R-:W-:Y:S01]  /*28d0*/  FADD.FTZ R33, R33, R26 ;  /* 0x0000001a21217221 */ /* 0x000fe20000010000 */
[----:B------:R-:W-:Y:S01]  /*28e0*/  SHF.L.U32 R27, R94, 0x10, RZ ;  /* 0x000000105e1b7819 */ /* 0x000fe200000006ff */
[----:B------:R-:W-:Y:S01]  /*28f0*/  FMUL.FTZ R37, R37, R116 ;  /* 0x0000007425257220 */ /* 0x000fe20000410000 */
[----:B------:R-:W-:Y:S01]  /*2900*/  SHF.L.U32 R26, R8, 0x10, RZ ;  /* 0x00000010081a7819 */ /* 0x000fe200000006ff */
[----:B------:R-:W-:Y:S01]  /*2910*/  FFMA.FTZ R32, R39, R28, R32 ;  /* 0x0000001c27207223 */ /* 0x000fe20000010020 */
[----:B------:R-:W-:Y:S01]  /*2920*/  FADD.FTZ R33, R28, R33 ;  /* 0x000000211c217221 */ /* 0x000fe20000010000 */
[----:B------:R-:W-:Y:S01]  /*2930*/  SHF.L.U32 R39, R9, 0x10, RZ ;  /* 0x0000001009277819 */ /* 0x000fe200000006ff */
[----:B------:R-:W-:Y:S01]  /*2940*/  FADD.FTZ R27, -R20, R27 ;  /* 0x0000001b141b7221 */ /* 0x000fe20000010100 */
[----:B------:R-:W-:Y:S01]  /*2950*/  FMUL.FTZ R28, R24, R26 ;  /* 0x0000001a181c7220 */ /* 0x000fe20000410000 */
[----:B------:R-:W-:Y:S01]  /*2960*/  FADD.FTZ R34, R34, R26 ;  /* 0x0000001a22227221 */ /* 0x000fe20000010000 */
[----:B------:R-:W-:Y:S01]  /*2970*/  FFMA.FTZ R35, R26, R37, R35 ;  /* 0x000000251a237223 */ /* 0x000fe20000010023 */
[----:B------:R-:W-:Y:S01]  /*2980*/  SHF.L.U32 R26, R95, 0x10, RZ ;  /* 0x000000105f1a7819 */ /* 0x000fe200000006ff */
[----:B------:R-:W-:Y:S01]  /*2990*/  FMUL.FTZ R27, R27, R116 ;  /* 0x000000741b1b7220 */ /* 0x000fe20000410000 */
[----:B------:R-:W-:Y:S01]  /*29a0*/  FFMA.FTZ R32, R37, R28, R32 ;  /* 0x0000001c25207223 */ /* 0x000fe20000010020 */
[----:B------:R-:W-:Y:S01]  /*29b0*/  FADD.FTZ R39, -R20, R39 ;  /* 0x0000002714277221 */ /* 0x000fe20000010100 */
[----:B------:R-:W-:Y:S01]  /*29c0*/  SHF.L.U32 R37, R92, 0x10, RZ ;  /* 0x000000105c257819 */ /* 0x000fe200000006ff */
[----:B------:R-:W-:Y:S01]  /*29d0*/  FADD.FTZ R33, R33, R28 ;  /* 0x0000001c21217221 */ /* 0x000fe20000010000 */
[----:B------:R-:W-:Y:S01]  /*29e0*/  SHF.L.U32 R28, R10, 0x10, RZ ;  /* 0x000000100a1c7819 */ /* 0x000fe200000006ff */
[----:B------:R-:W-:Y:S01]  /*29f0*/  FADD.FTZ R29, R29, R26 ;  /* 0x0000001a1d1d7221 */ /* 0x000fe20000010000 */
[----:B------:R-:W-:Y:S01]  /*2a00*/  FFMA.FTZ R31, R26, R27, R31 ;  /* 0x0000001b1a1f7223 */ /* 0x000fe2000001001f */
[----:B------:R-:W-:Y:S01]  /*2a10*/  FMUL.FTZ R39, R39, R116 ;  /* 0x0000007427277220 */ /* 0x000fe20000410000 */
[----:B------:R-:W-:Y:S01]  /*2a20*/  FMUL.FTZ R26, R25, R26 ;  /* 0x0000001a191a7220 */ /* 0x000fe20000410000 */
[----:B------:R-:W-:Y:S01]  /*2a30*/  FADD.FTZ R37, -R20, R37 ;  /* 0x0000002514257221 */ /* 0x000fe20000010100 */
[----:B------:R-:W-:Y:S01]  /*2a40*/  FADD.FTZ R34, R34, R28 ;  /* 0x0000001c22227221 */ /* 0x000fe20000010000 */
[----:B------:R-:W-:Y:S01]  /*2a50*/  FFMA.FTZ R35, R28, R39, R35 ;  /* 0x000000271c237223 */ /* 0x000fe20000010023 */
[----:B------:R-:W-:Y:S01]  /*2a60*/  FADD.FTZ R33, R26, R33 ;  /* 0x000000211a217221 */ /* 0x000fe20000010000 */
[----:B------:R-:W-:Y:S01]  /*2a70*/  FFMA.FTZ R32, R27, R26, R32 ;  /* 0x0000001a1b207223 */ /* 0x000fe20000010020 */
[----:B------:R-:W-:Y:S01]  /*2a80*/  FMUL.FTZ R28, R24, R28 ;  /* 0x0000001c181c7220 */ /* 0x000fe20000410000 */
[----:B------:R-:W-:Y:S01]  /*2a90*/  SHF.L.U32 R26, R93, 0x10, RZ ;  /* 0x000000105d1a7819 */ /* 0x000fe200000006ff */
[----:B------:R-:W-:Y:S01]  /*2aa0*/  FMUL.FTZ R37, R37, R116 ;  /* 0x0000007425257220 */ /* 0x000fe20000410000 */
[----:B------:R-:W-:Y:S01]  /*2ab0*/  SHF.L.U32 R60, R18, 0x10, RZ ;  /* 0x00000010123c7819 */ /* 0x000fe200000006ff */
[----:B------:R-:W-:Y:S01]  /*2ac0*/  FFMA.FTZ R32, R39, R28, R32 ;  /* 0x0000001c27207223 */ /* 0x000fe20000010020 */
[----:B------:R-:W-:Y:S01]  /*2ad0*/  SHF.L.U32 R39, R11, 0x10, RZ ;  /* 0x000000100b277819 */ /* 0x000fe200000006ff */
[----:B------:R-:W-:Y:S01]  /*2ae0*/  FFMA.FTZ R27, R26, R37, R31 ;  /* 0x000000251a1b7223 */ /* 0x000fe2000001001f */
[----:B------:R-:W-:Y:S01]  /*2af0*/  SHF.L.U32 R31, R90, 0x10, RZ ;  /* 0x000000105a1f7819 */ /* 0x000fe200000006ff */
[----:B------:R-:W-:Y:S01]  /*2b00*/  FADD.FTZ R33, R33, R28 ;  /* 0x0000001c21217221 */ /* 0x000fe20000010000 */
[----:B------:R-:W-:Y:S01]  /*2b10*/  FMUL.FTZ R28, R25, R26 ;  /* 0x0000001a191c7220 */ /* 0x000fe20000410000 */
[----:B------:R-:W-:Y:S01]  /*2b20*/  FADD.FTZ R29, R29, R26 ;  /* 0x0000001a1d1d7221 */ /* 0x000fe20000010000 */
[----:B------:R-:W-:Y:S01]  /*2b30*/  SHF.L.U32 R26, R12, 0x10, RZ ;  /* 0x000000100c1a7819 */ /* 0x000fe200000006ff */
[C---:B------:R-:W-:Y:S01]  /*2b40*/  FADD.FTZ R39, -R20.reuse, R39 ;  /* 0x0000002714277221 */ /* 0x040fe20000010100 */
[----:B------:R-:W-:Y:S01]  /*2b50*/  FADD.FTZ R31, -R20, R31 ;  /* 0x0000001f141f7221 */ /* 0x000fe20000010100 */
[----:B------:R-:W-:Y:S01]  /*2b60*/  FADD.FTZ R33, R28, R33 ;  /* 0x000000211c217221 */ /* 0x000fe20000010000 */
[----:B------:R-:W-:Y:S01]  /*2b70*/  FFMA.FTZ R32, R37, R28, R32 ;  /* 0x0000001c25207223 */ /* 0x000fe20000010020 */
[----:B------:R-:W-:Y:S01]  /*2b80*/  SHF.L.U32 R28, R91, 0x10, RZ ;  /* 0x000000105b1c7819 */ /* 0x000fe200000006ff */
[----:B------:R-:W-:Y:S01]  /*2b90*/  FMUL.FTZ R39, R39, R116 ;  /* 0x0000007427277220 */ /* 0x000fe20000410000 */
[----:B------:R-:W-:Y:S01]  /*2ba0*/  FMUL.FTZ R30, R24, R26 ;  /* 0x0000001a181e7220 */ /* 0x000fe20000410000 */
[----:B------:R-:W-:Y:S01]  /*2bb0*/  SHF.L.U32 R37, R13, 0x10, RZ ;  /* 0x000000100d257819 */ /* 0x000fe200000006ff */
[----:B------:R-:W-:Y:S01]  /*2bc0*/  FMUL.FTZ R31, R31, R116 ;  /* 0x000000741f1f7220 */ /* 0x000fe20000410000 */
[----:B------:R-:W-:Y:S01]  /*2bd0*/  FADD.FTZ R34, R34, R26 ;  /* 0x0000001a22227221 */ /* 0x000fe20000010000 */
[----:B------:R-:W-:Y:S01]  /*2be0*/  FFMA.FTZ R35, R26, R39, R35 ;  /* 0x000000271a237223 */ /* 0x000fe20000010023 */
[----:B------:R-:W-:Y:S01]  /*2bf0*/  FADD.FTZ R33, R33, R30 ;  /* 0x0000001e21217221 */ /* 0x000fe20000010000 */
[----:B------:R-:W-:Y:S01]  /*2c00*/  FFMA.FTZ R32, R39, R30, R32 ;  /* 0x0000001e27207223 */ /* 0x000fe20000010020 */
[----:B------:R-:W-:Y:S01]  /*2c10*/  FADD.FTZ R26, R29, R28 ;  /* 0x0000001c1d1a7221 */ /* 0x000fe20000010000 */
[----:B------:R-:W-:Y:S01]  /*2c20*/  FFMA.FTZ R27, R28, R31, R27 ;  /* 0x0000001f1c1b7223 */ /* 0x000fe2000001001b */
[----:B------:R-:W-:Y:S01]  /*2c30*/  SHF.L.U32 R30, R14, 0x10, RZ ;  /* 0x000000100e1e7819 */ /* 0x000fe200000006ff */
[----:B------:R-:W-:Y:S01]  /*2c40*/  FMUL.FTZ R28, R25, R28 ;  /* 0x0000001c191c7220 */ /* 0x000fe20000410000 */
[----:B------:R-:W-:Y:S01]  /*2c50*/  FADD.FTZ R37, -R20, R37 ;  /* 0x0000002514257221 */ /* 0x000fe20000010100 */
[----:B------:R-:W-:-:S02]  /*2c60*/  SHF.L.U32 R29, R88, 0x10, RZ ;  /* 0x00000010581d7819 */ /* 0x000fc400000006ff */
[----:B------:R-:W-:Y:S01]  /*2c70*/  FADD.FTZ R33, R28, R33 ;  /* 0x000000211c217221 */ /* 0x000fe20000010000 */
[----:B------:R-:W-:Y:S01]  /*2c80*/  FFMA.FTZ R32, R31, R28, R32 ;  /* 0x0000001c1f207223 */ /* 0x000fe20000010020 */
[----:B------:R-:W-:Y:S01]  /*2c90*/  FMUL.FTZ R37, R37, R116 ;  /* 0x0000007425257220 */ /* 0x000fe20000410000 */
[----:B------:R-:W-:Y:S01]  /*2ca0*/  FMUL.FTZ R36, R24, R30 ;  /* 0x0000001e18247220 */ /* 0x000fe20000410000 */
[----:B------:R-:W-:Y:S01]  /*2cb0*/  SHF.L.U32 R28, R89, 0x10, RZ ;  /* 0x00000010591c7819 */ /* 0x000fe200000006ff */
[----:B------:R-:W-:Y:S01]  /*2cc0*/  FADD.FTZ R29, -R20, R29 ;  /* 0x0000001d141d7221 */ /* 0x000fe20000010100 */
[----:B------:R-:W-:Y:S01]  /*2cd0*/  SHF.L.U32 R31, R15, 0x10, RZ ;  /* 0x000000100f1f7819 */ /* 0x000fe200000006ff */
[----:B------:R-:W-:Y:S01]  /*2ce0*/  FADD.FTZ R33, R33, R36 ;  /* 0x0000002421217221 */ /* 0x000fe20000010000 */
[----:B------:R-:W-:Y:S01]  /*2cf0*/  FFMA.FTZ R32, R37, R36, R32 ;  /* 0x0000002425207223 */ /* 0x000fe20000010020 */
[----:B------:R-:W-:Y:S01]  /*2d00*/  FADD.FTZ R34, R34, R30 ;  /* 0x0000001e22227221 */ /* 0x000fe20000010000 */
[----:B------:R-:W-:Y:S01]  /*2d10*/  FFMA.FTZ R35, R30, R37, R35 ;  /* 0x000000251e237223 */ /* 0x000fe20000010023 */
[----:B------:R-:W-:Y:S01]  /*2d20*/  SHF.L.U32 R36, R16, 0x10, RZ ;  /* 0x0000001010247819 */ /* 0x000fe200000006ff */
[----:B------:R-:W-:Y:S01]  /*2d30*/  FMUL.FTZ R30, R25, R28 ;  /* 0x0000001c191e7220 */ /* 0x000fe20000410000 */
[----:B------:R-:W-:Y:S01]  /*2d40*/  FMUL.FTZ R29, R29, R116 ;  /* 0x000000741d1d7220 */ /* 0x000fe20000410000 */
[----:B------:R-:W-:Y:S01]  /*2d50*/  SHF.L.U32 R37, R86, 0x10, RZ ;  /* 0x0000001056257819 */ /* 0x000fe200000006ff */
[----:B------:R-:W-:Y:S01]  /*2d60*/  FADD.FTZ R31, -R20, R31 ;  /* 0x0000001f141f7221 */ /* 0x000fe20000010100 */
        /* <DEDUP_REMOVED lines=9> */
[----:B------:R-:W-:Y:S01]  /*2e00*/  FMUL.FTZ R32, R25, R30 ;  /* 0x0000001e19207220 */ /* 0x000fe20000410000 */
[----:B------:R-:W-:Y:S01]  /*2e10*/  FMUL.FTZ R37, R37, R116 ;  /* 0x0000007425257220 */ /* 0x000fe20000410000 */
[----:B------:R-:W-:Y:S01]  /*2e20*/  FFMA.FTZ R27, R28, R29, R27 ;  /* 0x0000001d1c1b7223 */ /* 0x000fe2000001001b */
[----:B------:R-:W-:Y:S01]  /*2e30*/  FADD.FTZ R39, -R20, R39 ;  /* 0x0000002714277221 */ /* 0x000fe20000010100 */
[----:B------:R-:W-:Y:S01]  /*2e40*/  SHF.L.U32 R29, R21, 0x10, RZ ;  /* 0x00000010151d7819 */ /* 0x000fe200000006ff */
[----:B------:R-:W-:Y:S01]  /*2e50*/  FADD.FTZ R26, R26, R28 ;  /* 0x0000001c1a1a7221 */ /* 0x000fe20000010000 */
[----:B------:R-:W-:Y:S01]  /*2e60*/  FADD.FTZ R33, R32, R33 ;  /* 0x0000002120217221 */ /* 0x000fe20000010000 */
[----:B------:R-:W-:Y:S01]  /*2e70*/  FFMA.FTZ R38, R37, R32, R38 ;  /* 0x0000002025267223 */ /* 0x000fe20000010026 */
[----:B------:R-:W-:Y:S01]  /*2e80*/  SHF.L.U32 R28, R85, 0x10, RZ ;  /* 0x00000010551c7819 */ /* 0x000fe200000006ff */
[----:B------:R-:W-:Y:S01]  /*2e90*/  FMUL.FTZ R32, R24, R60 ;  /* 0x0000003c18207220 */ /* 0x000fe20000410000 */
[----:B------:R-:W-:Y:S01]  /*2ea0*/  FMUL.FTZ R39, R39, R116 ;  /* 0x0000007427277220 */ /* 0x000fe20000410000 */
[----:B------:R-:W-:Y:S01]  /*2eb0*/  FADD.FTZ R29, -R20, R29 ;  /* 0x0000001d141d7221 */ /* 0x000fe20000010100 */
[----:B------:R-:W-:Y:S01]  /*2ec0*/  FADD.FTZ R34, R34, R36 ;  /* 0x0000002422227221 */ /* 0x000fe20000010000 */
[----:B------:R-:W-:Y:S01]  /*2ed0*/  FADD.FTZ R33, R33, R32 ;  /* 0x0000002021217221 */ /* 0x000fe20000010000 */
[----:B------:R-:W-:Y:S01]  /*2ee0*/  FFMA.FTZ R38, R39, R32, R38 ;  /* 0x0000002027267223 */ /* 0x000fe20000010026 */
[----:B------:R-:W-:Y:S01]  /*2ef0*/  FMUL.FTZ R32, R25, R28 ;  /* 0x0000001c19207220 */ /* 0x000fe20000410000 */
[----:B------:R-:W-:Y:S01]  /*2f00*/  FFMA.FTZ R35, R36, R31, R35 ;  /* 0x0000001f24237223 */ /* 0x000fe20000010023 */
[----:B------:R-:W-:Y:S01]  /*2f10*/  FMUL.FTZ R29, R29, R116 ;  /* 0x000000741d1d7220 */ /* 0x000fe20000410000 */
[----:B------:R-:W-:Y:S01]  /*2f20*/  FADD.FTZ R26, R26, R30 ;  /* 0x0000001e1a1a7221 */ /* 0x000fe20000010000 */
[----:B------:R-:W-:Y:S01]  /*2f30*/  FFMA.FTZ R27, R30, R37, R27 ;  /* 0x000000251e1b7223 */ /* 0x000fe2000001001b */
[----:B------:R-:W-:Y:S01]  /*2f40*/  FADD.FTZ R33, R32, R33 ;  /* 0x0000002120217221 */ /* 0x000fe20000010000 */
[----:B------:R-:W-:Y:S01]  /*2f50*/  FADD.FTZ R62, R34, R60 ;  /* 0x0000003c223e7221 */ /* 0x000fe20000010000 */
[----:B------:R-:W-:Y:S01]  /*2f60*/  FFMA.FTZ R32, R29, R32, R38 ;  /* 0x000000201d207223 */ /* 0x000fe20000010026 */
[----:B------:R-:W-:Y:S01]  /*2f70*/  FFMA.FTZ R60, R60, R39, R35 ;  /* 0x000000273c3c7223 */ /* 0x000fe20000010023 */
[----:B------:R-:W-:Y:S01]  /*2f80*/  FADD.FTZ R63, R26, R28 ;  /* 0x0000001c1a3f7221 */ /* 0x000fe20000010000 */
[----:B------:R-:W-:Y:S01]  /*2f90*/  FFMA.FTZ R61, R28, R29, R27 ;  /* 0x0000001d1c3d7223 */ /* 0x000fe2000001001b */
[----:B------:R-:W-:Y:S06]  /*2fa0*/  BRA `(.L_x_132) ;  /* 0x0000002400007947 */ /* 0x000fec0003800000 */
.L_x_131:
[----:B------:R-:W-:Y:S02]  /*2fb0*/  SHF.L.U32 R27, R79, 0x10, RZ ;  /* 0x000000104f1b7819 */ /* 0x000fe400000006ff */
[----:B------:R-:W-:Y:S02]  /*2fc0*/  SHF.L.U32 R29, R114, 0x10, RZ ;  /* 0x00000010721d7819 */ /* 0x000fe400000006ff */
[----:B------:R-:W-:Y:S01]  /*2fd0*/  SHF.L.U32 R31, R77, 0x10, RZ ;  /* 0x000000104d1f7819 */ /* 0x000fe200000006ff */
[C---:B------:R-:W-:Y:S01]  /*2fe0*/  FADD.FTZ R27, -R20.reuse, R27 ;  /* 0x0000001b141b7221 */ /* 0x040fe20000010100 */
[----:B------:R-:W-:Y:S01]  /*2ff0*/  SHF.L.U32 R35, R75, 0x10, RZ ;  /* 0x000000104b237819 */ /* 0x000fe200000006ff */
[----:B------:R-:W-:Y:S01]  /*3000*/  FADD.FTZ R29, -R20, R29 ;  /* 0x0000001d141d7221 */ /* 0x000fe20000010100 */
[----:B------:R-:W-:Y:S01]  /*3010*/  SHF.L.U32 R37, R110, 0x10, RZ ;  /* 0x000000106e257819 */ /* 0x000fe200000006ff */
[-C--:B------:R-:W-:Y:S01]  /*3020*/  FMUL.FTZ R27, R27, R116.reuse ;  /* 0x000000741b1b7220 */ /* 0x080fe20000410000 */
[----:B------:R-:W-:Y:S01]  /*3030*/  FADD.FTZ R59, -R20, R31 ;  /* 0x0000001f143b7221 */ /* 0x000fe20000010100 */
[-C--:B------:R-:W-:Y:S01]  /*3040*/  FMUL.FTZ R26, R29, R116.reuse ;  /* 0x000000741d1a7220 */ /* 0x080fe20000410000 */
[----:B------:R-:W-:Y:S01]  /*3050*/  SHF.L.U32 R31, R112, 0x10, RZ ;  /* 0x00000010701f7819 */ /* 0x000fe200000006ff */
[--C-:B-----5:R-:W-:Y:S01]  /*3060*/  FFMA.FTZ R33, R24, R27, R22.reuse ;  /* 0x0000001b18217223 */ /* 0x120fe20000010016 */
[----:B------:R-:W-:Y:S01]  /*3070*/  FMUL.FTZ R59, R59, R116 ;  /* 0x000000743b3b7220 */ /* 0x000fe20000410000 */
[----:B------:R-:W-:Y:S01]  /*3080*/  FFMA.FTZ R44, R25, R26, R23 ;  /* 0x0000001a192c7223 */ /* 0x000fe20000010017 */
[C---:B------:R-:W-:Y:S01]  /*3090*/  FADD.FTZ R57, -R20.reuse, R35 ;  /* 0x0000002314397221 */ /* 0x040fe20000010100 */
[----:B------:R-:W-:Y:S01]  /*30a0*/  FMUL.FTZ R28, R33, -1.4426950216293334961 ;  /* 0xbfb8aa3b211c7820 */ /* 0x000fe20000410000 */
[----:B------:R-:W-:Y:S01]  /*30b0*/  FADD.FTZ R31, -R20, R31 ;  /* 0x0000001f141f7221 */ /* 0x000fe20000010100 */
[--C-:B------:R-:W-:Y:S01]  /*30c0*/  FFMA.FTZ R46, R24, R59, R22.reuse ;  /* 0x0000003b182e7223 */ /* 0x100fe20000010016 */
[----:B------:R-:W-:Y:S01]  /*30d0*/  FMUL.FTZ R29, R44, -1.4426950216293334961 ;  /* 0xbfb8aa3b2c1d7820 */ /* 0x000fe20000410000 */
[----:B------:R0:W1:Y:S01]  /*30e0*/  MUFU.EX2 R30, R28 ;  /* 0x0000001c001e7308 */ /* 0x0000620000000800 */
[-C--:B------:R-:W-:Y:S01]  /*30f0*/  FMUL.FTZ R52, R31, R116.reuse ;  /* 0x000000741f347220 */ /* 0x080fe20000410000 */
[----:B------:R-:W-:Y:S01]  /*3100*/  FMUL.FTZ R31, R46, -1.4426950216293334961 ;  /* 0xbfb8aa3b2e1f7820 */ /* 0x000fe20000410000 */
[----:B------:R-:W-:Y:S01]  /*3110*/  FMUL.FTZ R57, R57, R116 ;  /* 0x0000007439397220 */ /* 0x000fe20000410000 */
[----:B------:R-:W-:Y:S01]  /*3120*/  SHF.L.U32 R39, R73, 0x10, RZ ;  /* 0x0000001049277819 */ /* 0x000fe200000006ff */
[----:B------:R-:W-:Y:S01]  /*3130*/  FFMA.FTZ R42, R25, R52, R23 ;  /* 0x00000034192a7223 */ /* 0x000fe20000010017 */
[----:B------:R-:W-:Y:S01]  /*3140*/  FADD.FTZ R37, -R20, R37 ;  /* 0x0000002514257221 */ /* 0x000fe20000010100 */
[--C-:B------:R-:W-:Y:S01]  /*3150*/  FFMA.FTZ R41, R24, R57, R22.reuse ;  /* 0x0000003918297223 */ /* 0x100fe20000010016 */
[----:B------:R2:W3:Y:S01]  /*3160*/  MUFU.EX2 R34, R29 ;  /* 0x0000001d00227308 */ /* 0x0004e20000000800 */
[----:B0-----:R-:W-:Y:S01]  /*3170*/  FMUL.FTZ R28, R42, -1.4426950216293334961 ;  /* 0xbfb8aa3b2a1c7820 */ /* 0x001fe20000410000 */
[----:B------:R-:W-:Y:S01]  /*3180*/  FADD.FTZ R39, -R20, R39 ;  /* 0x0000002714277221 */ /* 0x000fe20000010100 */
[-C--:B------:R-:W-:Y:S01]  /*3190*/  FMUL.FTZ R50, R37, R116.reuse ;  /* 0x0000007425327220 */ /* 0x080fe20000410000 */
[----:B------:R-:W-:Y:S01]  /*31a0*/  FMUL.FTZ R37, R41, -1.4426950216293334961 ;  /* 0xbfb8aa3b29257820 */ /* 0x000fe20000410000 */
[----:B------:R-:W-:Y:S01]  /*31b0*/  SHF.L.U32 R40, R113, 0x10, RZ ;  /* 0x0000001071287819 */ /* 0x000fe200000006ff */
[----:B------:R-:W-:Y:S01]  /*31c0*/  FMUL.FTZ R53, R39, R116 ;  /* 0x0000007427357220 */ /* 0x000fe20000410000 */
[----:B------:R-:W-:Y:S01]  /*31d0*/  FFMA.FTZ R55, R25, R50, R23 ;  /* 0x0000003219377223 */ /* 0x000fe20000010017 */
[----:B------:R-:W0:Y:S01]  /*31e0*/  MUFU.EX2 R35, R31 ;  /* 0x0000001f00237308 */ /* 0x000e220000000800 */
[----:B-1----:R-:W-:Y:S01]  /*31f0*/  FADD.FTZ R32, R30, 1 ;  /* 0x3f8000001e207421 */ /* 0x002fe20000010000 */
[----:B------:R-:W-:Y:S01]  /*3200*/  SHF.L.U32 R39, R108, 0x10, RZ ;  /* 0x000000106c277819 */ /* 0x000fe200000006ff */
[----:B------:R-:W-:Y:S01]  /*3210*/  FFMA.FTZ R60, R24, R53, R22 ;  /* 0x00000035183c7223 */ /* 0x000fe20000010016 */
[----:B--2---:R-:W-:Y:S01]  /*3220*/  FMUL.FTZ R29, R55, -1.4426950216293334961 ;  /* 0xbfb8aa3b371d7820 */ /* 0x004fe20000410000 */
[----:B------:R-:W-:-:S02]  /*3230*/  SHF.L.U32 R51, R115, 0x10, RZ ;  /* 0x0000001073337819 */ /* 0x000fc400000006ff */
[----:B------:R-:W-:Y:S01]  /*3240*/  FMUL.FTZ R38, R60, -1.4426950216293334961 ;  /* 0xbfb8aa3b3c267820 */ /* 0x000fe20000410000 */
[----:B------:R-:W1:Y:S01]  /*3250*/  MUFU.EX2 R36, R28 ;  /* 0x0000001c00247308 */ /* 0x000e620000000800 */
[----:B---3--:R-:W-:Y:S01]  /*3260*/  FADD.FTZ R34, R34, 1 ;  /* 0x3f80000022227421 */ /* 0x008fe20000010000 */
[----:B------:R-:W-:Y:S01]  /*3270*/  FADD.FTZ R39, -R20, R39 ;  /* 0x0000002714277221 */ /* 0x000fe20000010100 */
[----:B------:R-:W-:Y:S02]  /*3280*/  SHF.L.U32 R45, R69, 0x10, RZ ;  /* 0x00000010452d7819 */ /* 0x000fe400000006ff */
[----:B------:R-:W-:Y:S01]  /*3290*/  SHF.L.U32 R47, R104, 0x10, RZ ;  /* 0x00000010682f7819 */ /* 0x000fe200000006ff */
[----:B------:R-:W-:Y:S01]  /*32a0*/  FMUL.FTZ R62, R39, R116 ;  /* 0x00000074273e7220 */ /* 0x000fe20000410000 */
[----:B------:R-:W-:Y:S01]  /*32b0*/  SHF.L.U32 R39, R78, 0x10, RZ ;  /* 0x000000104e277819 */ /* 0x000fe200000006ff */
[----:B------:R-:W2:Y:S01]  /*32c0*/  MUFU.RCP R32, R32 ;  /* 0x0000002000207308 */ /* 0x000ea20000001000 */
[----:B0-----:R-:W-:Y:S01]  /*32d0*/  FADD.FTZ R35, R35, 1 ;  /* 0x3f80000023237421 */ /* 0x001fe20000010000 */
[----:B------:R-:W-:Y:S01]  /*32e0*/  FFMA.FTZ R30, R25, R62, R23 ;  /* 0x0000003e191e7223 */ /* 0x000fe20000010017 */
[----:B------:R-:W-:Y:S01]  /*32f0*/  FADD.FTZ R47, -R20, R47 ;  /* 0x0000002f142f7221 */ /* 0x000fe20000010100 */
[----:B------:R-:W-:-:S02]  /*3300*/  SHF.L.U32 R56, R70, 0x10, RZ ;  /* 0x0000001046387819 */ /* 0x000fc400000006ff */
[----:B------:R-:W-:Y:S02]  /*3310*/  SHF.L.U32 R124, R101, 0x10, RZ ;  /* 0x00000010657c7819 */ /* 0x000fe400000006ff */
[----:B------:R1:W0:Y:S08]  /*3320*/  MUFU.EX2 R31, R37 ;  /* 0x00000025001f7308 */ /* 0x0002300000000800 */
[----:B------:R-:W3:Y:S01]  /*3330*/  MUFU.RCP R34, R34 ;  /* 0x0000002200227308 */ /* 0x000ee20000001000 */
[----:B-1----:R-:W-:Y:S01]  /*3340*/  FADD.FTZ R37, R36, 1 ;  /* 0x3f80000024257421 */ /* 0x002fe20000010000 */
[----:B--2---:R-:W-:Y:S01]  /*3350*/  FADD.FTZ R36, -R32, 1 ;  /* 0x3f80000020247421 */ /* 0x004fe20000010100 */
[----:B------:R-:W-:Y:S01]  /*3360*/  FMUL.FTZ R84, R39, R32 ;  /* 0x0000002027547220 */ /* 0x000fe20000410000 */
[----:B------:R-:W-:-:S02]  /*3370*/  SHF.L.U32 R39, R74, 0x10, RZ ;  /* 0x000000104a277819 */ /* 0x000fc400000006ff */
[----:B------:R-:W-:Y:S01]  /*3380*/  FFMA.FTZ R33, R33, R36, 1 ;  /* 0x3f80000021217423 */ /* 0x000fe20000010024 */
[----:B------:R-:W-:Y:S01]  /*3390*/  SHF.L.U32 R36, R76, 0x10, RZ ;  /* 0x000000104c247819 */ /* 0x000fe200000006ff */
[----:B------:R-:W1:Y:S01]  /*33a0*/  MUFU.RCP R35, R35 ;  /* 0x0000002300237308 */ /* 0x000e620000001000 */
[----:B0-----:R-:W-:Y:S01]  /*33b0*/  FADD.FTZ R32, R31, 1 ;  /* 0x3f8000001f207421 */ /* 0x001fe20000010000 */
[----:B------:R-:W-:-:S06]  /*33c0*/  FMUL.FTZ R84, R84, R33 ;  /* 0x0000002154547220 */ /* 0x000fcc0000410000 */
[----:B------:R-:W0:Y:S01]  /*33d0*/  MUFU.EX2 R29, R29 ;  /* 0x0000001d001d7308 */ /* 0x000e220000000800 */
[----:B---3--:R-:W-:Y:S01]  /*33e0*/  FADD.FTZ R31, -R34, 1 ;  /* 0x3f800000221f7421 */ /* 0x008fe20000010100 */
[----:B------:R-:W-:-:S03]  /*33f0*/  FMUL.FTZ R51, R51, R34 ;  /* 0x0000002233337220 */ /* 0x000fc60000410000 */
[----:B------:R-:W-:Y:S01]  /*3400*/  FFMA.FTZ R44, R44, R31, 1 ;  /* 0x3f8000002c2c7423 */ /* 0x000fe2000001001f */
[----:B------:R-:W-:Y:S02]  /*3410*/  SHF.L.U32 R31, R71, 0x10, RZ ;  /* 0x00000010471f7819 */ /* 0x000fe400000006ff */
[----:B------:R2:W3:Y:S01]  /*3420*/  MUFU.EX2 R28, R38 ;  /* 0x00000026001c7308 */ /* 0x0004e20000000800 */
[----:B-1----:R-:W-:Y:S01]  /*3430*/  FMUL.FTZ R61, R36, R35 ;  /* 0x00000023243d7220 */ /* 0x002fe20000410000 */
[----:B------:R-:W-:Y:S01]  /*3440*/  FADD.FTZ R35, -R35, 1 ;  /* 0x3f80000023237421 */ /* 0x000fe20000010100 */
[----:B------:R-:W-:Y:S01]  /*3450*/  FADD.FTZ R43, -R20, R31 ;  /* 0x0000001f142b7221 */ /* 0x000fe20000010100 */
[----:B------:R-:W-:Y:S01]  /*3460*/  SHF.L.U32 R31, R106, 0x10, RZ ;  /* 0x000000106a1f7819 */ /* 0x000fe200000006ff */
[----:B------:R-:W-:Y:S01]  /*3470*/  FMUL.FTZ R51, R51, R44 ;  /* 0x0000002c33337220 */ /* 0x000fe20000410000 */
[----:B------:R-:W-:Y:S01]  /*3480*/  FFMA.FTZ R46, R46, R35, 1 ;  /* 0x3f8000002e2e7423 */ /* 0x000fe20000010023 */
[----:B------:R-:W-:Y:S01]  /*3490*/  FMUL.FTZ R43, R43, R116 ;  /* 0x000000742b2b7220 */ /* 0x000fe20000410000 */
[----:B------:R-:W1:Y:S01]  /*34a0*/  MUFU.RCP R37, R37 ;  /* 0x0000002500257308 */ /* 0x000e620000001000 */
[----:B0-----:R-:W-:Y:S01]  /*34b0*/  FADD.FTZ R29, R29, 1 ;  /* 0x3f8000001d1d7421 */ /* 0x001fe20000010000 */
[----:B--2---:R-:W-:Y:S01]  /*34c0*/  FMUL.FTZ R38, R30, -1.4426950216293334961 ;  /* 0xbfb8aa3b1e267820 */ /* 0x004fe20000410000 */
[----:B------:R-:W-:Y:S01]  /*34d0*/  FMUL.FTZ R61, R61, R46 ;  /* 0x0000002e3d3d7220 */ /* 0x000fe20000410000 */
[----:B------:R-:W-:-:S04]  /*34e0*/  SHF.L.U32 R46, R72, 0x10, RZ ;  /* 0x00000010482e7819 */ /* 0x000fc800000006ff */
[----:B------:R-:W0:Y:S01]  /*34f0*/  MUFU.RCP R32, R32 ;  /* 0x0000002000207308 */ /* 0x000e220000001000 */
[----:B---3--:R-:W-:-:S07]  /*3500*/  FADD.FTZ R35, R28, 1 ;  /* 0x3f8000001c237421 */ /* 0x008fce0000010000 */
[----:B------:R-:W-:Y:S01]  /*3510*/  MUFU.RCP R35, R35 ;  /* 0x0000002300237308 */ /* 0x000fe20000001000 */
[----:B-1----:R-:W-:Y:S01]  /*3520*/  FMUL.FTZ R63, R40, R37 ;  /* 0x00000025283f7220 */ /* 0x002fe20000410000 */
[----:B------:R-:W-:-:S04]  /*3530*/  FADD.FTZ R37, -R37, 1 ;  /* 0x3f80000025257421 */ /* 0x000fc80000010100 */
[----:B------:R-:W-:Y:S01]  /*3540*/  FFMA.FTZ R42, R42, R37, 1 ;  /* 0x3f8000002a2a7423 */ /* 0x000fe20000010025 */
[----:B------:R-:W-:Y:S01]  /*3550*/  FADD.FTZ R37, -R20, R31 ;  /* 0x0000001f14257221 */ /* 0x000fe20000010100 */
[----:B------:R1:W2:Y:S01]  /*3560*/  MUFU.RCP R40, R29 ;  /* 0x0000001d00287308 */ /* 0x0002a20000001000 */
[--C-:B------:R-:W-:Y:S01]  /*3570*/  FFMA.FTZ R31, R24, R43, R22.reuse ;  /* 0x0000002b181f7223 */ /* 0x100fe20000010016 */
[----:B0-----:R-:W-:Y:S01]  /*3580*/  FMUL.FTZ R54, R39, R32 ;  /* 0x0000002027367220 */ /* 0x001fe20000410000 */
[----:B------:R-:W-:Y:S01]  /*3590*/  FMUL.FTZ R34, R37, R116 ;  /* 0x0000007425227220 */ /* 0x000fe20000410000 */
[----:B------:R-:W-:Y:S01]  /*35a0*/  FADD.FTZ R32, -R32, 1 ;  /* 0x3f80000020207421 */ /* 0x000fe20000010100 */
[----:B------:R-:W-:Y:S01]  /*35b0*/  FMUL.FTZ R37, R31, -1.4426950216293334961 ;  /* 0xbfb8aa3b1f257820 */ /* 0x000fe20000410000 */
[----:B------:R-:W-:Y:S01]  /*35c0*/  FADD.FTZ R39, -R20, R45 ;  /* 0x0000002d14277221 */ /* 0x000fe20000010100 */
[----:B------:R-:W-:Y:S01]  /*35d0*/  SHF.L.U32 R45, R111, 0x10, RZ ;  /* 0x000000106f2d7819 */ /* 0x000fe200000006ff */
[----:B------:R-:W0:Y:S01]  /*35e0*/  MUFU.EX2 R38, R38 ;  /* 0x0000002600267308 */ /* 0x000e220000000800 */
[----:B------:R-:W-:Y:S01]  /*35f0*/  FFMA.FTZ R41, R41, R32, 1 ;  /* 0x3f80000029297423 */ /* 0x000fe20000010020 */
[--C-:B------:R-:W-:Y:S01]  /*3600*/  FFMA.FTZ R28, R25, R34, R23.reuse ;  /* 0x00000022191c7223 */ /* 0x100fe20000010017 */
[----:B------:R-:W-:Y:S01]  /*3610*/  FMUL.FTZ R39, R39, R116 ;  /* 0x0000007427277220 */ /* 0x000fe20000410000 */
[----:B------:R-:W-:Y:S01]  /*3620*/  FMUL.FTZ R63, R63, R42 ;  /* 0x0000002a3f3f7220 */ /* 0x000fe20000410000 */
[----:B------:R-:W-:Y:S01]  /*3630*/  FMUL.FTZ R54, R54, R41 ;  /* 0x0000002936367220 */ /* 0x000fe20000410000 */
[----:B------:R-:W-:Y:S01]  /*3640*/  FMUL.FTZ R36, R28, -1.4426950216293334961 ;  /* 0xbfb8aa3b1c247820 */ /* 0x000fe20000410000 */
[----:B-1----:R-:W-:Y:S01]  /*3650*/  FFMA.FTZ R29, R24, R39, R22 ;  /* 0x00000027181d7223 */ /* 0x002fe20000010016 */
[----:B------:R-:W1:Y:S01]  /*3660*/  MUFU.EX2 R37, R37 ;  /* 0x0000002500257308 */ /* 0x000e620000000800 */
[----:B--2---:R-:W-:Y:S01]  /*3670*/  FADD.FTZ R32, -R40, 1 ;  /* 0x3f80000028207421 */ /* 0x004fe20000010100 */
[----:B------:R-:W-:Y:S01]  /*3680*/  FMUL.FTZ R40, R45, R40 ;  /* 0x000000282d287220 */ /* 0x000fe20000410000 */
[----:B------:R-:W-:Y:S01]  /*3690*/  FADD.FTZ R45, -R35, 1 ;  /* 0x3f800000232d7421 */ /* 0x000fe20000010100 */
[----:B------:R-:W-:Y:S01]  /*36a0*/  FMUL.FTZ R33, R29, -1.4426950216293334961 ;  /* 0xbfb8aa3b1d217820 */ /* 0x000fe20000410000 */
[----:B------:R-:W-:Y:S01]  /*36b0*/  FFMA.FTZ R55, R55, R32, 1 ;  /* 0x3f80000037377423 */ /* 0x000fe20000010020 */
[----:B------:R-:W-:Y:S01]  /*36c0*/  FMUL.FTZ R32, R47, R116 ;  /* 0x000000742f207220 */ /* 0x000fe20000410000 */
[----:B------:R-:W-:Y:S01]  /*36d0*/  FFMA.FTZ R60, R60, R45, 1 ;  /* 0x3f8000003c3c7423 */ /* 0x000fe2000001002d */
[----:B------:R-:W-:Y:S01]  /*36e0*/  SHF.L.U32 R47, R67, 0x10, RZ ;  /* 0x00000010432f7819 */ /* 0x000fe200000006ff */
[----:B0-----:R-:W-:Y:S01]  /*36f0*/  FADD.FTZ R45, R38, 1 ;  /* 0x3f800000262d7421 */ /* 0x001fe20000010000 */
[----:B------:R-:W0:Y:S01]  /*3700*/  MUFU.EX2 R36, R36 ;  /* 0x0000002400247308 */ /* 0x000e220000000800 */
[----:B------:R-:W-:Y:S01]  /*3710*/  FFMA.FTZ R38, R25, R32, R23 ;  /* 0x0000002019267223 */ /* 0x000fe20000010017 */
[----:B------:R-:W-:Y:S01]  /*3720*/  FMUL.FTZ R55, R40, R55 ;  /* 0x0000003728377220 */ /* 0x000fe20000410000 */
[----:B------:R-:W-:Y:S01]  /*3730*/  FADD.FTZ R49, -R20, R47 ;  /* 0x0000002f14317221 */ /* 0x000fe20000010100 */
[----:B------:R-:W-:Y:S01]  /*3740*/  FMUL.FTZ R47, R46, R35 ;  /* 0x000000232e2f7220 */ /* 0x000fe20000410000 */
[----:B------:R-:W-:Y:S01]  /*3750*/  FMUL.FTZ R42, R38, -1.4426950216293334961 ;  /* 0xbfb8aa3b262a7820 */ /* 0x000fe20000410000 */
[----:B-1----:R-:W-:-:S02]  /*3760*/  FADD.FTZ R46, R37, 1 ;  /* 0x3f800000252e7421 */ /* 0x002fc40000010000 */
[----:B------:R1:W2:Y:S01]  /*3770*/  MUFU.RCP R44, R45 ;  /* 0x0000002d002c7308 */ /* 0x0002a20000001000 */
[----:B------:R-:W-:Y:S01]  /*3780*/  FMUL.FTZ R35, R49, R116 ;  /* 0x0000007431237220 */ /* 0x000fe20000410000 */
[----:B------:R-:W-:Y:S01]  /*3790*/  FMUL.FTZ R60, R47, R60 ;  /* 0x0000003c2f3c7220 */ /* 0x000fe20000410000 */
[----:B------:R-:W-:Y:S02]  /*37a0*/  SHF.L.U32 R47, R109, 0x10, RZ ;  /* 0x000000106d2f7819 */ /* 0x000fe400000006ff */
[----:B------:R-:W-:-:S03]  /*37b0*/  FFMA.FTZ R37, R24, R35, R22 ;  /* 0x0000002318257223 */ /* 0x000fc60000010016 */
[----:B------:R3:W4:Y:S01]  /*37c0*/  MUFU.RCP R41, R46 ;  /* 0x0000002e00297308 */ /* 0x0007220000001000 */
[----:B-1----:R-:W-:Y:S01]  /*37d0*/  SHF.L.U32 R45, R102, 0x10, RZ ;  /* 0x00000010662d7819 */ /* 0x002fe200000006ff */
[----:B------:R-:W-:-:S04]  /*37e0*/  FMUL.FTZ R40, R37, -1.4426950216293334961 ;  /* 0xbfb8aa3b25287820 */ /* 0x000fc80000410000 */
[----:B------:R-:W-:Y:S01]  /*37f0*/  FADD.FTZ R49, -R20, R45 ;  /* 0x0000002d14317221 */ /* 0x000fe20000010100 */
[----:B0-----:R-:W-:Y:S01]  /*3800*/  FADD.FTZ R45, R36, 1 ;  /* 0x3f800000242d7421 */ /* 0x001fe20000010000 */
[----:B------:R-:W0:Y:S01]  /*3810*/  MUFU.EX2 R33, R33 ;  /* 0x0000002100217308 */ /* 0x000e220000000800 */
[----:B--2---:R-:W-:Y:S01]  /*3820*/  FADD.FTZ R117, -R44, 1 ;  /* 0x3f8000002c757421 */ /* 0x004fe20000010100 */
[----:B---3--:R-:W-:-:S03]  /*3830*/  FMUL.FTZ R46, R47, R44 ;  /* 0x0000002c2f2e7220 */ /* 0x008fc60000410000 */
[----:B------:R-:W-:Y:S01]  /*3840*/  FFMA.FTZ R117, R30, R117, 1 ;  /* 0x3f8000001e757423 */ /* 0x000fe20000010075 */
[----:B------:R-:W-:Y:S01]  /*3850*/  FMUL.FTZ R30, R49, R116 ;  /* 0x00000074311e7220 */ /* 0x000fe20000410000 */
[----:B------:R-:W-:Y:S01]  /*3860*/  SHF.L.U32 R49, R107, 0x10, RZ ;  /* 0x000000106b317819 */ /* 0x000fe200000006ff */
[----:B------:R-:W1:Y:S01]  /*3870*/  MUFU.EX2 R42, R42 ;  /* 0x0000002a002a7308 */ /* 0x000e620000000800 */
[----:B----4-:R-:W-:Y:S01]  /*3880*/  FADD.FTZ R48, -R41, 1 ;  /* 0x3f80000029307421 */ /* 0x010fe20000010100 */
[----:B------:R-:W-:Y:S01]  /*3890*/  FFMA.FTZ R36, R25, R30, R23 ;  /* 0x0000001e19247223 */ /* 0x000fe20000010017 */
[----:B------:R-:W-:Y:S01]  /*38a0*/  FMUL.FTZ R117, R46, R117 ;  /* 0x000000752e757220 */ /* 0x000fe20000410000 */
[----:B------:R-:W-:Y:S01]  /*38b0*/  SHF.L.U32 R46, R68, 0x10, RZ ;  /* 0x00000010442e7819 */ /* 0x000fe200000006ff */
[----:B------:R-:W-:Y:S01]  /*38c0*/  FFMA.FTZ R48, R31, R48, 1 ;  /* 0x3f8000001f307423 */ /* 0x000fe20000010030 */
[----:B------:R-:W-:Y:S02]  /*38d0*/  FMUL.FTZ R31, R36, -1.4426950216293334961 ;  /* 0xbfb8aa3b241f7820 */ /* 0x000fe40000410000 */
[----:B------:R-:W2:Y:S01]  /*38e0*/  MUFU.EX2 R40, R40 ;  /* 0x0000002800287308 */ /* 0x000ea20000000800 */
[----:B0-----:R-:W-:Y:S01]  /*38f0*/  FADD.FTZ R47, R33, 1 ;  /* 0x3f800000212f7421 */ /* 0x001fe20000010000 */
[----:B------:R-:W-:-:S04]  /*3900*/  FMUL.FTZ R33, R56, R41 ;  /* 0x0000002938217220 */ /* 0x000fc80000410000 */
[----:B------:R-:W-:Y:S02]  /*3910*/  FMUL.FTZ R33, R33, R48 ;  /* 0x0000003021217220 */ /* 0x000fe40000410000 */
[----:B------:R-:W0:Y:S01]  /*3920*/  MUFU.RCP R44, R45 ;  /* 0x0000002d002c7308 */ /* 0x000e220000001000 */
[----:B-1----:R-:W-:-:S07]  /*3930*/  FADD.FTZ R42, R42, 1 ;  /* 0x3f8000002a2a7421 */ /* 0x002fce0000010000 */
[----:B------:R-:W1:Y:S01]  /*3940*/  MUFU.EX2 R31, R31 ;  /* 0x0000001f001f7308 */ /* 0x000e620000000800 */
[----:B--2---:R-:W-:-:S07]  /*3950*/  FADD.FTZ R40, R40, 1 ;  /* 0x3f80000028287421 */ /* 0x004fce0000010000 */
[----:B------:R2:W3:Y:S01]  /*3960*/  MUFU.RCP R41, R47 ;  /* 0x0000002f00297308 */ /* 0x0004e20000001000 */
[----:B0-----:R-:W-:-:S04]  /*3970*/  FADD.FTZ R45, -R44, 1 ;  /* 0x3f8000002c2d7421 */ /* 0x001fc80000010100 */
[----:B------:R-:W-:Y:S01]  /*3980*/  FFMA.FTZ R45, R28, R45, 1 ;  /* 0x3f8000001c2d7423 */ /* 0x000fe2000001002d */
[----:B------:R-:W-:Y:S02]  /*3990*/  FMUL.FTZ R28, R49, R44 ;  /* 0x0000002c311c7220 */ /* 0x000fe40000410000 */
[----:B------:R-:W0:Y:S01]  /*39a0*/  MUFU.RCP R42, R42 ;  /* 0x0000002a002a7308 */ /* 0x000e220000001000 */
[----:B-1----:R-:W-:Y:S01]  /*39b0*/  FADD.FTZ R31, R31, 1 ;  /* 0x3f8000001f1f7421 */ /* 0x002fe20000010000 */
[----:B------:R-:W-:Y:S01]  /*39c0*/  FMUL.FTZ R28, R28, R45 ;  /* 0x0000002d1c1c7220 */ /* 0x000fe20000410000 */
[----:B------:R-:W-:Y:S02]  /*39d0*/  SHF.L.U32 R45, R105, 0x10, RZ ;  /* 0x00000010692d7819 */ /* 0x000fe400000006ff */
[----:B--2---:R-:W-:-:S03]  /*39e0*/  SHF.L.U32 R47, R65, 0x10, RZ ;  /* 0x00000010412f7819 */ /* 0x004fc600000006ff */
[----:B------:R-:W1:Y:S01]  /*39f0*/  MUFU.RCP R40, R40 ;  /* 0x0000002800287308 */ /* 0x000e620000001000 */
[----:B---3--:R-:W-:Y:S01]  /*3a00*/  FADD.FTZ R44, -R41, 1 ;  /* 0x3f800000292c7421 */ /* 0x008fe20000010100 */
[----:B------:R-:W-:-:S03]  /*3a10*/  FADD.FTZ R47, -R20, R47 ;  /* 0x0000002f142f7221 */ /* 0x000fc60000010100 */
[----:B------:R-:W-:Y:S01]  /*3a20*/  FFMA.FTZ R29, R29, R44, 1 ;  /* 0x3f8000001d1d7423 */ /* 0x000fe2000001002c */
[----:B------:R-:W-:Y:S01]  /*3a30*/  FMUL.FTZ R44, R46, R41 ;  /* 0x000000292e2c7220 */ /* 0x000fe20000410000 */
[----:B------:R-:W-:Y:S01]  /*3a40*/  FMUL.FTZ R49, R47, R116 ;  /* 0x000000742f317220 */ /* 0x000fe20000410000 */
[----:B------:R-:W2:Y:S01]  /*3a50*/  MUFU.RCP R31, R31 ;  /* 0x0000001f001f7308 */ /* 0x000ea20000001000 */
[----:B0-----:R-:W-:Y:S01]  /*3a60*/  FADD.FTZ R41, -R42, 1 ;  /* 0x3f8000002a297421 */ /* 0x001fe20000010100 */
[----:B------:R-:W-:Y:S01]  /*3a70*/  SHF.L.U32 R47, R100, 0x10, RZ ;  /* 0x00000010642f7819 */ /* 0x000fe200000006ff */
[----:B------:R-:W-:Y:S02]  /*3a80*/  FMUL.FTZ R29, R44, R29 ;  /* 0x0000001d2c1d7220 */ /* 0x000fe40000410000 */
[----:B------:R-:W-:Y:S01]  /*3a90*/  FFMA.FTZ R38, R38, R41, 1 ;  /* 0x3f80000026267423 */ /* 0x000fe20000010029 */
[----:B------:R-:W-:Y:S01]  /*3aa0*/  FMUL.FTZ R41, R45, R42 ;  /* 0x0000002a2d297220 */ /* 0x000fe20000410000 */
[----:B------:R-:W-:Y:S01]  /*3ab0*/  SHF.L.U32 R45, R66, 0x10, RZ ;  /* 0x00000010422d7819 */ /* 0x000fe200000006ff */
[----:B------:R-:W-:Y:S01]  /*3ac0*/  FADD.FTZ R47, -R20, R47 ;  /* 0x0000002f142f7221 */ /* 0x000fe20000010100 */
[----:B-1----:R-:W-:Y:S01]  /*3ad0*/  FADD.FTZ R46, -R40, 1 ;  /* 0x3f800000282e7421 */ /* 0x002fe20000010100 */
[----:B------:R-:W-:-:S02]  /*3ae0*/  SHF.L.U32 R42, R103, 0x10, RZ ;  /* 0x00000010672a7819 */ /* 0x000fc400000006ff */
[----:B------:R-:W-:Y:S01]  /*3af0*/  FMUL.FTZ R40, R45, R40 ;  /* 0x000000282d287220 */ /* 0x000fe20000410000 */
[----:B------:R-:W-:Y:S01]  /*3b00*/  FFMA.FTZ R37, R37, R46, 1 ;  /* 0x3f80000025257423 */ /* 0x000fe2000001002e */
[----:B------:R-:W-:Y:S01]  /*3b10*/  FMUL.FTZ R46, R47, R116 ;  /* 0x000000742f2e7220 */ /* 0x000fe20000410000 */
[----:B--2---:R-:W-:-:S04]  /*3b20*/  FADD.FTZ R45, -R31, 1 ;  /* 0x3f8000001f2d7421 */ /* 0x004fc80000010100 */
[----:B------:R-:W-:Y:S01]  /*3b30*/  FFMA.FTZ R45, R36, R45, 1 ;  /* 0x3f800000242d7423 */ /* 0x000fe2000001002d */
[----:B------:R-:W-:Y:S01]  /*3b40*/  FMUL.FTZ R36, R42, R31 ;  /* 0x0000001f2a247220 */ /* 0x000fe20000410000 */
[----:B------:R-:W-:Y:S01]  /*3b50*/  FMUL.FTZ R42, R41, R38 ;  /* 0x00000026292a7220 */ /* 0x000fe20000410000 */
[----:B------:R-:W-:Y:S01]  /*3b60*/  FFMA.FTZ R41, R24, R49, R22 ;  /* 0x0000003118297223 */ /* 0x000fe20000010016 */
[----:B------:R-:W-:Y:S01]  /*3b70*/  FMUL.FTZ R31, R40, R37 ;  /* 0x00000025281f7220 */ /* 0x000fe20000410000 */
[----:B------:R-:W-:Y:S01]  /*3b80*/  FMUL.FTZ R40, R36, R45 ;  /* 0x0000002d24287220 */ /* 0x000fe20000410000 */
[----:B------:R-:W-:Y:S01]  /*3b90*/  FFMA.FTZ R38, R25, R46, R23 ;  /* 0x0000002e19267223 */ /* 0x000fe20000010017 */
[----:B------:R-:W-:Y:S01]  /*3ba0*/  FMUL.FTZ R36, R41, -1.4426950216293334961 ;  /* 0xbfb8aa3b29247820 */ /* 0x000fe20000410000 */
[----:B------:R-:W-:Y:S02]  /*3bb0*/  SHF.L.U32 R37, R19, 0x10, RZ ;  /* 0x0000001013257819 */ /* 0x000fe400000006ff */
[----:B------:R-:W-:Y:S01]  /*3bc0*/  FMUL.FTZ R56, R38, -1.4426950216293334961 ;  /* 0xbfb8aa3b26387820 */ /* 0x000fe20000410000 */
[----:B------:R-:W-:-:S02]  /*3bd0*/  SHF.L.U32 R45, R98, 0x10, RZ ;  /* 0x00000010622d7819 */ /* 0x000fc400000006ff */
[----:B------:R-:W0:Y:S01]  /*3be0*/  MUFU.EX2 R36, R36 ;  /* 0x0000002400247308 */ /* 0x000e220000000800 */
[C---:B------:R-:W-:Y:S02]  /*3bf0*/  FADD.FTZ R37, -R20.reuse, R37 ;  /* 0x0000002514257221 */ /* 0x040fe40000010100 */
[----:B------:R-:W-:Y:S02]  /*3c00*/  FADD.FTZ R125, -R20, R45 ;  /* 0x0000002d147d7221 */ /* 0x000fe40000010100 */
[-C--:B------:R-:W-:Y:S02]  /*3c10*/  FMUL.FTZ R47, R37, R116.reuse ;  /* 0x00000074252f7220 */ /* 0x080fe40000410000 */
[----:B------:R-:W-:Y:S01]  /*3c20*/  FMUL.FTZ R44, R125, R116 ;  /* 0x000000747d2c7220 */ /* 0x000fe20000410000 */
[----:B------:R-:W1:Y:S01]  /*3c30*/  MUFU.EX2 R56, R56 ;  /* 0x0000003800387308 */ /* 0x000e620000000800 */
[----:B------:R-:W-:Y:S01]  /*3c40*/  FFMA.FTZ R37, R24, R47, R22 ;  /* 0x0000002f18257223 */ /* 0x000fe20000010016 */
[----:B------:R-:W-:-:S03]  /*3c50*/  SHF.L.U32 R125, R64, 0x10, RZ ;  /* 0x00000010407d7819 */ /* 0x000fc600000006ff */
[----:B------:R-:W-:Y:S01]  /*3c60*/  FMUL.FTZ R48, R37, -1.4426950216293334961 ;  /* 0xbfb8aa3b25307820 */ /* 0x000fe20000410000 */
[----:B0-----:R-:W-:Y:S01]  /*3c70*/  FADD.FTZ R118, R36, 1 ;  /* 0x3f80000024767421 */ /* 0x001fe20000010000 */
[----:B------:R-:W-:-:S04]  /*3c80*/  FFMA.FTZ R36, R25, R44, R23 ;  /* 0x0000002c19247223 */ /* 0x000fc80000010017 */
[----:B------:R-:W0:Y:S01]  /*3c90*/  MUFU.EX2 R48, R48 ;  /* 0x0000003000307308 */ /* 0x000e220000000800 */
[----:B-1----:R-:W-:Y:S01]  /*3ca0*/  FADD.FTZ R45, R56, 1 ;  /* 0x3f800000382d7421 */ /* 0x002fe20000010000 */
[----:B------:R-:W-:-:S06]  /*3cb0*/  FMUL.FTZ R56, R36, -1.4426950216293334961 ;  /* 0xbfb8aa3b24387820 */ /* 0x000fcc0000410000 */
[----:B------:R-:W1:Y:S08]  /*3cc0*/  MUFU.RCP R118, R118 ;  /* 0x0000007600767308 */ /* 0x000e700000001000 */
[----:B------:R-:W2:Y:S01]  /*3cd0*/  MUFU.EX2 R56, R56 ;  /* 0x0000003800387308 */ /* 0x000ea20000000800 */
[----:B0-----:R-:W-:-:S07]  /*3ce0*/  FADD.FTZ R58, R48, 1 ;  /* 0x3f800000303a7421 */ /* 0x001fce0000010000 */
[----:B------:R-:W0:Y:S01]  /*3cf0*/  MUFU.RCP R45, R45 ;  /* 0x0000002d002d7308 */ /* 0x000e220000001000 */
[----:B-1----:R-:W-:-:S04]  /*3d00*/  FADD.FTZ R48, -R118, 1 ;  /* 0x3f80000076307421 */ /* 0x002fc80000010100 */
[----:B------:R-:W-:Y:S01]  /*3d10*/  FFMA.FTZ R41, R41, R48, 1 ;  /* 0x3f80000029297423 */ /* 0x000fe20000010030 */
[----:B------:R-:W-:Y:S02]  /*3d20*/  FMUL.FTZ R48, R125, R118 ;  /* 0x000000767d307220 */ /* 0x000fe40000410000 */
[----:B------:R-:W1:Y:S01]  /*3d30*/  MUFU.RCP R58, R58 ;  /* 0x0000003a003a7308 */ /* 0x000e620000001000 */
[----:B--2---:R-:W-:Y:S01]  /*3d40*/  FADD.FTZ R118, R56, 1 ;  /* 0x3f80000038767421 */ /* 0x004fe20000010000 */
[----:B------:R-:W-:Y:S01]  /*3d50*/  FMUL.FTZ R41, R48, R41 ;  /* 0x0000002930297220 */ /* 0x000fe20000410000 */
[----:B------:R-:W-:-:S05]  /*3d60*/  FMUL.FTZ R48, R24, R84 ;  /* 0x0000005418307220 */ /* 0x000fca0000410000 */
[----:B------:R-:W2:Y:S01]  /*3d70*/  MUFU.RCP R118, R118 ;  /* 0x0000007600767308 */ /* 0x000ea20000001000 */
[----:B0-----:R-:W-:Y:S01]  /*3d80*/  FADD.FTZ R125, -R45, 1 ;  /* 0x3f8000002d7d7421 */ /* 0x001fe20000010100 */
[----:B------:R-:W-:Y:S01]  /*3d90*/  FMUL.FTZ R45, R124, R45 ;  /* 0x0000002d7c2d7220 */ /* 0x000fe20000410000 */
[----:B------:R-:W-:Y:S01]  /*3da0*/  FFMA.FTZ R124, R27, R84, RZ ;  /* 0x000000541b7c7223 */ /* 0x000fe200000100ff */
[----:B------:R-:W-:Y:S01]  /*3db0*/  FADD.FTZ R84, RZ, R84 ;  /* 0x00000054ff547221 */ /* 0x000fe20000010000 */
[----:B------:R-:W-:Y:S01]  /*3dc0*/  FFMA.FTZ R38, R38, R125, 1 ;  /* 0x3f80000026267423 */ /* 0x000fe2000001007d */
[----:B------:R-:W-:-:S03]  /*3dd0*/  SHF.L.U32 R125, R4, 0x10, RZ ;  /* 0x00000010047d7819 */ /* 0x000fc600000006ff */
[----:B------:R-:W-:Y:S01]  /*3de0*/  FMUL.FTZ R38, R45, R38 ;  /* 0x000000262d267220 */ /* 0x000fe20000410000 */
[----:B-1----:R-:W-:Y:S01]  /*3df0*/  FADD.FTZ R56, -R58, 1 ;  /* 0x3f8000003a387421 */ /* 0x002fe20000010100 */
[----:B------:R-:W-:Y:S01]  /*3e00*/  SHF.L.U32 R45, R5, 0x10, RZ ;  /* 0x00000010052d7819 */ /* 0x000fe200000006ff */
[----:B------:R-:W-:Y:S01]  /*3e10*/  FMUL.FTZ R58, R125, R58 ;  /* 0x0000003a7d3a7220 */ /* 0x000fe20000410000 */
[----:B------:R-:W-:Y:S01]  /*3e20*/  SHF.L.U32 R125, R99, 0x10, RZ ;  /* 0x00000010637d7819 */ /* 0x000fe200000006ff */
[----:B------:R-:W-:Y:S02]  /*3e30*/  FFMA.FTZ R37, R37, R56, 1 ;  /* 0x3f80000025257423 */ /* 0x000fe40000010038 */
[----:B------:R-:W-:Y:S02]  /*3e40*/  FADD.FTZ R45, -R20, R45 ;  /* 0x0000002d142d7221 */ /* 0x000fe40000010100 */
[----:B--2---:R-:W-:Y:S01]  /*3e50*/  FMUL.FTZ R56, R125, R118 ;  /* 0x000000767d387220 */ /* 0x004fe20000410000 */
[----:B------:R-:W-:Y:S01]  /*3e60*/  FADD.FTZ R125, -R118, 1 ;  /* 0x3f800000767d7421 */ /* 0x000fe20000010100 */
[----:B------:R-:W-:Y:S01]  /*3e70*/  FMUL.FTZ R45, R45, R116 ;  /* 0x000000742d2d7220 */ /* 0x000fe20000410000 */
[----:B------:R-:W-:Y:S01]  /*3e80*/  FMUL.FTZ R37, R58, R37 ;  /* 0x000000253a257220 */ /* 0x000fe20000410000 */
[----:B------:R-:W-:Y:S01]  /*3e90*/  FFMA.FTZ R58, R27, R48, RZ ;  /* 0x000000301b3a7223 */ /* 0x000fe200000100ff */
[----:B------:R-:W-:Y:S01]  /*3ea0*/  FFMA.FTZ R125, R36, R125, 1 ;  /* 0x3f800000247d7423 */ /* 0x000fe2000001007d */
[----:B------:R-:W-:Y:S01]  /*3eb0*/  FADD.FTZ R118, RZ, R48 ;  /* 0x00000030ff767221 */ /* 0x000fe20000010000 */
[----:B------:R-:W-:Y:S01]  /*3ec0*/  FFMA.FTZ R48, R24, R45, R22 ;  /* 0x0000002d18307223 */ /* 0x000fe20000010016 */
[----:B------:R-:W-:Y:S01]  /*3ed0*/  SHF.L.U32 R27, R6, 0x10, RZ ;  /* 0x00000010061b7819 */ /* 0x000fe200000006ff */
[----:B------:R-:W-:Y:S01]  /*3ee0*/  FMUL.FTZ R36, R56, R125 ;  /* 0x0000007d38247220 */ /* 0x000fe20000410000 */
[----:B------:R-:W-:Y:S01]  /*3ef0*/  FMUL.FTZ R125, R25, R51 ;  /* 0x00000033197d7220 */ /* 0x000fe20000410000 */
[----:B------:R-:W-:-:S03]  /*3f00*/  FMUL.FTZ R56, R48, -1.4426950216293334961 ;  /* 0xbfb8aa3b30387820 */ /* 0x000fc60000410000 */
[----:B------:R-:W-:Y:S01]  /*3f10*/  FFMA.FTZ R58, R26, R125, R58 ;  /* 0x0000007d1a3a7223 */ /* 0x000fe2000001003a */
[----:B------:R-:W-:Y:S01]  /*3f20*/  FADD.FTZ R118, R125, R118 ;  /* 0x000000767d767221 */ /* 0x000fe20000010000 */
[----:B------:R-:W-:Y:S01]  /*3f30*/  FADD.FTZ R125, R84, R61 ;  /* 0x0000003d547d7221 */ /* 0x000fe20000010000 */
[----:B------:R-:W0:Y:S01]  /*3f40*/  MUFU.EX2 R56, R56 ;  /* 0x0000003800387308 */ /* 0x000e220000000800 */
[-C--:B------:R-:W-:Y:S01]  /*3f50*/  FFMA.FTZ R84, R59, R61.reuse, R124 ;  /* 0x0000003d3b547223 */ /* 0x080fe2000001007c */
[----:B------:R-:W-:Y:S01]  /*3f60*/  FMUL.FTZ R61, R24, R61 ;  /* 0x0000003d183d7220 */ /* 0x000fe20000410000 */
[----:B------:R-:W-:Y:S01]  /*3f70*/  FADD.FTZ R124, RZ, R51 ;  /* 0x00000033ff7c7221 */ /* 0x000fe20000010000 */
[----:B------:R-:W-:Y:S02]  /*3f80*/  FADD.FTZ R125, R125, R54 ;  /* 0x000000367d7d7221 */ /* 0x000fe40000010000 */
[----:B------:R-:W-:Y:S01]  /*3f90*/  FFMA.FTZ R59, R59, R61, R58 ;  /* 0x0000003d3b3b7223 */ /* 0x000fe2000001003a */
[----:B------:R-:W-:Y:S01]  /*3fa0*/  FADD.FTZ R118, R118, R61 ;  /* 0x0000003d76767221 */ /* 0x000fe20000010000 */
[----:B------:R-:W-:Y:S01]  /*3fb0*/  FFMA.FTZ R61, R26, R51, RZ ;  /* 0x000000331a3d7223 */ /* 0x000fe200000100ff */
[----:B------:R-:W-:Y:S01]  /*3fc0*/  FADD.FTZ R124, R124, R63 ;  /* 0x0000003f7c7c7221 */ /* 0x000fe20000010000 */
[----:B------:R-:W-:-:S02]  /*3fd0*/  SHF.L.U32 R26, R7, 0x10, RZ ;  /* 0x00000010071a7819 */ /* 0x000fc400000006ff */
[-C--:B------:R-:W-:Y:S01]  /*3fe0*/  FFMA.FTZ R51, R52, R63.reuse, R61 ;  /* 0x0000003f34337223 */ /* 0x080fe2000001003d */
[----:B------:R-:W-:Y:S01]  /*3ff0*/  FMUL.FTZ R63, R25, R63 ;  /* 0x0000003f193f7220 */ /* 0x000fe20000410000 */
[----:B------:R-:W-:Y:S01]  /*4000*/  SHF.L.U32 R61, R97, 0x10, RZ ;  /* 0x00000010613d7819 */ /* 0x000fe200000006ff */
[----:B------:R-:W-:Y:S01]  /*4010*/  FADD.FTZ R26, -R20, R26 ;  /* 0x0000001a141a7221 */ /* 0x000fe20000010100 */
[----:B------:R-:W-:Y:S01]  /*4020*/  FADD.FTZ R124, R124, R55 ;  /* 0x000000377c7c7221 */ /* 0x000fe20000010000 */
[----:B0-----:R-:W-:Y:S01]  /*4030*/  FADD.FTZ R56, R56, 1 ;  /* 0x3f80000038387421 */ /* 0x001fe20000010000 */
[----:B------:R-:W-:Y:S01]  /*4040*/  FFMA.FTZ R59, R52, R63, R59 ;  /* 0x0000003f343b7223 */ /* 0x000fe2000001003b */
[----:B------:R-:W-:Y:S01]  /*4050*/  FADD.FTZ R118, R63, R118 ;  /* 0x000000763f767221 */ /* 0x000fe20000010000 */
[-C--:B------:R-:W-:Y:S01]  /*4060*/  FFMA.FTZ R51, R50, R55.reuse, R51 ;  /* 0x0000003732337223 */ /* 0x080fe20000010033 */
[----:B------:R-:W-:Y:S02]  /*4070*/  FMUL.FTZ R55, R25, R55 ;  /* 0x0000003719377220 */ /* 0x000fe40000410000 */
[----:B------:R-:W0:Y:S01]  /*4080*/  MUFU.RCP R56, R56 ;  /* 0x0000003800387308 */ /* 0x000e220000001000 */
[----:B------:R-:W-:-:S04]  /*4090*/  FFMA.FTZ R51, R62, R117, R51 ;  /* 0x000000753e337223 */ /* 0x000fc80000010033 */
[----:B------:R-:W-:-:S04]  /*40a0*/  FFMA.FTZ R51, R34, R28, R51 ;  /* 0x0000001c22337223 */ /* 0x000fc80000010033 */
[----:B------:R-:W-:-:S04]  /*40b0*/  FFMA.FTZ R51, R32, R42, R51 ;  /* 0x0000002a20337223 */ /* 0x000fc80000010033 */
[----:B------:R-:W-:Y:S01]  /*40c0*/  FFMA.FTZ R51, R30, R40, R51 ;  /* 0x000000281e337223 */ /* 0x000fe20000010033 */
[----:B0-----:R-:W-:Y:S01]  /*40d0*/  FADD.FTZ R58, -R56, 1 ;  /* 0x3f800000383a7421 */ /* 0x001fe20000010100 */
[----:B------:R-:W-:Y:S02]  /*40e0*/  FMUL.FTZ R27, R27, R56 ;  /* 0x000000381b1b7220 */ /* 0x000fe40000410000 */
[----:B------:R-:W-:Y:S01]  /*40f0*/  FFMA.FTZ R51, R46, R38, R51 ;  /* 0x000000262e337223 */ /* 0x000fe20000010033 */
[----:B------:R-:W-:Y:S01]  /*4100*/  FFMA.FTZ R58, R48, R58, 1 ;  /* 0x3f800000303a7423 */ /* 0x000fe2000001003a */
[----:B------:R-:W-:Y:S02]  /*4110*/  SHF.L.U32 R48, R96, 0x10, RZ ;  /* 0x0000001060307819 */ /* 0x000fe400000006ff */
[----:B------:R-:W-:Y:S01]  /*4120*/  FFMA.FTZ R51, R44, R36, R51 ;  /* 0x000000242c337223 */ /* 0x000fe20000010033 */
        /* <DEDUP_REMOVED lines=12> */
[----:B------:R-:W-:Y:S01]  /*41f0*/  FMUL.FTZ R61, R26, R116 ;  /* 0x000000741a3d7220 */ /* 0x000fe20000410000 */
[-C--:B------:R-:W-:Y:S01]  /*4200*/  FFMA.FTZ R26, R57, R54.reuse, R84 ;  /* 0x00000036391a7223 */ /* 0x080fe20000010054 */
[----:B------:R-:W-:Y:S01]  /*4210*/  FMUL.FTZ R54, R24, R54 ;  /* 0x0000003618367220 */ /* 0x000fe20000410000 */
[----:B------:R-:W-:Y:S01]  /*4220*/  FFMA.FTZ R51, R48, R52, R51 ;  /* 0x0000003430337223 */ /* 0x000fe20000010033 */
[----:B------:R-:W-:Y:S01]  /*4230*/  FFMA.FTZ R56, R24, R61, R22 ;  /* 0x0000003d18387223 */ /* 0x000fe20000010016 */
[----:B------:R-:W-:Y:S01]  /*4240*/  FFMA.FTZ R26, R53, R60, R26 ;  /* 0x0000003c351a7223 */ /* 0x000fe2000001001a */
[----:B------:R-:W-:Y:S01]  /*4250*/  FFMA.FTZ R84, R57, R54, R59 ;  /* 0x0000003639547223 */ /* 0x000fe2000001003b */
[----:B------:R-:W-:Y:S01]  /*4260*/  SHF.L.U32 R59, R8, 0x10, RZ ;  /* 0x00000010083b7819 */ /* 0x000fe200000006ff */
[----:B------:R-:W-:Y:S01]  /*4270*/  FMUL.FTZ R63, R56, -1.4426950216293334961 ;  /* 0xbfb8aa3b383f7820 */ /* 0x000fe20000410000 */
[----:B------:R-:W-:Y:S01]  /*4280*/  FADD.FTZ R118, R118, R54 ;  /* 0x0000003676767221 */ /* 0x000fe20000010000 */
[----:B------:R-:W-:-:S03]  /*4290*/  FFMA.FTZ R26, R43, R33, R26 ;  /* 0x000000212b1a7223 */ /* 0x000fc6000001001a */
[----:B------:R-:W-:Y:S01]  /*42a0*/  FADD.FTZ R118, R55, R118 ;  /* 0x0000007637767221 */ /* 0x000fe20000010000 */
[----:B------:R-:W0:Y:S01]  /*42b0*/  MUFU.EX2 R63, R63 ;  /* 0x0000003f003f7308 */ /* 0x000e220000000800 */
[----:B------:R-:W-:-:S04]  /*42c0*/  FFMA.FTZ R26, R39, R29, R26 ;  /* 0x0000001d271a7223 */ /* 0x000fc8000001001a */
[----:B------:R-:W-:-:S04]  /*42d0*/  FFMA.FTZ R26, R35, R31, R26 ;  /* 0x0000001f231a7223 */ /* 0x000fc8000001001a */
[----:B------:R-:W-:-:S04]  /*42e0*/  FFMA.FTZ R26, R49, R41, R26 ;  /* 0x00000029311a7223 */ /* 0x000fc8000001001a */
[----:B------:R-:W-:Y:S01]  /*42f0*/  FFMA.FTZ R26, R47, R37, R26 ;  /* 0x000000252f1a7223 */ /* 0x000fe2000001001a */
[----:B0-----:R-:W-:Y:S01]  /*4300*/  FADD.FTZ R58, R63, 1 ;  /* 0x3f8000003f3a7421 */ /* 0x001fe20000010000 */
[----:B------:R-:W-:Y:S01]  /*4310*/  FFMA.FTZ R63, R50, R55, R84 ;  /* 0x00000037323f7223 */ /* 0x000fe20000010054 */
[----:B------:R-:W-:Y:S01]  /*4320*/  SHF.L.U32 R50, R95, 0x10, RZ ;  /* 0x000000105f327819 */ /* 0x000fe200000006ff */
[----:B------:R-:W-:-:S03]  /*4330*/  FFMA.FTZ R26, R45, R27, R26 ;  /* 0x0000001b2d1a7223 */ /* 0x000fc6000001001a */
[----:B------:R-:W0:Y:S02]  /*4340*/  MUFU.RCP R58, R58 ;  /* 0x0000003a003a7308 */ /* 0x000e240000001000 */
[----:B0-----:R-:W-:Y:S01]  /*4350*/  FADD.FTZ R57, -R58, 1 ;  /* 0x3f8000003a397421 */ /* 0x001fe20000010100 */
[----:B------:R-:W-:-:S03]  /*4360*/  FMUL.FTZ R59, R59, R58 ;  /* 0x0000003a3b3b7220 */ /* 0x000fc60000410000 */
[----:B------:R-:W-:Y:S01]  /*4370*/  FFMA.FTZ R56, R56, R57, 1 ;  /* 0x3f80000038387423 */ /* 0x000fe20000010039 */
[----:B------:R-:W-:-:S03]  /*4380*/  SHF.L.U32 R57, R94, 0x10, RZ ;  /* 0x000000105e397819 */ /* 0x000fc600000006ff */
[----:B------:R-:W-:Y:S02]  /*4390*/  FMUL.FTZ R59, R59, R56 ;  /* 0x000000383b3b7220 */ /* 0x000fe40000410000 */
[----:B------:R-:W-:Y:S02]  /*43a0*/  FADD.FTZ R57, -R20, R57 ;  /* 0x0000003914397221 */ /* 0x000fe40000010100 */
[----:B------:R-:W-:Y:S02]  /*43b0*/  FFMA.FTZ R26, R61, R59, R26 ;  /* 0x0000003b3d1a7223 */ /* 0x000fe4000001001a */
[----:B------:R-:W-:-:S04]  /*43c0*/  FMUL.FTZ R58, R57, R116 ;  /* 0x00000074393a7220 */ /* 0x000fc80000410000 */
[----:B------:R-:W-:-:S04]  /*43d0*/  FFMA.FTZ R54, R25, R58, R23 ;  /* 0x0000003a19367223 */ /* 0x000fc80000010017 */
[----:B------:R-:W-:-:S06]  /*43e0*/  FMUL.FTZ R57, R54, -1.4426950216293334961 ;  /* 0xbfb8aa3b36397820 */ /* 0x000fcc0000410000 */
[----:B------:R-:W0:Y:S02]  /*43f0*/  MUFU.EX2 R57, R57 ;  /* 0x0000003900397308 */ /* 0x000e240000000800 */
[----:B0-----:R-:W-:Y:S01]  /*4400*/  FADD.FTZ R56, R57, 1 ;  /* 0x3f80000039387421 */ /* 0x001fe20000010000 */
[----:B------:R-:W-:-:S05]  /*4410*/  SHF.L.U32 R57, R9, 0x10, RZ ;  /* 0x0000001009397819 */ /* 0x000fca00000006ff */
[----:B------:R-:W0:Y:S01]  /*4420*/  MUFU.RCP R56, R56 ;  /* 0x0000003800387308 */ /* 0x000e220000001000 */
[----:B------:R-:W-:-:S04]  /*4430*/  FADD.FTZ R57, -R20, R57 ;  /* 0x0000003914397221 */ /* 0x000fc80000010100 */
[----:B------:R-:W-:-:S04]  /*4440*/  FMUL.FTZ R57, R57, R116 ;  /* 0x0000007439397220 */ /* 0x000fc80000410000 */
[----:B------:R-:W-:Y:S01]  /*4450*/  FFMA.FTZ R55, R24, R57, R22 ;  /* 0x0000003918377223 */ /* 0x000fe20000010016 */
[----:B0-----:R-:W-:Y:S01]  /*4460*/  FADD.FTZ R84, -R56, 1 ;  /* 0x3f80000038547421 */ /* 0x001fe20000010100 */
[----:B------:R-:W-:-:S03]  /*4470*/  FMUL.FTZ R50, R50, R56 ;  /* 0x0000003832327220 */ /* 0x000fc60000410000 */
[----:B------:R-:W-:Y:S01]  /*4480*/  FFMA.FTZ R84, R54, R84, 1 ;  /* 0x3f80000036547423 */ /* 0x000fe20000010054 */
[----:B------:R-:W-:-:S03]  /*4490*/  FMUL.FTZ R54, R55, -1.4426950216293334961 ;  /* 0xbfb8aa3b37367820 */ /* 0x000fc60000410000 */
[----:B------:R-:W-:-:S03]  /*44a0*/  FMUL.FTZ R50, R50, R84 ;  /* 0x0000005432327220 */ /* 0x000fc60000410000 */
[----:B------:R-:W0:Y:S01]  /*44b0*/  MUFU.EX2 R54, R54 ;  /* 0x0000003600367308 */ /* 0x000e220000000800 */
[----:B------:R-:W-:Y:S01]  /*44c0*/  FFMA.FTZ R51, R58, R50, R51 ;  /* 0x000000323a337223 */ /* 0x000fe20000010033 */
[----:B0-----:R-:W-:Y:S01]  /*44d0*/  FADD.FTZ R56, R54, 1 ;  /* 0x3f80000036387421 */ /* 0x001fe20000010000 */
[----:B------:R-:W-:Y:S01]  /*44e0*/  FADD.FTZ R54, R125, R60 ;  /* 0x0000003c7d367221 */ /* 0x000fe20000010000 */
[----:B------:R-:W-:-:S03]  /*44f0*/  FMUL.FTZ R60, R24, R60 ;  /* 0x0000003c183c7220 */ /* 0x000fc60000410000 */
[----:B------:R-:W-:Y:S01]  /*4500*/  FADD.FTZ R54, R54, R33 ;  /* 0x0000002136367221 */ /* 0x000fe20000010000 */
[----:B------:R-:W0:Y:S01]  /*4510*/  MUFU.RCP R56, R56 ;  /* 0x0000003800387308 */ /* 0x000e220000001000 */
[----:B------:R-:W-:Y:S01]  /*4520*/  FFMA.FTZ R84, R53, R60, R63 ;  /* 0x0000003c35547223 */ /* 0x000fe2000001003f */
[----:B------:R-:W-:Y:S01]  /*4530*/  SHF.L.U32 R53, R10, 0x10, RZ ;  /* 0x000000100a357819 */ /* 0x000fe200000006ff */
[----:B------:R-:W-:Y:S01]  /*4540*/  FADD.FTZ R118, R118, R60 ;  /* 0x0000003c76767221 */ /* 0x000fe20000010000 */
[----:B------:R-:W-:Y:S01]  /*4550*/  FMUL.FTZ R33, R24, R33 ;  /* 0x0000002118217220 */ /* 0x000fe20000410000 */
[----:B------:R-:W-:Y:S01]  /*4560*/  FADD.FTZ R54, R54, R29 ;  /* 0x0000001d36367221 */ /* 0x000fe20000010000 */
[----:B------:R-:W-:-:S03]  /*4570*/  FMUL.FTZ R29, R24, R29 ;  /* 0x0000001d181d7220 */ /* 0x000fc60000410000 */
[----:B------:R-:W-:Y:S01]  /*4580*/  FADD.FTZ R54, R54, R31 ;  /* 0x0000001f36367221 */ /* 0x000fe20000010000 */
[----:B------:R-:W-:-:S03]  /*4590*/  FMUL.FTZ R31, R24, R31 ;  /* 0x0000001f181f7220 */ /* 0x000fc60000410000 */
[----:B------:R-:W-:Y:S01]  /*45a0*/  FADD.FTZ R54, R54, R41 ;  /* 0x0000002936367221 */ /* 0x000fe20000010000 */
[----:B------:R-:W-:Y:S01]  /*45b0*/  FMUL.FTZ R41, R24, R41 ;  /* 0x0000002918297220 */ /* 0x000fe20000410000 */
[----:B0-----:R-:W-:Y:S01]  /*45c0*/  FADD.FTZ R63, -R56, 1 ;  /* 0x3f800000383f7421 */ /* 0x001fe20000010100 */
[----:B------:R-:W-:Y:S01]  /*45d0*/  FMUL.FTZ R53, R53, R56 ;  /* 0x0000003835357220 */ /* 0x000fe20000410000 */
[----:B------:R-:W-:Y:S01]  /*45e0*/  FADD.FTZ R54, R54, R37 ;  /* 0x0000002536367221 */ /* 0x000fe20000010000 */
[----:B------:R-:W-:Y:S01]  /*45f0*/  FMUL.FTZ R37, R24, R37 ;  /* 0x0000002518257220 */ /* 0x000fe20000410000 */
[----:B------:R-:W-:Y:S01]  /*4600*/  FFMA.FTZ R55, R55, R63, 1 ;  /* 0x3f80000037377423 */ /* 0x000fe2000001003f */
[----:B------:R-:W-:Y:S01]  /*4610*/  SHF.L.U32 R63, R92, 0x10, RZ ;  /* 0x000000105c3f7819 */ /* 0x000fe200000006ff */
[----:B------:R-:W-:Y:S01]  /*4620*/  FADD.FTZ R54, R54, R27 ;  /* 0x0000001b36367221 */ /* 0x000fe20000010000 */
[----:B------:R-:W-:Y:S01]  /*4630*/  FMUL.FTZ R27, R24, R27 ;  /* 0x0000001b181b7220 */ /* 0x000fe20000410000 */
[----:B------:R-:W-:Y:S01]  /*4640*/  FMUL.FTZ R55, R53, R55 ;  /* 0x0000003735377220 */ /* 0x000fe20000410000 */
[----:B------:R-:W-:Y:S01]  /*4650*/  FADD.FTZ R53, R124, R117 ;  /* 0x000000757c357221 */ /* 0x000fe20000010000 */
[----:B------:R-:W-:Y:S01]  /*4660*/  FADD.FTZ R63, -R20, R63 ;  /* 0x0000003f143f7221 */ /* 0x000fe20000010100 */
[----:B------:R-:W-:Y:S01]  /*4670*/  FMUL.FTZ R117, R25, R117 ;  /* 0x0000007519757220 */ /* 0x000fe20000410000 */
[----:B------:R-:W-:Y:S01]  /*4680*/  FADD.FTZ R54, R54, R59 ;  /* 0x0000003b36367221 */ /* 0x000fe20000010000 */
[----:B------:R-:W-:Y:S01]  /*4690*/  FADD.FTZ R53, R53, R28 ;  /* 0x0000001c35357221 */ /* 0x000fe20000010000 */
[----:B------:R-:W-:Y:S01]  /*46a0*/  FMUL.FTZ R56, R63, R116 ;  /* 0x000000743f387220 */ /* 0x000fe20000410000 */
[----:B------:R-:W-:Y:S01]  /*46b0*/  FFMA.FTZ R62, R62, R117, R84 ;  /* 0x000000753e3e7223 */ /* 0x000fe20000010054 */
[----:B------:R-:W-:Y:S01]  /*46c0*/  SHF.L.U32 R84, R93, 0x10, RZ ;  /* 0x000000105d547819 */ /* 0x000fe200000006ff */
[----:B------:R-:W-:Y:S01]  /*46d0*/  FADD.FTZ R118, R117, R118 ;  /* 0x0000007675767221 */ /* 0x000fe20000010000 */
[----:B------:R-:W-:Y:S01]  /*46e0*/  FFMA.FTZ R60, R25, R56, R23 ;  /* 0x00000038193c7223 */ /* 0x000fe20000010017 */
[----:B------:R-:W-:Y:S01]  /*46f0*/  FFMA.FTZ R43, R43, R33, R62 ;  /* 0x000000212b2b7223 */ /* 0x000fe2000001003e */
[----:B------:R-:W-:Y:S01]  /*4700*/  SHF.L.U32 R62, R12, 0x10, RZ ;  /* 0x000000100c3e7819 */ /* 0x000fe200000006ff */
[----:B------:R-:W-:Y:S01]  /*4710*/  FADD.FTZ R118, R118, R33 ;  /* 0x0000002176767221 */ /* 0x000fe20000010000 */
[----:B------:R-:W-:Y:S01]  /*4720*/  FMUL.FTZ R125, R60, -1.4426950216293334961 ;  /* 0xbfb8aa3b3c7d7820 */ /* 0x000fe20000410000 */
[----:B------:R-:W-:Y:S01]  /*4730*/  FMUL.FTZ R28, R25, R28 ;  /* 0x0000001c191c7220 */ /* 0x000fe20000410000 */
[----:B------:R-:W-:Y:S01]  /*4740*/  FADD.FTZ R53, R53, R42 ;  /* 0x0000002a35357221 */ /* 0x000fe20000010000 */
[----:B------:R-:W-:Y:S01]  /*4750*/  FMUL.FTZ R42, R25, R42 ;  /* 0x0000002a192a7220 */ /* 0x000fe20000410000 */
[----:B------:R-:W-:Y:S01]  /*4760*/  FFMA.FTZ R26, R57, R55, R26 ;  /* 0x00000037391a7223 */ /* 0x000fe2000001001a */
[----:B------:R-:W-:Y:S01]  /*4770*/  FFMA.FTZ R34, R34, R28, R43 ;  /* 0x0000001c22227223 */ /* 0x000fe2000001002b */
[----:B------:R-:W0:Y:S01]  /*4780*/  MUFU.EX2 R125, R125 ;  /* 0x0000007d007d7308 */ /* 0x000e220000000800 */
[----:B------:R-:W-:Y:S01]  /*4790*/  SHF.L.U32 R43, R91, 0x10, RZ ;  /* 0x000000105b2b7819 */ /* 0x000fe200000006ff */
[----:B------:R-:W-:Y:S01]  /*47a0*/  FADD.FTZ R118, R28, R118 ;  /* 0x000000761c767221 */ /* 0x000fe20000010000 */
[----:B------:R-:W-:Y:S01]  /*47b0*/  FFMA.FTZ R39, R39, R29, R34 ;  /* 0x0000001d27277223 */ /* 0x000fe20000010022 */
[----:B------:R-:W-:Y:S01]  /*47c0*/  FADD.FTZ R53, R53, R40 ;  /* 0x0000002835357221 */ /* 0x000fe20000010000 */
[----:B------:R-:W-:Y:S01]  /*47d0*/  FMUL.FTZ R40, R25, R40 ;  /* 0x0000002819287220 */ /* 0x000fe20000410000 */
[----:B------:R-:W-:Y:S01]  /*47e0*/  FADD.FTZ R118, R118, R29 ;  /* 0x0000001d76767221 */ /* 0x000fe20000010000 */
[----:B------:R-:W-:Y:S01]  /*47f0*/  FFMA.FTZ R32, R32, R42, R39 ;  /* 0x0000002a20207223 */ /* 0x000fe20000010027 */
[----:B------:R-:W-:Y:S01]  /*4800*/  SHF.L.U32 R39, R89, 0x10, RZ ;  /* 0x0000001059277819 */ /* 0x000fe200000006ff */
[----:B------:R-:W-:Y:S01]  /*4810*/  FADD.FTZ R53, R53, R38 ;  /* 0x0000002635357221 */ /* 0x000fe20000010000 */
[----:B------:R-:W-:Y:S01]  /*4820*/  FADD.FTZ R118, R42, R118 ;  /* 0x000000762a767221 */ /* 0x000fe20000010000 */
[----:B------:R-:W-:Y:S01]  /*4830*/  FFMA.FTZ R35, R35, R31, R32 ;  /* 0x0000001f23237223 */ /* 0x000fe20000010020 */
[----:B------:R-:W-:Y:S01]  /*4840*/  FMUL.FTZ R38, R25, R38 ;  /* 0x0000002619267220 */ /* 0x000fe20000410000 */
[----:B------:R-:W-:Y:S01]  /*4850*/  FADD.FTZ R53, R53, R36 ;  /* 0x0000002435357221 */ /* 0x000fe20000010000 */
[----:B------:R-:W-:Y:S01]  /*4860*/  FADD.FTZ R118, R118, R31 ;  /* 0x0000001f76767221 */ /* 0x000fe20000010000 */
[----:B------:R-:W-:Y:S01]  /*4870*/  FFMA.FTZ R30, R30, R40, R35 ;  /* 0x000000281e1e7223 */ /* 0x000fe20000010023 */
[----:B------:R-:W-:Y:S01]  /*4880*/  SHF.L.U32 R35, R87, 0x10, RZ ;  /* 0x0000001057237819 */ /* 0x000fe200000006ff */
[----:B0-----:R-:W-:Y:S01]  /*4890*/  FADD.FTZ R63, R125, 1 ;  /* 0x3f8000007d3f7421 */ /* 0x001fe20000010000 */
[----:B------:R-:W-:Y:S01]  /*48a0*/  SHF.L.U32 R125, R11, 0x10, RZ ;  /* 0x000000100b7d7819 */ /* 0x000fe200000006ff */
[----:B------:R-:W-:Y:S01]  /*48b0*/  FADD.FTZ R118, R40, R118 ;  /* 0x0000007628767221 */ /* 0x000fe20000010000 */
[----:B------:R-:W-:Y:S01]  /*48c0*/  FFMA.FTZ R49, R49, R41, R30 ;  /* 0x0000002931317223 */ /* 0x000fe2000001001e */
[----:B------:R-:W-:-:S02]  /*48d0*/  FADD.FTZ R53, R53, R52 ;  /* 0x0000003435357221 */ /* 0x000fc40000010000 */
[----:B------:R-:W0:Y:S01]  /*48e0*/  MUFU.RCP R63, R63 ;  /* 0x0000003f003f7308 */ /* 0x000e220000001000 */
[----:B------:R-:W-:Y:S01]  /*48f0*/  FADD.FTZ R125, -R20, R125 ;  /* 0x0000007d147d7221 */ /* 0x000fe20000010100 */
[----:B------:R-:W-:Y:S01]  /*4900*/  FADD.FTZ R118, R118, R41 ;  /* 0x0000002976767221 */ /* 0x000fe20000010000 */
[----:B------:R-:W-:Y:S01]  /*4910*/  FFMA.FTZ R46, R46, R38, R49 ;  /* 0x000000262e2e7223 */ /* 0x000fe20000010031 */
[----:B------:R-:W-:Y:S01]  /*4920*/  FADD.FTZ R53, R53, R50 ;  /* 0x0000003235357221 */ /* 0x000fe20000010000 */
[----:B------:R-:W-:Y:S01]  /*4930*/  SHF.L.U32 R49, R85, 0x10, RZ ;  /* 0x0000001055317819 */ /* 0x000fe200000006ff */
[----:B------:R-:W-:Y:S01]  /*4940*/  FADD.FTZ R118, R38, R118 ;  /* 0x0000007626767221 */ /* 0x000fe20000010000 */
[----:B------:R-:W-:Y:S01]  /*4950*/  FFMA.FTZ R46, R47, R37, R46 ;  /* 0x000000252f2e7223 */ /* 0x000fe2000001002e */
[C---:B------:R-:W-:Y:S02]  /*4960*/  FMUL.FTZ R47, R25.reuse, R36 ;  /* 0x00000024192f7220 */ /* 0x040fe40000410000 */
[----:B------:R-:W-:Y:S01]  /*4970*/  FADD.FTZ R118, R118, R37 ;  /* 0x0000002576767221 */ /* 0x000fe20000010000 */
[----:B------:R-:W-:Y:S01]  /*4980*/  FMUL.FTZ R37, R25, R52 ;  /* 0x0000003419257220 */ /* 0x000fe20000410000 */
[----:B------:R-:W-:-:S02]  /*4990*/  FFMA.FTZ R46, R44, R47, R46 ;  /* 0x0000002f2c2e7223 */ /* 0x000fc4000001002e */
[----:B------:R-:W-:Y:S02]  /*49a0*/  FADD.FTZ R118, R47, R118 ;  /* 0x000000762f767221 */ /* 0x000fe40000010000 */
[----:B------:R-:W-:Y:S01]  /*49b0*/  FFMA.FTZ R46, R45, R27, R46 ;  /* 0x0000001b2d2e7223 */ /* 0x000fe2000001002e */
[----:B0-----:R-:W-:Y:S01]  /*49c0*/  FADD.FTZ R124, -R63, 1 ;  /* 0x3f8000003f7c7421 */ /* 0x001fe20000010100 */
[----:B------:R-:W-:Y:S01]  /*49d0*/  FMUL.FTZ R84, R84, R63 ;  /* 0x0000003f54547220 */ /* 0x000fe20000410000 */
[----:B------:R-:W-:Y:S01]  /*49e0*/  FMUL.FTZ R63, R125, R116 ;  /* 0x000000747d3f7220 */ /* 0x000fe20000410000 */
[----:B------:R-:W-:Y:S01]  /*49f0*/  FADD.FTZ R118, R118, R27 ;  /* 0x0000001b76767221 */ /* 0x000fe20000010000 */
[----:B------:R-:W-:Y:S01]  /*4a00*/  FFMA.FTZ R60, R60, R124, 1 ;  /* 0x3f8000003c3c7423 */ /* 0x000fe2000001007c */
[----:B------:R-:W-:Y:S01]  /*4a10*/  FFMA.FTZ R46, R48, R37, R46 ;  /* 0x00000025302e7223 */ /* 0x000fe2000001002e */
[----:B------:R-:W-:Y:S01]  /*4a20*/  FMUL.FTZ R27, R24, R59 ;  /* 0x0000003b181b7220 */ /* 0x000fe20000410000 */
[----:B------:R-:W-:Y:S01]  /*4a30*/  FADD.FTZ R118, R37, R118 ;  /* 0x0000007625767221 */ /* 0x000fe20000010000 */
[----:B------:R-:W-:Y:S01]  /*4a40*/  FMUL.FTZ R60, R84, R60 ;  /* 0x0000003c543c7220 */ /* 0x000fe20000410000 */
[----:B------:R-:W-:Y:S01]  /*4a50*/  FFMA.FTZ R84, R24, R63, R22 ;  /* 0x0000003f18547223 */ /* 0x000fe20000010016 */
[----:B------:R-:W-:Y:S01]  /*4a60*/  FFMA.FTZ R46, R61, R27, R46 ;  /* 0x0000001b3d2e7223 */ /* 0x000fe2000001002e */
[----:B------:R-:W-:Y:S01]  /*4a70*/  FMUL.FTZ R37, R25, R50 ;  /* 0x0000003219257220 */ /* 0x000fe20000410000 */
[----:B------:R-:W-:Y:S01]  /*4a80*/  FADD.FTZ R118, R118, R27 ;  /* 0x0000001b76767221 */ /* 0x000fe20000010000 */
[----:B------:R-:W-:Y:S01]  /*4a90*/  FMUL.FTZ R124, R84, -1.4426950216293334961 ;  /* 0xbfb8aa3b547c7820 */ /* 0x000fe20000410000 */
[----:B------:R-:W-:Y:S01]  /*4aa0*/  FMUL.FTZ R27, R24, R55 ;  /* 0x00000037181b7220 */ /* 0x000fe20000410000 */
[----:B------:R-:W-:Y:S01]  /*4ab0*/  FFMA.FTZ R46, R58, R37, R46 ;  /* 0x000000253a2e7223 */ /* 0x000fe2000001002e */
[----:B------:R-:W-:Y:S01]  /*4ac0*/  FADD.FTZ R118, R37, R118 ;  /* 0x0000007625767221 */ /* 0x000fe20000010000 */
[-C--:B------:R-:W-:Y:S01]  /*4ad0*/  FMUL.FTZ R37, R25, R60.reuse ;  /* 0x0000003c19257220 */ /* 0x080fe20000410000 */
[----:B------:R-:W-:Y:S01]  /*4ae0*/  FFMA.FTZ R51, R56, R60, R51 ;  /* 0x0000003c38337223 */ /* 0x000fe20000010033 */
[----:B------:R-:W0:Y:S01]  /*4af0*/  MUFU.EX2 R124, R124 ;  /* 0x0000007c007c7308 */ /* 0x000e220000000800 */
[----:B------:R-:W-:Y:S01]  /*4b00*/  FFMA.FTZ R46, R57, R27, R46 ;  /* 0x0000001b392e7223 */ /* 0x000fe2000001002e */
[----:B------:R-:W-:Y:S01]  /*4b10*/  FADD.FTZ R118, R118, R27 ;  /* 0x0000001b76767221 */ /* 0x000fe20000010000 */
[----:B------:R-:W-:Y:S01]  /*4b20*/  FADD.FTZ R60, R53, R60 ;  /* 0x0000003c353c7221 */ /* 0x000fe20000010000 */
[----:B------:R-:W-:Y:S01]  /*4b30*/  FADD.FTZ R55, R54, R55 ;  /* 0x0000003736377221 */ /* 0x000fe20000010000 */
[----:B------:R-:W-:Y:S01]  /*4b40*/  FFMA.FTZ R46, R56, R37, R46 ;  /* 0x00000025382e7223 */ /* 0x000fe2000001002e */
[----:B------:R-:W-:Y:S01]  /*4b50*/  FADD.FTZ R118, R37, R118 ;  /* 0x0000007625767221 */ /* 0x000fe20000010000 */
[----:B0-----:R-:W-:-:S06]  /*4b60*/  FADD.FTZ R117, R124, 1 ;  /* 0x3f8000007c757421 */ /* 0x001fcc0000010000 */
[----:B------:R-:W0:Y:S02]  /*4b70*/  MUFU.RCP R117, R117 ;  /* 0x0000007500757308 */ /* 0x000e240000001000 */
[----:B0-----:R-:W-:Y:S01]  /*4b80*/  FADD.FTZ R125, -R117, 1 ;  /* 0x3f800000757d7421 */ /* 0x001fe20000010100 */
[----:B------:R-:W-:-:S03]  /*4b90*/  FMUL.FTZ R62, R62, R117 ;  /* 0x000000753e3e7220 */ /* 0x000fc60000410000 */
[----:B------:R-:W-:Y:S01]  /*4ba0*/  FFMA.FTZ R125, R84, R125, 1 ;  /* 0x3f800000547d7423 */ /* 0x000fe2000001007d */
[----:B------:R-:W-:-:S03]  /*4bb0*/  SHF.L.U32 R84, R90, 0x10, RZ ;  /* 0x000000105a547819 */ /* 0x000fc600000006ff */
[----:B------:R-:W-:Y:S02]  /*4bc0*/  FMUL.FTZ R62, R62, R125 ;  /* 0x0000007d3e3e7220 */ /* 0x000fe40000410000 */
[----:B------:R-:W-:Y:S02]  /*4bd0*/  FADD.FTZ R84, -R20, R84 ;  /* 0x0000005414547221 */ /* 0x000fe40000010100 */
[-C--:B------:R-:W-:Y:S01]  /*4be0*/  FMUL.FTZ R27, R24, R62.reuse ;  /* 0x0000003e181b7220 */ /* 0x080fe20000410000 */
[----:B------:R-:W-:Y:S01]  /*4bf0*/  FFMA.FTZ R26, R63, R62, R26 ;  /* 0x0000003e3f1a7223 */ /* 0x000fe2000001001a */
[----:B------:R-:W-:Y:S01]  /*4c00*/  FMUL.FTZ R84, R84, R116 ;  /* 0x0000007454547220 */ /* 0x000fe20000410000 */
[----:B------:R-:W-:Y:S01]  /*4c10*/  FADD.FTZ R55, R55, R62 ;  /* 0x0000003e37377221 */ /* 0x000fe20000010000 */
[----:B------:R-:W-:Y:S01]  /*4c20*/  FFMA.FTZ R46, R63, R27, R46 ;  /* 0x0000001b3f2e7223 */ /* 0x000fe2000001002e */
[----:B------:R-:W-:Y:S01]  /*4c30*/  FADD.FTZ R118, R118, R27 ;  /* 0x0000001b76767221 */ /* 0x000fe20000010000 */
        /* <DEDUP_REMOVED lines=9> */
[----:B------:R-:W-:Y:S01]  /*4cd0*/  FMUL.FTZ R33, R43, R125 ;  /* 0x0000007d2b217220 */ /* 0x000fe20000410000 */
[----:B------:R-:W-:Y:S01]  /*4ce0*/  SHF.L.U32 R125, R14, 0x10, RZ ;  /* 0x000000100e7d7819 */ /* 0x000fe200000006ff */
        /* <DEDUP_REMOVED lines=72> */
[C---:B------:R-:W-:Y:S01]  /*5170*/  FFMA.FTZ R51, R42.reuse, R31, R51 ;  /* 0x0000001f2a337223 */ /* 0x040fe20000010033 */
[----:B------:R-:W-:Y:S02]  /*5180*/  FMUL.FTZ R35, R117, R116 ;  /* 0x0000007475237220 */ /* 0x000fe40000410000 */
        /* <DEDUP_REMOVED lines=13> */
[----:B------:R-:W-:Y:S01]  /*5260*/  FMUL.FTZ R27, R24, R40 ;  /* 0x00000028181b7220 */ /* 0x000fe20000410000 */
[----:B------:R-:W-:Y:S01]  /*5270*/  FADD.FTZ R62, R55, R40 ;  /* 0x00000028373e7221 */ /* 0x000fe20000010000 */
[----:B------:R-:W-:Y:S02]  /*5280*/  FMUL.FTZ R30, R117, R116 ;  /* 0x00000074751e7220 */ /* 0x000fe40000410000 */
[----:B------:R-:W-:Y:S01]  /*5290*/  FFMA.FTZ R29, R35, R27, R26 ;  /* 0x0000001b231d7223 */ /* 0x000fe2000001001a */
[----:B------:R-:W-:Y:S01]  /*52a0*/  FADD.FTZ R118, R118, R27 ;  /* 0x0000001b76767221 */ /* 0x000fe20000010000 */
[----:B------:R-:W-:Y:S01]  /*52b0*/  FFMA.FTZ R41, R25, R30, R23 ;  /* 0x0000001e19297223 */ /* 0x000fe20000010017 */
[----:B------:R-:W-:Y:S01]  /*52c0*/  FADD.FTZ R26, R60, R31 ;  /* 0x0000001f3c1a7221 */ /* 0x000fe20000010000 */
[----:B------:R-:W-:-:S02]  /*52d0*/  FFMA.FTZ R60, R35, R40, R28 ;  /* 0x00000028233c7223 */ /* 0x000fc4000001001c */
[----:B------:R-:W-:-:S06]  /*52e0*/  FMUL.FTZ R124, R41, -1.4426950216293334961 ;  /* 0xbfb8aa3b297c7820 */ /* 0x000fcc0000410000 */
[----:B------:R-:W0:Y:S02]  /*52f0*/  MUFU.EX2 R124, R124 ;  /* 0x0000007c007c7308 */ /* 0x000e240000000800 */
[----:B0-----:R-:W-:-:S06]  /*5300*/  FADD.FTZ R117, R124, 1 ;  /* 0x3f8000007c757421 */ /* 0x001fcc0000010000 */
[----:B------:R-:W0:Y:S02]  /*5310*/  MUFU.RCP R117, R117 ;  /* 0x0000007500757308 */ /* 0x000e240000001000 */
[----:B0-----:R-:W-:Y:S01]  /*5320*/  FADD.FTZ R125, -R117, 1 ;  /* 0x3f800000757d7421 */ /* 0x001fe20000010100 */
[----:B------:R-:W-:-:S03]  /*5330*/  FMUL.FTZ R49, R49, R117 ;  /* 0x0000007531317220 */ /* 0x000fc60000410000 */
[----:B------:R-:W-:-:S04]  /*5340*/  FFMA.FTZ R41, R41, R125, 1 ;  /* 0x3f80000029297423 */ /* 0x000fc8000001007d */
[----:B------:R-:W-:-:S04]  /*5350*/  FMUL.FTZ R41, R49, R41 ;  /* 0x0000002931297220 */ /* 0x000fc80000410000 */
[-C--:B------:R-:W-:Y:S01]  /*5360*/  FMUL.FTZ R33, R25, R41.reuse ;  /* 0x0000002919217220 */ /* 0x080fe20000410000 */
[----:B------:R-:W-:Y:S01]  /*5370*/  FFMA.FTZ R61, R30, R41, R51 ;  /* 0x000000291e3d7223 */ /* 0x000fe20000010033 */
[----:B------:R-:W-:Y:S02]  /*5380*/  FADD.FTZ R63, R26, R41 ;  /* 0x000000291a3f7221 */ /* 0x000fe40000010000 */
[----:B------:R-:W-:Y:S01]  /*5390*/  FFMA.FTZ R32, R30, R33, R29 ;  /* 0x000000211e207223 */ /* 0x000fe2000001001d */
[----:B------:R-:W-:-:S07]  /*53a0*/  FADD.FTZ R33, R33, R118 ;  /* 0x0000007621217221 */ /* 0x000fce0000010000 */
.L_x_132:
[----:B------:R-:W0:Y:S01]  /*53b0*/  SHFL.DOWN PT, R26, R32, 0x1, 0x1f ;  /* 0x08201f00201a7f89 */ /* 0x000e2200000e0000 */
[C---:B------:R-:W-:Y:S01]  /*53c0*/  ISETP.GT.AND P0, PT, R0.reuse, 0x1e, PT ;  /* 0x0000001e0000780c */ /* 0x040fe20003f04270 */
[----:B------:R-:W1:Y:S01]  /*53d0*/  S2UR UR8, SR_CgaCtaId ;  /* 0x00000000000879c3 */ /* 0x000e620000008800 */
[----:B------:R-:W-:Y:S01]  /*53e0*/  UMOV UR5, 0x400 ;  /* 0x0000040000057882 */ /* 0x000fe20000000000 */
[----:B------:R-:W2:Y:S01]  /*53f0*/  SHFL.DOWN PT, R27, R33, 0x1, 0x1f ;  /* 0x08201f00211b7f89 */ /* 0x000ea200000e0000 */
[----:B------:R-:W-:Y:S01]  /*5400*/  UIADD3 UR4, UPT, UPT, UR5, 0x90, URZ ;  /* 0x0000009005047890 */ /* 0x000fe2000fffe0ff */
[C---:B------:R-:W-:Y:S01]  /*5410*/  ISETP.GT.AND P3, PT, R0.reuse, 0xf, PT ;  /* 0x0000000f0000780c */ /* 0x040fe20003f64270 */
[----:B------:R-:W-:Y:S01]  /*5420*/  BSSY.RECONVERGENT B0, `(.L_x_133) ;  /* 0x0000028000007945 */ /* 0x000fe20003800200 */
[----:B------:R-:W3:Y:S01]  /*5430*/  S2R R52, SR_TID.X ;  /* 0x0000000000347919 */ /* 0x000ee20000002100 */
[----:B------:R-:W-:Y:S01]  /*5440*/  ISETP.GT.AND P2, PT, R0, 0x17, PT ;  /* 0x000000170000780c */ /* 0x000fe20003f44270 */
[----:B------:R-:W4:Y:S08]  /*5450*/  LDC R84, c[0x0][0x374] ;  /* 0x0000dd00ff547b82 */ /* 0x000f300000000800 */
[----:B------:R-:W5:Y:S01]  /*5460*/  LDC R117, c[0x0][0x370] ;  /* 0x0000dc00ff757b82 */ /* 0x000f620000000800 */
[----:B0-----:R-:W-:Y:S01]  /*5470*/  @!P0 FADD.FTZ R32, R26, R32 ;  /* 0x000000201a208221 */ /* 0x001fe20000010000 */
[----:B-1----:R-:W-:Y:S01]  /*5480*/  ULEA UR4, UR8, UR4, 0x18 ;  /* 0x0000000408047291 */ /* 0x002fe2000f8ec0ff */
[----:B--2---:R-:W-:-:S03]  /*5490*/  @!P0 FADD.FTZ R33, R27, R33 ;  /* 0x000000211b218221 */ /* 0x004fc60000010000 */
[----:B------:R-:W0:Y:S01]  /*54a0*/  SHFL.DOWN PT, R26, R32, 0x2, 0x1f ;  /* 0x08401f00201a7f89 */ /* 0x000e2200000e0000 */
[----:B------:R-:W-:-:S03]  /*54b0*/  ISETP.GT.AND P0, PT, R0, 0x1d, PT ;  /* 0x0000001d0000780c */ /* 0x000fc60003f04270 */
[----:B------:R-:W1:Y:S01]  /*54c0*/  SHFL.DOWN PT, R27, R33, 0x2, 0x1f ;  /* 0x08401f00211b7f89 */ /* 0x000e6200000e0000 */
[C---:B---3--:R-:W-:Y:S02]  /*54d0*/  LEA R118, R52.reuse, UR4, 0x4 ;  /* 0x0000000434767c11 */ /* 0x048fe4000f8e20ff */
[C---:B------:R-:W-:Y:S02]  /*54e0*/  ISETP.NE.AND P1, PT, R52.reuse, RZ, PT ;  /* 0x000000ff3400720c */ /* 0x040fe40003f25270 */
[----:B------:R-:W-:Y:S01]  /*54f0*/  ISETP.GT.U32.AND P4, PT, R52, 0xd, PT ;  /* 0x0000000d3400780c */ /* 0x000fe20003f84070 */
[----:B------:R-:W-:Y:S04]  /*5500*/  STS.128 [R118], R60 ;  /* 0x0000003c76007388 */ /* 0x000fe80000000c00 */
        /* <DEDUP_REMOVED lines=8> */
[----:B-----5:R-:W-:-:S03]  /*5590*/  ISETP.GE.U32.AND P0, PT, R117, 0x2, PT ;  /* 0x000000027500780c */ /* 0x020fc60003f06070 */
[----:B------:R-:W1:Y:S01]  /*55a0*/  SHFL.DOWN PT, R27, R33, 0x8, 0x1f ;  /* 0x09001f00211b7f89 */ /* 0x000e6200000e0000 */
[----:B0-----:R-:W-:Y:S01]  /*55b0*/  FADD.FTZ R29, R32, R26 ;  /* 0x0000001a201d7221 */ /* 0x001fe20000010000 */
[----:B-1----:R-:W-:-:S04]  /*55c0*/  FADD.FTZ R30, R33, R27 ;  /* 0x0000001b211e7221 */ /* 0x002fc80000010000 */
[----:B------:R-:W-:Y:S02]  /*55d0*/  FSEL R26, R32, R29, P2 ;  /* 0x0000001d201a7208 */ /* 0x000fe40001000000 */
[----:B------:R-:W-:-:S03]  /*55e0*/  FSEL R27, R33, R30, P2 ;  /* 0x0000001e211b7208 */ /* 0x000fc60001000000 */
[----:B------:R0:W1:Y:S04]  /*55f0*/  SHFL.DOWN PT, R32, R26, 0x10, 0x1f ;  /* 0x0a001f001a207f89 */ /* 0x00006800000e0000 */
[----:B------:R0:W2:Y:S01]  /*5600*/  SHFL.DOWN PT, R31, R27, 0x10, 0x1f ;  /* 0x0a001f001b1f7f89 */ /* 0x0000a200000e0000 */
[----:B----4-:R-:W-:Y:S05]  /*5610*/  @P3 BRA `(.L_x_134) ;  /* 0x0000000000203947 */ /* 0x010fea0003800000 */
        /* <DEDUP_REMOVED lines=8> */
.L_x_134:
[----:B------:R-:W-:Y:S05]  /*56a0*/  BSYNC.RECONVERGENT B0 ;  /* 0x0000000000007941 */ /* 0x000fea0003800200 */
.L_x_133:
[----:B------:R-:W-:Y:S06]  /*56b0*/  BAR.SYNC.DEFER_BLOCKING 0x0 ;  /* 0x0000000000007b1d */ /* 0x000fec0000010000 */
[----:B------:R-:W-:Y:S04]  /*56c0*/  BSSY.RECONVERGENT B0, `(.L_x_135) ;  /* 0x0000024000007945 */ /* 0x000fe80003800200 */
[----:B------:R-:W-:Y:S05]  /*56d0*/  @P1 BRA `(.L_x_136) ;  /* 0x0000000000881947 */ /* 0x000fea0003800000 */
[----:B------:R-:W-:-:S09]  /*56e0*/  ULEA UR4, UR8, UR5, 0x18 ;  /* 0x0000000508047291 */ /* 0x000fd2000f8ec0ff */
[----:B------:R-:W4:Y:S04]  /*56f0*/  LDS.64 R48, [UR4+0x18] ;  /* 0x00001804ff307984 */ /* 0x000f280008000a00 */
[----:B--23--:R-:W2:Y:S04]  /*5700*/  LDS.128 R28, [UR4+0x20] ;  /* 0x00002004ff1c7984 */ /* 0x00cea80008000c00 */
[----:B------:R-:W3:Y:S04]  /*5710*/  LDS.128 R44, [UR4+0x30] ;  /* 0x00003004ff2c7984 */ /* 0x000ee80008000c00 */
[----:B------:R-:W5:Y:S04]  /*5720*/  LDS.128 R40, [UR4+0x40] ;  /* 0x00004004ff287984 */ /* 0x000f680008000c00 */
[----:B------:R-:W5:Y:S04]  /*5730*/  LDS.128 R36, [UR4+0x50] ;  /* 0x00005004ff247984 */ /* 0x000f680008000c00 */
[----:B-1----:R-:W1:Y:S01]  /*5740*/  LDS.128 R32, [UR4+0x60] ;  /* 0x00006004ff207984 */ /* 0x002e620008000c00 */
[----:B----4-:R-:W-:Y:S01]  /*5750*/  FADD.FTZ R51, R26, R48 ;  /* 0x000000301a337221 */ /* 0x010fe20000010000 */
[----:B0-----:R-:W-:-:S03]  /*5760*/  FADD.FTZ R26, R27, R49 ;  /* 0x000000311b1a7221 */ /* 0x001fc60000010000 */
[----:B--2---:R-:W-:Y:S01]  /*5770*/  FADD.FTZ R27, R51, R28 ;  /* 0x0000001c331b7221 */ /* 0x004fe20000010000 */
[----:B------:R-:W-:Y:S01]  /*5780*/  FADD.FTZ R26, R26, R29 ;  /* 0x0000001d1a1a7221 */ /* 0x000fe20000010000 */
[----:B------:R-:W0:Y:S02]  /*5790*/  LDS.128 R48, [UR4+0x70] ;  /* 0x00007004ff307984 */ /* 0x000e240008000c00 */
[----:B------:R-:W-:Y:S01]  /*57a0*/  FADD.FTZ R27, R27, R30 ;  /* 0x0000001e1b1b7221 */ /* 0x000fe20000010000 */
[----:B------:R-:W-:-:S03]  /*57b0*/  FADD.FTZ R26, R26, R31 ;  /* 0x0000001f1a1a7221 */ /* 0x000fc60000010000 */
[----:B---3--:R-:W-:Y:S01]  /*57c0*/  FADD.FTZ R27, R27, R44 ;  /* 0x0000002c1b1b7221 */ /* 0x008fe20000010000 */
[----:B------:R-:W-:-:S03]  /*57d0*/  FADD.FTZ R26, R26, R45 ;  /* 0x0000002d1a1a7221 */ /* 0x000fc60000010000 */
[----:B------:R-:W-:Y:S01]  /*57e0*/  FADD.FTZ R27, R27, R46 ;  /* 0x0000002e1b1b7221 */ /* 0x000fe20000010000 */
[----:B------:R-:W-:-:S03]  /*57f0*/  FADD.FTZ R26, R26, R47 ;  /* 0x0000002f1a1a7221 */ /* 0x000fc60000010000 */
[----:B-----5:R-:W-:Y:S01]  /*5800*/  FADD.FTZ R27, R27, R40 ;  /* 0x000000281b1b7221 */ /* 0x020fe20000010000 */
[----:B------:R-:W-:-:S03]  /*5810*/  FADD.FTZ R26, R26, R41 ;  /* 0x000000291a1a7221 */ /* 0x000fc60000010000 */
[----:B------:R-:W-:Y:S01]  /*5820*/  FADD.FTZ R27, R27, R42 ;  /* 0x0000002a1b1b7221 */ /* 0x000fe20000010000 */
[----:B------:R-:W-:-:S03]  /*5830*/  FADD.FTZ R26, R26, R43 ;  /* 0x0000002b1a1a7221 */ /* 0x000fc60000010000 */
[----:B------:R-:W-:Y:S01]  /*5840*/  FADD.FTZ R27, R27, R36 ;  /* 0x000000241b1b7221 */ /* 0x000fe20000010000 */
        /* <DEDUP_REMOVED lines=11> */
.L_x_136:
[----:B------:R-:W-:Y:S05]  /*5900*/  BSYNC.RECONVERGENT B0 ;  /* 0x0000000000007941 */ /* 0x000fea0003800200 */
.L_x_135:
[----:B------:R-:W-:Y:S01]  /*5910*/  BAR.SYNC.DEFER_BLOCKING 0x0 ;  /* 0x0000000000007b1d */ /* 0x000fe20000010000 */
[----:B------:R-:W-:-:S05]  /*5920*/  IMAD R119, R119, 0xe, R52 ;  /* 0x0000000e77777824 */ /* 0x000fca00078e0234 */
[----:B------:R-:W-:Y:S04]  /*5930*/  BSSY.RECONVERGENT B0, `(.L_x_137) ;  /* 0x000009d000007945 */ /* 0x000fe80003800200 */
[----:B------:R-:W-:Y:S05]  /*5940*/  @P4 BRA `(.L_x_138) ;  /* 0x00000008006c4947 */ /* 0x000fea0003800000 */
[----:B--23--:R-:W2:Y:S04]  /*5950*/  LDS.128 R28, [R118+0xe0] ;  /* 0x0000e000761c7984 */ /* 0x00cea80000000c00 */
[----:B-1----:R-:W1:Y:S04]  /*5960*/  LDS.128 R32, [R118+0x1c0] ;  /* 0x0001c00076207984 */ /* 0x002e680000000c00 */
[----:B------:R-:W3:Y:S04]  /*5970*/  LDS.128 R36, [R118+0x2a0] ;  /* 0x0002a00076247984 */ /* 0x000ee80000000c00 */
[----:B------:R-:W4:Y:S04]  /*5980*/  LDS.128 R52, [R118+0x380] ;  /* 0x0003800076347984 */ /* 0x000f280000000c00 */
[----:B------:R-:W5:Y:S04]  /*5990*/  LDS.128 R48, [R118+0x460] ;  /* 0x0004600076307984 */ /* 0x000f680000000c00 */
[----:B------:R-:W0:Y:S04]  /*59a0*/  LDS.128 R44, [R118+0x540] ;  /* 0x00054000762c7984 */ /* 0x000e280000000c00 */
[----:B------:R-:W0:Y:S01]  /*59b0*/  LDS.128 R40, [R118+0x620] ;  /* 0x0006200076287984 */ /* 0x000e220000000c00 */
[----:B--2---:R-:W-:Y:S01]  /*59c0*/  FADD.FTZ R57, R60, R28 ;  /* 0x0000001c3c397221 */ /* 0x004fe20000010000 */
[----:B------:R-:W-:Y:S01]  /*59d0*/  FADD.FTZ R28, R61, R29 ;  /* 0x0000001d3d1c7221 */ /* 0x000fe20000010000 */
[----:B------:R-:W-:Y:S01]  /*59e0*/  FADD.FTZ R59, R62, R30 ;  /* 0x0000001e3e3b7221 */ /* 0x000fe20000010000 */
[----:B------:R-:W-:Y:S01]  /*59f0*/  FADD.FTZ R56, R63, R31 ;  /* 0x0000001f3f387221 */ /* 0x000fe20000010000 */
[----:B-1----:R-:W-:Y:S01]  /*5a00*/  FADD.FTZ R57, R57, R32 ;  /* 0x0000002039397221 */ /* 0x002fe20000010000 */
[----:B------:R-:W-:Y:S01]  /*5a10*/  FADD.FTZ R58, R28, R33 ;  /* 0x000000211c3a7221 */ /* 0x000fe20000010000 */
[----:B------:R-:W-:Y:S01]  /*5a20*/  FADD.FTZ R59, R59, R34 ;  /* 0x000000223b3b7221 */ /* 0x000fe20000010000 */
[----:B------:R-:W1:Y:S01]  /*5a30*/  LDS.128 R28, [R118+0x700] ;  /* 0x00070000761c7984 */ /* 0x000e620000000c00 */
[----:B------:R-:W-:Y:S01]  /*5a40*/  FADD.FTZ R56, R56, R35 ;  /* 0x0000002338387221 */ /* 0x000fe20000010000 */
[----:B---3--:R-:W-:Y:S01]  /*5a50*/  FADD.FTZ R57, R57, R36 ;  /* 0x0000002439397221 */ /* 0x008fe20000010000 */
[----:B------:R-:W-:Y:S01]  /*5a60*/  FADD.FTZ R58, R58, R37 ;  /* 0x000000253a3a7221 */ /* 0x000fe20000010000 */
[----:B------:R-:W2:Y:S01]  /*5a70*/  LDS.128 R32, [R118+0x7e0] ;  /* 0x0007e00076207984 */ /* 0x000ea20000000c00 */
[----:B------:R-:W-:Y:S01]  /*5a80*/  FADD.FTZ R59, R59, R38 ;  /* 0x000000263b3b7221 */ /* 0x000fe20000010000 */
[----:B------:R-:W-:Y:S01]  /*5a90*/  FADD.FTZ R56, R56, R39 ;  /* 0x0000002738387221 */ /* 0x000fe20000010000 */
[----:B----4-:R-:W-:Y:S01]  /*5aa0*/  FADD.FTZ R57, R57, R52 ;  /* 0x0000003439397221 */ /* 0x010fe20000010000 */
[----:B------:R-:W3:Y:S01]  /*5ab0*/  LDS.128 R36, [R118+0x8c0] ;  /* 0x0008c00076247984 */ /* 0x000ee20000000c00 */
[----:B------:R-:W-:Y:S01]  /*5ac0*/  FADD.FTZ R58, R58, R53 ;  /* 0x000000353a3a7221 */ /* 0x000fe20000010000 */
[----:B------:R-:W-:Y:S01]  /*5ad0*/  FADD.FTZ R59, R59, R54 ;  /* 0x000000363b3b7221 */ /* 0x000fe20000010000 */
[----:B------:R-:W-:Y:S01]  /*5ae0*/  FADD.FTZ R56, R56, R55 ;  /* 0x0000003738387221 */ /* 0x000fe20000010000 */
[----:B-----5:R-:W-:Y:S01]  /*5af0*/  FADD.FTZ R57, R57, R48 ;  /* 0x0000003039397221 */ /* 0x020fe20000010000 */
[----:B------:R-:W4:Y:S01]  /*5b00*/  LDS.128 R52, [R118+0x9a0] ;  /* 0x0009a00076347984 */ /* 0x000f220000000c00 */
[----:B------:R-:W-:Y:S01]  /*5b10*/  FADD.FTZ R58, R58, R49 ;  /* 0x000000313a3a7221 */ /* 0x000fe20000010000 */
[----:B------:R-:W-:Y:S01]  /*5b20*/  FADD.FTZ R59, R59, R50 ;  /* 0x000000323b3b7221 */ /* 0x000fe20000010000 */
[----:B------:R-:W-:Y:S01]  /*5b30*/  FADD.FTZ R56, R56, R51 ;  /* 0x0000003338387221 */ /* 0x000fe20000010000 */
[----:B0-----:R-:W-:Y:S01]  /*5b40*/  FADD.FTZ R57, R57, R44 ;  /* 0x0000002c39397221 */ /* 0x001fe20000010000 */
[----:B------:R-:W0:Y:S01]  /*5b50*/  LDS.128 R48, [R118+0xa80] ;  /* 0x000a800076307984 */ /* 0x000e220000000c00 */
[----:B------:R-:W-:Y:S01]  /*5b60*/  FADD.FTZ R58, R58, R45 ;  /* 0x0000002d3a3a7221 */ /* 0x000fe20000010000 */
[----:B------:R-:W-:Y:S01]  /*5b70*/  FADD.FTZ R59, R59, R46 ;  /* 0x0000002e3b3b7221 */ /* 0x000fe20000010000 */
[----:B------:R-:W-:Y:S01]  /*5b80*/  FADD.FTZ R56, R56, R47 ;  /* 0x0000002f38387221 */ /* 0x000fe20000010000 */
[----:B------:R-:W-:Y:S01]  /*5b90*/  FADD.FTZ R57, R57, R40 ;  /* 0x0000002839397221 */ /* 0x000fe20000010000 */
[----:B------:R-:W5:Y:S01]  /*5ba0*/  LDS.128 R44, [R118+0xb60] ;  /* 0x000b6000762c7984 */ /* 0x000f620000000c00 */
[----:B------:R-:W-:Y:S01]  /*5bb0*/  FADD.FTZ R58, R58, R41 ;  /* 0x000000293a3a7221 */ /* 0x000fe20000010000 */
[----:B------:R-:W-:Y:S01]  /*5bc0*/  FADD.FTZ R59, R59, R42 ;  /* 0x0000002a3b3b7221 */ /* 0x000fe20000010000 */
[----:B------:R-:W-:-:S02]  /*5bd0*/  FADD.FTZ R56, R56, R43 ;  /* 0x0000002b38387221 */ /* 0x000fc40000010000 */
[----:B------:R-:W5:Y:S01]  /*5be0*/  LDS.128 R40, [R118+0xc40] ;  /* 0x000c400076287984 */ /* 0x000f620000000c00 */
        /* <DEDUP_REMOVED lines=9> */
[----:B---3--:R-:W-:Y:S01]  /*5c80*/  FADD.FTZ R57, R57, R36 ;  /* 0x0000002439397221 */ /* 0x008fe20000010000 */
[----:B------:R-:W2:Y:S01]  /*5c90*/  LDS.128 R32, [R118+0xe00] ;  /* 0x000e000076207984 */ /* 0x000ea20000000c00 */
[----:B------:R-:W-:Y:S01]  /*5ca0*/  FADD.FTZ R58, R58, R37 ;  /* 0x000000253a3a7221 */ /* 0x000fe20000010000 */
[----:B------:R-:W-:Y:S01]  /*5cb0*/  FADD.FTZ R59, R59, R38 ;  /* 0x000000263b3b7221 */ /* 0x000fe20000010000 */
[----:B------:R-:W-:Y:S01]  /*5cc0*/  FADD.FTZ R56, R56, R39 ;  /* 0x0000002738387221 */ /* 0x000fe20000010000 */
[----:B----4-:R-:W-:Y:S01]  /*5cd0*/  FADD.FTZ R57, R57, R52 ;  /* 0x0000003439397221 */ /* 0x010fe20000010000 */
        /* <DEDUP_REMOVED lines=8> */
[----:B-----5:R-:W-:Y:S01]  /*5d60*/  FADD.FTZ R49, R57, R44 ;  /* 0x0000002c39317221 */ /* 0x020fe20000010000 */
[----:B------:R-:W3:Y:S01]  /*5d70*/  LDS.128 R52, [R118+0xfc0] ;  /* 0x000fc00076347984 */ /* 0x000ee20000000c00 */
[----:B------:R-:W-:Y:S01]  /*5d80*/  FADD.FTZ R44, R58, R45 ;  /* 0x0000002d3a2c7221 */ /* 0x000fe20000010000 */
[----:B------:R-:W-:Y:S01]  /*5d90*/  FADD.FTZ R45, R59, R46 ;  /* 0x0000002e3b2d7221 */ /* 0x000fe20000010000 */
[----:B------:R-:W-:Y:S01]  /*5da0*/  FADD.FTZ R46, R56, R47 ;  /* 0x0000002f382e7221 */ /* 0x000fe20000010000 */
[----:B------:R-:W-:Y:S01]  /*5db0*/  FADD.FTZ R49, R49, R40 ;  /* 0x0000002831317221 */ /* 0x000fe20000010000 */
[----:B------:R-:W4:Y:S01]  /*5dc0*/  LDS.128 R56, [R118+0x10a0] ;  /* 0x0010a00076387984 */ /* 0x000f220000000c00 */
        /* <DEDUP_REMOVED lines=12> */
[----:B------:R-:W2:Y:S01]  /*5e90*/  LDS.128 R48, [R118+0x1340] ;  /* 0x0013400076307984 */ /* 0x000ea20000000c00 */
[----:B------:R-:W-:-:S03]  /*5ea0*/  FADD.FTZ R60, R60, R35 ;  /* 0x000000233c3c7221 */ /* 0x000fc60000010000 */
[----:B------:R-:W2:Y:S01]  /*5eb0*/  LDS.128 R28, [R118+0x1420] ;  /* 0x00142000761c7984 */ /* 0x000ea20000000c00 */
[----:B0-----:R-:W-:Y:S01]  /*5ec0*/  FADD.FTZ R61, R61, R36 ;  /* 0x000000243d3d7221 */ /* 0x001fe20000010000 */
[----:B------:R-:W-:Y:S01]  /*5ed0*/  FADD.FTZ R32, R32, R37 ;  /* 0x0000002520207221 */ /* 0x000fe20000010000 */
[----:B------:R-:W-:Y:S01]  /*5ee0*/  FADD.FTZ R33, R33, R38 ;  /* 0x0000002621217221 */ /* 0x000fe20000010000 */
[----:B------:R-:W-:Y:S01]  /*5ef0*/  FADD.FTZ R60, R60, R39 ;  /* 0x000000273c3c7221 */ /* 0x000fe20000010000 */
[----:B---3--:R-:W-:Y:S01]  /*5f00*/  FADD.FTZ R61, R61, R52 ;  /* 0x000000343d3d7221 */ /* 0x008fe20000010000 */
[----:B------:R-:W-:Y:S01]  /*5f10*/  FADD.FTZ R32, R32, R53 ;  /* 0x0000003520207221 */ /* 0x000fe20000010000 */
[----:B------:R-:W-:Y:S01]  /*5f20*/  FADD.FTZ R33, R33, R54 ;  /* 0x0000003621217221 */ /* 0x000fe20000010000 */
[----:B------:R-:W-:Y:S01]  /*5f30*/  FADD.FTZ R60, R60, R55 ;  /* 0x000000373c3c7221 */ /* 0x000fe20000010000 */
[----:B----4-:R-:W-:Y:S01]  /*5f40*/  FADD.FTZ R61, R61, R56 ;  /* 0x000000383d3d7221 */ /* 0x010fe20000010000 */
[----:B------:R-:W-:Y:S01]  /*5f50*/  FADD.FTZ R36, R32, R57 ;  /* 0x0000003920247221 */ /* 0x000fe20000010000 */
[----:B------:R-:W-:Y:S01]  /*5f60*/  FADD.FTZ R37, R33, R58 ;  /* 0x0000003a21257221 */ /* 0x000fe20000010000 */
[----:B------:R-:W-:Y:S01]  /*5f70*/  FADD.FTZ R60, R60, R59 ;  /* 0x0000003b3c3c7221 */ /* 0x000fe20000010000 */
[----:B------:R-:W0:Y:S01]  /*5f80*/  LDS.128 R32, [R118+0x1500] ;  /* 0x0015000076207984 */ /* 0x000e220000000c00 */
[----:B-----5:R-:W-:Y:S01]  /*5f90*/  FADD.FTZ R61, R61, R40 ;  /* 0x000000283d3d7221 */ /* 0x020fe20000010000 */
[----:B------:R-:W-:Y:S01]  /*5fa0*/  FADD.FTZ R40, R36, R41 ;  /* 0x0000002924287221 */ /* 0x000fe20000010000 */
[----:B------:R-:W-:Y:S01]  /*5fb0*/  FADD.FTZ R53, R37, R42 ;  /* 0x0000002a25357221 */ /* 0x000fe20000010000 */
[----:B------:R-:W-:Y:S01]  /*5fc0*/  FADD.FTZ R60, R60, R43 ;  /* 0x0000002b3c3c7221 */ /* 0x000fe20000010000 */
[----:B------:R-:W3:Y:S04]  /*5fd0*/  LDS.128 R36, [R118+0x15e0] ;  /* 0x0015e00076247984 */ /* 0x000ee80000000c00 */
[----:B------:R-:W-:Y:S01]  /*5fe0*/  LDS.128 R56, [R118+0x1a40] ;  /* 0x001a400076387984 */ /* 0x000fe20000000c00 */
[----:B-1----:R-:W-:Y:S01]  /*5ff0*/  FADD.FTZ R52, R40, R45 ;  /* 0x0000002d28347221 */ /* 0x002fe20000010000 */
[----:B------:R-:W-:-:S02]  /*6000*/  FADD.FTZ R61, R61, R44 ;  /* 0x0000002c3d3d7221 */ /* 0x000fc40000010000 */
[----:B------:R-:W1:Y:S01]  /*6010*/  LDS.128 R40, [R118+0x16c0] ;  /* 0x0016c00076287984 */ /* 0x000e620000000c00 */
[----:B------:R-:W-:Y:S01]  /*6020*/  FADD.FTZ R53, R53, R46 ;  /* 0x0000002e35357221 */ /* 0x000fe20000010000 */
[----:B------:R-:W-:Y:S01]  /*6030*/  FADD.FTZ R60, R60, R47 ;  /* 0x0000002f3c3c7221 */ /* 0x000fe20000010000 */
[----:B--2---:R-:W-:Y:S01]  /*6040*/  FADD.FTZ R61, R61, R48 ;  /* 0x000000303d3d7221 */ /* 0x004fe20000010000 */
[----:B------:R-:W2:Y:S01]  /*6050*/  LDS.128 R44, [R118+0x17a0] ;  /* 0x0017a000762c7984 */ /* 0x000ea20000000c00 */
[----:B------:R-:W-:Y:S01]  /*6060*/  FADD.FTZ R52, R52, R49 ;  /* 0x0000003134347221 */ /* 0x000fe20000010000 */
[----:B------:R-:W-:Y:S01]  /*6070*/  FADD.FTZ R53, R53, R50 ;  /* 0x0000003235357221 */ /* 0x000fe20000010000 */
[----:B------:R-:W-:Y:S01]  /*6080*/  FADD.FTZ R124, R60, R51 ;  /* 0x000000333c7c7221 */ /* 0x000fe20000010000 */
[----:B------:R-:W-:Y:S01]  /*6090*/  FADD.FTZ R125, R61, R28 ;  /* 0x0000001c3d7d7221 */ /* 0x000fe20000010000 */
[----:B------:R-:W4:Y:S01]  /*60a0*/  LDS.128 R48, [R118+0x1880] ;  /* 0x0018800076307984 */ /* 0x000f220000000c00 */
[----:B------:R-:W-:Y:S01]  /*60b0*/  FADD.FTZ R28, R52, R29 ;  /* 0x0000001d341c7221 */ /* 0x000fe20000010000 */
[----:B------:R-:W-:Y:S01]  /*60c0*/  FADD.FTZ R29, R53, R30 ;  /* 0x0000001e351d7221 */ /* 0x000fe20000010000 */
[----:B------:R-:W-:Y:S01]  /*60d0*/  FADD.FTZ R124, R124, R31 ;  /* 0x0000001f7c7c7221 */ /* 0x000fe20000010000 */
[----:B------:R-:W5:Y:S04]  /*60e0*/  LDS.128 R52, [R118+0x1960] ;  /* 0x0019600076347984 */ /* 0x000f680000000c00 */
[----:B------:R-:W5:Y:S01]  /*60f0*/  LDS.128 R60, [R118+0x1b20] ;  /* 0x001b2000763c7984 */ /* 0x000f620000000c00 */
        /* <DEDUP_REMOVED lines=8> */
[----:B-1----:R-:W-:Y:S01]  /*6180*/  FADD.FTZ R125, R125, R40 ;  /* 0x000000287d7d7221 */ /* 0x002fe20000010000 */
[----:B------:R-:W-:Y:S01]  /*6190*/  FADD.FTZ R28, R28, R41 ;  /* 0x000000291c1c7221 */ /* 0x000fe20000010000 */
[----:B------:R-:W-:Y:S01]  /*61a0*/  FADD.FTZ R29, R29, R42 ;  /* 0x0000002a1d1d7221 */ /* 0x000fe20000010000 */
[----:B------:R-:W-:Y:S01]  /*61b0*/  FADD.FTZ R124, R124, R43 ;  /* 0x0000002b7c7c7221 */ /* 0x000fe20000010000 */
[----:B--2---:R-:W-:Y:S01]  /*61c0*/  FADD.FTZ R125, R125, R44 ;  /* 0x0000002c7d7d7221 */ /* 0x004fe20000010000 */
[----:B------:R-:W-:Y:S01]  /*61d0*/  FADD.FTZ R28, R28, R45 ;  /* 0x0000002d1c1c7221 */ /* 0x000fe20000010000 */
[----:B------:R-:W-:Y:S01]  /*61e0*/  FADD.FTZ R29, R29, R46 ;  /* 0x0000002e1d1d7221 */ /* 0x000fe20000010000 */
[----:B------:R-:W-:Y:S01]  /*61f0*/  FADD.FTZ R124, R124, R47 ;  /* 0x0000002f7c7c7221 */ /* 0x000fe20000010000 */
[----:B----4-:R-:W-:Y:S01]  /*6200*/  FADD.FTZ R125, R125, R48 ;  /* 0x000000307d7d7221 */ /* 0x010fe20000010000 */
[----:B------:R-:W-:Y:S01]  /*6210*/  FADD.FTZ R28, R28, R49 ;  /* 0x000000311c1c7221 */ /* 0x000fe20000010000 */
[----:B------:R-:W-:Y:S01]  /*6220*/  FADD.FTZ R29, R29, R50 ;  /* 0x000000321d1d7221 */ /* 0x000fe20000010000 */
[----:B------:R-:W-:Y:S01]  /*6230*/  FADD.FTZ R124, R124, R51 ;  /* 0x000000337c7c7221 */ /* 0x000fe20000010000 */
[----:B-----5:R-:W-:Y:S01]  /*6240*/  FADD.FTZ R125, R125, R52 ;  /* 0x000000347d7d7221 */ /* 0x020fe20000010000 */
[----:B------:R-:W-:Y:S01]  /*6250*/  FADD.FTZ R28, R28, R53 ;  /* 0x000000351c1c7221 */ /* 0x000fe20000010000 */
        /* <DEDUP_REMOVED lines=9> */
[----:B------:R-:W-:-:S07]  /*62f0*/  FADD.FTZ R63, R124, R63 ;  /* 0x0000003f7c3f7221 */ /* 0x000fce0000010000 */
.L_x_138:
[----:B------:R-:W-:Y:S05]  /*6300*/  BSYNC.RECONVERGENT B0 ;  /* 0x0000000000007941 */ /* 0x000fea0003800200 */
.L_x_137:
[----:B------:R-:W-:Y:S04]  /*6310*/  BSSY.RECONVERGENT B0, `(.L_x_139) ;  /* 0x000001c000007945 */ /* 0x000fe80003800200 */
[----:B------:R-:W-:Y:S05]  /*6320*/  @P4 BRA `(.L_x_140) ;  /* 0x0000000000684947 */ /* 0x000fea0003800000 */
[----:B---3--:R-:W1:Y:S08]  /*6330*/  LDC.64 R28, c[0x0][0x3f8] ;  /* 0x0000fe00ff1c7b82 */ /* 0x008e700000000a00 */
[----:B--2---:R-:W2:Y:S01]  /*6340*/  LDC.64 R30, c[0x0][0x3d8] ;  /* 0x0000f600ff1e7b82 */ /* 0x004ea20000000a00 */
[----:B-1----:R-:W-:Y:S01]  /*6350*/  IMAD.WIDE.U32 R32, R28, 0x3, RZ ;  /* 0x000000031c207825 */ /* 0x002fe200078e00ff */
[----:B------:R-:W-:-:S02]  /*6360*/  LEA R37, R29, R29, 0x1 ;  /* 0x0000001d1d257211 */ /* 0x000fc400078e08ff */
[----:B------:R-:W-:Y:S02]  /*6370*/  LEA.HI R39, P2, R29, R28, RZ, 0x1 ;  /* 0x0000001c1d277211 */ /* 0x000fe400078508ff */
[----:B------:R-:W-:Y:S02]  /*6380*/  IADD3 R37, PT, PT, R33, R37, RZ ;  /* 0x0000002521257210 */ /* 0x000fe40007ffe0ff */
[----:B------:R-:W-:Y:S01]  /*6390*/  IADD3.X R34, PT, PT, RZ, R29, RZ, P2, !PT ;  /* 0x0000001dff227210 */ /* 0x000fe200017fe4ff */
[----:B--2---:R-:W-:Y:S01]  /*63a0*/  IMAD.WIDE R30, R119, 0x4, R30 ;  /* 0x00000004771e7825 */ /* 0x004fe200078e021e */
[----:B------:R-:W-:Y:S02]  /*63b0*/  LEA.HI R36, P2, R37, R32, RZ, 0x1 ;  /* 0x0000002025247211 */ /* 0x000fe400078508ff */
[----:B------:R-:W-:Y:S02]  /*63c0*/  SHF.L.U32 R33, R39, 0x1, RZ ;  /* 0x0000000127217819 */ /* 0x000fe400000006ff */
[----:B------:R-:W-:Y:S01]  /*63d0*/  SHF.L.U32 R35, R36, 0x1, RZ ;  /* 0x0000000124237819 */ /* 0x000fe200000006ff */
[----:B------:R4:W-:Y:S01]  /*63e0*/  REDG.E.ADD.F32.FTZ.RN.STRONG.GPU desc[UR6][R30.64], R60 ;  /* 0x0000003c1e0079a6 */ /* 0x0009e2000c12f306 */
[----:B------:R-:W-:-:S02]  /*63f0*/  LOP3.LUT R33, R33, 0xfffffffc, RZ, 0xc0, !PT ;  /* 0xfffffffc21217812 */ /* 0x000fc400078ec0ff */
[----:B------:R-:W-:Y:S02]  /*6400*/  LEA R32, P3, R28, R30, 0x2 ;  /* 0x0000001e1c207211 */ /* 0x000fe400078610ff */
[----:B------:R-:W-:Y:S02]  /*6410*/  IADD3.X R37, PT, PT, RZ, R37, RZ, P2, !PT ;  /* 0x00000025ff257210 */ /* 0x000fe400017fe4ff */
[----:B------:R-:W-:Y:S02]  /*6420*/  LOP3.LUT R35, R35, 0xfffffffc, RZ, 0xc0, !PT ;  /* 0xfffffffc23237812 */ /* 0x000fe400078ec0ff */
[----:B------:R-:W-:Y:S02]  /*6430*/  SHF.L.U64.HI R39, R39, 0x1, R34 ;  /* 0x0000000127277819 */ /* 0x000fe40000010222 */
[----:B------:R-:W-:Y:S02]  /*6440*/  IADD3 R34, P2, PT, R30, R33, RZ ;  /* 0x000000211e227210 */ /* 0x000fe40007f5e0ff */
[----:B------:R-:W-:-:S02]  /*6450*/  LEA.HI.X R33, R28, R31, R29, 0x2, P3 ;  /* 0x0000001f1c217211 */ /* 0x000fc400018f141d */
[----:B------:R-:W-:Y:S02]  /*6460*/  SHF.L.U64.HI R29, R36, 0x1, R37 ;  /* 0x00000001241d7819 */ /* 0x000fe40000010225 */
[----:B------:R-:W-:Y:S02]  /*6470*/  IADD3 R28, P3, PT, R30, R35, RZ ;  /* 0x000000231e1c7210 */ /* 0x000fe40007f7e0ff */
[C---:B------:R-:W-:Y:S02]  /*6480*/  IADD3.X R35, PT, PT, R31.reuse, R39, RZ, P2, !PT ;  /* 0x000000271f237210 */ /* 0x040fe400017fe4ff */
[----:B------:R-:W-:-:S03]  /*6490*/  IADD3.X R29, PT, PT, R31, R29, RZ, P3, !PT ;  /* 0x0000001d1f1d7210 */ /* 0x000fc60001ffe4ff */
[----:B------:R4:W-:Y:S04]  /*64a0*/  REDG.E.ADD.F32.FTZ.RN.STRONG.GPU desc[UR6][R34.64], R61 ;  /* 0x0000003d220079a6 */ /* 0x0009e8000c12f306 */
[----:B------:R4:W-:Y:S04]  /*64b0*/  REDG.E.ADD.F32.FTZ.RN.STRONG.GPU desc[UR6][R32.64], R62 ;  /* 0x0000003e200079a6 */ /* 0x0009e8000c12f306 */
[----:B------:R4:W-:Y:S02]  /*64c0*/  REDG.E.ADD.F32.FTZ.RN.STRONG.GPU desc[UR6][R28.64], R63 ;  /* 0x0000003f1c0079a6 */ /* 0x0009e4000c12f306 */
.L_x_140:
[----:B------:R-:W-:Y:S05]  /*64d0*/  BSYNC.RECONVERGENT B0 ;  /* 0x0000000000007941 */ /* 0x000fea0003800200 */
.L_x_139:
[----:B------:R-:W-:Y:S05]  /*64e0*/  @!P0 BRA `(.L_x_141) ;  /* 0x0000000800948947 */ /* 0x000fea0003800000 */
[----:B------:R-:W5:Y:S01]  /*64f0*/  LDC.64 R40, c[0x0][0x3d0] ;  /* 0x0000f400ff287b82 */ /* 0x000f620000000a00 */
[----:B------:R-:W0:Y:S01]  /*6500*/  S2R R43, SR_CTAID.Y ;  /* 0x00000000002b7919 */ /* 0x000e220000002600 */
[----:B----4-:R-:W-:Y:S02]  /*6510*/  LOP3.LUT R29, R80, 0x1, RZ, 0xc0, !PT ;  /* 0x00000001501d7812 */ /* 0x010fe400078ec0ff */
[----:B------:R-:W-:-:S03]  /*6520*/  ISETP.GE.U32.AND P2, PT, R117, 0x8, PT ;  /* 0x000000087500780c */ /* 0x000fc60003f46070 */
[----:B------:R-:W-:-:S04]  /*6530*/  IMAD R30, R29, R84, RZ ;  /* 0x000000541d1e7224 */ /* 0x000fc800078e02ff */
[----:B---3--:R-:W-:-:S05]  /*6540*/  IMAD R28, R30, R117, RZ ;  /* 0x000000751e1c7224 */ /* 0x008fca00078e02ff */
[----:B------:R-:W-:-:S05]  /*6550*/  SHF.L.U32 R29, R28, 0x1, RZ ;  /* 0x000000011c1d7819 */ /* 0x000fca00000006ff */
[----:B-----5:R-:W-:Y:S01]  /*6560*/  IMAD.WIDE R40, R29, 0x4, R40 ;  /* 0x000000041d287825 */ /* 0x020fe200078e0228 */
[----:B0-----:R-:W-:Y:S06]  /*6570*/  @P1 BRA `(.L_x_142) ;  /* 0x0000000000501947 */ /* 0x001fec0003800000 */
[----:B------:R-:W0:Y:S01]  /*6580*/  LDC.64 R28, c[0x0][0x3c8] ;  /* 0x0000f200ff1c7b82 */ /* 0x000e220000000a00 */
[----:B-1----:R-:W-:Y:S01]  /*6590*/  LOP3.LUT P0, R32, R80, 0x2, RZ, 0xc0, !PT ;  /* 0x0000000250207812 */ /* 0x002fe2000780c0ff */
[----:B------:R-:W-:Y:S01]  /*65a0*/  IMAD R33, R3, R84, R43 ;  /* 0x0000005403217224 */ /* 0x000fe200078e022b */
[----:B--2---:R-:W-:Y:S02]  /*65b0*/  IADD3 R31, PT, PT, R30, R43, RZ ;  /* 0x0000002b1e1f7210 */ /* 0x004fe40007ffe0ff */
[----:B------:R-:W-:-:S04]  /*65c0*/  SEL R35, R117, RZ, !P0 ;  /* 0x000000ff75237207 */ /* 0x000fc80004000000 */
[----:B------:R-:W-:Y:S01]  /*65d0*/  ISETP.NE.AND P0, PT, R35, -0x1, PT ;  /* 0xffffffff2300780c */ /* 0x000fe20003f05270 */
[----:B0-----:R-:W-:-:S04]  /*65e0*/  IMAD.WIDE.U32 R28, R31, 0x4, R28 ;  /* 0x000000041f1c7825 */ /* 0x001fc800078e001c */
[----:B------:R-:W-:Y:S01]  /*65f0*/  IMAD.WIDE.U32 R30, R33, 0x8, R40 ;  /* 0x00000008211e7825 */ /* 0x000fe200078e0028 */
[----:B------:R-:W-:-:S04]  /*6600*/  IADD3 R33, PT, PT, -R32, 0x1, RZ ;  /* 0x0000000120217810 */ /* 0x000fc80007ffe1ff */
[----:B------:R0:W-:Y:S01]  /*6610*/  STG.E.64 desc[UR6][R30.64], R26 ;  /* 0x0000001a1e007986 */ /* 0x0001e2000c101b06 */
[----:B------:R-:W-:Y:S06]  /*6620*/  MEMBAR.ALL.GPU ;  /* 0x0000000000007992 */ /* 0x000fec000000a000 */
[----:B------:R-:W-:-:S00]  /*6630*/  ERRBAR ;  /* 0x00000000000079ab */ /* 0x000fc00000000000 */
[----:B------:R-:W-:Y:S06]  /*6640*/  CGAERRBAR ;  /* 0x00000000000075ab */ /* 0x000fec0000000000 */
[----:B------:R0:W-:Y:S01]  /*6650*/  REDG.E.ADD.S32.STRONG.GPU desc[UR6][R28.64], R33 ;  /* 0x000000211c00798e */ /* 0x0001e2000c12e306 */
[----:B------:R-:W-:Y:S05]  /*6660*/  @!P0 BRA `(.L_x_142) ;  /* 0x0000000000148947 */ /* 0x000fea0003800000 */
.L_x_143:
[----:B0-----:R-:W2:Y:S04]  /*6670*/  LDG.E.STRONG.GPU R30, desc[UR6][R28.64] ;  /* 0x000000061c1e7981 */ /* 0x001ea8000c1ef900 */
[----:B--2---:R-:W-:Y:S01]  /*6680*/  CCTL.IVALL ;  /* 0x00000000ff00798f */ /* 0x004fe20002000000 */
[----:B------:R-:W-:Y:S05]  /*6690*/  YIELD ;  /* 0x0000000000007946 */ /* 0x000fea0003800000 */
[----:B------:R-:W-:-:S13]  /*66a0*/  ISETP.NE.AND P0, PT, R30, R35, PT ;  /* 0x000000231e00720c */ /* 0x000fda0003f05270 */
[----:B------:R-:W-:Y:S05]  /*66b0*/  @P0 BRA `(.L_x_143) ;  /* 0xfffffffc00ec0947 */ /* 0x000fea000383ffff */
.L_x_142:
[----:B------:R-:W-:Y:S05]  /*66c0*/  WARPSYNC.ALL ;  /* 0x0000000000007948 */ /* 0x000fea0003800000 */
[----:B------:R-:W-:Y:S01]  /*66d0*/  BAR.SYNC.DEFER_BLOCKING 0x0 ;  /* 0x0000000000007b1d */ /* 0x000fe20000010000 */
[----:B------:R-:W-:-:S05]  /*66e0*/  MOV R42, RZ ;  /* 0x000000ff002a7202 */ /* 0x000fca0000000f00 */
[----:B------:R-:W-:Y:S05]  /*66f0*/  @!P2 BRA `(.L_x_144) ;  /* 0x000000040018a947 */ /* 0x000fea0003800000 */
[CC--:B------:R-:W-:Y:S01]  /*6700*/  LEA R57, R84.reuse, R43.reuse, 0x1 ;  /* 0x0000002b54397211 */ /* 0x0c0fe200078e08ff */
[C-C-:B------:R-:W-:Y:S01]  /*6710*/  IMAD R47, R84.reuse, 0x3, R43.reuse ;  /* 0x00000003542f7824 */ /* 0x140fe200078e022b */
[CC--:B------:R-:W-:Y:S01]  /*6720*/  LEA R49, R84.reuse, R43.reuse, 0x2 ;  /* 0x0000002b54317211 */ /* 0x0c0fe200078e10ff */
[C-C-:B------:R-:W-:Y:S01]  /*6730*/  IMAD R51, R84.reuse, 0x7, R43.reuse ;  /* 0x0000000754337824 */ /* 0x140fe200078e022b */
[----:B------:R-:W-:Y:S01]  /*6740*/  IADD3 R61, PT, PT, R43, R84, RZ ;  /* 0x000000542b3d7210 */ /* 0x000fe20007ffe0ff */
[C-C-:B------:R-:W-:Y:S01]  /*6750*/  IMAD R55, R84.reuse, 0x6, R43.reuse ;  /* 0x0000000654377824 */ /* 0x140fe200078e022b */
[----:B------:R-:W-:Y:S01]  /*6760*/  IADD3 R46, PT, PT, -R3, RZ, RZ ;  /* 0x000000ff032e7210 */ /* 0x000fe20007ffe1ff */
[----:B------:R-:W-:Y:S01]  /*6770*/  IMAD R53, R84, 0x5, R43 ;  /* 0x0000000554357824 */ /* 0x000fe200078e022b */
[----:B------:R-:W-:Y:S01]  /*6780*/  MOV R59, R43 ;  /* 0x0000002b003b7202 */ /* 0x000fe20000000f00 */
[----:B------:R-:W-:Y:S01]  /*6790*/  UMOV UR4, URZ ;  /* 0x000000ff00047c82 */ /* 0x000fe20008000000 */
[----:B------:R-:W-:-:S07]  /*67a0*/  LOP3.LUT R42, R117, 0x7ffffff8, RZ, 0xc0, !PT ;  /* 0x7ffffff8752a7812 */ /* 0x000fce00078ec0ff */
.L_x_145:
[----:B------:R-:W-:Y:S01]  /*67b0*/  ISETP.EQ.OR P5, PT, R46, RZ, P1 ;  /* 0x000000ff2e00720c */ /* 0x000fe20000fa2670 */
[----:B------:R-:W-:-:S06]  /*67c0*/  UIADD3 UR5, UPT, UPT, UR4, 0x1, URZ ;  /* 0x0000000104057890 */ /* 0x000fcc000fffe0ff */
[----:B------:R-:W-:-:S06]  /*67d0*/  ISETP.EQ.OR P0, PT, R3, UR5, P1 ;  /* 0x0000000503007c0c */ /* 0x000fcc0008f02670 */
[----:B0-----:R-:W-:-:S06]  /*67e0*/  @!P5 IMAD.WIDE.U32 R28, R59, 0x8, R40 ;  /* 0x000000083b1cd825 */ /* 0x001fcc00078e0028 */
[----:B------:R-:W3:Y:S01]  /*67f0*/  @!P5 LDG.E.64 R28, desc[UR6][R28.64] ;  /* 0x000000061c1cd981 */ /* 0x000ee2000c1e1b00 */
[----:B--2---:R-:W-:-:S06]  /*6800*/  @!P0 IMAD.WIDE.U32 R30, R61, 0x8, R40 ;  /* 0x000000083d1e8825 */ /* 0x004fcc00078e0028 */
[----:B------:R-:W2:Y:S01]  /*6810*/  @!P0 LDG.E.64 R30, desc[UR6][R30.64] ;  /* 0x000000061e1e8981 */ /* 0x000ea2000c1e1b00 */
[----:B------:R-:W-:Y:S02]  /*6820*/  UIADD3 UR5, UPT, UPT, UR4, 0x2, URZ ;  /* 0x0000000204057890 */ /* 0x000fe4000fffe0ff */
[----:B------:R-:W-:-:S04]  /*6830*/  UIADD3 UR8, UPT, UPT, UR4, 0x3, URZ ;  /* 0x0000000304087890 */ /* 0x000fc8000fffe0ff */
[C---:B------:R-:W-:Y:S01]  /*6840*/  ISETP.EQ.OR P2, PT, R3.reuse, UR5, P1 ;  /* 0x0000000503007c0c */ /* 0x040fe20008f42670 */
[----:B------:R-:W-:Y:S01]  /*6850*/  UIADD3 UR5, UPT, UPT, UR4, 0x4, URZ ;  /* 0x0000000404057890 */ /* 0x000fe2000fffe0ff */
[----:B------:R-:W-:Y:S01]  /*6860*/  ISETP.EQ.OR P3, PT, R3, UR8, P1 ;  /* 0x0000000803007c0c */ /* 0x000fe20008f62670 */
[----:B------:R-:W-:-:S04]  /*6870*/  UIADD3 UR8, UPT, UPT, UR4, 0x5, URZ ;  /* 0x0000000504087890 */ /* 0x000fc8000fffe0ff */
[C---:B------:R-:W-:Y:S01]  /*6880*/  ISETP.EQ.OR P4, PT, R3.reuse, UR5, P1 ;  /* 0x0000000503007c0c */ /* 0x040fe20008f82670 */
[----:B------:R-:W-:Y:S01]  /*6890*/  UIADD3 UR5, UPT, UPT, UR4, 0x6, URZ ;  /* 0x0000000604057890 */ /* 0x000fe2000fffe0ff */
[----:B------:R-:W-:Y:S01]  /*68a0*/  ISETP.EQ.OR P6, PT, R3, UR8, P1 ;  /* 0x0000000803007c0c */ /* 0x000fe20008fc2670 */
[----:B------:R-:W-:-:S05]  /*68b0*/  UIADD3 UR8, UPT, UPT, UR4, 0x7, URZ ;  /* 0x0000000704087890 */ /* 0x000fca000fffe0ff */
[----:B------:R-:W-:-:S05]  /*68c0*/  @!P3 IMAD.WIDE.U32 R44, R47, 0x8, R40 ;  /* 0x000000082f2cb825 */ /* 0x000fca00078e0028 */
[----:B-1----:R-:W-:-:S04]  /*68d0*/  @!P4 IMAD.WIDE.U32 R32, R49, 0x8, R40 ;  /* 0x000000083120c825 */ /* 0x002fc800078e0028 */
[----:B------:R-:W-:Y:S02]  /*68e0*/  @!P6 IMAD.WIDE.U32 R34, R53, 0x8, R40 ;  /* 0x000000083522e825 */ /* 0x000fe400078e0028 */
[----:B------:R-:W4:Y:S04]  /*68f0*/  @!P4 LDG.E.64 R32, desc[UR6][R32.64] ;  /* 0x000000062020c981 */ /* 0x000f28000c1e1b00 */
[----:B------:R-:W5:Y:S01]  /*6900*/  @!P6 LDG.E.64 R34, desc[UR6][R34.64] ;  /* 0x000000062222e981 */ /* 0x000f62000c1e1b00 */
[----:B---3--:R-:W-:Y:S01]  /*6910*/  @!P5 FADD.FTZ R26, R26, R28 ;  /* 0x0000001c1a1ad221 */ /* 0x008fe20000010000 */
[----:B------:R-:W-:Y:S01]  /*6920*/  @!P5 FADD.FTZ R27, R27, R29 ;  /* 0x0000001d1b1bd221 */ /* 0x000fe20000010000 */
[----:B------:R-:W-:Y:S01]  /*6930*/  @!P2 IMAD.WIDE.U32 R28, R57, 0x8, R40 ;  /* 0x00000008391ca825 */ /* 0x000fe200078e0028 */
[----:B------:R-:W-:-:S03]  /*6940*/  ISETP.EQ.OR P5, PT, R3, UR5, P1 ;  /* 0x0000000503007c0c */ /* 0x000fc60008fa2670 */
[----:B--2---:R-:W-:Y:S02]  /*6950*/  @!P0 FADD.FTZ R26, R26, R30 ;  /* 0x0000001e1a1a8221 */ /* 0x004fe40000010000 */
[----:B------:R-:W2:Y:S01]  /*6960*/  @!P2 LDG.E.64 R28, desc[UR6][R28.64] ;  /* 0x000000061c1ca981 */ /* 0x000ea2000c1e1b00 */
[----:B------:R-:W-:Y:S01]  /*6970*/  @!P0 FADD.FTZ R27, R27, R31 ;  /* 0x0000001f1b1b8221 */ /* 0x000fe20000010000 */
[----:B------:R-:W-:Y:S02]  /*6980*/  ISETP.EQ.OR P0, PT, R3, UR8, P1 ;  /* 0x0000000803007c0c */ /* 0x000fe40008f02670 */
[----:B------:R-:W3:Y:S04]  /*6990*/  @!P3 LDG.E.64 R30, desc[UR6][R44.64] ;  /* 0x000000062c1eb981 */ /* 0x000ee8000c1e1b00 */
[----:B------:R-:W-:-:S06]  /*69a0*/  @!P5 IMAD.WIDE.U32 R36, R55, 0x8, R40 ;  /* 0x000000083724d825 */ /* 0x000fcc00078e0028 */
[----:B------:R-:W5:Y:S01]  /*69b0*/  @!P5 LDG.E.64 R36, desc[UR6][R36.64] ;  /* 0x000000062424d981 */ /* 0x000f62000c1e1b00 */
[----:B------:R-:W-:-:S06]  /*69c0*/  @!P0 IMAD.WIDE.U32 R38, R51, 0x8, R40 ;  /* 0x0000000833268825 */ /* 0x000fcc00078e0028 */
[----:B------:R-:W5:Y:S01]  /*69d0*/  @!P0 LDG.E.64 R38, desc[UR6][R38.64] ;  /* 0x0000000626268981 */ /* 0x000f62000c1e1b00 */
[----:B------:R-:W-:Y:S01]  /*69e0*/  UIADD3 UR4, UPT, UPT, UR4, 0x8, URZ ;  /* 0x0000000804047890 */ /* 0x000fe2000fffe0ff */
[----:B------:R-:W-:Y:S02]  /*69f0*/  IADD3 R46, PT, PT, R46, 0x8, RZ ;  /* 0x000000082e2e7810 */ /* 0x000fe40007ffe0ff */
        /* <DEDUP_REMOVED lines=9> */
[----:B------:R-:W-:-:S03]  /*6a90*/  @!P2 FADD.FTZ R27, R27, R29 ;  /* 0x0000001d1b1ba221 */ /* 0x000fc60000010000 */
[----:B---3--:R-:W-:Y:S01]  /*6aa0*/  @!P3 FADD.FTZ R26, R26, R30 ;  /* 0x0000001e1a1ab221 */ /* 0x008fe20000010000 */
[----:B------:R-:W-:-:S03]  /*6ab0*/  @!P3 FADD.FTZ R27, R27, R31 ;  /* 0x0000001f1b1bb221 */ /* 0x000fc60000010000 */
[----:B----4-:R-:W-:Y:S01]  /*6ac0*/  @!P4 FADD.FTZ R26, R26, R32 ;  /* 0x000000201a1ac221 */ /* 0x010fe20000010000 */
[----:B------:R-:W-:-:S03]  /*6ad0*/  @!P4 FADD.FTZ R27, R27, R33 ;  /* 0x000000211b1bc221 */ /* 0x000fc60000010000 */
[----:B-----5:R-:W-:Y:S01]  /*6ae0*/  @!P6 FADD.FTZ R26, R26, R34 ;  /* 0x000000221a1ae221 */ /* 0x020fe20000010000 */
[----:B------:R-:W-:-:S03]  /*6af0*/  @!P6 FADD.FTZ R27, R27, R35 ;  /* 0x000000231b1be221 */ /* 0x000fc60000010000 */
[----:B------:R-:W-:Y:S01]  /*6b00*/  @!P5 FADD.FTZ R26, R26, R36 ;  /* 0x000000241a1ad221 */ /* 0x000fe20000010000 */
[----:B------:R-:W-:-:S03]  /*6b10*/  @!P5 FADD.FTZ R27, R27, R37 ;  /* 0x000000251b1bd221 */ /* 0x000fc60000010000 */
[----:B------:R-:W-:Y:S01]  /*6b20*/  @!P0 FADD.FTZ R26, R26, R38 ;  /* 0x000000261a1a8221 */ /* 0x000fe20000010000 */
[----:B------:R-:W-:Y:S01]  /*6b30*/  @!P0 FADD.FTZ R27, R27, R39 ;  /* 0x000000271b1b8221 */ /* 0x000fe20000010000 */
[----:B------:R-:W-:-:S13]  /*6b40*/  ISETP.NE.AND P0, PT, R42, UR4, PT ;  /* 0x000000042a007c0c */ /* 0x000fda000bf05270 */
[----:B------:R-:W-:Y:S05]  /*6b50*/  @P0 BRA `(.L_x_145) ;  /* 0xfffffffc00140947 */ /* 0x000fea000383ffff */
.L_x_144:
[----:B0-----:R-:W-:-:S13]  /*6b60*/  LOP3.LUT P0, R28, R117, 0x7, RZ, 0xc0, !PT ;  /* 0x00000007751c7812 */ /* 0x001fda000780c0ff */
[----:B------:R-:W-:Y:S05]  /*6b70*/  @!P0 BRA `(.L_x_141) ;  /* 0x0000000000f08947 */ /* 0x000fea0003800000 */
[----:B------:R-:W-:Y:S02]  /*6b80*/  IADD3 R28, PT, PT, R28, -0x1, RZ ;  /* 0xffffffff1c1c7810 */ /* 0x000fe40007ffe0ff */
[----:B------:R-:W-:Y:S02]  /*6b90*/  LOP3.LUT P5, R36, R117, 0x3, RZ, 0xc0, !PT ;  /* 0x0000000375247812 */ /* 0x000fe400078ac0ff */
[----:B------:R-:W-:-:S13]  /*6ba0*/  ISETP.GE.U32.AND P0, PT, R28, 0x3, PT ;  /* 0x000000031c00780c */ /* 0x000fda0003f06070 */
[----:B------:R-:W-:Y:S05]  /*6bb0*/  @!P0 BRA `(.L_x_146) ;  /* 0x0000000000708947 */ /* 0x000fea0003800000 */
[C---:B------:R-:W-:Y:S02]  /*6bc0*/  IADD3 R28, PT, PT, R42.reuse, 0x1, RZ ;  /* 0x000000012a1c7810 */ /* 0x040fe40007ffe0ff */
[CC--:B------:R-:W-:Y:S02]  /*6bd0*/  ISETP.EQ.OR P0, PT, R42.reuse, R3.reuse, P1 ;  /* 0x000000032a00720c */ /* 0x0c0fe40000f02670 */
[----:B------:R-:W-:Y:S02]  /*6be0*/  IADD3 R30, PT, PT, R42, 0x2, RZ ;  /* 0x000000022a1e7810 */ /* 0x000fe40007ffe0ff */
[-C--:B------:R-:W-:Y:S02]  /*6bf0*/  ISETP.EQ.OR P2, PT, R28, R3.reuse, P1 ;  /* 0x000000031c00720c */ /* 0x080fe40000f42670 */
[----:B-1----:R-:W-:Y:S02]  /*6c00*/  IADD3 R32, PT, PT, R42, 0x3, RZ ;  /* 0x000000032a207810 */ /* 0x002fe40007ffe0ff */
[----:B------:R-:W-:-:S02]  /*6c10*/  ISETP.EQ.OR P3, PT, R30, R3, P1 ;  /* 0x000000031e00720c */ /* 0x000fc40000f62670 */
[----:B------:R-:W-:-:S03]  /*6c20*/  ISETP.EQ.OR P4, PT, R32, R3, P1 ;  /* 0x000000032000720c */ /* 0x000fc60000f82670 */
[----:B------:R-:W-:-:S04]  /*6c30*/  @!P0 IMAD R29, R42, R84, R43 ;  /* 0x000000542a1d8224 */ /* 0x000fc800078e022b */
[----:B--2---:R-:W-:Y:S02]  /*6c40*/  @!P2 IMAD R31, R28, R84, R43 ;  /* 0x000000541c1fa224 */ /* 0x004fe400078e022b */
[----:B------:R-:W-:-:S04]  /*6c50*/  @!P0 IMAD.WIDE.U32 R28, R29, 0x8, R40 ;  /* 0x000000081d1c8825 */ /* 0x000fc800078e0028 */
[-C--:B------:R-:W-:Y:S02]  /*6c60*/  @!P3 IMAD R33, R30, R84.reuse, R43 ;  /* 0x000000541e21b224 */ /* 0x080fe400078e022b */
[----:B------:R-:W-:Y:S01]  /*6c70*/  @!P2 IMAD.WIDE.U32 R30, R31, 0x8, R40 ;  /* 0x000000081f1ea825 */ /* 0x000fe200078e0028 */
[----:B------:R-:W2:Y:S03]  /*6c80*/  @!P0 LDG.E.64 R28, desc[UR6][R28.64] ;  /* 0x000000061c1c8981 */ /* 0x000ea6000c1e1b00 */
[----:B------:R-:W-:Y:S02]  /*6c90*/  @!P4 IMAD R35, R32, R84, R43 ;  /* 0x000000542023c224 */ /* 0x000fe400078e022b */
[--C-:B------:R-:W-:Y:S01]  /*6ca0*/  @!P3 IMAD.WIDE.U32 R32, R33, 0x8, R40.reuse ;  /* 0x000000082120b825 */ /* 0x100fe200078e0028 */
[----:B------:R-:W3:Y:S03]  /*6cb0*/  @!P2 LDG.E.64 R30, desc[UR6][R30.64] ;  /* 0x000000061e1ea981 */ /* 0x000ee6000c1e1b00 */
[----:B------:R-:W-:-:S02]  /*6cc0*/  @!P4 IMAD.WIDE.U32 R34, R35, 0x8, R40 ;  /* 0x000000082322c825 */ /* 0x000fc400078e0028 */
[----:B------:R-:W4:Y:S04]  /*6cd0*/  @!P3 LDG.E.64 R32, desc[UR6][R32.64] ;  /* 0x000000062020b981 */ /* 0x000f28000c1e1b00 */
[----:B------:R-:W5:Y:S01]  /*6ce0*/  @!P4 LDG.E.64 R34, desc[UR6][R34.64] ;  /* 0x000000062222c981 */ /* 0x000f62000c1e1b00 */
[----:B------:R-:W-:Y:S01]  /*6cf0*/  IADD3 R42, PT, PT, R42, 0x4, RZ ;  /* 0x000000042a2a7810 */ /* 0x000fe20007ffe0ff */
[----:B--2---:R-:W-:Y:S01]  /*6d00*/  @!P0 FADD.FTZ R26, R26, R28 ;  /* 0x0000001c1a1a8221 */ /* 0x004fe20000010000 */
[----:B------:R-:W-:-:S03]  /*6d10*/  @!P0 FADD.FTZ R27, R27, R29 ;  /* 0x0000001d1b1b8221 */ /* 0x000fc60000010000 */
[----:B---3--:R-:W-:Y:S01]  /*6d20*/  @!P2 FADD.FTZ R26, R26, R30 ;  /* 0x0000001e1a1aa221 */ /* 0x008fe20000010000 */
[----:B------:R-:W-:-:S03]  /*6d30*/  @!P2 FADD.FTZ R27, R27, R31 ;  /* 0x0000001f1b1ba221 */ /* 0x000fc60000010000 */
[----:B----4-:R-:W-:Y:S01]  /*6d40*/  @!P3 FADD.FTZ R26, R26, R32 ;  /* 0x000000201a1ab221 */ /* 0x010fe20000010000 */
[----:B------:R-:W-:-:S03]  /*6d50*/  @!P3 FADD.FTZ R27, R27, R33 ;  /* 0x000000211b1bb221 */ /* 0x000fc60000010000 */
[----:B-----5:R-:W-:Y:S01]  /*6d60*/  @!P4 FADD.FTZ R26, R26, R34 ;  /* 0x000000221a1ac221 */ /* 0x020fe20000010000 */
[----:B------:R-:W-:-:S07]  /*6d70*/  @!P4 FADD.FTZ R27, R27, R35 ;  /* 0x000000231b1bc221 */ /* 0x000fce0000010000 */
.L_x_146:
[----:B------:R-:W-:Y:S05]  /*6d80*/  @!P5 BRA `(.L_x_141) ;  /* 0x00000000006cd947 */ /* 0x000fea0003800000 */
[----:B------:R-:W-:Y:S02]  /*6d90*/  ISETP.NE.AND P0, PT, R36, 0x1, PT ;  /* 0x000000012400780c */ /* 0x000fe40003f05270 */
[----:B------:R-:W-:-:S11]  /*6da0*/  LOP3.LUT R117, R117, 0x1, RZ, 0xc0, !PT ;  /* 0x0000000175757812 */ /* 0x000fd600078ec0ff */
[----:B------:R-:W-:Y:S05]  /*6db0*/  @!P0 BRA `(.L_x_147) ;  /* 0x0000000000388947 */ /* 0x000fea0003800000 */
[C---:B------:R-:W-:Y:S02]  /*6dc0*/  IADD3 R28, PT, PT, R42.reuse, 0x1, RZ ;  /* 0x000000012a1c7810 */ /* 0x040fe40007ffe0ff */
[-C--:B------:R-:W-:Y:S02]  /*6dd0*/  ISETP.EQ.OR P2, PT, R42, R3.reuse, P1 ;  /* 0x000000032a00720c */ /* 0x080fe40000f42670 */
[----:B------:R-:W-:-:S11]  /*6de0*/  ISETP.EQ.OR P0, PT, R28, R3, P1 ;  /* 0x000000031c00720c */ /* 0x000fd60000f02670 */
[-CC-:B------:R-:W-:Y:S02]  /*6df0*/  @!P2 IMAD R29, R42, R84.reuse, R43.reuse ;  /* 0x000000542a1da224 */ /* 0x180fe400078e022b */
[----:B--2---:R-:W-:Y:S02]  /*6e00*/  @!P0 IMAD R31, R28, R84, R43 ;  /* 0x000000541c1f8224 */ /* 0x004fe400078e022b */
[----:B------:R-:W-:-:S04]  /*6e10*/  @!P2 IMAD.WIDE.U32 R28, R29, 0x8, R40 ;  /* 0x000000081d1ca825 */ /* 0x000fc800078e0028 */
[----:B------:R-:W-:Y:S02]  /*6e20*/  @!P0 IMAD.WIDE.U32 R30, R31, 0x8, R40 ;  /* 0x000000081f1e8825 */ /* 0x000fe400078e0028 */
[----:B------:R-:W2:Y:S04]  /*6e30*/  @!P2 LDG.E.64 R28, desc[UR6][R28.64] ;  /* 0x000000061c1ca981 */ /* 0x000ea8000c1e1b00 */
[----:B------:R-:W3:Y:S01]  /*6e40*/  @!P0 LDG.E.64 R30, desc[UR6][R30.64] ;  /* 0x000000061e1e8981 */ /* 0x000ee2000c1e1b00 */
[----:B------:R-:W-:Y:S01]  /*6e50*/  IADD3 R42, PT, PT, R42, 0x2, RZ ;  /* 0x000000022a2a7810 */ /* 0x000fe20007ffe0ff */
[----:B--2---:R-:W-:Y:S01]  /*6e60*/  @!P2 FADD.FTZ R26, R26, R28 ;  /* 0x0000001c1a1aa221 */ /* 0x004fe20000010000 */
[----:B------:R-:W-:-:S03]  /*6e70*/  @!P2 FADD.FTZ R27, R27, R29 ;  /* 0x0000001d1b1ba221 */ /* 0x000fc60000010000 */
[----:B---3--:R-:W-:Y:S01]  /*6e80*/  @!P0 FADD.FTZ R26, R26, R30 ;  /* 0x0000001e1a1a8221 */ /* 0x008fe20000010000 */
[----:B------:R-:W-:-:S07]  /*6e90*/  @!P0 FADD.FTZ R27, R27, R31 ;  /* 0x0000001f1b1b8221 */ /* 0x000fce0000010000 */
.L_x_147:
[----:B------:R-:W-:Y:S01]  /*6ea0*/  ISETP.EQ.OR P0, PT, R42, R3, P1 ;  /* 0x000000032a00720c */ /* 0x000fe20000f02670 */
[----:B------:R-:W-:Y:S03]  /*6eb0*/  BSSY.RECONVERGENT B0, `(.L_x_141) ;  /* 0x0000008000007945 */ /* 0x000fe60003800200 */
[----:B------:R-:W-:-:S13]  /*6ec0*/  ISETP.NE.U32.OR P0, PT, R117, 0x1, P0 ;  /* 0x000000017500780c */ /* 0x000fda0000705470 */
[----:B------:R-:W-:Y:S05]  /*6ed0*/  @P0 BRA `(.L_x_148) ;  /* 0x0000000000140947 */ /* 0x000fea0003800000 */
[----:B------:R-:W-:-:S04]  /*6ee0*/  IMAD R29, R84, R42, R43 ;  /* 0x0000002a541d7224 */ /* 0x000fc800078e022b */
[----:B------:R-:W-:-:S06]  /*6ef0*/  IMAD.WIDE.U32 R28, R29, 0x8, R40 ;  /* 0x000000081d1c7825 */ /* 0x000fcc00078e0028 */
[----:B------:R-:W3:Y:S02]  /*6f00*/  LDG.E.64 R28, desc[UR6][R28.64] ;  /* 0x000000061c1c7981 */ /* 0x000ee4000c1e1b00 */
[----:B---3--:R-:W-:Y:S01]  /*6f10*/  FADD.FTZ R26, R26, R28 ;  /* 0x0000001c1a1a7221 */ /* 0x008fe20000010000 */
[----:B------:R-:W-:-:S07]  /*6f20*/  FADD.FTZ R27, R27, R29 ;  /* 0x0000001d1b1b7221 */ /* 0x000fce0000010000 */
.L_x_148:
[----:B------:R-:W-:Y:S05]  /*6f30*/  BSYNC.RECONVERGENT B0 ;  /* 0x0000000000007941 */ /* 0x000fea0003800200 */
.L_x_141:
[----:B------:R-:W5:Y:S01]  /*6f40*/  S2UR UR5, SR_CgaCtaId ;  /* 0x00000000000579c3 */ /* 0x000f620000008800 */
[----:B------:R-:W-:Y:S01]  /*6f50*/  UMOV UR4, 0x400 ;  /* 0x0000040000047882 */ /* 0x000fe20000000000 */
[----:B------:R-:W-:Y:S02]  /*6f60*/  SHF.L.U32 R79, R79, 0x10, RZ ;  /* 0x000000104f4f7819 */ /* 0x000fe400000006ff */
[----:B----4-:R-:W-:-:S03]  /*6f70*/  SHF.L.U32 R33, R114, 0x10, RZ ;  /* 0x0000001072217819 */ /* 0x010fc600000006ff */
[C---:B------:R-:W-:Y:S02]  /*6f80*/  FADD.FTZ R79, -R20.reuse, R79 ;  /* 0x0000004f144f7221 */ /* 0x040fe40000010100 */
[----:B------:R-:W-:Y:S02]  /*6f90*/  FADD.FTZ R33, -R20, R33 ;  /* 0x0000002114217221 */ /* 0x000fe40000010100 */
[-C--:B------:R-:W-:Y:S02]  /*6fa0*/  FMUL.FTZ R79, R79, R116.reuse ;  /* 0x000000744f4f7220 */ /* 0x080fe40000410000 */
[----:B------:R-:W-:Y:S01]  /*6fb0*/  FMUL.FTZ R40, R33, R116 ;  /* 0x0000007421287220 */ /* 0x000fe20000410000 */
[----:B-----5:R-:W-:Y:S01]  /*6fc0*/  ULEA UR4, UR5, UR4, 0x18 ;  /* 0x0000000405047291 */ /* 0x020fe2000f8ec0ff */
[----:B------:R-:W4:Y:S08]  /*6fd0*/  LDCU.U8 UR5, c[0x0][0x414] ;  /* 0x00008280ff0577ac */ /* 0x000f300008000000 */
[----:B------:R0:W-:Y:S01]  /*6fe0*/  @!P1 STS.64 [UR4+0x88], R26 ;  /* 0x0000881aff009988 */ /* 0x0001e20008000a04 */
[----:B------:R-:W-:Y:S01]  /*6ff0*/  BAR.SYNC.DEFER_BLOCKING 0x0 ;  /* 0x0000000000007b1d */ /* 0x000fe20000010000 */
[----:B0--3--:R-:W-:Y:S01]  /*7000*/  SHF.L.U32 R27, R78, 0x10, RZ ;  /* 0x000000104e1b7819 */ /* 0x009fe200000006ff */
[----:B----4-:R-:W-:Y:S01]  /*7010*/  UISETP.NE.AND UP0, UPT, UR5, URZ, UPT ;  /* 0x000000ff0500728c */ /* 0x010fe2000bf05270 */
[----:B------:R-:W-:-:S03]  /*7020*/  SHF.L.U32 R26, R115, 0x10, RZ ;  /* 0x00000010731a7819 */ /* 0x000fc600000006ff */
[----:B------:R-:W0:Y:S01]  /*7030*/  LDS.64 R28, [UR4+0x88] ;  /* 0x00008804ff1c7984 */ /* 0x000e220008000a00 */
[----:B------:R-:W0:Y:S02]  /*7040*/  LDCU UR4, c[0x0][0x42c] ;  /* 0x00008580ff0477ac */ /* 0x000e240008000800 */
[----:B0-----:R-:W-:Y:S01]  /*7050*/  FMUL.FTZ R30, R28, UR4 ;  /* 0x000000041c1e7c20 */ /* 0x001fe20008410000 */
[----:B--2---:R-:W-:Y:S01]  /*7060*/  FMUL.FTZ R31, R29, UR4 ;  /* 0x000000041d1f7c20 */ /* 0x004fe20008410000 */
[----:B------:R-:W-:Y:S06]  /*7070*/  BRA.U !UP0, `(.L_x_149) ;  /* 0x0000000108487547 */ /* 0x000fec000b800000 */
[----:B------:R-:W-:Y:S01]  /*7080*/  FFMA.FTZ R28, R24, R79, R22 ;  /* 0x0000004f181c7223 */ /* 0x000fe20000010016 */
[----:B------:R-:W-:-:S03]  /*7090*/  FFMA.FTZ R29, R25, R40, R23 ;  /* 0x00000028191d7223 */ /* 0x000fc60000010017 */
[----:B-1----:R-:W-:Y:S01]  /*70a0*/  FMUL.FTZ R32, R28, -1.4426950216293334961 ;  /* 0xbfb8aa3b1c207820 */ /* 0x002fe20000410000 */
        /* <DEDUP_REMOVED lines=15> */
.L_x_149:
[----:B------:R-:W0:Y:S01]  /*71a0*/  LDCU UR4, c[0x0][0x41c] ;  /* 0x00008380ff0477ac */ /* 0x000e220008000800 */
[----:B------:R-:W-:Y:S01]  /*71b0*/  SHF.L.U32 R77, R77, 0x10, RZ ;  /* 0x000000104d4d7819 */ /* 0x000fe200000006ff */
[C-C-:B------:R-:W-:Y:S01]  /*71c0*/  FFMA.FTZ R29, R30.reuse, R79, R31.reuse ;  /* 0x0000004f1e1d7223 */ /* 0x140fe2000001001f */
[----:B------:R-:W-:Y:S01]  /*71d0*/  FFMA.FTZ R28, R30, R40, R31 ;  /* 0x000000281e1c7223 */ /* 0x000fe2000001001f */
[----:B------:R-:W2:Y:S01]  /*71e0*/  LDCU.64 UR8, c[0x0][0x400] ;  /* 0x00008000ff0877ac */ /* 0x000ea20008000a00 */
[----:B------:R-:W-:Y:S01]  /*71f0*/  BSSY.RECONVERGENT B0, `(.L_x_150) ;  /* 0x000001c000007945 */ /* 0x000fe20003800200 */
[----:B------:R-:W-:Y:S01]  /*7200*/  FFMA.FTZ R29, R24, R27, -R29 ;  /* 0x0000001b181d7223 */ /* 0x000fe2000001081d */
[----:B------:R-:W-:Y:S01]  /*7210*/  SHF.L.U32 R41, R112, 0x10, RZ ;  /* 0x0000001070297819 */ /* 0x000fe200000006ff */
[----:B------:R-:W-:Y:S01]  /*7220*/  FADD.FTZ R77, -R20, R77 ;  /* 0x0000004d144d7221 */ /* 0x000fe20000010100 */
[----:B------:R-:W-:Y:S01]  /*7230*/  FFMA.FTZ R37, R25, R26, -R28 ;  /* 0x0000001a19257223 */ /* 0x000fe2000001081c */
[----:B0-----:R-:W-:-:S05]  /*7240*/  IMAD R3, R3, UR4, R82 ;  /* 0x0000000403037c24 */ /* 0x001fca000f8e0252 */
[C---:B--2---:R-:W-:Y:S02]  /*7250*/  ISETP.GE.U32.AND P0, PT, R3.reuse, UR8, PT ;  /* 0x0000000803007c0c */ /* 0x044fe4000bf06070 */
[----:B------:R-:W-:Y:S02]  /*7260*/  SHF.R.S32.HI R34, RZ, 0x1f, R3 ;  /* 0x0000001fff227819 */ /* 0x000fe40000011403 */
[----:B------:R-:W-:Y:S02]  /*7270*/  IADD3 R33, PT, PT, R3, 0x20, RZ ;  /* 0x0000002003217810 */ /* 0x000fe40007ffe0ff */
[----:B------:R-:W-:Y:S02]  /*7280*/  ISETP.GE.AND.EX P0, PT, R34, UR9, PT, P0 ;  /* 0x0000000922007c0c */ /* 0x000fe4000bf06300 */
[----:B------:R-:W-:Y:S02]  /*7290*/  ISETP.GE.U32.AND P1, PT, R33, UR8, PT ;  /* 0x0000000821007c0c */ /* 0x000fe4000bf26070 */
[----:B-1----:R-:W-:-:S04]  /*72a0*/  SHF.R.S32.HI R32, RZ, 0x1f, R33 ;  /* 0x0000001fff207819 */ /* 0x002fc80000011421 */
[----:B------:R-:W-:-:S05]  /*72b0*/  ISETP.GE.AND.EX P1, PT, R32, UR9, PT, P1 ;  /* 0x0000000920007c0c */ /* 0x000fca000bf26310 */
[----:B------:R-:W-:Y:S08]  /*72c0*/  @P0 BRA `(.L_x_151) ;  /* 0x0000000000380947 */ /* 0x000ff00003800000 */
[----:B------:R-:W0:Y:S01]  /*72d0*/  LDCU.64 UR10, c[0x0][0x3f8] ;  /* 0x00007f00ff0a77ac */ /* 0x000e220008000a00 */
[----:B------:R-:W-:Y:S01]  /*72e0*/  MOV R26, R120 ;  /* 0x00000078001a7202 */ /* 0x000fe20000000f00 */
[----:B------:R-:W-:Y:S01]  /*72f0*/  FMUL.FTZ R35, R29, R116 ;  /* 0x000000741d237220 */ /* 0x000fe20000410000 */
[----:B------:R-:W-:Y:S01]  /*7300*/  MOV R27, R123 ;  /* 0x0000007b001b7202 */ /* 0x000fe20000000f00 */
[----:B------:R-:W1:Y:S01]  /*7310*/  LDCU.64 UR4, c[0x0][0x380] ;  /* 0x00007000ff0477ac */ /* 0x000e620008000a00 */
[----:B0-----:R-:W-:Y:S02]  /*7320*/  IMAD R34, R34, UR10, RZ ;  /* 0x0000000a22227c24 */ /* 0x001fe4000f8e02ff */
[----:B------:R-:W-:-:S04]  /*7330*/  IMAD.WIDE.U32 R26, R3, UR10, R26 ;  /* 0x0000000a031a7c25 */ /* 0x000fc8000f8e001a */
[----:B------:R-:W-:Y:S02]  /*7340*/  IMAD R39, R3, UR11, R34 ;  /* 0x0000000b03277c24 */ /* 0x000fe4000f8e0222 */
[----:B------:R-:W-:Y:S01]  /*7350*/  FMUL.FTZ R34, R37, R116 ;  /* 0x0000007425227220 */ /* 0x000fe20000410000 */
[----:B-1----:R-:W-:Y:S02]  /*7360*/  LEA R28, P0, R26, UR4, 0x1 ;  /* 0x000000041a1c7c11 */ /* 0x002fe4000f8008ff */
[----:B------:R-:W-:Y:S02]  /*7370*/  IADD3 R39, PT, PT, R27, R39, RZ ;  /* 0x000000271b277210 */ /* 0x000fe40007ffe0ff */
[----:B------:R-:W-:Y:S02]  /*7380*/  F2FP.BF16.F32.PACK_AB R27, R34, R35 ;  /* 0x00000023221b723e */ /* 0x000fe400000010ff */
[----:B------:R-:W-:-:S05]  /*7390*/  LEA.HI.X R29, R26, UR5, R39, 0x1, P0 ;  /* 0x000000051a1d7c11 */ /* 0x000fca00080f0c27 */
[----:B------:R0:W-:Y:S02]  /*73a0*/  STG.E desc[UR6][R28.64], R27 ;  /* 0x0000001b1c007986 */ /* 0x0001e4000c101906 */
.L_x_151:
[----:B------:R-:W-:Y:S05]  /*73b0*/  BSYNC.RECONVERGENT B0 ;  /* 0x0000000000007941 */ /* 0x000fea0003800200 */
.L_x_150:
[-C--:B------:R-:W-:Y:S01]  /*73c0*/  FMUL.FTZ R77, R77, R116.reuse ;  /* 0x000000744d4d7220 */ /* 0x080fe20000410000 */
[----:B------:R-:W-:Y:S01]  /*73d0*/  FADD.FTZ R41, -R20, R41 ;  /* 0x0000002914297221 */ /* 0x000fe20000010100 */
[----:B0-----:R-:W-:Y:S02]  /*73e0*/  SHF.L.U32 R27, R76, 0x10, RZ ;  /* 0x000000104c1b7819 */ /* 0x001fe400000006ff */
[----:B------:R-:W-:Y:S01]  /*73f0*/  SHF.L.U32 R26, R113, 0x10, RZ ;  /* 0x00000010711a7819 */ /* 0x000fe200000006ff */
[----:B------:R-:W-:Y:S01]  /*7400*/  FFMA.FTZ R43, R30, R77, R31 ;  /* 0x0000004d1e2b7223 */ /* 0x000fe2000001001f */
[----:B------:R-:W-:Y:S01]  /*7410*/  FMUL.FTZ R42, R41, R116 ;  /* 0x00000074292a7220 */ /* 0x000fe20000410000 */
[----:B------:R-:W-:Y:S06]  /*7420*/  BRA.U !UP0, `(.L_x_152) ;  /* 0x0000000108487547 */ /* 0x000fec000b800000 */
        /* <DEDUP_REMOVED lines=18> */
.L_x_152:
[----:B------:R-:W-:Y:S01]  /*7550*/  FFMA.FTZ R28, R30, R42, R31 ;  /* 0x0000002a1e1c7223 */ /* 0x000fe2000001001f */
[----:B------:R-:W-:Y:S01]  /*7560*/  BSSY.RECONVERGENT B0, `(.L_x_153) ;  /* 0x0000014000007945 */ /* 0x000fe20003800200 */
[----:B------:R-:W-:Y:S01]  /*7570*/  FFMA.FTZ R43, R24, R27, -R43 ;  /* 0x0000001b182b7223 */ /* 0x000fe2000001082b */
[----:B------:R-:W-:Y:S01]  /*7580*/  SHF.L.U32 R75, R75, 0x10, RZ ;  /* 0x000000104b4b7819 */ /* 0x000fe200000006ff */
[----:B------:R-:W-:Y:S01]  /*7590*/  FFMA.FTZ R29, R25, R26, -R28 ;  /* 0x0000001a191d7223 */ /* 0x000fe2000001081c */
[----:B------:R-:W-:Y:S01]  /*75a0*/  SHF.L.U32 R35, R110, 0x10, RZ ;  /* 0x000000106e237819 */ /* 0x000fe200000006ff */
[----:B------:R-:W-:Y:S06]  /*75b0*/  @P1 BRA `(.L_x_154) ;  /* 0x0000000000381947 */ /* 0x000fec0003800000 */
        /* <DEDUP_REMOVED lines=14> */
.L_x_154:
[----:B------:R-:W-:Y:S05]  /*76a0*/  BSYNC.RECONVERGENT B0 ;  /* 0x0000000000007941 */ /* 0x000fea0003800200 */
.L_x_153:
[----:B------:R-:W-:Y:S01]  /*76b0*/  SHF.L.U32 R45, R19, 0x10, RZ ;  /* 0x00000010132d7819 */ /* 0x000fe200000006ff */
[C---:B------:R-:W-:Y:S01]  /*76c0*/  FADD.FTZ R75, -R20.reuse, R75 ;  /* 0x0000004b144b7221 */ /* 0x040fe20000010100 */
[----:B------:R-:W-:Y:S01]  /*76d0*/  SHF.L.U32 R19, R7, 0x10, RZ ;  /* 0x0000001007137819 */ /* 0x000fe200000006ff */
[C---:B------:R-:W-:Y:S01]  /*76e0*/  FADD.FTZ R7, -R20.reuse, R35 ;  /* 0x0000002314077221 */ /* 0x040fe20000010100 */
[----:B------:R-:W-:Y:S01]  /*76f0*/  SHF.L.U32 R39, R9, 0x10, RZ ;  /* 0x0000001009277819 */ /* 0x000fe200000006ff */
[----:B------:R-:W-:Y:S01]  /*7700*/  FADD.FTZ R45, -R20, R45 ;  /* 0x0000002d142d7221 */ /* 0x000fe20000010100 */
[----:B------:R-:W-:Y:S01]  /*7710*/  SHF.L.U32 R9, R90, 0x10, RZ ;  /* 0x000000105a097819 */ /* 0x000fe200000006ff */
[----:B------:R-:W-:Y:S01]  /*7720*/  FADD.FTZ R35, -R20, R19 ;  /* 0x0000001314237221 */ /* 0x000fe20000010100 */
[----:B------:R-:W-:Y:S01]  /*7730*/  SHF.L.U32 R57, R88, 0x10, RZ ;  /* 0x0000001058397819 */ /* 0x000fe200000006ff */
[----:B------:R-:W-:Y:S01]  /*7740*/  FMUL.FTZ R50, R7, R116 ;  /* 0x0000007407327220 */ /* 0x000fe20000410000 */
        /* <DEDUP_REMOVED lines=9> */
[----:B------:R-:W-:Y:S01]  /*77e0*/  FADD.FTZ R39, -R20, R39 ;  /* 0x0000002714277221 */ /* 0x000fe20000010100 */
[----:B0-----:R-:W-:Y:S01]  /*77f0*/  SHF.L.U32 R29, R106, 0x10, RZ ;  /* 0x000000106a1d7819 */ /* 0x001fe200000006ff */
[----:B------:R-:W-:Y:S01]  /*7800*/  FFMA.FTZ R60, R30, R50, R31 ;  /* 0x000000321e3c7223 */ /* 0x000fe2000001001f */
[C---:B------:R-:W-:Y:S01]  /*7810*/  IADD3 R77, PT, PT, R3.reuse, 0x40, RZ ;  /* 0x00000040034d7810 */ /* 0x040fe20007ffe0ff */
[----:B------:R-:W-:Y:S01]  /*7820*/  FADD.FTZ R63, -R20, R63 ;  /* 0x0000003f143f7221 */ /* 0x000fe20000010100 */
[----:B------:R-:W-:-:S02]  /*7830*/  IADD3 R61, PT, PT, R3, 0x60, RZ ;  /* 0x00000060033d7810 */ /* 0x000fc40007ffe0ff */
[C---:B------:R-:W-:Y:S02]  /*7840*/  IADD3 R57, PT, PT, R3.reuse, 0x80, RZ ;  /* 0x0000008003397810 */ /* 0x040fe40007ffe0ff */
[C---:B------:R-:W-:Y:S02]  /*7850*/  IADD3 R42, PT, PT, R3.reuse, 0xa0, RZ ;  /* 0x000000a0032a7810 */ /* 0x040fe40007ffe0ff */
[C---:B------:R-:W-:Y:S02]  /*7860*/  IADD3 R38, PT, PT, R3.reuse, 0xc0, RZ ;  /* 0x000000c003267810 */ /* 0x040fe40007ffe0ff */
[C---:B------:R-:W-:Y:S02]  /*7870*/  IADD3 R34, PT, PT, R3.reuse, 0xe0, RZ ;  /* 0x000000e003227810 */ /* 0x040fe40007ffe0ff */
[----:B------:R-:W-:Y:S02]  /*7880*/  IADD3 R28, PT, PT, R3, 0x100, RZ ;  /* 0x00000100031c7810 */ /* 0x000fe40007ffe0ff */
[----:B------:R-:W-:-:S02]  /*7890*/  SHF.L.U32 R5, R5, 0x10, RZ ;  /* 0x0000001005057819 */ /* 0x000fc400000006ff */
[----:B------:R-:W-:Y:S01]  /*78a0*/  SHF.L.U32 R71, R17, 0x10, RZ ;  /* 0x0000001011477819 */ /* 0x000fe200000006ff */
[C---:B------:R-:W-:Y:S01]  /*78b0*/  FADD.FTZ R17, -R20.reuse, R11 ;  /* 0x0000000b14117221 */ /* 0x040fe20000010100 */
[----:B------:R-:W-:Y:S01]  /*78c0*/  SHF.L.U32 R73, R73, 0x10, RZ ;  /* 0x0000001049497819 */ /* 0x000fe200000006ff */
[----:B------:R-:W-:Y:S01]  /*78d0*/  FADD.FTZ R11, -R20, R69 ;  /* 0x00000045140b7221 */ /* 0x000fe20000010100 */
[----:B------:R-:W-:Y:S01]  /*78e0*/  SHF.L.U32 R27, R108, 0x10, RZ ;  /* 0x000000106c1b7819 */ /* 0x000fe200000006ff */
[----:B------:R-:W-:Y:S01]  /*78f0*/  FMUL.FTZ R69, R75, R116 ;  /* 0x000000744b457220 */ /* 0x000fe20000410000 */
[----:B------:R-:W-:Y:S02]  /*7900*/  SHF.L.U32 R51, R104, 0x10, RZ ;  /* 0x0000001068337819 */ /* 0x000fe400000006ff */
[----:B------:R-:W-:Y:S01]  /*7910*/  SHF.L.U32 R53, R67, 0x10, RZ ;  /* 0x0000001043357819 */ /* 0x000fe200000006ff */
[----:B------:R-:W-:Y:S01]  /*7920*/  FADD.FTZ R67, -R20, R27 ;  /* 0x0000001b14437221 */ /* 0x000fe20000010100 */
[----:B------:R-:W-:Y:S01]  /*7930*/  SHF.L.U32 R55, R102, 0x10, RZ ;  /* 0x0000001066377819 */ /* 0x000fe200000006ff */
[C---:B------:R-:W-:Y:S01]  /*7940*/  FADD.FTZ R51, -R20.reuse, R51 ;  /* 0x0000003314337221 */ /* 0x040fe20000010100 */
[----:B------:R-:W-:Y:S01]  /*7950*/  SHF.L.U32 R49, R65, 0x10, RZ ;  /* 0x0000001041317819 */ /* 0x000fe200000006ff */
[----:B------:R-:W-:Y:S01]  /*7960*/  FADD.FTZ R65, -R20, R29 ;  /* 0x0000001d14417221 */ /* 0x000fe20000010100 */
        /* <DEDUP_REMOVED lines=12> */
[----:B------:R-:W-:Y:S01]  /*7a30*/  SHF.L.U32 R79, R21, 0x10, RZ ;  /* 0x00000010154f7819 */ /* 0x000fe200000006ff */
[C---:B------:R-:W-:Y:S01]  /*7a40*/  FADD.FTZ R21, -R20.reuse, R73 ;  /* 0x0000004914157221 */ /* 0x040fe20000010100 */
[----:B------:R-:W-:Y:S01]  /*7a50*/  ISETP.GE.U32.AND P2, PT, R77, UR8, PT ;  /* 0x000000084d007c0c */ /* 0x000fe2000bf46070 */
[C---:B------:R-:W-:Y:S01]  /*7a60*/  FADD.FTZ R33, -R20.reuse, R33 ;  /* 0x0000002114217221 */ /* 0x040fe20000010100 */
[----:B------:R-:W-:Y:S01]  /*7a70*/  ISETP.GE.U32.AND P1, PT, R61, UR8, PT ;  /* 0x000000083d007c0c */ /* 0x000fe2000bf26070 */
[C---:B------:R-:W-:Y:S01]  /*7a80*/  FADD.FTZ R37, -R20.reuse, R37 ;  /* 0x0000002514257221 */ /* 0x040fe20000010100 */
[----:B------:R-:W-:Y:S01]  /*7a90*/  ISETP.GE.U32.AND P0, PT, R57, UR8, PT ;  /* 0x0000000839007c0c */ /* 0x000fe2000bf06070 */
[----:B------:R-:W-:Y:S01]  /*7aa0*/  FADD.FTZ R41, -R20, R41 ;  /* 0x0000002914297221 */ /* 0x000fe20000010100 */
[----:B------:R-:W-:Y:S01]  /*7ab0*/  ISETP.GE.U32.AND P6, PT, R42, UR8, PT ;  /* 0x000000082a007c0c */ /* 0x000fe2000bfc6070 */
[----:B------:R-:W-:Y:S01]  /*7ac0*/  FADD.FTZ R13, -R20, R13 ;  /* 0x0000000d140d7221 */ /* 0x000fe20000010100 */
[----:B------:R-:W-:Y:S01]  /*7ad0*/  ISETP.GE.U32.AND P3, PT, R38, UR8, PT ;  /* 0x0000000826007c0c */ /* 0x000fe2000bf66070 */
[----:B------:R-:W-:Y:S01]  /*7ae0*/  FADD.FTZ R5, -R20, R71 ;  /* 0x0000004714057221 */ /* 0x000fe20000010100 */
[----:B------:R-:W-:Y:S01]  /*7af0*/  ISETP.GE.U32.AND P4, PT, R34, UR8, PT ;  /* 0x0000000822007c0c */ /* 0x000fe2000bf86070 */
[----:B------:R-:W-:Y:S01]  /*7b00*/  FADD.FTZ R7, -R20, R79 ;  /* 0x0000004f14077221 */ /* 0x000fe20000010100 */
[----:B------:R-:W-:Y:S01]  /*7b10*/  ISETP.GE.U32.AND P5, PT, R28, UR8, PT ;  /* 0x000000081c007c0c */ /* 0x000fe2000bfa6070 */
[----:B------:R-:W-:Y:S01]  /*7b20*/  FFMA.FTZ R75, R30, R69, R31 ;  /* 0x000000451e4b7223 */ /* 0x000fe2000001001f */
[----:B------:R-:W-:-:S02]  /*7b30*/  SHF.R.S32.HI R62, RZ, 0x1f, R77 ;  /* 0x0000001fff3e7819 */ /* 0x000fc4000001144d */
[----:B------:R-:W-:Y:S02]  /*7b40*/  SHF.R.S32.HI R48, RZ, 0x1f, R61 ;  /* 0x0000001fff307819 */ /* 0x000fe4000001143d */
[----:B------:R-:W-:Y:S02]  /*7b50*/  SHF.R.S32.HI R46, RZ, 0x1f, R57 ;  /* 0x0000001fff2e7819 */ /* 0x000fe40000011439 */
[----:B------:R-:W-:Y:S02]  /*7b60*/  SHF.R.S32.HI R44, RZ, 0x1f, R42 ;  /* 0x0000001fff2c7819 */ /* 0x000fe4000001142a */
[----:B------:R-:W-:Y:S02]  /*7b70*/  SHF.R.S32.HI R40, RZ, 0x1f, R38 ;  /* 0x0000001fff287819 */ /* 0x000fe40000011426 */
[----:B------:R-:W-:Y:S02]  /*7b80*/  SHF.R.S32.HI R36, RZ, 0x1f, R34 ;  /* 0x0000001fff247819 */ /* 0x000fe40000011422 */
[----:B------:R-:W-:-:S02]  /*7b90*/  SHF.R.S32.HI R32, RZ, 0x1f, R28 ;  /* 0x0000001fff207819 */ /* 0x000fc4000001141c */
[----:B------:R-:W-:Y:S02]  /*7ba0*/  ISETP.GE.AND.EX P2, PT, R62, UR9, PT, P2 ;  /* 0x000000093e007c0c */ /* 0x000fe4000bf46320 */
[----:B------:R-:W-:Y:S02]  /*7bb0*/  ISETP.GE.AND.EX P1, PT, R48, UR9, PT, P1 ;  /* 0x0000000930007c0c */ /* 0x000fe4000bf26310 */
[----:B------:R-:W-:Y:S02]  /*7bc0*/  ISETP.GE.AND.EX P0, PT, R46, UR9, PT, P0 ;  /* 0x000000092e007c0c */ /* 0x000fe4000bf06300 */
[----:B------:R-:W-:Y:S02]  /*7bd0*/  ISETP.GE.AND.EX P6, PT, R44, UR9, PT, P6 ;  /* 0x000000092c007c0c */ /* 0x000fe4000bfc6360 */
[----:B------:R-:W-:Y:S02]  /*7be0*/  ISETP.GE.AND.EX P3, PT, R40, UR9, PT, P3 ;  /* 0x0000000928007c0c */ /* 0x000fe4000bf66330 */
[----:B------:R-:W-:-:S02]  /*7bf0*/  ISETP.GE.AND.EX P4, PT, R36, UR9, PT, P4 ;  /* 0x0000000924007c0c */ /* 0x000fc4000bf86340 */
[----:B------:R-:W-:Y:S02]  /*7c00*/  ISETP.GE.AND.EX P5, PT, R32, UR9, PT, P5 ;  /* 0x0000000920007c0c */ /* 0x000fe4000bfa6350 */
[----:B------:R-:W-:Y:S02]  /*7c10*/  SHF.L.U32 R27, R74, 0x10, RZ ;  /* 0x000000104a1b7819 */ /* 0x000fe400000006ff */
        /* <DEDUP_REMOVED lines=20> */
.L_x_155:
[----:B------:R-:W-:Y:S01]  /*7d60*/  BSSY.RECONVERGENT B0, `(.L_x_156) ;  /* 0x0000013000007945 */ /* 0x000fe20003800200 */
[----:B------:R-:W-:Y:S01]  /*7d70*/  FFMA.FTZ R75, R24, R27, -R75 ;  /* 0x0000001b184b7223 */ /* 0x000fe2000001084b */
[----:B------:R-:W-:Y:S01]  /*7d80*/  FMUL.FTZ R69, R21, R116 ;  /* 0x0000007415457220 */ /* 0x000fe20000410000 */
[----:B------:R-:W-:Y:S01]  /*7d90*/  FFMA.FTZ R27, R25, R20, -R60 ;  /* 0x00000014191b7223 */ /* 0x000fe2000001083c */
[----:B------:R-:W-:Y:S06]  /*7da0*/  @P2 BRA `(.L_x_157) ;  /* 0x0000000000382947 */ /* 0x000fec0003800000 */
[----:B------:R-:W0:Y:S01]  /*7db0*/  LDCU.64 UR4, c[0x0][0x3f8] ;  /* 0x00007f00ff0477ac */ /* 0x000e220008000a00 */
[----:B------:R-:W-:Y:S01]  /*7dc0*/  MOV R20, R120 ;  /* 0x0000007800147202 */ /* 0x000fe20000000f00 */
[-C--:B------:R-:W-:Y:S01]  /*7dd0*/  FMUL.FTZ R75, R75, R116.reuse ;  /* 0x000000744b4b7220 */ /* 0x080fe20000410000 */
        /* <DEDUP_REMOVED lines=11> */
.L_x_157:
[----:B------:R-:W-:Y:S05]  /*7e90*/  BSYNC.RECONVERGENT B0 ;  /* 0x0000000000007941 */ /* 0x000fea0003800200 */
.L_x_156:
[----:B0-----:R-:W-:Y:S01]  /*7ea0*/  SHF.L.U32 R21, R72, 0x10, RZ ;  /* 0x0000001048157819 */ /* 0x001fe200000006ff */
[----:B------:R-:W-:Y:S01]  /*7eb0*/  FFMA.FTZ R71, R30, R69, R31 ;  /* 0x000000451e477223 */ /* 0x000fe2000001001f */
[----:B------:R-:W-:Y:S01]  /*7ec0*/  SHF.L.U32 R20, R109, 0x10, RZ ;  /* 0x000000106d147819 */ /* 0x000fe200000006ff */
        /* <DEDUP_REMOVED lines=20> */
.L_x_158:
[----:B------:R-:W-:Y:S01]  /*8010*/  FFMA.FTZ R26, R30, R60, R31 ;  /* 0x0000003c1e1a7223 */ /* 0x000fe2000001001f */
[----:B------:R-:W-:Y:S01]  /*8020*/  BSSY.RECONVERGENT B0, `(.L_x_159) ;  /* 0x0000014000007945 */ /* 0x000fe20003800200 */
[----:B------:R-:W-:Y:S01]  /*8030*/  FFMA.FTZ R71, R24, R21, -R71 ;  /* 0x0000001518477223 */ /* 0x000fe20000010847 */
[-C--:B------:R-:W-:Y:S01]  /*8040*/  FMUL.FTZ R63, R63, R116.reuse ;  /* 0x000000743f3f7220 */ /* 0x080fe20000410000 */
[----:B------:R-:W-:Y:S01]  /*8050*/  FMUL.FTZ R50, R65, R116 ;  /* 0x0000007441327220 */ /* 0x000fe20000410000 */
[----:B------:R-:W-:Y:S01]  /*8060*/  FFMA.FTZ R27, R25, R20, -R26 ;  /* 0x00000014191b7223 */ /* 0x000fe2000001081a */
        /* <DEDUP_REMOVED lines=15> */
.L_x_160:
[----:B------:R-:W-:Y:S05]  /*8160*/  BSYNC.RECONVERGENT B0 ;  /* 0x0000000000007941 */ /* 0x000fea0003800200 */
.L_x_159:
[----:B0-----:R-:W-:Y:S01]  /*8170*/  SHF.L.U32 R21, R70, 0x10, RZ ;  /* 0x0000001046157819 */ /* 0x001fe200000006ff */
[C-C-:B------:R-:W-:Y:S01]  /*8180*/  FFMA.FTZ R65, R30.reuse, R63, R31.reuse ;  /* 0x0000003f1e417223 */ /* 0x140fe2000001001f */
[----:B------:R-:W-:Y:S01]  /*8190*/  FFMA.FTZ R58, R30, R50, R31 ;  /* 0x000000321e3a7223 */ /* 0x000fe2000001001f */
[----:B------:R-:W-:Y:S01]  /*81a0*/  SHF.L.U32 R20, R107, 0x10, RZ ;  /* 0x000000106b147819 */ /* 0x000fe200000006ff */
        /* <DEDUP_REMOVED lines=19> */
.L_x_161:
[----:B------:R-:W-:Y:S01]  /*82e0*/  BSSY.RECONVERGENT B0, `(.L_x_162) ;  /* 0x0000013000007945 */ /* 0x000fe20003800200 */
[----:B------:R-:W-:Y:S01]  /*82f0*/  FFMA.FTZ R65, R24, R21, -R65 ;  /* 0x0000001518417223 */ /* 0x000fe20000010841 */
        /* <DEDUP_REMOVED lines=17> */
.L_x_163:
[----:B------:R-:W-:Y:S05]  /*8410*/  BSYNC.RECONVERGENT B0 ;  /* 0x0000000000007941 */ /* 0x000fea0003800200 */
.L_x_162:
        /* <DEDUP_REMOVED lines=23> */
.L_x_164:
        /* <DEDUP_REMOVED lines=21> */
.L_x_166:
[----:B------:R-:W-:Y:S05]  /*86e0*/  BSYNC.RECONVERGENT B0 ;  /* 0x0000000000007941 */ /* 0x000fea0003800200 */
.L_x_165:
        /* <DEDUP_REMOVED lines=23> */
.L_x_167:
        /* <DEDUP_REMOVED lines=19> */
.L_x_169:
[----:B------:R-:W-:Y:S05]  /*8990*/  BSYNC.RECONVERGENT B0 ;  /* 0x0000000000007941 */ /* 0x000fea0003800200 */
.L_x_168:
        /* <DEDUP_REMOVED lines=23> */
.L_x_170:
        /* <DEDUP_REMOVED lines=21> */
.L_x_172:
[----:B------:R-:W-:Y:S05]  /*8c60*/  BSYNC.RECONVERGENT B0 ;  /* 0x0000000000007941 */ /* 0x000fea0003800200 */
.L_x_171:
        /* <DEDUP_REMOVED lines=23> */
.L_x_173:
[----:B------:R-:W-:Y:S01]  /*8de0*/  BSSY.RECONVERGENT B0, `(.L_x_174) ;  /* 0x0000012000007945 */ /* 0x000fe20003800200 */
[----:B------:R-:W-:Y:S01]  /*8df0*/  FFMA.FTZ R49, R24, R21, -R49 ;  /* 0x0000001518317223 */ /* 0x000fe20000010831 */
[----:B------:R-:W-:Y:S02]  /*8e00*/  FFMA.FTZ R43, R25, R4, -R40 ;  /* 0x00000004192b7223 */ /* 0x000fe40000010828 */
[----:B------:R-:W-:Y:S05]  /*8e10*/  @P5 BRA `(.L_x_175) ;  /* 0x0000000000385947 */ /* 0x000fea0003800000 */
        /* <DEDUP_REMOVED lines=14> */
.L_x_175:
[----:B------:R-:W-:Y:S05]  /*8f00*/  BSYNC.RECONVERGENT B0 ;  /* 0x0000000000007941 */ /* 0x000fea0003800200 */
.L_x_174:
[-C--:B0-----:R-:W-:Y:S01]  /*8f10*/  FMUL.FTZ R21, R17, R116.reuse ;  /* 0x0000007411157220 */ /* 0x081fe20000410000 */
[-C--:B------:R-:W-:Y:S01]  /*8f20*/  FMUL.FTZ R17, R13, R116.reuse ;  /* 0x000000740d117220 */ /* 0x080fe20000410000 */
[-C--:B------:R-:W-:Y:S01]  /*8f30*/  FMUL.FTZ R48, R33, R116.reuse ;  /* 0x0000007421307220 */ /* 0x080fe20000410000 */
[-C--:B------:R-:W-:Y:S01]  /*8f40*/  FMUL.FTZ R32, R19, R116.reuse ;  /* 0x0000007413207220 */ /* 0x080fe20000410000 */
[-C--:B------:R-:W-:Y:S01]  /*8f50*/  FMUL.FTZ R13, R9, R116.reuse ;  /* 0x00000074090d7220 */ /* 0x080fe20000410000 */
[----:B------:R-:W-:Y:S01]  /*8f60*/  IADD3 R59, PT, PT, R3, 0x120, RZ ;  /* 0x00000120033b7810 */ /* 0x000fe20007ffe0ff */
        /* <DEDUP_REMOVED lines=11> */
[-C--:B------:R-:W-:Y:S01]  /*9020*/  FMUL.FTZ R20, R11, R116.reuse ;  /* 0x000000740b147220 */ /* 0x080fe20000410000 */
[-C--:B------:R-:W-:Y:S01]  /*9030*/  FMUL.FTZ R5, R5, R116.reuse ;  /* 0x0000007405057220 */ /* 0x080fe20000410000 */
[----:B------:R-:W-:Y:S01]  /*9040*/  FMUL.FTZ R4, R7, R116 ;  /* 0x0000007407047220 */ /* 0x000fe20000410000 */
[----:B------:R-:W-:Y:S01]  /*9050*/  IADD3 R3, PT, PT, R3, 0x1e0, RZ ;  /* 0x000001e003037810 */ /* 0x000fe20007ffe0ff */
[C-C-:B------:R-:W-:Y:S01]  /*9060*/  FFMA.FTZ R55, R30.reuse, R45, R31.reuse ;  /* 0x0000002d1e377223 */ /* 0x140fe2000001001f */
[----:B------:R-:W-:Y:S01]  /*9070*/  ISETP.GE.U32.AND P2, PT, R59, UR8, PT ;  /* 0x000000083b007c0c */ /* 0x000fe2000bf46070 */
[--C-:B------:R-:W-:Y:S01]  /*9080*/  FFMA.FTZ R54, R30, R48, R31.reuse ;  /* 0x000000301e367223 */ /* 0x100fe2000001001f */
[----:B------:R-:W-:Y:S01]  /*9090*/  ISETP.GE.U32.AND P1, PT, R46, UR8, PT ;  /* 0x000000082e007c0c */ /* 0x000fe2000bf26070 */
[--C-:B------:R-:W-:Y:S01]  /*90a0*/  FFMA.FTZ R57, R30, R60, R31.reuse ;  /* 0x0000003c1e397223 */ /* 0x100fe2000001001f */
[----:B------:R-:W-:Y:S01]  /*90b0*/  ISETP.GE.U32.AND P0, PT, R40, UR8, PT ;  /* 0x0000000828007c0c */ /* 0x000fe2000bf06070 */
[C-C-:B------:R-:W-:Y:S01]  /*90c0*/  FFMA.FTZ R56, R30.reuse, R62, R31.reuse ;  /* 0x0000003e1e387223 */ /* 0x140fe2000001001f */
[----:B------:R-:W-:Y:S01]  /*90d0*/  ISETP.GE.U32.AND P6, PT, R33, UR8, PT ;  /* 0x0000000821007c0c */ /* 0x000fe2000bfc6070 */
[C-C-:B------:R-:W-:Y:S01]  /*90e0*/  FFMA.FTZ R41, R30.reuse, R39, R31.reuse ;  /* 0x000000271e297223 */ /* 0x140fe2000001001f */
[----:B------:R-:W-:Y:S01]  /*90f0*/  ISETP.GE.U32.AND P4, PT, R19, UR8, PT ;  /* 0x0000000813007c0c */ /* 0x000fe2000bf86070 */
[C-C-:B------:R-:W-:Y:S01]  /*9100*/  FFMA.FTZ R42, R30.reuse, R36, R31.reuse ;  /* 0x000000241e2a7223 */ /* 0x140fe2000001001f */
[----:B------:R-:W-:Y:S01]  /*9110*/  ISETP.GE.U32.AND P5, PT, R9, UR8, PT ;  /* 0x0000000809007c0c */ /* 0x000fe2000bfa6070 */
[C---:B------:R-:W-:Y:S01]  /*9120*/  FFMA.FTZ R35, R30.reuse, R21, R31 ;  /* 0x000000151e237223 */ /* 0x040fe2000001001f */
[----:B------:R-:W-:Y:S01]  /*9130*/  SHF.R.S32.HI R58, RZ, 0x1f, R59 ;  /* 0x0000001fff3a7819 */ /* 0x000fe2000001143b */
[C-C-:B------:R-:W-:Y:S01]  /*9140*/  FFMA.FTZ R38, R30.reuse, R32, R31.reuse ;  /* 0x000000201e267223 */ /* 0x140fe2000001001f */
[----:B------:R-:W-:Y:S01]  /*9150*/  SHF.R.S32.HI R61, RZ, 0x1f, R46 ;  /* 0x0000001fff3d7819 */ /* 0x000fe2000001142e */
[C-C-:B------:R-:W-:Y:S01]  /*9160*/  FFMA.FTZ R27, R30.reuse, R17, R31.reuse ;  /* 0x000000111e1b7223 */ /* 0x140fe2000001001f */
[----:B------:R-:W-:Y:S01]  /*9170*/  SHF.R.S32.HI R43, RZ, 0x1f, R40 ;  /* 0x0000001fff2b7819 */ /* 0x000fe20000011428 */
[C---:B------:R-:W-:Y:S01]  /*9180*/  FFMA.FTZ R34, R30.reuse, R28, R31 ;  /* 0x0000001c1e227223 */ /* 0x040fe2000001001f */
[----:B------:R-:W-:Y:S01]  /*9190*/  SHF.R.S32.HI R37, RZ, 0x1f, R33 ;  /* 0x0000001fff257819 */ /* 0x000fe20000011421 */
[C---:B------:R-:W-:Y:S01]  /*91a0*/  FFMA.FTZ R15, R30.reuse, R13, R31 ;  /* 0x0000000d1e0f7223 */ /* 0x040fe2000001001f */
[----:B------:R-:W-:Y:S01]  /*91b0*/  SHF.R.S32.HI R29, RZ, 0x1f, R19 ;  /* 0x0000001fff1d7819 */ /* 0x000fe20000011413 */
[C---:B------:R-:W-:Y:S01]  /*91c0*/  FFMA.FTZ R26, R30.reuse, R20, R31 ;  /* 0x000000141e1a7223 */ /* 0x040fe2000001001f */
[----:B------:R-:W-:Y:S01]  /*91d0*/  SHF.R.S32.HI R11, RZ, 0x1f, R9 ;  /* 0x0000001fff0b7819 */ /* 0x000fe20000011409 */
[C-C-:B------:R-:W-:Y:S01]  /*91e0*/  FFMA.FTZ R7, R30.reuse, R5, R31.reuse ;  /* 0x000000051e077223 */ /* 0x140fe2000001001f */
[----:B------:R-:W-:Y:S01]  /*91f0*/  FFMA.FTZ R30, R30, R4, R31 ;  /* 0x000000041e1e7223 */ /* 0x000fe2000001001f */
[----:B------:R-:W-:-:S02]  /*9200*/  SHF.L.U32 R31, R6, 0x10, RZ ;  /* 0x00000010061f7819 */ /* 0x000fc400000006ff */
[----:B------:R-:W-:Y:S02]  /*9210*/  ISETP.GE.U32.AND P3, PT, R3, UR8, PT ;  /* 0x0000000803007c0c */ /* 0x000fe4000bf66070 */
[----:B------:R-:W-:Y:S02]  /*9220*/  ISETP.GE.AND.EX P2, PT, R58, UR9, PT, P2 ;  /* 0x000000093a007c0c */ /* 0x000fe4000bf46320 */
[----:B------:R-:W-:Y:S02]  /*9230*/  ISETP.GE.AND.EX P1, PT, R61, UR9, PT, P1 ;  /* 0x000000093d007c0c */ /* 0x000fe4000bf26310 */
[----:B------:R-:W-:Y:S02]  /*9240*/  ISETP.GE.AND.EX P0, PT, R43, UR9, PT, P0 ;  /* 0x000000092b007c0c */ /* 0x000fe4000bf06300 */
[----:B------:R-:W-:Y:S02]  /*9250*/  ISETP.GE.AND.EX P6, PT, R37, UR9, PT, P6 ;  /* 0x0000000925007c0c */ /* 0x000fe4000bfc6360 */
[----:B------:R-:W-:-:S02]  /*9260*/  ISETP.GE.AND.EX P4, PT, R29, UR9, PT, P4 ;  /* 0x000000091d007c0c */ /* 0x000fc4000bf86340 */
[----:B------:R-:W-:Y:S02]  /*9270*/  ISETP.GE.AND.EX P5, PT, R11, UR9, PT, P5 ;  /* 0x000000090b007c0c */ /* 0x000fe4000bfa6350 */
[----:B------:R-:W-:Y:S01]  /*9280*/  SHF.L.U32 R6, R97, 0x10, RZ ;  /* 0x0000001061067819 */ /* 0x000fe200000006ff */
[----:B------:R-:W-:Y:S10]  /*9290*/  BRA.U !UP0, `(.L_x_176) ;  /* 0x0000000108487547 */ /* 0x000ff4000b800000 */
        /* <DEDUP_REMOVED lines=18> */
.L_x_176:
        /* <DEDUP_REMOVED lines=9> */
[----:B------:R-:W-:-:S05]  /*9450*/  FMUL.FTZ R6, R47, R116 ;  /* 0x000000742f067220 */ /* 0x000fca0000410000 */
[----:B------:R-:W-:Y:S01]  /*9460*/  F2FP.BF16.F32.PACK_AB R31, R6, R31 ;  /* 0x0000001f061f723e */ /* 0x000fe200000010ff */
[----:B0-----:R-:W-:Y:S02]  /*9470*/  IMAD R58, R58, UR4, RZ ;  /* 0x000000043a3a7c24 */ /* 0x001fe4000f8e02ff */
[----:B------:R-:W-:-:S04]  /*9480*/  IMAD.WIDE.U32 R44, R59, UR4, R44 ;  /* 0x000000043b2c7c25 */ /* 0x000fc8000f8e002c */
[----:B------:R-:W-:Y:S01]  /*9490*/  IMAD R59, R59, UR5, R58 ;  /* 0x000000053b3b7c24 */ /* 0x000fe2000f8e023a */
[----:B-1----:R-:W-:-:S04]  /*94a0*/  LEA R48, P2, R44, UR10, 0x1 ;  /* 0x0000000a2c307c11 */ /* 0x002fc8000f8408ff */
[----:B------:R-:W-:-:S04]  /*94b0*/  IADD3 R59, PT, PT, R45, R59, RZ ;  /* 0x0000003b2d3b7210 */ /* 0x000fc80007ffe0ff */
[----:B------:R-:W-:-:S05]  /*94c0*/  LEA.HI.X R49, R44, UR11, R59, 0x1, P2 ;  /* 0x0000000b2c317c11 */ /* 0x000fca00090f0c3b */
[----:B------:R0:W-:Y:S02]  /*94d0*/  STG.E desc[UR6][R48.64], R31 ;  /* 0x0000001f30007986 */ /* 0x0001e4000c101906 */
.L_x_178:
[----:B------:R-:W-:Y:S05]  /*94e0*/  BSYNC.RECONVERGENT B0 ;  /* 0x0000000000007941 */ /* 0x000fea0003800200 */
.L_x_177:
[----:B0-----:R-:W-:Y:S02]  /*94f0*/  SHF.L.U32 R31, R8, 0x10, RZ ;  /* 0x00000010081f7819 */ /* 0x001fe400000006ff */
        /* <DEDUP_REMOVED lines=20> */
.L_x_179:
        /* <DEDUP_REMOVED lines=18> */
.L_x_181:
[----:B------:R-:W-:Y:S05]  /*9760*/  BSYNC.RECONVERGENT B0 ;  /* 0x0000000000007941 */ /* 0x000fea0003800200 */
.L_x_180:
        /* <DEDUP_REMOVED lines=21> */
.L_x_182:
[----:B------:R-:W-:Y:S01]  /*98c0*/  BSSY.RECONVERGENT B0, `(.L_x_183) ;  /* 0x0000012000007945 */ /* 0x000fe20003800200 */
[----:B------:R-:W-:Y:S01]  /*98d0*/  FFMA.FTZ R41, R24, R10, -R41 ;  /* 0x0000000a18297223 */ /* 0x000fe20000010829 */
[----:B------:R-:W-:Y:S02]  /*98e0*/  FFMA.FTZ R93, R25, R93, -R42 ;  /* 0x0000005d195d7223 */ /* 0x000fe4000001082a */
[----:B------:R-:W-:Y:S05]  /*98f0*/  @P0 BRA `(.L_x_184) ;  /* 0x0000000000380947 */ /* 0x000fea0003800000 */
[----:B------:R-:W0:Y:S01]  /*9900*/  LDCU.64 UR4, c[0x0][0x3f8] ;  /* 0x00007f00ff0477ac */ /* 0x000e220008000a00 */
[----:B------:R-:W-:Y:S01]  /*9910*/  MOV R42, R120 ;  /* 0x00000078002a7202 */ /* 0x000fe20000000f00 */
[----:B------:R-:W-:Y:S01]  /*9920*/  FMUL.FTZ R6, R93, R116 ;  /* 0x000000745d067220 */ /* 0x000fe20000410000 */
[----:B------:R-:W1:Y:S01]  /*9930*/  LDCU.64 UR10, c[0x0][0x380] ;  /* 0x00007000ff0a77ac */ /* 0x000e620008000a00 */
[----:B0-----:R-:W-:Y:S01]  /*9940*/  IMAD R31, R43, UR4, RZ ;  /* 0x000000042b1f7c24 */ /* 0x001fe2000f8e02ff */
[----:B------:R-:W-:-:S03]  /*9950*/  MOV R43, R123 ;  /* 0x0000007b002b7202 */ /* 0x000fc60000000f00 */
[C---:B------:R-:W-:Y:S02]  /*9960*/  IMAD R39, R40.reuse, UR5, R31 ;  /* 0x0000000528277c24 */ /* 0x040fe4000f8e021f */
[----:B------:R-:W-:Y:S01]  /*9970*/  FMUL.FTZ R31, R41, R116 ;  /* 0x00000074291f7220 */ /* 0x000fe20000410000 */
[----:B------:R-:W-:-:S04]  /*9980*/  IMAD.WIDE.U32 R42, R40, UR4, R42 ;  /* 0x00000004282a7c25 */ /* 0x000fc8000f8e002a */
[----:B------:R-:W-:Y:S02]  /*9990*/  F2FP.BF16.F32.PACK_AB R31, R6, R31 ;  /* 0x0000001f061f723e */ /* 0x000fe400000010ff */
[----:B-1----:R-:W-:Y:S02]  /*99a0*/  LEA R40, P0, R42, UR10, 0x1 ;  /* 0x0000000a2a287c11 */ /* 0x002fe4000f8008ff */
[----:B------:R-:W-:-:S04]  /*99b0*/  IADD3 R39, PT, PT, R43, R39, RZ ;  /* 0x000000272b277210 */ /* 0x000fc80007ffe0ff */
[----:B------:R-:W-:-:S05]  /*99c0*/  LEA.HI.X R41, R42, UR11, R39, 0x1, P0 ;  /* 0x0000000b2a297c11 */ /* 0x000fca00080f0c27 */
[----:B------:R1:W-:Y:S02]  /*99d0*/  STG.E desc[UR6][R40.64], R31 ;  /* 0x0000001f28007986 */ /* 0x0003e4000c101906 */
.L_x_184:
[----:B------:R-:W-:Y:S05]  /*99e0*/  BSYNC.RECONVERGENT B0 ;  /* 0x0000000000007941 */ /* 0x000fea0003800200 */
.L_x_183:
[----:B------:R-:W-:Y:S02]  /*99f0*/  SHF.L.U32 R12, R12, 0x10, RZ ;  /* 0x000000100c0c7819 */ /* 0x000fe400000006ff */
[----:B------:R-:W-:Y:S01]  /*9a00*/  SHF.L.U32 R91, R91, 0x10, RZ ;  /* 0x000000105b5b7819 */ /* 0x000fe200000006ff */
[----:B------:R-:W-:Y:S06]  /*9a10*/  BRA.U !UP0, `(.L_x_185) ;  /* 0x0000000108487547 */ /* 0x000fec000b800000 */
[----:B------:R-:W-:Y:S01]  /*9a20*/  FFMA.FTZ R32, R25, R32, R23 ;  /* 0x0000002019207223 */ /* 0x000fe20000010017 */
[----:B------:R-:W-:-:S03]  /*9a30*/  FFMA.FTZ R21, R24, R21, R22 ;  /* 0x0000001518157223 */ /* 0x000fc60000010016 */
[----:B------:R-:W-:Y:S01]  /*9a40*/  FMUL.FTZ R10, R32, -1.4426950216293334961 ;  /* 0xbfb8aa3b200a7820 */ /* 0x000fe20000410000 */
[----:B------:R-:W-:-:S05]  /*9a50*/  FMUL.FTZ R6, R21, -1.4426950216293334961 ;  /* 0xbfb8aa3b15067820 */ /* 0x000fca0000410000 */
[----:B------:R-:W2:Y:S08]  /*9a60*/  MUFU.EX2 R10, R10 ;  /* 0x0000000a000a7308 */ /* 0x000eb00000000800 */
[----:B------:R-:W3:Y:S01]  /*9a70*/  MUFU.EX2 R6, R6 ;  /* 0x0000000600067308 */ /* 0x000ee20000000800 */
[----:B--2---:R-:W-:-:S07]  /*9a80*/  FADD.FTZ R36, R10, 1 ;  /* 0x3f8000000a247421 */ /* 0x004fce0000010000 */
[----:B------:R-:W2:Y:S01]  /*9a90*/  MUFU.RCP R36, R36 ;  /* 0x0000002400247308 */ /* 0x000ea20000001000 */
[----:B---3--:R-:W-:-:S07]  /*9aa0*/  FADD.FTZ R8, R6, 1 ;  /* 0x3f80000006087421 */ /* 0x008fce0000010000 */
[----:B01----:R-:W0:Y:S01]  /*9ab0*/  MUFU.RCP R31, R8 ;  /* 0x00000008001f7308 */ /* 0x003e220000001000 */
        /* <DEDUP_REMOVED lines=8> */
.L_x_185:
[----:B------:R-:W-:Y:S01]  /*9b40*/  BSSY.RECONVERGENT B0, `(.L_x_186) ;  /* 0x0000012000007945 */ /* 0x000fe20003800200 */
[----:B------:R-:W-:Y:S01]  /*9b50*/  FFMA.FTZ R35, R24, R12, -R35 ;  /* 0x0000000c18237223 */ /* 0x000fe20000010823 */
[----:B------:R-:W-:Y:S02]  /*9b60*/  FFMA.FTZ R91, R25, R91, -R38 ;  /* 0x0000005b195b7223 */ /* 0x000fe40000010826 */
[----:B------:R-:W-:Y:S05]  /*9b70*/  @P6 BRA `(.L_x_187) ;  /* 0x0000000000386947 */ /* 0x000fea0003800000 */
[----:B------:R-:W2:Y:S01]  /*9b80*/  LDCU.64 UR4, c[0x0][0x3f8] ;  /* 0x00007f00ff0477ac */ /* 0x000ea20008000a00 */
[----:B------:R-:W-:Y:S01]  /*9b90*/  MOV R36, R120 ;  /* 0x0000007800247202 */ /* 0x000fe20000000f00 */
[----:B------:R-:W-:Y:S01]  /*9ba0*/  FMUL.FTZ R21, R35, R116 ;  /* 0x0000007423157220 */ /* 0x000fe20000410000 */
[----:B------:R-:W3:Y:S01]  /*9bb0*/  LDCU.64 UR10, c[0x0][0x380] ;  /* 0x00007000ff0a77ac */ /* 0x000ee20008000a00 */
[----:B--2---:R-:W-:Y:S01]  /*9bc0*/  IMAD R6, R37, UR4, RZ ;  /* 0x0000000425067c24 */ /* 0x004fe2000f8e02ff */
[----:B------:R-:W-:-:S03]  /*9bd0*/  MOV R37, R123 ;  /* 0x0000007b00257202 */ /* 0x000fc60000000f00 */
[----:B------:R-:W-:-:S04]  /*9be0*/  IMAD.WIDE.U32 R36, R33, UR4, R36 ;  /* 0x0000000421247c25 */ /* 0x000fc8000f8e0024 */
[----:B------:R-:W-:Y:S02]  /*9bf0*/  IMAD R33, R33, UR5, R6 ;  /* 0x0000000521217c24 */ /* 0x000fe4000f8e0206 */
[----:B------:R-:W-:Y:S01]  /*9c00*/  FMUL.FTZ R6, R91, R116 ;  /* 0x000000745b067220 */ /* 0x000fe20000410000 */
[----:B---3--:R-:W-:Y:S02]  /*9c10*/  LEA R32, P0, R36, UR10, 0x1 ;  /* 0x0000000a24207c11 */ /* 0x008fe4000f8008ff */
[----:B------:R-:W-:Y:S02]  /*9c20*/  IADD3 R33, PT, PT, R37, R33, RZ ;  /* 0x0000002125217210 */ /* 0x000fe40007ffe0ff */
[----:B------:R-:W-:Y:S02]  /*9c30*/  F2FP.BF16.F32.PACK_AB R21, R6, R21 ;  /* 0x000000150615723e */ /* 0x000fe400000010ff */
[----:B------:R-:W-:-:S05]  /*9c40*/  LEA.HI.X R33, R36, UR11, R33, 0x1, P0 ;  /* 0x0000000b24217c11 */ /* 0x000fca00080f0c21 */
[----:B------:R2:W-:Y:S02]  /*9c50*/  STG.E desc[UR6][R32.64], R21 ;  /* 0x0000001520007986 */ /* 0x0005e4000c101906 */
.L_x_187:
[----:B------:R-:W-:Y:S05]  /*9c60*/  BSYNC.RECONVERGENT B0 ;  /* 0x0000000000007941 */ /* 0x000fea0003800200 */
.L_x_186:
[----:B------:R-:W-:Y:S02]  /*9c70*/  SHF.L.U32 R14, R14, 0x10, RZ ;  /* 0x000000100e0e7819 */ /* 0x000fe400000006ff */
[----:B------:R-:W-:Y:S01]  /*9c80*/  SHF.L.U32 R89, R89, 0x10, RZ ;  /* 0x0000001059597819 */ /* 0x000fe200000006ff */
[----:B------:R-:W-:Y:S06]  /*9c90*/  BRA.U !UP0, `(.L_x_188) ;  /* 0x0000000108487547 */ /* 0x000fec000b800000 */
[----:B------:R-:W-:Y:S01]  /*9ca0*/  FFMA.FTZ R28, R25, R28, R23 ;  /* 0x0000001c191c7223 */ /* 0x000fe20000010017 */
[----:B------:R-:W-:-:S03]  /*9cb0*/  FFMA.FTZ R17, R24, R17, R22 ;  /* 0x0000001118117223 */ /* 0x000fc60000010016 */
[----:B------:R-:W-:Y:S01]  /*9cc0*/  FMUL.FTZ R10, R28, -1.4426950216293334961 ;  /* 0xbfb8aa3b1c0a7820 */ /* 0x000fe20000410000 */
[----:B------:R-:W-:-:S05]  /*9cd0*/  FMUL.FTZ R6, R17, -1.4426950216293334961 ;  /* 0xbfb8aa3b11067820 */ /* 0x000fca0000410000 */
[----:B------:R-:W3:Y:S08]  /*9ce0*/  MUFU.EX2 R10, R10 ;  /* 0x0000000a000a7308 */ /* 0x000ef00000000800 */
[----:B------:R-:W4:Y:S01]  /*9cf0*/  MUFU.EX2 R6, R6 ;  /* 0x0000000600067308 */ /* 0x000f220000000800 */
[----:B---3--:R-:W-:-:S07]  /*9d00*/  FADD.FTZ R12, R10, 1 ;  /* 0x3f8000000a0c7421 */ /* 0x008fce0000010000 */
[----:B------:R-:W0:Y:S01]  /*9d10*/  MUFU.RCP R12, R12 ;  /* 0x0000000c000c7308 */ /* 0x000e220000001000 */
[----:B----4-:R-:W-:-:S07]  /*9d20*/  FADD.FTZ R8, R6, 1 ;  /* 0x3f80000006087421 */ /* 0x010fce0000010000 */
[----:B--2---:R-:W2:Y:S01]  /*9d30*/  MUFU.RCP R21, R8 ;  /* 0x0000000800157308 */ /* 0x004ea20000001000 */
[----:B01----:R-:W-:Y:S01]  /*9d40*/  FADD.FTZ R31, -R12, 1 ;  /* 0x3f8000000c1f7421 */ /* 0x003fe20000010100 */
[----:B------:R-:W-:-:S03]  /*9d50*/  FMUL.FTZ R89, R89, R12 ;  /* 0x0000000c59597220 */ /* 0x000fc60000410000 */
[----:B------:R-:W-:Y:S01]  /*9d60*/  FFMA.FTZ R28, R28, R31, 1 ;  /* 0x3f8000001c1c7423 */ /* 0x000fe2000001001f */
[----:B--2---:R-:W-:Y:S01]  /*9d70*/  FADD.FTZ R32, -R21, 1 ;  /* 0x3f80000015207421 */ /* 0x004fe20000010100 */
[----:B------:R-:W-:Y:S02]  /*9d80*/  FMUL.FTZ R14, R14, R21 ;  /* 0x000000150e0e7220 */ /* 0x000fe40000410000 */
[----:B------:R-:W-:Y:S01]  /*9d90*/  FMUL.FTZ R89, R89, R28 ;  /* 0x0000001c59597220 */ /* 0x000fe20000410000 */
[----:B------:R-:W-:-:S04]  /*9da0*/  FFMA.FTZ R17, R17, R32, 1 ;  /* 0x3f80000011117423 */ /* 0x000fc80000010020 */
[----:B------:R-:W-:-:S07]  /*9db0*/  FMUL.FTZ R14, R14, R17 ;  /* 0x000000110e0e7220 */ /* 0x000fce0000410000 */
.L_x_188:
[----:B------:R-:W-:Y:S01]  /*9dc0*/  BSSY.RECONVERGENT B0, `(.L_x_189) ;  /* 0x0000012000007945 */ /* 0x000fe20003800200 */
[----:B------:R-:W-:Y:S01]  /*9dd0*/  FFMA.FTZ R27, R24, R14, -R27 ;  /* 0x0000000e181b7223 */ /* 0x000fe2000001081b */
[----:B------:R-:W-:Y:S02]  /*9de0*/  FFMA.FTZ R89, R25, R89, -R34 ;  /* 0x0000005919597223 */ /* 0x000fe40000010822 */
[----:B------:R-:W-:Y:S05]  /*9df0*/  @P4 BRA `(.L_x_190) ;  /* 0x0000000000384947 */ /* 0x000fea0003800000 */
[----:B------:R-:W3:Y:S01]  /*9e00*/  LDCU.64 UR4, c[0x0][0x3f8] ;  /* 0x00007f00ff0477ac */ /* 0x000ee20008000a00 */
[----:B------:R-:W-:Y:S01]  /*9e10*/  MOV R28, R120 ;  /* 0x00000078001c7202 */ /* 0x000fe20000000f00 */
[----:B------:R-:W-:Y:S01]  /*9e20*/  FMUL.FTZ R17, R27, R116 ;  /* 0x000000741b117220 */ /* 0x000fe20000410000 */
[----:B------:R-:W4:Y:S01]  /*9e30*/  LDCU.64 UR10, c[0x0][0x380] ;  /* 0x00007000ff0a77ac */ /* 0x000f220008000a00 */
[----:B---3--:R-:W-:Y:S01]  /*9e40*/  IMAD R6, R29, UR4, RZ ;  /* 0x000000041d067c24 */ /* 0x008fe2000f8e02ff */
[----:B------:R-:W-:-:S03]  /*9e50*/  MOV R29, R123 ;  /* 0x0000007b001d7202 */ /* 0x000fc60000000f00 */
[----:B--2---:R-:W-:-:S04]  /*9e60*/  IMAD.WIDE.U32 R32, R19, UR4, R28 ;  /* 0x0000000413207c25 */ /* 0x004fc8000f8e001c */
[----:B------:R-:W-:Y:S02]  /*9e70*/  IMAD R19, R19, UR5, R6 ;  /* 0x0000000513137c24 */ /* 0x000fe4000f8e0206 */
[----:B------:R-:W-:Y:S01]  /*9e80*/  FMUL.FTZ R6, R89, R116 ;  /* 0x0000007459067220 */ /* 0x000fe20000410000 */
[----:B----4-:R-:W-:Y:S02]  /*9e90*/  LEA R28, P0, R32, UR10, 0x1 ;  /* 0x0000000a201c7c11 */ /* 0x010fe4000f8008ff */
[----:B------:R-:W-:Y:S02]  /*9ea0*/  IADD3 R19, PT, PT, R33, R19, RZ ;  /* 0x0000001321137210 */ /* 0x000fe40007ffe0ff */
[----:B------:R-:W-:Y:S02]  /*9eb0*/  F2FP.BF16.F32.PACK_AB R17, R6, R17 ;  /* 0x000000110611723e */ /* 0x000fe400000010ff */
[----:B------:R-:W-:-:S05]  /*9ec0*/  LEA.HI.X R29, R32, UR11, R19, 0x1, P0 ;  /* 0x0000000b201d7c11 */ /* 0x000fca00080f0c13 */
[----:B------:R3:W-:Y:S02]  /*9ed0*/  STG.E desc[UR6][R28.64], R17 ;  /* 0x000000111c007986 */ /* 0x0007e4000c101906 */
.L_x_190:
[----:B------:R-:W-:Y:S05]  /*9ee0*/  BSYNC.RECONVERGENT B0 ;  /* 0x0000000000007941 */ /* 0x000fea0003800200 */
.L_x_189:
[----:B------:R-:W-:Y:S02]  /*9ef0*/  SHF.L.U32 R16, R16, 0x10, RZ ;  /* 0x0000001010107819 */ /* 0x000fe400000006ff */
[----:B------:R-:W-:Y:S01]  /*9f00*/  SHF.L.U32 R87, R87, 0x10, RZ ;  /* 0x0000001057577819 */ /* 0x000fe200000006ff */
[----:B------:R-:W-:Y:S06]  /*9f10*/  BRA.U !UP0, `(.L_x_191) ;  /* 0x0000000108487547 */ /* 0x000fec000b800000 */
[----:B------:R-:W-:Y:S01]  /*9f20*/  FFMA.FTZ R20, R25, R20, R23 ;  /* 0x0000001419147223 */ /* 0x000fe20000010017 */
[----:B------:R-:W-:-:S03]  /*9f30*/  FFMA.FTZ R13, R24, R13, R22 ;  /* 0x0000000d180d7223 */ /* 0x000fc60000010016 */
[----:B------:R-:W-:Y:S01]  /*9f40*/  FMUL.FTZ R10, R20, -1.4426950216293334961 ;  /* 0xbfb8aa3b140a7820 */ /* 0x000fe20000410000 */
[----:B------:R-:W-:-:S05]  /*9f50*/  FMUL.FTZ R6, R13, -1.4426950216293334961 ;  /* 0xbfb8aa3b0d067820 */ /* 0x000fca0000410000 */
[----:B------:R-:W4:Y:S08]  /*9f60*/  MUFU.EX2 R10, R10 ;  /* 0x0000000a000a7308 */ /* 0x000f300000000800 */
[----:B------:R-:W5:Y:S01]  /*9f70*/  MUFU.EX2 R6, R6 ;  /* 0x0000000600067308 */ /* 0x000f620000000800 */
[----:B----4-:R-:W-:-:S07]  /*9f80*/  FADD.FTZ R12, R10, 1 ;  /* 0x3f8000000a0c7421 */ /* 0x010fce0000010000 */
[----:B------:R-:W4:Y:S01]  /*9f90*/  MUFU.RCP R12, R12 ;  /* 0x0000000c000c7308 */ /* 0x000f220000001000 */
[----:B-----5:R-:W-:-:S07]  /*9fa0*/  FADD.FTZ R8, R6, 1 ;  /* 0x3f80000006087421 */ /* 0x020fce0000010000 */
[----:B---3--:R-:W3:Y:S01]  /*9fb0*/  MUFU.RCP R17, R8 ;  /* 0x0000000800117308 */ /* 0x008ee20000001000 */
[----:B----4-:R-:W-:Y:S01]  /*9fc0*/  FADD.FTZ R19, -R12, 1 ;  /* 0x3f8000000c137421 */ /* 0x010fe20000010100 */
[----:B------:R-:W-:-:S03]  /*9fd0*/  FMUL.FTZ R87, R87, R12 ;  /* 0x0000000c57577220 */ /* 0x000fc60000410000 */
[----:B------:R-:W-:Y:S01]  /*9fe0*/  FFMA.FTZ R20, R20, R19, 1 ;  /* 0x3f80000014147423 */ /* 0x000fe20000010013 */
[----:B---3--:R-:W-:Y:S01]  /*9ff0*/  FADD.FTZ R14, -R17, 1 ;  /* 0x3f800000110e7421 */ /* 0x008fe20000010100 */
[----:B------:R-:W-:Y:S02]  /*a000*/  FMUL.FTZ R16, R16, R17 ;  /* 0x0000001110107220 */ /* 0x000fe40000410000 */
[----:B------:R-:W-:Y:S01]  /*a010*/  FMUL.FTZ R87, R87, R20 ;  /* 0x0000001457577220 */ /* 0x000fe20000410000 */
[----:B------:R-:W-:-:S04]  /*a020*/  FFMA.FTZ R13, R13, R14, 1 ;  /* 0x3f8000000d0d7423 */ /* 0x000fc8000001000e */
[----:B------:R-:W-:-:S07]  /*a030*/  FMUL.FTZ R16, R16, R13 ;  /* 0x0000000d10107220 */ /* 0x000fce0000410000 */
.L_x_191:
[----:B------:R-:W-:Y:S01]  /*a040*/  BSSY.RECONVERGENT B0, `(.L_x_192) ;  /* 0x0000012000007945 */ /* 0x000fe20003800200 */
[----:B------:R-:W-:Y:S01]  /*a050*/  FFMA.FTZ R15, R24, R16, -R15 ;  /* 0x00000010180f7223 */ /* 0x000fe2000001080f */
[----:B------:R-:W-:Y:S02]  /*a060*/  FFMA.FTZ R87, R25, R87, -R26 ;  /* 0x0000005719577223 */ /* 0x000fe4000001081a */
[----:B------:R-:W-:Y:S05]  /*a070*/  @P5 BRA `(.L_x_193) ;  /* 0x0000000000385947 */ /* 0x000fea0003800000 */
[----:B------:R-:W4:Y:S01]  /*a080*/  LDCU.64 UR4, c[0x0][0x3f8] ;  /* 0x00007f00ff0477ac */ /* 0x000f220008000a00 */
[----:B------:R-:W-:Y:S01]  /*a090*/  MOV R10, R120 ;  /* 0x00000078000a7202 */ /* 0x000fe20000000f00 */
[----:B------:R-:W-:Y:S01]  /*a0a0*/  FMUL.FTZ R15, R15, R116 ;  /* 0x000000740f0f7220 */ /* 0x000fe20000410000 */
[----:B------:R-:W5:Y:S01]  /*a0b0*/  LDCU.64 UR10, c[0x0][0x380] ;  /* 0x00007000ff0a77ac */ /* 0x000f620008000a00 */
[----:B----4-:R-:W-:Y:S01]  /*a0c0*/  IMAD R6, R11, UR4, RZ ;  /* 0x000000040b067c24 */ /* 0x010fe2000f8e02ff */
[----:B------:R-:W-:-:S03]  /*a0d0*/  MOV R11, R123 ;  /* 0x0000007b000b7202 */ /* 0x000fc60000000f00 */
[----:B------:R-:W-:-:S04]  /*a0e0*/  IMAD.WIDE.U32 R10, R9, UR4, R10 ;  /* 0x00000004090a7c25 */ /* 0x000fc8000f8e000a */
[----:B------:R-:W-:Y:S02]  /*a0f0*/  IMAD R9, R9, UR5, R6 ;  /* 0x0000000509097c24 */ /* 0x000fe4000f8e0206 */
[----:B------:R-:W-:Y:S01]  /*a100*/  FMUL.FTZ R6, R87, R116 ;  /* 0x0000007457067220 */ /* 0x000fe20000410000 */
[----:B-----5:R-:W-:Y:S02]  /*a110*/  LEA R8, P0, R10, UR10, 0x1 ;  /* 0x0000000a0a087c11 */ /* 0x020fe4000f8008ff */
[----:B------:R-:W-:Y:S02]  /*a120*/  IADD3 R9, PT, PT, R11, R9, RZ ;  /* 0x000000090b097210 */ /* 0x000fe40007ffe0ff */
[----:B------:R-:W-:Y:S02]  /*a130*/  F2FP.BF16.F32.PACK_AB R11, R6, R15 ;  /* 0x0000000f060b723e */ /* 0x000fe400000010ff */
[----:B------:R-:W-:-:S05]  /*a140*/  LEA.HI.X R9, R10, UR11, R9, 0x1, P0 ;  /* 0x0000000b0a097c11 */ /* 0x000fca00080f0c09 */
[----:B------:R4:W-:Y:S02]  /*a150*/  STG.E desc[UR6][R8.64], R11 ;  /* 0x0000000b08007986 */ /* 0x0009e4000c101906 */
.L_x_193:
[----:B------:R-:W-:Y:S05]  /*a160*/  BSYNC.RECONVERGENT B0 ;  /* 0x0000000000007941 */ /* 0x000fea0003800200 */
.L_x_192:
[----:B------:R-:W-:Y:S02]  /*a170*/  SHF.L.U32 R18, R18, 0x10, RZ ;  /* 0x0000001012127819 */ /* 0x000fe400000006ff */
[----:B------:R-:W-:Y:S02]  /*a180*/  SHF.R.S32.HI R15, RZ, 0x1f, R3 ;  /* 0x0000001fff0f7819 */ /* 0x000fe40000011403 */
        /* <DEDUP_REMOVED lines=11> */
[----:B------:R-:W5:Y:S01]  /*a240*/  MUFU.RCP R12, R11 ;  /* 0x0000000b000c7308 */ /* 0x000f620000001000 */
[----:B----4-:R-:W-:Y:S01]  /*a250*/  FADD.FTZ R14, -R9, 1 ;  /* 0x3f800000090e7421 */ /* 0x010fe20000010100 */
[----:B------:R-:W-:-:S03]  /*a260*/  FMUL.FTZ R18, R18, R9 ;  /* 0x0000000912127220 */ /* 0x000fc60000410000 */
[----:B------:R-:W-:Y:S01]  /*a270*/  FFMA.FTZ R5, R5, R14, 1 ;  /* 0x3f80000005057423 */ /* 0x000fe2000001000e */
[----:B-----5:R-:W-:Y:S01]  /*a280*/  FADD.FTZ R13, -R12, 1 ;  /* 0x3f8000000c0d7421 */ /* 0x020fe20000010100 */
[----:B------:R-:W-:Y:S02]  /*a290*/  FMUL.FTZ R85, R85, R12 ;  /* 0x0000000c55557220 */ /* 0x000fe40000410000 */
[----:B------:R-:W-:Y:S01]  /*a2a0*/  FMUL.FTZ R18, R18, R5 ;  /* 0x0000000512127220 */ /* 0x000fe20000410000 */
[----:B------:R-:W-:-:S04]  /*a2b0*/  FFMA.FTZ R4, R4, R13, 1 ;  /* 0x3f80000004047423 */ /* 0x000fc8000001000d */
[----:B------:R-:W-:-:S07]  /*a2c0*/  FMUL.FTZ R85, R85, R4 ;  /* 0x0000000455557220 */ /* 0x000fce0000410000 */
.L_x_194:
[----:B------:R-:W-:Y:S01]  /*a2d0*/  ISETP.GE.AND.EX P3, PT, R15, UR9, PT, P3 ;  /* 0x000000090f007c0c */ /* 0x000fe2000bf66330 */
[----:B------:R-:W-:Y:S01]  /*a2e0*/  FFMA.FTZ R7, R24, R18, -R7 ;  /* 0x0000001218077223 */ /* 0x000fe20000010807 */
[----:B------:R-:W-:Y:S01]  /*a2f0*/  FFMA.FTZ R25, R25, R85, -R30 ;  /* 0x0000005519197223 */ /* 0x000fe2000001081e */
[----:B------:R-:W-:Y:S02]  /*a300*/  BSSY.RECONVERGENT B0, `(.L_x_195) ;  /* 0x000000f000007945 */ /* 0x000fe40003800200 */
[-C--:B------:R-:W-:Y:S01]  /*a310*/  FMUL.FTZ R7, R7, R116.reuse ;  /* 0x0000007407077220 */ /* 0x080fe20000410000 */
[----:B------:R-:W-:-:S07]  /*a320*/  FMUL.FTZ R116, R25, R116 ;  /* 0x0000007419747220 */ /* 0x000fce0000410000 */
[----:B------:R-:W-:Y:S05]  /*a330*/  @P3 BRA `(.L_x_196) ;  /* 0x00000000002c3947 */ /* 0x000fea0003800000 */
[----:B------:R-:W5:Y:S01]  /*a340*/  LDCU.64 UR4, c[0x0][0x3f8] ;  /* 0x00007f00ff0477ac */ /* 0x000f620008000a00 */
[----:B------:R-:W-:Y:S01]  /*a350*/  MOV R121, R123 ;  /* 0x0000007b00797202 */ /* 0x000fe20000000f00 */
[----:B------:R-:W0:Y:S01]  /*a360*/  LDCU.64 UR8, c[0x0][0x380] ;  /* 0x00007000ff0877ac */ /* 0x000e220008000a00 */
[----:B-----5:R-:W-:Y:S02]  /*a370*/  IMAD R4, R15, UR4, RZ ;  /* 0x000000040f047c24 */ /* 0x020fe4000f8e02ff */
[----:B------:R-:W-:-:S04]  /*a380*/  IMAD.WIDE.U32 R120, R3, UR4, R120 ;  /* 0x0000000403787c25 */ /* 0x000fc8000f8e0078 */
[----:B------:R-:W-:Y:S01]  /*a390*/  IMAD R3, R3, UR5, R4 ;  /* 0x0000000503037c24 */ /* 0x000fe2000f8e0204 */
[----:B0-----:R-:W-:-:S04]  /*a3a0*/  LEA R4, P0, R120, UR8, 0x1 ;  /* 0x0000000878047c11 */ /* 0x001fc8000f8008ff */
[----:B------:R-:W-:-:S04]  /*a3b0*/  IADD3 R3, PT, PT, R121, R3, RZ ;  /* 0x0000000379037210 */ /* 0x000fc80007ffe0ff */
[----:B------:R-:W-:Y:S02]  /*a3c0*/  LEA.HI.X R5, R120, UR9, R3, 0x1, P0 ;  /* 0x0000000978057c11 */ /* 0x000fe400080f0c03 */
[----:B------:R-:W-:-:S05]  /*a3d0*/  F2FP.BF16.F32.PACK_AB R3, R116, R7 ;  /* 0x000000077403723e */ /* 0x000fca00000010ff */
[----:B------:R0:W-:Y:S02]  /*a3e0*/  STG.E desc[UR6][R4.64], R3 ;  /* 0x0000000304007986 */ /* 0x0001e4000c101906 */
.L_x_196:
[----:B------:R-:W-:Y:S05]  /*a3f0*/  BSYNC.RECONVERGENT B0 ;  /* 0x0000000000007941 */ /* 0x000fea0003800200 */
.L_x_195:
[----:B------:R-:W5:Y:S01]  /*a400*/  LDCU UR4, c[0x0][0x410] ;  /* 0x00008200ff0477ac */ /* 0x000f620008000800 */
[----:B------:R-:W-:Y:S02]  /*a410*/  IADD3 R83, PT, PT, R84, R83, RZ ;  /* 0x0000005354537210 */ /* 0x000fe40007ffe0ff */
[----:B------:R-:W-:Y:S01]  /*a420*/  IADD3 R80, PT, PT, R80, 0x1, RZ ;  /* 0x0000000150507810 */ /* 0x000fe20007ffe0ff */
[----:B------:R-:W5:Y:S02]  /*a430*/  LDCU UR5, c[0x0][0x3e0] ;  /* 0x00007c00ff0577ac */ /* 0x000f640008000800 */
[----:B-----5:R-:W-:-:S06]  /*a440*/  UIMAD UR4, UR4, UR5, URZ ;  /* 0x00000005040472a4 */ /* 0x020fcc000f8e02ff */
[----:B------:R-:W-:-:S13]  /*a450*/  ISETP.GE.AND P0, PT, R83, UR4, PT ;  /* 0x0000000453007c0c */ /* 0x000fda000bf06270 */
[----:B------:R-:W-:Y:S05]  /*a460*/  @!P0 BRA `(.L_x_197) ;  /* 0xffffff5c003c8947 */ /* 0x000fea000383ffff */
.L_x_130:
[----:B----4-:R-:W4:Y:S01]  /*a470*/  S2R R9, SR_TID.X ;  /* 0x0000000000097919 */ /* 0x010f220000002100 */
[----:B0-----:R-:W0:Y:S01]  /*a480*/  LDC R4, c[0x0][0x370] ;  /* 0x0000dc00ff047b82 */ /* 0x001e220000000800 */
[----:B------:R-:W-:Y:S07]  /*a490*/  BSSY.RECONVERGENT B0, `(.L_x_198) ;  /* 0x000000e000007945 */ /* 0x000fee0003800200 */
[----:B------:R-:W5:Y:S08]  /*a4a0*/  LDC R7, c[0x0][0x374] ;  /* 0x0000dd00ff077b82 */ /* 0x000f700000000800 */
[----:B------:R-:W1:Y:S01]  /*a4b0*/  LDC.64 R2, c[0x0][0x3c8] ;  /* 0x0000f200ff027b82 */ /* 0x000e620000000a00 */
[----:B0-----:R-:W-:-:S02]  /*a4c0*/  ISETP.NE.AND P0, PT, R4, 0x1, PT ;  /* 0x000000010400780c */ /* 0x001fc40003f05270 */
[----:B----4-:R-:W-:Y:S02]  /*a4d0*/  ISETP.NE.AND P1, PT, R9, RZ, PT ;  /* 0x000000ff0900720c */ /* 0x010fe40003f25270 */
[----:B-----5:R-:W-:-:S04]  /*a4e0*/  SHF.L.U32 R0, R7, 0x1, RZ ;  /* 0x0000000107007819 */ /* 0x020fc800000006ff */
[----:B------:R-:W-:-:S05]  /*a4f0*/  SEL R5, R0, RZ, P0 ;  /* 0x000000ff00057207 */ /* 0x000fca0000000000 */
[----:B-1----:R-:W-:Y:S02]  /*a500*/  IMAD.WIDE.U32 R2, R5, 0x4, R2 ;  /* 0x0000000405027825 */ /* 0x002fe400078e0002 */
[----:B------:R-:W-:Y:S05]  /*a510*/  @P1 BRA `(.L_x_199) ;  /* 0x0000000000141947 */ /* 0x000fea0003800000 */
[----:B------:R-:W-:Y:S01]  /*a520*/  HFMA2 R5, -RZ, RZ, 0, 5.9604644775390625e-08 ;  /* 0x00000001ff057431 */ /* 0x000fe200000001ff */
[----:B------:R-:W-:Y:S06]  /*a530*/  MEMBAR.ALL.GPU ;  /* 0x0000000000007992 */ /* 0x000fec000000a000 */
[----:B------:R-:W-:-:S00]  /*a540*/  ERRBAR ;  /* 0x00000000000079ab */ /* 0x000fc00000000000 */
[----:B------:R-:W-:Y:S06]  /*a550*/  CGAERRBAR ;  /* 0x00000000000075ab */ /* 0x000fec0000000000 */
[----:B------:R0:W-:Y:S02]  /*a560*/  REDG.E.ADD.S32.STRONG.GPU desc[UR6][R2.64], R5 ;  /* 0x000000050200798e */ /* 0x0001e4000c12e306 */
.L_x_199:
[----:B------:R-:W-:Y:S05]  /*a570*/  BSYNC.RECONVERGENT B0 ;  /* 0x0000000000007941 */ /* 0x000fea0003800200 */
.L_x_198:
[----:B------:R-:W1:Y:S01]  /*a580*/  S2UR UR5, SR_CTAID.Y ;  /* 0x00000000000579c3 */ /* 0x000e620000002600 */
[----:B0-----:R-:W-:Y:S02]  /*a590*/  IADD3 R5, PT, PT, R7, -0x1, RZ ;  /* 0xffffffff07057810 */ /* 0x001fe40007ffe0ff */
[----:B------:R-:W-:-:S05]  /*a5a0*/  IADD3 R0, PT, PT, R4, -0x1, RZ ;  /* 0xffffffff04007810 */ /* 0x000fca0007ffe0ff */
[----:B------:R-:W0:Y:S01]  /*a5b0*/  S2UR UR4, SR_CTAID.X ;  /* 0x00000000000479c3 */ /* 0x000e220000002500 */
[----:B-1----:R-:W-:-:S04]  /*a5c0*/  ISETP.NE.AND P0, PT, R5, UR5, PT ;  /* 0x0000000505007c0c */ /* 0x002fc8000bf05270 */
[----:B0-----:R-:W-:-:S13]  /*a5d0*/  ISETP.NE.OR P0, PT, R0, UR4, P0 ;  /* 0x0000000400007c0c */ /* 0x001fda0008705670 */
[----:B------:R-:W-:Y:S05]  /*a5e0*/  @P0 EXIT ;  /* 0x000000000000094d */ /* 0x000fea0003800000 */
[----:B------:R-:W-:Y:S05]  /*a5f0*/  @P1 BRA `(.L_x_200) ;  /* 0x0000000000201947 */ /* 0x000fea0003800000 */
[----:B------:R-:W-:-:S05]  /*a600*/  IMAD R0, R4, R7, RZ ;  /* 0x0000000704007224 */ /* 0x000fca00078e02ff */
[----:B------:R-:W-:-:S13]  /*a610*/  ISETP.NE.AND P0, PT, R0, -0x1, PT ;  /* 0xffffffff0000780c */ /* 0x000fda0003f05270 */
[----:B------:R-:W-:Y:S05]  /*a620*/  @!P0 BRA `(.L_x_200) ;  /* 0x0000000000148947 */ /* 0x000fea0003800000 */
.L_x_201:
[----:B------:R-:W4:Y:S04]  /*a630*/  LDG.E.STRONG.GPU R5, desc[UR6][R2.64] ;  /* 0x0000000602057981 */ /* 0x000f28000c1ef900 */
[----:B----4-:R-:W-:Y:S01]  /*a640*/  CCTL.IVALL ;  /* 0x00000000ff00798f */ /* 0x010fe20002000000 */
[----:B------:R-:W-:Y:S05]  /*a650*/  YIELD ;  /* 0x0000000000007946 */ /* 0x000fea0003800000 */
[----:B------:R-:W-:-:S13]  /*a660*/  ISETP.NE.AND P0, PT, R5, R0, PT ;  /* 0x000000000500720c */ /* 0x000fda0003f05270 */
[----:B------:R-:W-:Y:S05]  /*a670*/  @P0 BRA `(.L_x_201) ;  /* 0xfffffffc00ec0947 */ /* 0x000fea000383ffff */
.L_x_200:
[----:B------:R-:W-:Y:S05]  /*a680*/  WARPSYNC.ALL ;  /* 0x0000000000007948 */ /* 0x000fea0003800000 */
[----:B------:R-:W0:Y:S08]  /*a690*/  LDC.64 R36, c[0x0][0x3f8] ;  /* 0x0000fe00ff247b82 */ /* 0x000e300000000a00 */
[----:B------:R-:W-:Y:S01]  /*a6a0*/  BAR.SYNC.DEFER_BLOCKING 0x0 ;  /* 0x0000000000007b1d */ /* 0x000fe20000010000 */
[----:B0-----:R-:W-:-:S04]  /*a6b0*/  LEA.HI R0, P0, R37, R36, RZ, 0x1 ;  /* 0x0000002425007211 */ /* 0x001fc800078108ff */
[----:B------:R-:W-:-:S04]  /*a6c0*/  IADD3.X R3, PT, PT, RZ, R37, RZ, P0, !PT ;  /* 0x00000025ff037210 */ /* 0x000fc800007fe4ff */
[--C-:B------:R-:W-:Y:S02]  /*a6d0*/  SHF.R.S64 R0, R0, 0x1, R3.reuse ;  /* 0x0000000100007819 */ /* 0x100fe40000001003 */
[----:B------:R-:W-:Y:S02]  /*a6e0*/  SHF.R.S32.HI R3, RZ, 0x1, R3 ;  /* 0x00000001ff037819 */ /* 0x000fe40000011403 */
[----:B------:R-:W-:-:S04]  /*a6f0*/  ISETP.GT.U32.AND P0, PT, R0, R9, PT ;  /* 0x000000090000720c */ /* 0x000fc80003f04070 */
[----:B------:R-:W-:-:S13]  /*a700*/  ISETP.GT.AND.EX P0, PT, R3, RZ, PT, P0 ;  /* 0x000000ff0300720c */ /* 0x000fda0003f04300 */
[----:B------:R-:W-:Y:S05]  /*a710*/  @!P0 EXIT ;  /* 0x000000000000894d */ /* 0x000fea0003800000 */
[----:B------:R-:W-:Y:S01]  /*a720*/  HFMA2 R35, -RZ, RZ, 0, 0 ;  /* 0x00000000ff237431 */ /* 0x000fe200000001ff */
[----:B------:R-:W-:Y:S01]  /*a730*/  MOV R2, R9 ;  /* 0x0000000900027202 */ /* 0x000fe20000000f00 */
[----:B------:R-:W-:Y:S03]  /*a740*/  BSSY.RECONVERGENT B0, `(.L_x_202) ;  /* 0x000005d000007945 */ /* 0x000fe60003800200 */
[----:B------:R-:W-:-:S04]  /*a750*/  IADD3 R9, P1, PT, R2, 0x1c0, RZ ;  /* 0x000001c002097810 */ /* 0x000fc80007f3e0ff */
        /* <DEDUP_REMOVED lines=34> */
[----:B--2---:R-:W-:-:S03]  /*a980*/  SHF.R.S32.HI R33, RZ, 0x1, R9 ;  /* 0x00000001ff217819 */ /* 0x004fc60000011409 */
[----:B------:R-:W-:Y:S06]  /*a990*/  @!P1 BRA `(.L_x_203) ;  /* 0x0000000000dc9947 */ /* 0x000fec0003800000 */
[----:B------:R-:W0:Y:S01]  /*a9a0*/  LDCU.64 UR4, c[0x0][0x3d8] ;  /* 0x00007b00ff0477ac */ /* 0x000e220008000a00 */
[----:B------:R-:W-:Y:S02]  /*a9b0*/  IADD3 R7, PT, PT, R13, 0x1, RZ ;  /* 0x000000010d077810 */ /* 0x000fe40007ffe0ff */
[----:B------:R-:W-:Y:S01]  /*a9c0*/  MOV R4, R2 ;  /* 0x0000000200047202 */ /* 0x000fe20000000f00 */
[----:B------:R-:W1:Y:S01]  /*a9d0*/  LDCU.64 UR8, c[0x0][0x390] ;  /* 0x00007200ff0877ac */ /* 0x000e620008000a00 */
[----:B------:R-:W-:Y:S02]  /*a9e0*/  LOP3.LUT R7, R7, 0x3, RZ, 0xc0, !PT ;  /* 0x0000000307077812 */ /* 0x000fe400078ec0ff */
[----:B------:R-:W-:Y:S01]  /*a9f0*/  MOV R5, R35 ;  /* 0x0000002300057202 */ /* 0x000fe20000000f00 */
[----:B------:R-:W2:Y:S01]  /*aa00*/  LDCU.64 UR10, c[0x0][0x388] ;  /* 0x00007100ff0a77ac */ /* 0x000ea20008000a00 */
[C---:B------:R-:W-:Y:S02]  /*aa10*/  SHF.L.U32 R20, R2.reuse, 0x3, RZ ;  /* 0x0000000302147819 */ /* 0x040fe400000006ff */
[----:B------:R-:W-:Y:S01]  /*aa20*/  SHF.L.U64.HI R21, R2, 0x3, R35 ;  /* 0x0000000302157819 */ /* 0x000fe20000010223 */
[----:B------:R-:W-:Y:S01]  /*aa30*/  IMAD.WIDE.U32 R4, R7, 0x1c0, R4 ;  /* 0x000001c007047825 */ /* 0x000fe200078e0004 */
[----:B---3--:R-:W-:-:S02]  /*aa40*/  SHF.L.U32 R29, R37, 0x2, RZ ;  /* 0x00000002251d7819 */ /* 0x008fc400000006ff */
[----:B------:R-:W-:Y:S02]  /*aa50*/  SHF.L.U64.HI R31, R0, 0x2, R3 ;  /* 0x00000002001f7819 */ /* 0x000fe40000010203 */
[----:B------:R-:W-:Y:S02]  /*aa60*/  SHF.L.U64.HI R27, R26, 0x2, R33 ;  /* 0x000000021a1b7819 */ /* 0x000fe40000010221 */
[----:B0-----:R-:W-:Y:S01]  /*aa70*/  LEA R25, P1, R2, UR4, 0x2 ;  /* 0x0000000402197c11 */ /* 0x001fe2000f8210ff */
        /* <DEDUP_REMOVED lines=12> */
.L_x_204:
        /* <DEDUP_REMOVED lines=29> */
.L_x_203:
[----:B------:R-:W-:Y:S05]  /*ad10*/  BSYNC.RECONVERGENT B0 ;  /* 0x0000000000007941 */ /* 0x000fea0003800200 */
.L_x_202:
[----:B------:R-:W-:Y:S05]  /*ad20*/  @!P0 EXIT ;  /* 0x000000000000894d */ /* 0x000fea0003800000 */
[----:B------:R-:W-:Y:S01]  /*ad30*/  SHF.L.U64.HI R31, R36, 0x2, R37 ;  /* 0x00000002241f7819 */ /* 0x000fe20000010225 */
[----:B------:R-:W1:Y:S01]  /*ad40*/  LDCU.64 UR4, c[0x0][0x3d8] ;  /* 0x00007b00ff0477ac */ /* 0x000e620008000a00 */
[----:B------:R-:W-:Y:S02]  /*ad50*/  SHF.L.U64.HI R39, R26, 0x2, R33 ;  /* 0x000000021a277819 */ /* 0x000fe40000010221 */
[----:B---3--:R-:W-:Y:S01]  /*ad60*/  SHF.L.U32 R29, R36, 0x2, RZ ;  /* 0x00000002241d7819 */ /* 0x008fe200000006ff */
[----:B------:R-:W2:Y:S01]  /*ad70*/  LDCU.64 UR8, c[0x0][0x388] ;  /* 0x00007100ff0877ac */ /* 0x000ea20008000a00 */
[----:B------:R-:W-:Y:S02]  /*ad80*/  SHF.L.U32 R41, R26, 0x2, RZ ;  /* 0x000000021a297819 */ /* 0x000fe400000006ff */
[C---:B------:R-:W-:Y:S01]  /*ad90*/  SHF.L.U64.HI R33, R0.reuse, 0x2, R3 ;  /* 0x0000000200217819 */ /* 0x040fe20000010203 */
[----:B------:R-:W3:Y:S01]  /*ada0*/  LDCU.64 UR10, c[0x0][0x390] ;  /* 0x00007200ff0a77ac */ /* 0x000ee20008000a00 */
[----:B------:R-:W-:-:S07]  /*adb0*/  SHF.L.U32 R37, R0, 0x2, RZ ;  /* 0x0000000200257819 */ /* 0x000fce00000006ff */
.L_x_205:
[C---:B0-----:R-:W-:Y:S02]  /*adc0*/  SHF.L.U32 R16, R2.reuse, 0x2, RZ ;  /* 0x0000000202107819 */ /* 0x041fe400000006ff */
[----:B----4-:R-:W-:Y:S02]  /*add0*/  SHF.L.U64.HI R13, R2, 0x2, R35 ;  /* 0x00000002020d7819 */ /* 0x010fe40000010223 */
[----:B-1----:R-:W-:-:S04]  /*ade0*/  IADD3 R4, P0, PT, R16, UR4, RZ ;  /* 0x0000000410047c10 */ /* 0x002fc8000ff1e0ff */
[----:B------:R-:W-:Y:S02]  /*adf0*/  IADD3.X R5, PT, PT, R13, UR5, RZ, P0, !PT ;  /* 0x000000050d057c10 */ /* 0x000fe400087fe4ff */
[C---:B------:R-:W-:Y:S02]  /*ae00*/  IADD3 R6, P0, PT, R4.reuse, R37, RZ ;  /* 0x0000002504067210 */ /* 0x040fe40007f1e0ff */
[C---:B------:R-:W-:Y:S01]  /*ae10*/  IADD3 R10, P1, PT, R4.reuse, R41, RZ ;  /* 0x00000029040a7210 */ /* 0x040fe20007f3e0ff */
[----:B------:R0:W4:Y:S01]  /*ae20*/  LDG.E R18, desc[UR6][R4.64] ;  /* 0x0000000604127981 */ /* 0x000122000c1e1900 */
[C---:B------:R-:W-:Y:S02]  /*ae30*/  IADD3.X R7, PT, PT, R5.reuse, R33, RZ, P0, !PT ;  /* 0x0000002105077210 */ /* 0x040fe400007fe4ff */
[----:B------:R-:W-:Y:S02]  /*ae40*/  IADD3 R8, P0, PT, R4, R29, RZ ;  /* 0x0000001d04087210 */ /* 0x000fe40007f1e0ff */
[C---:B------:R-:W-:Y:S01]  /*ae50*/  IADD3.X R11, PT, PT, R5.reuse, R39, RZ, P1, !PT ;  /* 0x00000027050b7210 */ /* 0x040fe20000ffe4ff */
[----:B------:R1:W4:Y:S01]  /*ae60*/  LDG.E R19, desc[UR6][R6.64] ;  /* 0x0000000606137981 */ /* 0x000322000c1e1900 */
[----:B------:R-:W-:-:S03]  /*ae70*/  IADD3.X R9, PT, PT, R5, R31, RZ, P0, !PT ;  /* 0x0000001f05097210 */ /* 0x000fc600007fe4ff */
[----:B------:R-:W5:Y:S04]  /*ae80*/  LDG.E R21, desc[UR6][R10.64] ;  /* 0x000000060a157981 */ /* 0x000f68000c1e1900 */
[----:B------:R1:W5:Y:S01]  /*ae90*/  LDG.E R20, desc[UR6][R8.64] ;  /* 0x0000000608147981 */ /* 0x000362000c1e1900 */
[C---:B------:R-:W-:Y:S02]  /*aea0*/  SHF.L.U32 R27, R2.reuse, 0x3, RZ ;  /* 0x00000003021b7819 */ /* 0x040fe400000006ff */
[----:B------:R-:W-:Y:S02]  /*aeb0*/  SHF.L.U64.HI R28, R2, 0x3, R35 ;  /* 0x00000003021c7819 */ /* 0x000fe40000010223 */
[----:B------:R-:W-:Y:S02]  /*aec0*/  LOP3.LUT R14, R27, 0xfffffff8, RZ, 0xc0, !PT ;  /* 0xfffffff81b0e7812 */ /* 0x000fe400078ec0ff */
[----:B------:R-:W-:-:S02]  /*aed0*/  LOP3.LUT R16, R16, 0xfffffffc, RZ, 0xc0, !PT ;  /* 0xfffffffc10107812 */ /* 0x000fc400078ec0ff */
[----:B0-----:R-:W-:Y:S02]  /*aee0*/  LOP3.LUT R5, R28, 0x3, RZ, 0xc0, !PT ;  /* 0x000000031c057812 */ /* 0x001fe400078ec0ff */
[----:B--2---:R-:W-:Y:S02]  /*aef0*/  IADD3 R12, P0, PT, R14, UR8, RZ ;  /* 0x000000080e0c7c10 */ /* 0x004fe4000ff1e0ff */
[----:B------:R-:W-:Y:S02]  /*af00*/  LOP3.LUT R4, R13, 0x3, RZ, 0xc0, !PT ;  /* 0x000000030d047812 */ /* 0x000fe400078ec0ff */
[----:B------:R-:W-:Y:S02]  /*af10*/  IADD3 R16, P2, PT, R16, UR4, RZ ;  /* 0x0000000410107c10 */ /* 0x000fe4000ff5e0ff */
[----:B---3--:R-:W-:Y:S02]  /*af20*/  IADD3 R14, P1, PT, R14, UR10, RZ ;  /* 0x0000000a0e0e7c10 */ /* 0x008fe4000ff3e0ff */
[----:B------:R-:W-:-:S02]  /*af30*/  IADD3.X R13, PT, PT, R5, UR9, RZ, P0, !PT ;  /* 0x00000009050d7c10 */ /* 0x000fc400087fe4ff */
[----:B------:R-:W-:Y:S02]  /*af40*/  IADD3.X R17, PT, PT, R4, UR5, RZ, P2, !PT ;  /* 0x0000000504117c10 */ /* 0x000fe400097fe4ff */
[----:B------:R-:W-:Y:S02]  /*af50*/  IADD3.X R15, PT, PT, R5, UR11, RZ, P1, !PT ;  /* 0x0000000b050f7c10 */ /* 0x000fe40008ffe4ff */
[C---:B------:R-:W-:Y:S02]  /*af60*/  IADD3 R4, P0, PT, R16.reuse, R37, RZ ;  /* 0x0000002510047210 */ /* 0x040fe40007f1e0ff */
[C---:B-1----:R-:W-:Y:S02]  /*af70*/  IADD3 R6, P1, PT, R16.reuse, R29, RZ ;  /* 0x0000001d10067210 */ /* 0x042fe40007f3e0ff */
[----:B------:R-:W-:Y:S02]  /*af80*/  IADD3 R8, P2, PT, R16, R41, RZ ;  /* 0x0000002910087210 */ /* 0x000fe40007f5e0ff */
[----:B------:R-:W-:-:S02]  /*af90*/  IADD3.X R5, PT, PT, R17, R33, RZ, P0, !PT ;  /* 0x0000002111057210 */ /* 0x000fc400007fe4ff */
[C---:B------:R-:W-:Y:S02]  /*afa0*/  IADD3.X R7, PT, PT, R17.reuse, R31, RZ, P1, !PT ;  /* 0x0000001f11077210 */ /* 0x040fe40000ffe4ff */
[----:B------:R-:W-:Y:S01]  /*afb0*/  IADD3.X R9, PT, PT, R17, R39, RZ, P2, !PT ;  /* 0x0000002711097210 */ /* 0x000fe200017fe4ff */
[----:B----4-:R0:W-:Y:S04]  /*afc0*/  STG.E.64 desc[UR6][R12.64], R18 ;  /* 0x000000120c007986 */ /* 0x0101e8000c101b06 */
        /* <DEDUP_REMOVED lines=49> */
.L_x_206:
        /* <DEDUP_REMOVED lines=10> */
.L_x_3407:


//--------------------- .text._Z35group_norm_nhwc_bwd_one_pass_kernelI11Bf16IOBf16WLi64ELi28ELi448EEv26Group_norm_nhwc_bwd_params --------------------------
	.section	.text._Z35group_norm_nhwc_bwd_one_pass_kernelI11Bf16IOBf16WLi64ELi28ELi448EEv26Group_norm_nhwc_bwd_params,"ax",@progbits
	.align	128
        .global         _Z35group_norm_nhwc_bwd_one_pass_kernelI11Bf16IOBf16WLi64ELi28ELi448EEv26Group_norm_nhwc_bwd_params
        .type           _Z35group_norm_nhwc_bwd_one_pass_kernelI11Bf16IOBf16WLi64ELi28ELi448EEv26Group_norm_nhwc_bwd_params,@function
        .size           _Z35group_norm_nhwc_bwd_one_pass_kernelI11Bf16IOBf16WLi64ELi28ELi448EEv26Group_norm_nhwc_bwd_params,(.L_x_3408 - _Z35group_norm_nhwc_bwd_one_pass_kernelI11Bf16IOBf16WLi64ELi28ELi448EEv26Group_norm_nhwc_bwd_params)
        .other          _Z35group_norm_nhwc_bwd_one_pass_kernelI11Bf16IOBf16WLi64ELi28ELi448EEv26Group_norm_nhwc_bwd_params,@"STO_CUDA_ENTRY STV_DEFAULT"
_Z35group_norm_nhwc_bwd_one_pass_kernelI11Bf16IOBf16WLi64ELi28ELi448EEv26Group_norm_nhwc_bwd_params:
.text._Z35group_norm_nhwc_bwd_one_pass_kernelI11Bf16IOBf16WLi64ELi28ELi448EEv26Group_norm_nhwc_bwd_params:
        /* <DEDUP_REMOVED lines=52> */
.L_x_232:
[----:B0-----:R-:W0:Y:S01]  /*0340*/  LDC R9, c[0x0][0x410] ;  /* 0x00010400ff097b82 */ /* 0x001e220000000800 */
[----:B------:R-:W-:Y:S01]  /*0350*/  IABS R6, UR17 ;  /* 0x0000001100067c13 */ /* 0x000fe20008000000 */
[----:B-1----:R-:W1:Y:S01]  /*0360*/  LDCU.64 UR6, c[0x0][0x3b8] ;  /* 0x00007700ff0677ac */ /* 0x002e620008000a00 */
[----:B------:R-:W-:Y:S01]  /*0370*/  ISETP.LE.AND P1, PT, RZ, UR17, PT ;  /* 0x00000011ff007c0c */ /* 0x000fe2000bf23270 */
[----:B--2---:R-:W2:Y:S01]  /*0380*/  LDCU.128 UR20, c[0x0][0x400] ;  /* 0x00008000ff1477ac */ /* 0x004ea20008000c00 */
[----:B-1----:R-:W-:Y:S01]  /*0390*/  UIMAD.WIDE UR6, UR17, 0x8, UR6 ;  /* 0x00000008110678a5 */ /* 0x002fe2000f8e0206 */
[----:B0-----:R-:W-:Y:S02]  /*03a0*/  IABS R8, R9 ;  /* 0x0000000900087213 */ /* 0x001fe40000000000 */
[----:B--2---:R-:W-:Y:S02]  /*03b0*/  ISETP.GE.U32.AND P0, PT, R0, UR20, PT ;  /* 0x0000001400007c0c */ /* 0x004fe4000bf06070 */
[----:B------:R-:W0:Y:S02]  /*03c0*/  I2F.RP R3, R8 ;  /* 0x0000000800037306 */ /* 0x000e240000209400 */
[----:B------:R-:W-:-:S06]  /*03d0*/  ISETP.GE.AND.EX P0, PT, R34, UR21, PT, P0 ;  /* 0x0000001522007c0c */ /* 0x000fcc000bf06300 */
[----:B0-----:R-:W0:Y:S07]  /*03e0*/  MUFU.RCP R3, R3 ;  /* 0x0000000300037308 */ /* 0x001e2e0000001000 */
[----:B------:R-:W1:Y:S08]  /*03f0*/  @!P0 LDC.64 R10, c[0x0][0x3f8] ;  /* 0x0000fe00ff0a8b82 */ /* 0x000e700000000a00 */
[----:B------:R-:W2:Y:S01]  /*0400*/  @!P0 LDC.64 R14, c[0x0][0x3a0] ;  /* 0x0000e800ff0e8b82 */ /* 0x000ea20000000a00 */
[----:B0-----:R-:W-:Y:S01]  /*0410*/  IADD3 R4, PT, PT, R3, 0xffffffe, RZ ;  /* 0x0ffffffe03047810 */ /* 0x001fe20007ffe0ff */
[----:B------:R-:W-:-:S06]  /*0420*/  HFMA2 R24, -RZ, RZ, 0, 0 ;  /* 0x00000000ff187431 */ /* 0x000fcc00000001ff */
[----:B------:R-:W0:Y:S01]  /*0430*/  @!P0 LDC.64 R16, c[0x0][0x398] ;  /* 0x0000e600ff108b82 */ /* 0x000e220000000a00 */
[----:B------:R3:W4:Y:S02]  /*0440*/  F2I.FTZ.U32.TRUNC.NTZ R5, R4 ;  /* 0x0000000400057305 */ /* 0x000724000021f000 */
[----:B---3--:R-:W-:Y:S01]  /*0450*/  HFMA2 R4, -RZ, RZ, 0, 0 ;  /* 0x00000000ff047431 */ /* 0x008fe200000001ff */
[----:B----4-:R-:W-:-:S05]  /*0460*/  IADD3 R7, PT, PT, RZ, -R5, RZ ;  /* 0x80000005ff077210 */ /* 0x010fca0007ffe0ff */
[----:B------:R-:W-:-:S04]  /*0470*/  IMAD R7, R7, R8, RZ ;  /* 0x0000000807077224 */ /* 0x000fc800078e02ff */
[----:B------:R-:W-:Y:S01]  /*0480*/  IMAD.HI.U32 R5, R5, R7, R4 ;  /* 0x0000000705057227 */ /* 0x000fe200078e0004 */
[----:B------:R-:W-:Y:S02]  /*0490*/  MOV R7, R6 ;  /* 0x0000000600077202 */ /* 0x000fe40000000f00 */
[----:B------:R-:W-:-:S03]  /*04a0*/  LOP3.LUT R4, R9, UR17, RZ, 0x3c, !PT ;  /* 0x0000001109047c12 */ /* 0x000fc6000f8e3cff */
[----:B------:R-:W-:Y:S01]  /*04b0*/  IMAD.HI.U32 R6, R5, R7, RZ ;  /* 0x0000000705067227 */ /* 0x000fe200078e00ff */
[----:B------:R-:W-:Y:S02]  /*04c0*/  ISETP.GE.AND P2, PT, R4, RZ, PT ;  /* 0x000000ff0400720c */ /* 0x000fe40003f46270 */
[----:B------:R-:W-:Y:S02]  /*04d0*/  MOV R4, UR6 ;  /* 0x0000000600047c02 */ /* 0x000fe40008000f00 */
[----:B------:R-:W-:Y:S02]  /*04e0*/  IADD3 R3, PT, PT, -R6, RZ, RZ ;  /* 0x000000ff06037210 */ /* 0x000fe40007ffe1ff */
[----:B------:R-:W-:-:S03]  /*04f0*/  MOV R5, UR7 ;  /* 0x0000000700057c02 */ /* 0x000fc60008000f00 */
[----:B------:R-:W-:-:S03]  /*0500*/  IMAD R3, R8, R3, R7 ;  /* 0x0000000308037224 */ /* 0x000fc600078e0207 */
[----:B------:R-:W3:Y:S02]  /*0510*/  LDG.E.64 R4, desc[UR26][R4.64] ;  /* 0x0000001a04047981 */ /* 0x000ee4000c1e1b00 */
[----:B------:R-:W-:-:S13]  /*0520*/  ISETP.GT.U32.AND P4, PT, R8, R3, PT ;  /* 0x000000030800720c */ /* 0x000fda0003f84070 */
[-C--:B------:R-:W-:Y:S02]  /*0530*/  @!P4 IADD3 R3, PT, PT, R3, -R8.reuse, RZ ;  /* 0x800000080303c210 */ /* 0x080fe40007ffe0ff */
[----:B------:R-:W-:Y:S02]  /*0540*/  @!P4 IADD3 R6, PT, PT, R6, 0x1, RZ ;  /* 0x000000010606c810 */ /* 0x000fe40007ffe0ff */
[CC--:B------:R-:W-:Y:S02]  /*0550*/  ISETP.GE.U32.AND P3, PT, R3.reuse, R8.reuse, PT ;  /* 0x000000080300720c */ /* 0x0c0fe40003f66070 */
[----:B------:R-:W-:Y:S02]  /*0560*/  ISETP.GT.U32.AND P5, PT, R8, R3, PT ;  /* 0x000000030800720c */ /* 0x000fe40003fa4070 */
[----:B------:R-:W-:-:S04]  /*0570*/  IADD3 R8, PT, PT, R3, -R8, RZ ;  /* 0x8000000803087210 */ /* 0x000fc80007ffe0ff */
[----:B------:R-:W-:Y:S02]  /*0580*/  SEL R3, R8, R3, !P5 ;  /* 0x0000000308037207 */ /* 0x000fe40006800000 */
[----:B------:R-:W-:Y:S02]  /*0590*/  LOP3.LUT R8, RZ, R9, RZ, 0x33, !PT ;  /* 0x00000009ff087212 */ /* 0x000fe400078e33ff */
[----:B------:R-:W-:Y:S02]  /*05a0*/  @!P1 IADD3 R3, PT, PT, -R3, RZ, RZ ;  /* 0x000000ff03039210 */ /* 0x000fe40007ffe1ff */
[----:B------:R-:W-:Y:S02]  /*05b0*/  @P3 IADD3 R6, PT, PT, R6, 0x1, RZ ;  /* 0x0000000106063810 */ /* 0x000fe40007ffe0ff */
[----:B------:R-:W-:Y:S02]  /*05c0*/  ISETP.NE.AND P3, PT, R9, RZ, PT ;  /* 0x000000ff0900720c */ /* 0x000fe40003f65270 */
[----:B------:R-:W-:-:S02]  /*05d0*/  @!P2 IADD3 R6, PT, PT, -R6, RZ, RZ ;  /* 0x000000ff0606a210 */ /* 0x000fc40007ffe1ff */
[C---:B------:R-:W-:Y:S02]  /*05e0*/  SEL R26, R8.reuse, R3, !P3 ;  /* 0x00000003081a7207 */ /* 0x040fe40005800000 */
[----:B------:R-:W-:Y:S02]  /*05f0*/  SEL R9, R8, R6, !P3 ;  /* 0x0000000608097207 */ /* 0x000fe40005800000 */
[----:B------:R-:W-:Y:S01]  /*0600*/  ISETP.GE.U32.AND P1, PT, R32, UR20, PT ;  /* 0x0000001420007c0c */ /* 0x000fe2000bf26070 */
[----:B------:R-:W-:Y:S01]  /*0610*/  IMAD R3, R26, 0x1c, RZ ;  /* 0x0000001c1a037824 */ /* 0x000fe200078e02ff */
[----:B------:R-:W-:Y:S02]  /*0620*/  SHF.R.S32.HI R7, RZ, 0x1f, R9 ;  /* 0x0000001fff077819 */ /* 0x000fe40000011409 */
[----:B------:R-:W-:Y:S02]  /*0630*/  ISETP.GE.AND.EX P1, PT, R33, UR21, PT, P1 ;  /* 0x0000001521007c0c */ /* 0x000fe4000bf26310 */
[----:B------:R-:W-:Y:S01]  /*0640*/  IADD3 R6, P2, PT, R3, R31, RZ ;  /* 0x0000001f03067210 */ /* 0x000fe20007f5e0ff */
[----:B------:R-:W-:-:S03]  /*0650*/  IMAD R8, R7, UR22, RZ ;  /* 0x0000001607087c24 */ /* 0x000fc6000f8e02ff */
[----:B------:R-:W-:Y:S01]  /*0660*/  LEA.HI.X.SX32 R7, R3, RZ, 0x1, P2 ;  /* 0x000000ff03077211 */ /* 0x000fe200010f0eff */
[C---:B------:R-:W-:Y:S02]  /*0670*/  IMAD R13, R9.reuse, UR23, R8 ;  /* 0x00000017090d7c24 */ /* 0x040fe4000f8e0208 */
[----:B-1----:R-:W-:Y:S02]  /*0680*/  @!P0 IMAD R8, R34, R10, RZ ;  /* 0x0000000a22088224 */ /* 0x002fe400078e02ff */
[----:B------:R-:W-:Y:S02]  /*0690*/  IMAD.WIDE.U32 R6, R9, UR22, R6 ;  /* 0x0000001609067c25 */ /* 0x000fe4000f8e0006 */
[----:B------:R-:W1:Y:S02]  /*06a0*/  @!P1 LDC.64 R20, c[0x0][0x3f8] ;  /* 0x0000fe00ff149b82 */ /* 0x000e640000000a00 */
[----:B------:R-:W-:Y:S01]  /*06b0*/  @!P0 IMAD R25, R0, R11, R8 ;  /* 0x0000000b00198224 */ /* 0x000fe200078e0208 */
[----:B------:R-:W-:-:S02]  /*06c0*/  IADD3 R9, PT, PT, R7, R13, RZ ;  /* 0x0000000d07097210 */ /* 0x000fc40007ffe0ff */
[----:B------:R-:W-:Y:S02]  /*06d0*/  @!P0 MOV R8, R6 ;  /* 0x0000000600088202 */ /* 0x000fe40000000f00 */
[----:B------:R-:W-:Y:S01]  /*06e0*/  ISETP.NE.AND P2, PT, RZ, UR30, PT ;  /* 0x0000001eff007c0c */ /* 0x000fe2000bf45270 */
[----:B------:R-:W4:Y:S02]  /*06f0*/  @!P1 LDC.64 R12, c[0x0][0x398] ;  /* 0x0000e600ff0c9b82 */ /* 0x000f240000000a00 */
[----:B------:R-:W-:-:S05]  /*0700*/  @!P0 IMAD.WIDE.U32 R10, R0, R10, R8 ;  /* 0x0000000a000a8225 */ /* 0x000fca00078e0008 */
[----:B------:R-:W-:Y:S02]  /*0710*/  @!P0 IADD3 R25, PT, PT, R11, R25, RZ ;  /* 0x000000190b198210 */ /* 0x000fe40007ffe0ff */
[C---:B------:R-:W-:Y:S02]  /*0720*/  @!P0 SHF.L.U32 R27, R10.reuse, 0x1, RZ ;  /* 0x000000010a1b8819 */ /* 0x040fe400000006ff */
[----:B------:R-:W-:Y:S01]  /*0730*/  @!P0 SHF.L.U64.HI R25, R10, 0x1, R25 ;  /* 0x000000010a198819 */ /* 0x000fe20000010219 */
[----:B------:R-:W5:Y:S01]  /*0740*/  @P2 LDC.64 R18, c[0x0][0x3b0] ;  /* 0x0000ec00ff122b82 */ /* 0x000f620000000a00 */
[----:B--2---:R-:W-:-:S04]  /*0750*/  @!P0 IADD3 R14, P3, PT, R27, R14, RZ ;  /* 0x0000000e1b0e8210 */ /* 0x004fc80007f7e0ff */
[----:B------:R-:W-:-:S03]  /*0760*/  @!P0 IADD3.X R15, PT, PT, R25, R15, RZ, P3, !PT ;  /* 0x0000000f190f8210 */ /* 0x000fc60001ffe4ff */
[----:B------:R-:W2:Y:S01]  /*0770*/  @!P1 LDC.64 R10, c[0x0][0x3a0] ;  /* 0x0000e800ff0a9b82 */ /* 0x000ea20000000a00 */
[----:B-1----:R-:W-:Y:S01]  /*0780*/  @!P1 IMAD R22, R33, R20, RZ ;  /* 0x0000001421169224 */ /* 0x002fe200078e02ff */
[----:B------:R1:W3:Y:S01]  /*0790*/  @!P0 LDG.E R24, desc[UR26][R14.64] ;  /* 0x0000001a0e188981 */ /* 0x0002e2000c1e1900 */
[----:B------:R-:W-:Y:S02]  /*07a0*/  @!P1 MOV R23, R9 ;  /* 0x0000000900179202 */ /* 0x000fe40000000f00 */
[C---:B------:R-:W-:Y:S01]  /*07b0*/  @!P1 IMAD R21, R32.reuse, R21, R22 ;  /* 0x0000001520159224 */ /* 0x040fe200078e0216 */
[----:B------:R-:W-:Y:S02]  /*07c0*/  @!P1 MOV R22, R6 ;  /* 0x0000000600169202 */ /* 0x000fe40000000f00 */
[----:B-1----:R-:W1:Y:S03]  /*07d0*/  LDC.64 R14, c[0x0][0x3a8] ;  /* 0x0000ea00ff0e7b82 */ /* 0x002e660000000a00 */
[----:B------:R-:W-:Y:S01]  /*07e0*/  @!P1 IMAD.WIDE.U32 R22, R32, R20, R22 ;  /* 0x0000001420169225 */ /* 0x000fe200078e0016 */
[----:B0-----:R-:W-:-:S04]  /*07f0*/  @!P0 IADD3 R16, P3, PT, R27, R16, RZ ;  /* 0x000000101b108210 */ /* 0x001fc80007f7e0ff */
[----:B------:R-:W-:Y:S02]  /*0800*/  @!P1 IADD3 R23, PT, PT, R23, R21, RZ ;  /* 0x0000001517179210 */ /* 0x000fe40007ffe0ff */
[C---:B------:R-:W-:Y:S02]  /*0810*/  @!P1 SHF.L.U32 R21, R22.reuse, 0x1, RZ ;  /* 0x0000000116159819 */ /* 0x040fe400000006ff */
[----:B------:R-:W-:Y:S02]  /*0820*/  @!P0 IADD3.X R17, PT, PT, R25, R17, RZ, P3, !PT ;  /* 0x0000001119118210 */ /* 0x000fe40001ffe4ff */
[----:B------:R-:W-:Y:S02]  /*0830*/  IADD3 R3, PT, PT, R3, R31, RZ ;  /* 0x0000001f03037210 */ /* 0x000fe40007ffe0ff */
[----:B------:R-:W-:Y:S02]  /*0840*/  @!P1 SHF.L.U64.HI R20, R22, 0x1, R23 ;  /* 0x0000000116149819 */ /* 0x000fe40000010217 */
[----:B--2---:R-:W-:-:S02]  /*0850*/  @!P1 IADD3 R10, P3, PT, R21, R10, RZ ;  /* 0x0000000a150a9210 */ /* 0x004fc40007f7e0ff */
[----:B----4-:R-:W-:Y:S01]  /*0860*/  @!P1 IADD3 R12, P4, PT, R21, R12, RZ ;  /* 0x0000000c150c9210 */ /* 0x010fe20007f9e0ff */
[C---:B-----5:R-:W-:Y:S01]  /*0870*/  @P2 IMAD.WIDE R18, R3.reuse, 0x2, R18 ;  /* 0x0000000203122825 */ /* 0x060fe200078e0212 */
[C---:B------:R-:W-:Y:S02]  /*0880*/  @!P1 IADD3.X R11, PT, PT, R20.reuse, R11, RZ, P3, !PT ;  /* 0x0000000b140b9210 */ /* 0x040fe40001ffe4ff */
[----:B------:R-:W-:Y:S02]  /*0890*/  CS2R R22, SRZ ;  /* 0x0000000000167805 */ /* 0x000fe4000001ff00 */
[----:B------:R-:W-:Y:S02]  /*08a0*/  @!P1 IADD3.X R13, PT, PT, R20, R13, RZ, P4, !PT ;  /* 0x0000000d140d9210 */ /* 0x000fe400027fe4ff */
[----:B------:R-:W-:Y:S01]  /*08b0*/  CS2R R20, SRZ ;  /* 0x0000000000147805 */ /* 0x000fe2000001ff00 */
[----:B-1----:R-:W-:Y:S01]  /*08c0*/  IMAD.WIDE R14, R3, 0x2, R14 ;  /* 0x00000002030e7825 */ /* 0x002fe200078e020e */
[----:B------:R-:W2:Y:S04]  /*08d0*/  @P2 LDG.E.U16 R28, desc[UR26][R18.64+0x2] ;  /* 0x0000021a121c2981 */ /* 0x000ea8000c1e1500 */
[----:B------:R-:W4:Y:S04]  /*08e0*/  @P2 LDG.E.U16 R3, desc[UR26][R18.64] ;  /* 0x0000001a12032981 */ /* 0x000f28000c1e1500 */
[----:B------:R-:W5:Y:S04]  /*08f0*/  LDG.E.U16 R25, desc[UR26][R14.64] ;  /* 0x0000001a0e197981 */ /* 0x000f68000c1e1500 */
[----:B------:R0:W5:Y:S04]  /*0900*/  @!P0 LDG.E R22, desc[UR26][R16.64] ;  /* 0x0000001a10168981 */ /* 0x000168000c1e1900 */
[----:B------:R-:W5:Y:S04]  /*0910*/  LDG.E.U16 R27, desc[UR26][R14.64+0x2] ;  /* 0x0000021a0e1b7981 */ /* 0x000f68000c1e1500 */
[----:B------:R-:W5:Y:S04]  /*0920*/  @!P1 LDG.E R23, desc[UR26][R10.64] ;  /* 0x0000001a0a179981 */ /* 0x000f68000c1e1900 */
[----:B------:R-:W5:Y:S01]  /*0930*/  @!P1 LDG.E R21, desc[UR26][R12.64] ;  /* 0x0000001a0c159981 */ /* 0x000f62000c1e1900 */
[----:B------:R-:W-:Y:S01]  /*0940*/  UISETP.NE.AND UP2, UPT, UR30, URZ, UPT ;  /* 0x000000ff1e00728c */ /* 0x000fe2000bf45270 */
[----:B------:R-:W-:Y:S01]  /*0950*/  UMOV UR36, 0x3f800000 ;  /* 0x3f80000000247882 */ /* 0x000fe20000000000 */
[----:B---3--:R-:W-:-:S13]  /*0960*/  R2UR UR42, R4 ;  /* 0x00000000042a72ca */ /* 0x008fda00000e0000 */
[----:B------:R-:W-:-:S05]  /*0970*/  MOV R4, UR42 ;  /* 0x0000002a00047c02 */ /* 0x000fca0008000f00 */
[----:B------:R-:W-:-:S05]  /*0980*/  FFMA.FTZ R5, -R4, UR42, R5 ;  /* 0x0000002a04057c23 */ /* 0x000fca0008010105 */
[----:B------:R-:W-:-:S13]  /*0990*/  FSETP.GTU.FTZ.AND P1, PT, R5, RZ, PT ;  /* 0x000000ff0500720b */ /* 0x000fda0003f3c000 */
[----:B------:R-:W-:-:S05]  /*09a0*/  VOTEU.ANY UP1, P1 ;  /* 0x0000000000ff7886 */ /* 0x000fca0000820100 */
[----:B------:R-:W0:Y:S01]  /*09b0*/  @UP1 LDCU UR6, c[0x0][0x3c0] ;  /* 0x00007800ff0617ac */ /* 0x000e220008000800 */
[----:B------:R-:W-:-:S13]  /*09c0*/  PLOP3.LUT P1, PT, PT, PT, UP1, 0x80, 0x8 ;  /* 0x000000000008781c */ /* 0x000fda0003f2f018 */
[----:B0-----:R-:W-:-:S06]  /*09d0*/  @P1 FADD.FTZ R16, R5, UR6 ;  /* 0x0000000605101e21 */ /* 0x001fcc0008010000 */
[----:B------:R-:W0:Y:S01]  /*09e0*/  @P1 MUFU.RSQ R16, R16 ;  /* 0x0000001000101308 */ /* 0x000e220000001400 */
[----:B------:R-:W-:Y:S01]  /*09f0*/  HFMA2 R5, -RZ, RZ, 0, 0 ;  /* 0x00000000ff057431 */ /* 0x000fe200000001ff */
[----:B0-----:R-:W-:Y:S02]  /*0a00*/  @P1 R2UR UR6, R16 ;  /* 0x00000000100612ca */ /* 0x001fe400000e0000 */
[----:B------:R-:W-:-:S11]  /*0a10*/  PRMT R30, R24, 0x7632, R30 ;  /* 0x00007632181e7816 */ /* 0x000fd6000000001e */
[----:B------:R-:W-:Y:S01]  /*0a20*/  @UP1 UMOV UR36, UR6 ;  /* 0x0000000600241c82 */ /* 0x000fe20008000000 */
[----:B--2---:R-:W-:Y:S02]  /*0a30*/  @P2 SHF.L.U32 R5, R28, 0x10, RZ ;  /* 0x000000101c052819 */ /* 0x004fe400000006ff */
[----:B----4-:R-:W-:Y:S02]  /*0a40*/  @P2 SHF.L.U32 R20, R3, 0x10, RZ ;  /* 0x0000001003142819 */ /* 0x010fe400000006ff */
[----:B-----5:R-:W-:Y:S02]  /*0a50*/  SHF.L.U32 R3, R25, 0x10, RZ ;  /* 0x0000001019037819 */ /* 0x020fe400000006ff */
[----:B------:R-:W-:Y:S02]  /*0a60*/  PRMT R28, R22, 0x7632, R28 ;  /* 0x00007632161c7816 */ /* 0x000fe4000000001c */
[----:B------:R-:W-:Y:S02]  /*0a70*/  SHF.L.U32 R4, R27, 0x10, RZ ;  /* 0x000000101b047819 */ /* 0x000fe400000006ff */
[----:B------:R-:W-:-:S02]  /*0a80*/  PRMT R29, R23, 0x7632, R29 ;  /* 0x00007632171d7816 */ /* 0x000fc4000000001d */
[----:B------:R-:W-:Y:S01]  /*0a90*/  PRMT R25, R21, 0x7632, R25 ;  /* 0x0000763215197816 */ /* 0x000fe20000000019 */
[----:B------:R-:W-:Y:S06]  /*0aa0*/  BRA.U UP2, `(.L_x_208) ;  /* 0x0000000102947547 */ /* 0x000fec000b800000 */
[----:B------:R-:W-:Y:S02]  /*0ab0*/  SHF.L.U32 R11, R24, 0x10, RZ ;  /* 0x00000010180b7819 */ /* 0x000fe400000006ff */
[----:B------:R-:W-:Y:S02]  /*0ac0*/  SHF.L.U32 R12, R30, 0x10, RZ ;  /* 0x000000101e0c7819 */ /* 0x000fe400000006ff */
[----:B------:R-:W-:Y:S01]  /*0ad0*/  SHF.L.U32 R10, R22, 0x10, RZ ;  /* 0x00000010160a7819 */ /* 0x000fe200000006ff */
[----:B------:R-:W-:Y:S01]  /*0ae0*/  FADD.FTZ R13, R11, -UR42 ;  /* 0x8000002a0b0d7e21 */ /* 0x000fe20008010000 */
[----:B------:R-:W-:Y:S01]  /*0af0*/  SHF.L.U32 R11, R28, 0x10, RZ ;  /* 0x000000101c0b7819 */ /* 0x000fe200000006ff */
[----:B------:R-:W-:Y:S02]  /*0b00*/  FADD.FTZ R12, R12, -UR42 ;  /* 0x8000002a0c0c7e21 */ /* 0x000fe40008010000 */
[----:B------:R-:W-:Y:S01]  /*0b10*/  FMUL.FTZ R14, R3, R10 ;  /* 0x0000000a030e7220 */ /* 0x000fe20000410000 */
[----:B------:R-:W-:Y:S01]  /*0b20*/  FMUL.FTZ R13, R13, UR36 ;  /* 0x000000240d0d7c20 */ /* 0x000fe20008410000 */
[----:B------:R-:W-:Y:S01]  /*0b30*/  FMUL.FTZ R18, R12, UR36 ;  /* 0x000000240c127c20 */ /* 0x000fe20008410000 */
[----:B------:R-:W-:Y:S01]  /*0b40*/  SHF.L.U32 R12, R23, 0x10, RZ ;  /* 0x00000010170c7819 */ /* 0x000fe200000006ff */
[----:B------:R-:W-:Y:S01]  /*0b50*/  FADD.FTZ R16, RZ, R14 ;  /* 0x0000000eff107221 */ /* 0x000fe20000010000 */
[----:B------:R-:W-:Y:S01]  /*0b60*/  FFMA.FTZ R15, R13, R14, RZ ;  /* 0x0000000e0d0f7223 */ /* 0x000fe200000100ff */
[----:B------:R-:W-:Y:S01]  /*0b70*/  FMUL.FTZ R17, R4, R11 ;  /* 0x0000000b04117220 */ /* 0x000fe20000410000 */
[----:B------:R-:W-:Y:S01]  /*0b80*/  SHF.L.U32 R14, R21, 0x10, RZ ;  /* 0x00000010150e7819 */ /* 0x000fe200000006ff */
[----:B------:R-:W-:Y:S01]  /*0b90*/  FADD.FTZ R12, R12, -UR42 ;  /* 0x8000002a0c0c7e21 */ /* 0x000fe20008010000 */
[----:B------:R-:W-:Y:S01]  /*0ba0*/  FFMA.FTZ R13, R10, R13, RZ ;  /* 0x0000000d0a0d7223 */ /* 0x000fe200000100ff */
[----:B------:R-:W-:Y:S01]  /*0bb0*/  FADD.FTZ R16, R17, R16 ;  /* 0x0000001011107221 */ /* 0x000fe20000010000 */
[----:B------:R-:W-:Y:S01]  /*0bc0*/  FFMA.FTZ R17, R18, R17, R15 ;  /* 0x0000001112117223 */ /* 0x000fe2000001000f */
[----:B------:R-:W-:Y:S01]  /*0bd0*/  FMUL.FTZ R12, R12, UR36 ;  /* 0x000000240c0c7c20 */ /* 0x000fe20008410000 */
[----:B------:R-:W-:Y:S01]  /*0be0*/  FMUL.FTZ R15, R3, R14 ;  /* 0x0000000e030f7220 */ /* 0x000fe20000410000 */
[----:B------:R-:W-:-:S03]  /*0bf0*/  FFMA.FTZ R18, R11, R18, RZ ;  /* 0x000000120b127223 */ /* 0x000fc600000100ff */
[----:B------:R-:W-:Y:S01]  /*0c00*/  FFMA.FTZ R17, R12, R15, R17 ;  /* 0x0000000f0c117223 */ /* 0x000fe20000010011 */
[----:B------:R-:W-:Y:S01]  /*0c10*/  FFMA.FTZ R12, R14, R12, R13 ;  /* 0x0000000c0e0c7223 */ /* 0x000fe2000001000d */
[----:B------:R-:W-:Y:S01]  /*0c20*/  FADD.FTZ R13, RZ, R10 ;  /* 0x0000000aff0d7221 */ /* 0x000fe20000010000 */
[----:B------:R-:W-:Y:S01]  /*0c30*/  SHF.L.U32 R10, R29, 0x10, RZ ;  /* 0x000000101d0a7819 */ /* 0x000fe200000006ff */
[----:B------:R-:W-:Y:S01]  /*0c40*/  FADD.FTZ R16, R16, R15 ;  /* 0x0000000f10107221 */ /* 0x000fe20000010000 */
[----:B------:R-:W-:Y:S01]  /*0c50*/  FADD.FTZ R15, RZ, R11 ;  /* 0x0000000bff0f7221 */ /* 0x000fe20000010000 */
[----:B------:R-:W-:Y:S01]  /*0c60*/  SHF.L.U32 R11, R25, 0x10, RZ ;  /* 0x00000010190b7819 */ /* 0x000fe200000006ff */
[----:B------:R-:W-:Y:S01]  /*0c70*/  FADD.FTZ R14, R14, R13 ;  /* 0x0000000d0e0e7221 */ /* 0x000fe20000010000 */
[----:B------:R-:W-:-:S03]  /*0c80*/  FADD.FTZ R10, R10, -UR42 ;  /* 0x8000002a0a0a7e21 */ /* 0x000fc60008010000 */
[----:B------:R-:W-:Y:S01]  /*0c90*/  FMUL.FTZ R19, R4, R11 ;  /* 0x0000000b04137220 */ /* 0x000fe20000410000 */
[----:B------:R-:W-:Y:S01]  /*0ca0*/  FMUL.FTZ R10, R10, UR36 ;  /* 0x000000240a0a7c20 */ /* 0x000fe20008410000 */
[----:B------:R-:W-:Y:S02]  /*0cb0*/  FADD.FTZ R15, R11, R15 ;  /* 0x0000000f0b0f7221 */ /* 0x000fe40000010000 */
[----:B------:R-:W-:Y:S01]  /*0cc0*/  FADD.FTZ R16, R19, R16 ;  /* 0x0000001013107221 */ /* 0x000fe20000010000 */
[----:B------:R-:W-:Y:S01]  /*0cd0*/  FFMA.FTZ R13, R11, R10, R18 ;  /* 0x0000000a0b0d7223 */ /* 0x000fe20000010012 */
[----:B------:R-:W-:Y:S01]  /*0ce0*/  FFMA.FTZ R11, R10, R19, R17 ;  /* 0x000000130a0b7223 */ /* 0x000fe20000010011 */
[----:B------:R-:W-:Y:S06]  /*0cf0*/  BRA `(.L_x_209) ;  /* 0x0000000400207947 */ /* 0x000fec0003800000 */
.L_x_208:
[----:B------:R-:W-:Y:S02]  /*0d00*/  SHF.L.U32 R10, R24, 0x10, RZ ;  /* 0x00000010180a7819 */ /* 0x000fe400000006ff */
[----:B------:R-:W-:-:S03]  /*0d10*/  SHF.L.U32 R27, R22, 0x10, RZ ;  /* 0x00000010161b7819 */ /* 0x000fc600000006ff */
[----:B------:R-:W-:-:S04]  /*0d20*/  FADD.FTZ R10, R10, -UR42 ;  /* 0x8000002a0a0a7e21 */ /* 0x000fc80008010000 */
[----:B------:R-:W-:Y:S01]  /*0d30*/  FMUL.FTZ R11, R10, UR36 ;  /* 0x000000240a0b7c20 */ /* 0x000fe20008410000 */
[----:B------:R-:W-:-:S03]  /*0d40*/  SHF.L.U32 R10, R30, 0x10, RZ ;  /* 0x000000101e0a7819 */ /* 0x000fc600000006ff */
[----:B------:R-:W-:Y:S02]  /*0d50*/  FFMA.FTZ R12, R3, R11, R20 ;  /* 0x0000000b030c7223 */ /* 0x000fe40000010014 */
[----:B------:R-:W-:Y:S02]  /*0d60*/  FADD.FTZ R10, R10, -UR42 ;  /* 0x8000002a0a0a7e21 */ /* 0x000fe40008010000 */
[----:B------:R-:W-:Y:S02]  /*0d70*/  FMUL.FTZ R14, R12, -1.4426950216293334961 ;  /* 0xbfb8aa3b0c0e7820 */ /* 0x000fe40000410000 */
[----:B------:R-:W-:-:S04]  /*0d80*/  FMUL.FTZ R10, R10, UR36 ;  /* 0x000000240a0a7c20 */ /* 0x000fc80008410000 */
[----:B------:R-:W-:Y:S01]  /*0d90*/  FFMA.FTZ R13, R4, R10, R5 ;  /* 0x0000000a040d7223 */ /* 0x000fe20000010005 */
[----:B------:R-:W0:Y:S03]  /*0da0*/  MUFU.EX2 R14, R14 ;  /* 0x0000000e000e7308 */ /* 0x000e260000000800 */
[----:B------:R-:W-:-:S06]  /*0db0*/  FMUL.FTZ R17, R13, -1.4426950216293334961 ;  /* 0xbfb8aa3b0d117820 */ /* 0x000fcc0000410000 */
        /* <DEDUP_REMOVED lines=9> */
[----:B------:R-:W-:-:S03]  /*0e50*/  SHF.L.U32 R12, R28, 0x10, RZ ;  /* 0x000000101c0c7819 */ /* 0x000fc600000006ff */
[----:B------:R-:W-:Y:S01]  /*0e60*/  FMUL.FTZ R14, R14, R19 ;  /* 0x000000130e0e7220 */ /* 0x000fe20000410000 */
[----:B-1----:R-:W-:Y:S01]  /*0e70*/  FADD.FTZ R18, -R15, 1 ;  /* 0x3f8000000f127421 */ /* 0x002fe20000010100 */
[----:B------:R-:W-:Y:S02]  /*0e80*/  FMUL.FTZ R12, R12, R15 ;  /* 0x0000000f0c0c7220 */ /* 0x000fe40000410000 */
[----:B------:R-:W-:Y:S01]  /*0e90*/  FMUL.FTZ R16, R3, R14 ;  /* 0x0000000e03107220 */ /* 0x000fe20000410000 */
[----:B------:R-:W-:Y:S01]  /*0ea0*/  FFMA.FTZ R13, R13, R18, 1 ;  /* 0x3f8000000d0d7423 */ /* 0x000fe20000010012 */
[----:B------:R-:W-:Y:S02]  /*0eb0*/  FADD.FTZ R18, R17, -UR42 ;  /* 0x8000002a11127e21 */ /* 0x000fe40008010000 */
[C---:B------:R-:W-:Y:S01]  /*0ec0*/  FFMA.FTZ R17, R11.reuse, R16, RZ ;  /* 0x000000100b117223 */ /* 0x040fe200000100ff */
[----:B------:R-:W-:Y:S01]  /*0ed0*/  FMUL.FTZ R13, R12, R13 ;  /* 0x0000000d0c0d7220 */ /* 0x000fe20000410000 */
[----:B------:R-:W-:Y:S01]  /*0ee0*/  FMUL.FTZ R18, R18, UR36 ;  /* 0x0000002412127c20 */ /* 0x000fe20008410000 */
[----:B------:R-:W-:Y:S01]  /*0ef0*/  FADD.FTZ R16, RZ, R16 ;  /* 0x00000010ff107221 */ /* 0x000fe20000010000 */
[----:B------:R-:W-:Y:S01]  /*0f00*/  FFMA.FTZ R11, R11, R14, RZ ;  /* 0x0000000e0b0b7223 */ /* 0x000fe200000100ff */
[----:B------:R-:W-:Y:S01]  /*0f10*/  FMUL.FTZ R15, R4, R13 ;  /* 0x0000000d040f7220 */ /* 0x000fe20000410000 */
[----:B------:R-:W-:-:S03]  /*0f20*/  FFMA.FTZ R12, R3, R18, R20 ;  /* 0x00000012030c7223 */ /* 0x000fc60000010014 */
[----:B------:R-:W-:Y:S01]  /*0f30*/  FFMA.FTZ R17, R10, R15, R17 ;  /* 0x0000000f0a117223 */ /* 0x000fe20000010011 */
[----:B------:R-:W-:Y:S01]  /*0f40*/  FMUL.FTZ R19, R12, -1.4426950216293334961 ;  /* 0xbfb8aa3b0c137820 */ /* 0x000fe20000410000 */
[----:B------:R-:W-:Y:S01]  /*0f50*/  FADD.FTZ R15, R15, R16 ;  /* 0x000000100f0f7221 */ /* 0x000fe20000010000 */
[----:B------:R-:W-:-:S04]  /*0f60*/  SHF.L.U32 R16, R21, 0x10, RZ ;  /* 0x0000001015107819 */ /* 0x000fc800000006ff */
[----:B------:R-:W0:Y:S02]  /*0f70*/  MUFU.EX2 R19, R19 ;  /* 0x0000001300137308 */ /* 0x000e240000000800 */
[----:B0-----:R-:W-:-:S06]  /*0f80*/  FADD.FTZ R27, R19, 1 ;  /* 0x3f800000131b7421 */ /* 0x001fcc0000010000 */
[----:B------:R-:W0:Y:S02]  /*0f90*/  MUFU.RCP R27, R27 ;  /* 0x0000001b001b7308 */ /* 0x000e240000001000 */
[----:B0-----:R-:W-:Y:S01]  /*0fa0*/  FMUL.FTZ R16, R16, R27 ;  /* 0x0000001b10107220 */ /* 0x001fe20000410000 */
[----:B------:R-:W-:-:S04]  /*0fb0*/  FADD.FTZ R27, -R27, 1 ;  /* 0x3f8000001b1b7421 */ /* 0x000fc80000010100 */
[----:B------:R-:W-:-:S04]  /*0fc0*/  FFMA.FTZ R12, R12, R27, 1 ;  /* 0x3f8000000c0c7423 */ /* 0x000fc8000001001b */
[----:B------:R-:W-:-:S04]  /*0fd0*/  FMUL.FTZ R16, R16, R12 ;  /* 0x0000000c10107220 */ /* 0x000fc80000410000 */
[-C--:B------:R-:W-:Y:S01]  /*0fe0*/  FMUL.FTZ R19, R3, R16.reuse ;  /* 0x0000001003137220 */ /* 0x080fe20000410000 */
[----:B------:R-:W-:-:S03]  /*0ff0*/  FFMA.FTZ R12, R18, R16, R11 ;  /* 0x00000010120c7223 */ /* 0x000fc6000001000b */
[----:B------:R-:W-:Y:S01]  /*1000*/  FFMA.FTZ R11, R18, R19, R17 ;  /* 0x00000013120b7223 */ /* 0x000fe20000010011 */
[----:B------:R-:W-:Y:S01]  /*1010*/  SHF.L.U32 R17, R29, 0x10, RZ ;  /* 0x000000101d117819 */ /* 0x000fe200000006ff */
[----:B------:R-:W-:-:S04]  /*1020*/  FADD.FTZ R15, R15, R19 ;  /* 0x000000130f0f7221 */ /* 0x000fc80000010000 */
[----:B------:R-:W-:Y:S01]  /*1030*/  FADD.FTZ R18, R17, -UR42 ;  /* 0x8000002a11127e21 */ /* 0x000fe20008010000 */
[----:B------:R-:W-:-:S03]  /*1040*/  FADD.FTZ R17, RZ, R14 ;  /* 0x0000000eff117221 */ /* 0x000fc60000010000 */
[----:B------:R-:W-:Y:S01]  /*1050*/  FMUL.FTZ R18, R18, UR36 ;  /* 0x0000002412127c20 */ /* 0x000fe20008410000 */
[----:B------:R-:W-:Y:S01]  /*1060*/  FADD.FTZ R14, R17, R16 ;  /* 0x00000010110e7221 */ /* 0x000fe20000010000 */
[----:B------:R-:W-:Y:S02]  /*1070*/  SHF.L.U32 R17, R25, 0x10, RZ ;  /* 0x0000001019117819 */ /* 0x000fe400000006ff */
        /* <DEDUP_REMOVED lines=9> */
[----:B------:R-:W-:-:S04]  /*1110*/  FMUL.FTZ R16, R4, R17 ;  /* 0x0000001104107220 */ /* 0x000fc80000410000 */
[----:B------:R-:W-:Y:S01]  /*1120*/  FFMA.FTZ R11, R18, R16, R11 ;  /* 0x00000010120b7223 */ /* 0x000fe2000001000b */
[----:B------:R-:W-:Y:S01]  /*1130*/  FADD.FTZ R16, R16, R15 ;  /* 0x0000000f10107221 */ /* 0x000fe20000010000 */
[----:B------:R-:W-:Y:S01]  /*1140*/  FFMA.FTZ R15, R10, R13, RZ ;  /* 0x0000000d0a0f7223 */ /* 0x000fe200000100ff */
[----:B------:R-:W-:-:S03]  /*1150*/  FADD.FTZ R10, RZ, R13 ;  /* 0x0000000dff0a7221 */ /* 0x000fc60000010000 */
[----:B------:R-:W-:Y:S01]  /*1160*/  FFMA.FTZ R13, R18, R17, R15 ;  /* 0x00000011120d7223 */ /* 0x000fe2000001000f */
[----:B------:R-:W-:-:S07]  /*1170*/  FADD.FTZ R15, R10, R17 ;  /* 0x000000110a0f7221 */ /* 0x000fce0000010000 */
.L_x_209:
        /* <DEDUP_REMOVED lines=32> */
.L_x_211:
[----:B------:R-:W-:Y:S05]  /*1380*/  BSYNC.RECONVERGENT B0 ;  /* 0x0000000000007941 */ /* 0x000fea0003800200 */
.L_x_210:
        /* <DEDUP_REMOVED lines=8> */
[----:B------:R-:W2:Y:S02]  /*1410*/  LDS.64 R16, [UR6+0x18] ;  /* 0x00001806ff107984 */ /* 0x000ea40008000a00 */
[----:B--2---:R-:W-:Y:S01]  /*1420*/  FADD.FTZ R27, R10, R16 ;  /* 0x000000100a1b7221 */ /* 0x004fe20000010000 */
[----:B0--3--:R-:W-:Y:S02]  /*1430*/  FADD.FTZ R10, R11, R17 ;  /* 0x000000110b0a7221 */ /* 0x009fe40000010000 */
[----:B-1----:R-:W0:Y:S02]  /*1440*/  LDS.128 R16, [UR6+0x20] ;  /* 0x00002006ff107984 */ /* 0x002e240008000c00 */
        /* <DEDUP_REMOVED lines=29> */
.L_x_213:
[----:B------:R-:W-:Y:S05]  /*1620*/  BSYNC.RECONVERGENT B0 ;  /* 0x0000000000007941 */ /* 0x000fea0003800200 */
.L_x_212:
[----:B------:R-:W-:Y:S06]  /*1630*/  BAR.SYNC.DEFER_BLOCKING 0x0 ;  /* 0x0000000000007b1d */ /* 0x000fec0000010000 */
[----:B------:R-:W-:Y:S04]  /*1640*/  BSSY.RECONVERGENT B0, `(.L_x_214) ;  /* 0x000009d000007945 */ /* 0x000fe80003800200 */
[----:B------:R-:W-:Y:S05]  /*1650*/  @P1 BRA `(.L_x_215) ;  /* 0x00000008006c1947 */ /* 0x000fea0003800000 */
[----:B-1----:R-:W1:Y:S02]  /*1660*/  LDS.128 R16, [R2+0xe0] ;  /* 0x0000e00002107984 */ /* 0x002e640000000c00 */
[----:B-1----:R-:W-:Y:S01]  /*1670*/  FADD.FTZ R16, R12, R16 ;  /* 0x000000100c107221 */ /* 0x002fe20000010000 */
[----:B------:R-:W-:Y:S01]  /*1680*/  FADD.FTZ R17, R13, R17 ;  /* 0x000000110d117221 */ /* 0x000fe20000010000 */
[----:B------:R-:W-:Y:S01]  /*1690*/  FADD.FTZ R18, R14, R18 ;  /* 0x000000120e127221 */ /* 0x000fe20000010000 */
[----:B------:R-:W-:Y:S02]  /*16a0*/  FADD.FTZ R19, R15, R19 ;  /* 0x000000130f137221 */ /* 0x000fe40000010000 */
[----:B------:R-:W1:Y:S02]  /*16b0*/  LDS.128 R12, [R2+0x1c0] ;  /* 0x0001c000020c7984 */ /* 0x000e640000000c00 */
[----:B-1----:R-:W-:Y:S01]  /*16c0*/  FADD.FTZ R16, R16, R12 ;  /* 0x0000000c10107221 */ /* 0x002fe20000010000 */
[----:B------:R-:W-:Y:S01]  /*16d0*/  FADD.FTZ R17, R17, R13 ;  /* 0x0000000d11117221 */ /* 0x000fe20000010000 */
[----:B------:R-:W-:Y:S01]  /*16e0*/  FADD.FTZ R18, R18, R14 ;  /* 0x0000000e12127221 */ /* 0x000fe20000010000 */
[----:B------:R-:W-:-:S02]  /*16f0*/  FADD.FTZ R19, R19, R15 ;  /* 0x0000000f13137221 */ /* 0x000fc40000010000 */
[----:B------:R-:W1:Y:S02]  /*1700*/  LDS.128 R12, [R2+0x2a0] ;  /* 0x0002a000020c7984 */ /* 0x000e640000000c00 */
        /* <DEDUP_REMOVED lines=143> */
[----:B------:R-:W-:-:S07]  /*2000*/  FADD.FTZ R15, R19, R15 ;  /* 0x0000000f130f7221 */ /* 0x000fce0000010000 */
.L_x_215:
[----:B------:R-:W-:Y:S05]  /*2010*/  BSYNC.RECONVERGENT B0 ;  /* 0x0000000000007941 */ /* 0x000fea0003800200 */
.L_x_214:
[----:B------:R-:W-:Y:S04]  /*2020*/  BSSY.RECONVERGENT B0, `(.L_x_216) ;  /* 0x000001d000007945 */ /* 0x000fe80003800200 */
[----:B------:R-:W-:Y:S05]  /*2030*/  @P1 BRA `(.L_x_217) ;  /* 0x00000000006c1947 */ /* 0x000fea0003800000 */
[----:B------:R-:W4:Y:S01]  /*2040*/  LDC.64 R16, c[0x0][0x3d8] ;  /* 0x0000f600ff107b82 */ /* 0x000f220000000a00 */
[----:B-1----:R-:W-:-:S04]  /*2050*/  IMAD R19, R26, 0xe, R36 ;  /* 0x0000000e1a137824 */ /* 0x002fc800078e0224 */
[----:B----4-:R-:W-:-:S03]  /*2060*/  IMAD.WIDE R16, R19, 0x4, R16 ;  /* 0x0000000413107825 */ /* 0x010fc600078e0210 */
[----:B------:R-:W1:Y:S02]  /*2070*/  LDC.64 R18, c[0x0][0x3f8] ;  /* 0x0000fe00ff127b82 */ /* 0x000e640000000a00 */
[----:B------:R4:W-:Y:S01]  /*2080*/  REDG.E.ADD.F32.FTZ.RN.STRONG.GPU desc[UR26][R16.64], R12 ;  /* 0x0000000c100079a6 */ /* 0x0009e2000c12f31a */
[----:B-1----:R-:W-:-:S04]  /*2090*/  LEA.HI R26, P1, R19, R18, RZ, 0x1 ;  /* 0x00000012131a7211 */ /* 0x002fc800078308ff */
[----:B--2---:R-:W-:-:S04]  /*20a0*/  IADD3.X R27, PT, PT, RZ, R19, RZ, P1, !PT ;  /* 0x00000013ff1b7210 */ /* 0x004fc80000ffe4ff */
        /* <DEDUP_REMOVED lines=20> */
.L_x_217:
[----:B------:R-:W-:Y:S05]  /*21f0*/  BSYNC.RECONVERGENT B0 ;  /* 0x0000000000007941 */ /* 0x000fea0003800200 */
.L_x_216:
        /* <DEDUP_REMOVED lines=17> */
[----:B-1----:R-:W-:Y:S02]  /*2310*/  SEL R19, RZ, UR31, P1 ;  /* 0x0000001fff137c07 */ /* 0x002fe40008800000 */
[----:B------:R-:W-:Y:S02]  /*2320*/  MOV R14, UR20 ;  /* 0x00000014000e7c02 */ /* 0x000fe40008000f00 */
[----:B------:R-:W-:Y:S02]  /*2330*/  ISETP.NE.AND P1, PT, R19, -0x1, PT ;  /* 0xffffffff1300780c */ /* 0x000fe40003f25270 */
[----:B------:R-:W-:Y:S01]  /*2340*/  IADD3 R17, PT, PT, -R16, 0x1, RZ ;  /* 0x0000000110117810 */ /* 0x000fe20007ffe1ff */
        /* <DEDUP_REMOVED lines=8> */
.L_x_220:
[----:B----4-:R-:W4:Y:S04]  /*23d0*/  LDG.E.STRONG.GPU R14, desc[UR26][R12.64] ;  /* 0x0000001a0c0e7981 */ /* 0x010f28000c1ef900 */
[----:B----4-:R-:W-:Y:S01]  /*23e0*/  CCTL.IVALL ;  /* 0x00000000ff00798f */ /* 0x010fe20002000000 */
[----:B------:R-:W-:Y:S05]  /*23f0*/  YIELD ;  /* 0x0000000000007946 */ /* 0x000fea0003800000 */
[----:B------:R-:W-:-:S13]  /*2400*/  ISETP.NE.AND P1, PT, R14, R19, PT ;  /* 0x000000130e00720c */ /* 0x000fda0003f25270 */
[----:B------:R-:W-:Y:S05]  /*2410*/  @P1 BRA `(.L_x_220) ;  /* 0xfffffffc00ec1947 */ /* 0x000fea000383ffff */
.L_x_219:
[----:B------:R-:W-:Y:S05]  /*2420*/  WARPSYNC.ALL ;  /* 0x0000000000007948 */ /* 0x000fea0003800000 */
[----:B------:R-:W-:Y:S01]  /*2430*/  BAR.SYNC.DEFER_BLOCKING 0x0 ;  /* 0x0000000000007b1d */ /* 0x000fe20000010000 */
[----:B------:R-:W-:-:S05]  /*2440*/  HFMA2 R26, -RZ, RZ, 0, 0 ;  /* 0x00000000ff1a7431 */ /* 0x000fca00000001ff */
[----:B------:R-:W-:Y:S05]  /*2450*/  @!P4 BRA `(.L_x_221) ;  /* 0x000000040078c947 */ /* 0x000fea0003800000 */
[----:B------:R-:W-:Y:S01]  /*2460*/  MOV R26, RZ ;  /* 0x000000ff001a7202 */ /* 0x000fe20000000f00 */
        /* <DEDUP_REMOVED lines=9> */
.L_x_222:
[----:B------:R-:W-:-:S13]  /*2500*/  ISETP.EQ.OR P1, PT, RZ, UR37, P3 ;  /* 0x00000025ff007c0c */ /* 0x000fda0009f22670 */
[----:B------:R-:W-:-:S05]  /*2510*/  VOTEU.ALL UP1, P1 ;  /* 0x0000000000ff7886 */ /* 0x000fca0000820000 */
[----:B------:R-:W-:-:S06]  /*2520*/  @!UP1 UIMAD.WIDE.U32 UR38, UR18, 0x8, UR6 ;  /* 0x00000008122698a5 */ /* 0x000fcc000f8e0006 */
[----:B----4-:R-:W-:Y:S02]  /*2530*/  MOV R14, UR38 ;  /* 0x00000026000e7c02 */ /* 0x010fe40008000f00 */
[----:B------:R-:W-:-:S06]  /*2540*/  MOV R15, UR39 ;  /* 0x00000027000f7c02 */ /* 0x000fcc0008000f00 */
[----:B------:R-:W0:Y:S01]  /*2550*/  @!P1 LDG.E.64 R14, desc[UR26][R14.64] ;  /* 0x0000001a0e0e9981 */ /* 0x000e22000c1e1b00 */
[----:B------:R-:W-:-:S04]  /*2560*/  IADD3 R12, PT, PT, R26, 0x1, RZ ;  /* 0x000000011a0c7810 */ /* 0x000fc80007ffe0ff */
[----:B------:R-:W-:Y:S02]  /*2570*/  ISETP.EQ.OR P4, PT, R12, UR28, P3 ;  /* 0x0000001c0c007c0c */ /* 0x000fe40009f82670 */
[----:B------:R-:W-:-:S04]  /*2580*/  IADD3 R16, PT, PT, R26, 0x2, RZ ;  /* 0x000000021a107810 */ /* 0x000fc80007ffe0ff */
[----:B------:R-:W-:Y:S02]  /*2590*/  ISETP.EQ.OR P6, PT, R16, UR28, P3 ;  /* 0x0000001c10007c0c */ /* 0x000fe40009fc2670 */
[----:B------:R-:W-:-:S05]  /*25a0*/  IADD3 R16, PT, PT, R26, 0x3, RZ ;  /* 0x000000031a107810 */ /* 0x000fca0007ffe0ff */
[----:B------:R-:W-:Y:S01]  /*25b0*/  VOTEU.ALL UP1, P4 ;  /* 0x0000000000ff7886 */ /* 0x000fe20002020000 */
[----:B------:R-:W-:-:S04]  /*25c0*/  ISETP.EQ.OR P5, PT, R16, UR28, P3 ;  /* 0x0000001c10007c0c */ /* 0x000fc80009fa2670 */
[----:B------:R-:W-:Y:S01]  /*25d0*/  @!UP1 UIMAD.WIDE.U32 UR38, UR19, 0x8, UR6 ;  /* 0x00000008132698a5 */ /* 0x000fe2000f8e0006 */
[----:B------:R-:W-:-:S05]  /*25e0*/  VOTEU.ALL UP1, P6 ;  /* 0x0000000000ff7886 */ /* 0x000fca0003020000 */
[----:B------:R-:W-:Y:S02]  /*25f0*/  MOV R12, UR38 ;  /* 0x00000026000c7c02 */ /* 0x000fe40008000f00 */
[----:B------:R-:W-:Y:S01]  /*2600*/  MOV R13, UR39 ;  /* 0x00000027000d7c02 */ /* 0x000fe20008000f00 */
[----:B------:R-:W-:Y:S01]  /*2610*/  @!UP1 UIMAD.WIDE.U32 UR38, UR20, 0x8, UR6 ;  /* 0x00000008142698a5 */ /* 0x000fe2000f8e0006 */
[----:B------:R-:W-:-:S04]  /*2620*/  VOTEU.ALL UP1, P5 ;  /* 0x0000000000ff7886 */ /* 0x000fc80002820000 */
[----:B------:R-:W4:Y:S01]  /*2630*/  @!P4 LDG.E.64 R12, desc[UR26][R12.64] ;  /* 0x0000001a0c0cc981 */ /* 0x000f22000c1e1b00 */
[----:B------:R-:W-:Y:S02]  /*2640*/  MOV R16, UR38 ;  /* 0x0000002600107c02 */ /* 0x000fe40008000f00 */
[----:B------:R-:W-:Y:S01]  /*2650*/  MOV R17, UR39 ;  /* 0x0000002700117c02 */ /* 0x000fe20008000f00 */
[----:B------:R-:W-:-:S05]  /*2660*/  @!UP1 UIMAD.WIDE.U32 UR38, UR21, 0x8, UR6 ;  /* 0x00000008152698a5 */ /* 0x000fca000f8e0006 */
[----:B------:R-:W5:Y:S01]  /*2670*/  @!P6 LDG.E.64 R16, desc[UR26][R16.64] ;  /* 0x0000001a1010e981 */ /* 0x000f62000c1e1b00 */
[----:B0--3--:R-:W-:Y:S01]  /*2680*/  @!P1 FADD.FTZ R10, R10, R14 ;  /* 0x0000000e0a0a9221 */ /* 0x009fe20000010000 */
[----:B------:R-:W-:Y:S01]  /*2690*/  IADD3 R14, PT, PT, R26, 0x4, RZ ;  /* 0x000000041a0e7810 */ /* 0x000fe20007ffe0ff */
[----:B------:R-:W-:Y:S01]  /*26a0*/  @!P1 FADD.FTZ R11, R11, R15 ;  /* 0x0000000f0b0b9221 */ /* 0x000fe20000010000 */
[----:B------:R-:W-:Y:S02]  /*26b0*/  MOV R15, UR39 ;  /* 0x00000027000f7c02 */ /* 0x000fe40008000f00 */
[----:B------:R-:W-:Y:S02]  /*26c0*/  ISETP.EQ.OR P1, PT, R14, UR28, P3 ;  /* 0x0000001c0e007c0c */ /* 0x000fe40009f22670 */
[----:B------:R-:W-:-:S06]  /*26d0*/  MOV R14, UR38 ;  /* 0x00000026000e7c02 */ /* 0x000fcc0008000f00 */
[----:B------:R-:W3:Y:S05]  /*26e0*/  @!P5 LDG.E.64 R14, desc[UR26][R14.64] ;  /* 0x0000001a0e0ed981 */ /* 0x000eea000c1e1b00 */
[----:B------:R-:W-:Y:S01]  /*26f0*/  VOTEU.ALL UP1, P1 ;  /* 0x0000000000ff7886 */ /* 0x000fe20000820000 */
[----:B----4-:R-:W-:Y:S01]  /*2700*/  @!P4 FADD.FTZ R10, R10, R12 ;  /* 0x0000000c0a0ac221 */ /* 0x010fe20000010000 */
[----:B------:R-:W-:Y:S01]  /*2710*/  IADD3 R12, PT, PT, R26, 0x5, RZ ;  /* 0x000000051a0c7810 */ /* 0x000fe20007ffe0ff */
[----:B------:R-:W-:-:S03]  /*2720*/  @!P4 FADD.FTZ R11, R11, R13 ;  /* 0x0000000d0b0bc221 */ /* 0x000fc60000010000 */
[----:B------:R-:W-:Y:S02]  /*2730*/  ISETP.EQ.OR P4, PT, R12, UR28, P3 ;  /* 0x0000001c0c007c0c */ /* 0x000fe40009f82670 */
[----:B------:R-:W-:Y:S01]  /*2740*/  IADD3 R12, PT, PT, R26, 0x6, RZ ;  /* 0x000000061a0c7810 */ /* 0x000fe20007ffe0ff */
[----:B-----5:R-:W-:Y:S01]  /*2750*/  @!P6 FADD.FTZ R10, R10, R16 ;  /* 0x000000100a0ae221 */ /* 0x020fe20000010000 */
        /* <DEDUP_REMOVED lines=9> */
[----:B------:R-:W4:Y:S01]  /*27f0*/  @!P1 LDG.E.64 R18, desc[UR26][R18.64] ;  /* 0x0000001a12129981 */ /* 0x000f22000c1e1b00 */
        /* <DEDUP_REMOVED lines=11> */
[----:B------:R-:W5:Y:S02]  /*28b0*/  @!P6 LDG.E.64 R12, desc[UR26][R12.64] ;  /* 0x0000001a0c0ce981 */ /* 0x000f64000c1e1b00 */
[----:B------:R-:W-:Y:S02]  /*28c0*/  MOV R16, UR40 ;  /* 0x0000002800107c02 */ /* 0x000fe40008000f00 */
[----:B------:R-:W-:-:S06]  /*28d0*/  MOV R17, UR41 ;  /* 0x0000002900117c02 */ /* 0x000fcc0008000f00 */
[----:B------:R-:W2:Y:S01]  /*28e0*/  @!P5 LDG.E.64 R16, desc[UR26][R16.64] ;  /* 0x0000001a1010d981 */ /* 0x000ea2000c1e1b00 */
[----:B------:R-:W-:Y:S01]  /*28f0*/  IADD3 R26, PT, PT, R26, 0x8, RZ ;  /* 0x000000081a1a7810 */ /* 0x000fe20007ffe0ff */
[----:B------:R-:W-:Y:S02]  /*2900*/  UIADD3 UR37, UPT, UPT, UR37, 0x8, URZ ;  /* 0x0000000825257890 */ /* 0x000fe4000fffe0ff */
[----:B------:R-:W-:Y:S01]  /*2910*/  ULEA UR18, UR29, UR18, 0x3 ;  /* 0x000000121d127291 */ /* 0x000fe2000f8e18ff */
[----:B----4-:R-:W-:Y:S01]  /*2920*/  @!P1 FADD.FTZ R10, R10, R18 ;  /* 0x000000120a0a9221 */ /* 0x010fe20000010000 */
[----:B------:R-:W-:Y:S01]  /*2930*/  @!P1 FADD.FTZ R11, R11, R19 ;  /* 0x000000130b0b9221 */ /* 0x000fe20000010000 */
[----:B------:R-:W-:Y:S01]  /*2940*/  ISETP.NE.AND P1, PT, R26, UR35, PT ;  /* 0x000000231a007c0c */ /* 0x000fe2000bf25270 */
[----:B------:R-:W-:Y:S02]  /*2950*/  ULEA UR19, UR29, UR19, 0x3 ;  /* 0x000000131d137291 */ /* 0x000fe4000f8e18ff */
[----:B------:R-:W-:-:S02]  /*2960*/  ULEA UR20, UR29, UR20, 0x3 ;  /* 0x000000141d147291 */ /* 0x000fc4000f8e18ff */
[----:B------:R-:W-:Y:S02]  /*2970*/  ULEA UR21, UR29, UR21, 0x3 ;  /* 0x000000151d157291 */ /* 0x000fe4000f8e18ff */
[----:B------:R-:W-:Y:S02]  /*2980*/  ULEA UR22, UR29, UR22, 0x3 ;  /* 0x000000161d167291 */ /* 0x000fe4000f8e18ff */
[----:B------:R-:W-:Y:S02]  /*2990*/  ULEA UR23, UR29, UR23, 0x3 ;  /* 0x000000171d177291 */ /* 0x000fe4000f8e18ff */
[----:B------:R-:W-:Y:S02]  /*29a0*/  ULEA UR24, UR29, UR24, 0x3 ;  /* 0x000000181d187291 */ /* 0x000fe4000f8e18ff */
[----:B------:R-:W-:Y:S01]  /*29b0*/  ULEA UR25, UR29, UR25, 0x3 ;  /* 0x000000191d197291 */ /* 0x000fe2000f8e18ff */
[----:B---3--:R-:W-:Y:S01]  /*29c0*/  @!P4 FADD.FTZ R10, R10, R14 ;  /* 0x0000000e0a0ac221 */ /* 0x008fe20000010000 */
[----:B------:R-:W-:-:S03]  /*29d0*/  @!P4 FADD.FTZ R11, R11, R15 ;  /* 0x0000000f0b0bc221 */ /* 0x000fc60000010000 */
[----:B-----5:R-:W-:Y:S01]  /*29e0*/  @!P6 FADD.FTZ R10, R10, R12 ;  /* 0x0000000c0a0ae221 */ /* 0x020fe20000010000 */
[----:B------:R-:W-:-:S03]  /*29f0*/  @!P6 FADD.FTZ R11, R11, R13 ;  /* 0x0000000d0b0be221 */ /* 0x000fc60000010000 */
[----:B--2---:R-:W-:Y:S01]  /*2a00*/  @!P5 FADD.FTZ R10, R10, R16 ;  /* 0x000000100a0ad221 */ /* 0x004fe20000010000 */
[----:B------:R-:W-:Y:S01]  /*2a10*/  @!P5 FADD.FTZ R11, R11, R17 ;  /* 0x000000110b0bd221 */ /* 0x000fe20000010000 */
[----:B------:R-:W-:Y:S06]  /*2a20*/  @P1 BRA `(.L_x_222) ;  /* 0xfffffff800b41947 */ /* 0x000fec000383ffff */
[----:B------:R-:W-:-:S07]  /*2a30*/  MOV R26, UR35 ;  /* 0x00000023001a7c02 */ /* 0x000fce0008000f00 */
.L_x_221:
        /* <DEDUP_REMOVED lines=16> */
[----:B------:R-:W-:Y:S01]  /*2b40*/  MOV R17, UR29 ;  /* 0x0000001d00117c02 */ /* 0x000fe20008000f00 */
[----:B------:R-:W0:Y:S01]  /*2b50*/  @!P1 LDG.E.64 R12, desc[UR26][R12.64] ;  /* 0x0000001a0c0c9981 */ /* 0x000e22000c1e1b00 */
[----:B-1----:R-:W-:Y:S01]  /*2b60*/  MOV R19, 0x8 ;  /* 0x0000000800137802 */ /* 0x002fe20000000f00 */
[-C--:B------:R-:W-:Y:S02]  /*2b70*/  @!P4 IMAD R14, R14, R15.reuse, UR5 ;  /* 0x000000050e0ece24 */ /* 0x080fe4000f8e020f */
[----:B------:R-:W-:-:S02]  /*2b80*/  @!P5 IMAD R18, R18, R15, UR5 ;  /* 0x000000051212de24 */ /* 0x000fc4000f8e020f */
[----:B------:R-:W-:Y:S02]  /*2b90*/  HFMA2 R15, -RZ, RZ, 0, 4.76837158203125e-07 ;  /* 0x00000008ff0f7431 */ /* 0x000fe400000001ff */
[----:B------:R-:W-:Y:S02]  /*2ba0*/  @!P6 IMAD R16, R16, R17, UR5 ;  /* 0x000000051010ee24 */ /* 0x000fe4000f8e0211 */
[----:B------:R-:W-:Y:S02]  /*2bb0*/  HFMA2 R17, -RZ, RZ, 0, 4.76837158203125e-07 ;  /* 0x00000008ff117431 */ /* 0x000fe400000001ff */
[----:B------:R-:W-:-:S04]  /*2bc0*/  @!P5 IMAD.WIDE.U32 R18, R18, R19, UR6 ;  /* 0x000000061212de25 */ /* 0x000fc8000f8e0013 */
[----:B------:R-:W-:Y:S02]  /*2bd0*/  @!P4 IMAD.WIDE.U32 R14, R14, R15, UR6 ;  /* 0x000000060e0ece25 */ /* 0x000fe4000f8e000f */
[----:B------:R-:W4:Y:S02]  /*2be0*/  @!P5 LDG.E.64 R18, desc[UR26][R18.64] ;  /* 0x0000001a1212d981 */ /* 0x000f24000c1e1b00 */
[----:B------:R-:W-:Y:S02]  /*2bf0*/  @!P6 IMAD.WIDE.U32 R16, R16, R17, UR6 ;  /* 0x000000061010ee25 */ /* 0x000fe4000f8e0011 */
[----:B------:R-:W5:Y:S04]  /*2c00*/  @!P4 LDG.E.64 R14, desc[UR26][R14.64] ;  /* 0x0000001a0e0ec981 */ /* 0x000f68000c1e1b00 */
[----:B------:R-:W2:Y:S01]  /*2c10*/  @!P6 LDG.E.64 R16, desc[UR26][R16.64] ;  /* 0x0000001a1010e981 */ /* 0x000ea2000c1e1b00 */
[----:B------:R-:W-:Y:S01]  /*2c20*/  IADD3 R26, PT, PT, R26, 0x4, RZ ;  /* 0x000000041a1a7810 */ /* 0x000fe20007ffe0ff */
[----:B0--3--:R-:W-:Y:S01]  /*2c30*/  @!P1 FADD.FTZ R10, R10, R12 ;  /* 0x0000000c0a0a9221 */ /* 0x009fe20000010000 */
[----:B------:R-:W-:-:S03]  /*2c40*/  @!P1 FADD.FTZ R11, R11, R13 ;  /* 0x0000000d0b0b9221 */ /* 0x000fc60000010000 */
[----:B-----5:R-:W-:Y:S01]  /*2c50*/  @!P4 FADD.FTZ R10, R10, R14 ;  /* 0x0000000e0a0ac221 */ /* 0x020fe20000010000 */
[----:B------:R-:W-:-:S03]  /*2c60*/  @!P4 FADD.FTZ R11, R11, R15 ;  /* 0x0000000f0b0bc221 */ /* 0x000fc60000010000 */
[----:B----4-:R-:W-:Y:S01]  /*2c70*/  @!P5 FADD.FTZ R10, R10, R18 ;  /* 0x000000120a0ad221 */ /* 0x010fe20000010000 */
[----:B------:R-:W-:-:S03]  /*2c80*/  @!P5 FADD.FTZ R11, R11, R19 ;  /* 0x000000130b0bd221 */ /* 0x000fc60000010000 */
[----:B--2---:R-:W-:Y:S01]  /*2c90*/  @!P6 FADD.FTZ R10, R10, R16 ;  /* 0x000000100a0ae221 */ /* 0x004fe20000010000 */
[----:B------:R-:W-:-:S07]  /*2ca0*/  @!P6 FADD.FTZ R11, R11, R17 ;  /* 0x000000110b0be221 */ /* 0x000fce0000010000 */
.L_x_223:
        /* <DEDUP_REMOVED lines=8> */
[----:B------:R-:W-:Y:S02]  /*2d30*/  MOV R17, UR29 ;  /* 0x0000001d00117c02 */ /* 0x000fe40008000f00 */
[----:B------:R-:W-:-:S03]  /*2d40*/  MOV R15, 0x8 ;  /* 0x00000008000f7802 */ /* 0x000fc60000000f00 */
[----:B------:R-:W-:Y:S02]  /*2d50*/  @!P4 IMAD R14, R26, R13, UR5 ;  /* 0x000000051a0ece24 */ /* 0x000fe4000f8e020d */
[----:B------:R-:W-:Y:S02]  /*2d60*/  HFMA2 R13, -RZ, RZ, 0, 4.76837158203125e-07 ;  /* 0x00000008ff0d7431 */ /* 0x000fe400000001ff */
[----:B------:R-:W-:-:S04]  /*2d70*/  @!P4 IMAD.WIDE.U32 R14, R14, R15, UR6 ;  /* 0x000000060e0ece25 */ /* 0x000fc8000f8e000f */
[----:B------:R-:W-:Y:S02]  /*2d80*/  @!P1 IMAD R12, R12, R17, UR5 ;  /* 0x000000050c0c9e24 */ /* 0x000fe4000f8e0211 */
[----:B------:R-:W0:Y:S02]  /*2d90*/  @!P4 LDG.E.64 R14, desc[UR26][R14.64] ;  /* 0x0000001a0e0ec981 */ /* 0x000e24000c1e1b00 */
[----:B------:R-:W-:-:S06]  /*2da0*/  @!P1 IMAD.WIDE.U32 R12, R12, R13, UR6 ;  /* 0x000000060c0c9e25 */ /* 0x000fcc000f8e000d */
[----:B------:R-:W4:Y:S01]  /*2db0*/  @!P1 LDG.E.64 R12, desc[UR26][R12.64] ;  /* 0x0000001a0c0c9981 */ /* 0x000f22000c1e1b00 */
[----:B------:R-:W-:Y:S01]  /*2dc0*/  IADD3 R26, PT, PT, R26, 0x2, RZ ;  /* 0x000000021a1a7810 */ /* 0x000fe20007ffe0ff */
[----:B0--3--:R-:W-:Y:S01]  /*2dd0*/  @!P4 FADD.FTZ R10, R10, R14 ;  /* 0x0000000e0a0ac221 */ /* 0x009fe20000010000 */
[----:B------:R-:W-:-:S03]  /*2de0*/  @!P4 FADD.FTZ R11, R11, R15 ;  /* 0x0000000f0b0bc221 */ /* 0x000fc60000010000 */
[----:B----4-:R-:W-:Y:S01]  /*2df0*/  @!P1 FADD.FTZ R10, R10, R12 ;  /* 0x0000000c0a0a9221 */ /* 0x010fe20000010000 */
[----:B------:R-:W-:-:S07]  /*2e00*/  @!P1 FADD.FTZ R11, R11, R13 ;  /* 0x0000000d0b0b9221 */ /* 0x000fce0000010000 */
.L_x_224:
        /* <DEDUP_REMOVED lines=11> */
.L_x_225:
[----:B------:R-:W-:Y:S05]  /*2ec0*/  BSYNC.RECONVERGENT B0 ;  /* 0x0000000000007941 */ /* 0x000fea0003800200 */
.L_x_218:
[----:B------:R-:W5:Y:S01]  /*2ed0*/  S2UR UR7, SR_CgaCtaId ;  /* 0x00000000000779c3 */ /* 0x000f620000008800 */
[----:B------:R-:W-:Y:S01]  /*2ee0*/  UMOV UR6, 0x400 ;  /* 0x0000040000067882 */ /* 0x000fe20000000000 */
[----:B------:R-:W-:Y:S02]  /*2ef0*/  SHF.L.U32 R24, R24, 0x10, RZ ;  /* 0x0000001018187819 */ /* 0x000fe400000006ff */
[----:B------:R-:W-:Y:S02]  /*2f00*/  SHF.L.U32 R30, R30, 0x10, RZ ;  /* 0x000000101e1e7819 */ /* 0x000fe400000006ff */
[----:B----4-:R-:W-:Y:S02]  /*2f10*/  SHF.L.U32 R17, R23, 0x10, RZ ;  /* 0x0000001017117819 */ /* 0x010fe400000006ff */
[----:B------:R-:W-:Y:S02]  /*2f20*/  SHF.L.U32 R16, R29, 0x10, RZ ;  /* 0x000000101d107819 */ /* 0x000fe400000006ff */
[----:B------:R-:W-:Y:S01]  /*2f30*/  SHF.L.U32 R22, R22, 0x10, RZ ;  /* 0x0000001016167819 */ /* 0x000fe200000006ff */
[----:B------:R-:W-:Y:S01]  /*2f40*/  FADD.FTZ R17, R17, -UR42 ;  /* 0x8000002a11117e21 */ /* 0x000fe20008010000 */
[----:B------:R-:W-:Y:S01]  /*2f50*/  SHF.L.U32 R13, R28, 0x10, RZ ;  /* 0x000000101c0d7819 */ /* 0x000fe200000006ff */
[----:B------:R-:W-:Y:S01]  /*2f60*/  FADD.FTZ R16, R16, -UR42 ;  /* 0x8000002a10107e21 */ /* 0x000fe20008010000 */
[----:B-----5:R-:W-:-:S09]  /*2f70*/  ULEA UR6, UR7, UR6, 0x18 ;  /* 0x0000000607067291 */ /* 0x020fd2000f8ec0ff */
[----:B------:R-:W-:Y:S01]  /*2f80*/  @!P3 STS.64 [UR6+0x88], R10 ;  /* 0x0000880aff00b988 */ /* 0x000fe20008000a06 */
[----:B------:R-:W-:Y:S06]  /*2f90*/  BAR.SYNC.DEFER_BLOCKING 0x0 ;  /* 0x0000000000007b1d */ /* 0x000fec0000010000 */
[----:B0--3--:R-:W0:Y:S01]  /*2fa0*/  LDS.64 R10, [UR6+0x88] ;  /* 0x00008806ff0a7984 */ /* 0x009e220008000a00 */
[----:B------:R-:W0:Y:S02]  /*2fb0*/  LDCU UR6, c[0x0][0x42c] ;  /* 0x00008580ff0677ac */ /* 0x000e240008000800 */
[----:B0-----:R-:W-:Y:S01]  /*2fc0*/  FMUL.FTZ R14, R10, UR6 ;  /* 0x000000060a0e7c20 */ /* 0x001fe20008410000 */
[----:B------:R-:W-:Y:S01]  /*2fd0*/  FMUL.FTZ R15, R11, UR6 ;  /* 0x000000060b0f7c20 */ /* 0x000fe20008410000 */
[----:B------:R-:W-:Y:S01]  /*2fe0*/  FADD.FTZ R11, R24, -UR42 ;  /* 0x8000002a180b7e21 */ /* 0x000fe20008010000 */
[----:B------:R-:W-:-:S03]  /*2ff0*/  FADD.FTZ R10, R30, -UR42 ;  /* 0x8000002a1e0a7e21 */ /* 0x000fc60008010000 */
[----:B------:R-:W-:Y:S01]  /*3000*/  FMUL.FTZ R11, R11, UR36 ;  /* 0x000000240b0b7c20 */ /* 0x000fe20008410000 */
[----:B------:R-:W-:Y:S01]  /*3010*/  FMUL.FTZ R10, R10, UR36 ;  /* 0x000000240a0a7c20 */ /* 0x000fe20008410000 */
[----:B------:R-:W-:Y:S06]  /*3020*/  @!P2 BRA `(.L_x_226) ;  /* 0x000000000048a947 */ /* 0x000fec0003800000 */
[----:B------:R-:W-:Y:S01]  /*3030*/  FFMA.FTZ R18, R3, R11, R20 ;  /* 0x0000000b03127223 */ /* 0x000fe20000010014 */
[----:B------:R-:W-:-:S03]  /*3040*/  FFMA.FTZ R12, R4, R10, R5 ;  /* 0x0000000a040c7223 */ /* 0x000fc60000010005 */
[----:B-1----:R-:W-:Y:S01]  /*3050*/  FMUL.FTZ R19, R18, -1.4426950216293334961 ;  /* 0xbfb8aa3b12137820 */ /* 0x002fe20000410000 */
[----:B------:R-:W-:-:S05]  /*3060*/  FMUL.FTZ R24, R12, -1.4426950216293334961 ;  /* 0xbfb8aa3b0c187820 */ /* 0x000fca0000410000 */
[----:B------:R-:W0:Y:S08]  /*3070*/  MUFU.EX2 R19, R19 ;  /* 0x0000001300137308 */ /* 0x000e300000000800 */
[----:B------:R-:W1:Y:S01]  /*3080*/  MUFU.EX2 R24, R24 ;  /* 0x0000001800187308 */ /* 0x000e620000000800 */
[----:B0-----:R-:W-:-:S07]  /*3090*/  FADD.FTZ R23, R19, 1 ;  /* 0x3f80000013177421 */ /* 0x001fce0000010000 */
[----:B------:R-:W2:Y:S01]  /*30a0*/  MUFU.RCP R23, R23 ;  /* 0x0000001700177308 */ /* 0x000ea20000001000 */
[----:B-1----:R-:W-:-:S07]  /*30b0*/  FADD.FTZ R26, R24, 1 ;  /* 0x3f800000181a7421 */ /* 0x002fce0000010000 */
        /* <DEDUP_REMOVED lines=9> */
.L_x_226:
[----:B------:R-:W-:Y:S04]  /*3150*/  BSSY.RECONVERGENT B0, `(.L_x_227) ;  /* 0x0000014000007945 */ /* 0x000fe80003800200 */
[----:B------:R-:W-:Y:S05]  /*3160*/  @P0 BRA `(.L_x_228) ;  /* 0x0000000000480947 */ /* 0x000fea0003800000 */
[----:B------:R-:W1:Y:S01]  /*3170*/  LDCU.64 UR18, c[0x0][0x3f8] ;  /* 0x00007f00ff1277ac */ /* 0x000e620008000a00 */
[C-C-:B------:R-:W-:Y:S01]  /*3180*/  FFMA.FTZ R12, R14.reuse, R11, R15.reuse ;  /* 0x0000000b0e0c7223 */ /* 0x140fe2000001000f */
[----:B------:R-:W-:Y:S01]  /*3190*/  FFMA.FTZ R11, R14, R10, R15 ;  /* 0x0000000a0e0b7223 */ /* 0x000fe2000001000f */
[----:B------:R-:W-:Y:S01]  /*31a0*/  MOV R10, R6 ;  /* 0x00000006000a7202 */ /* 0x000fe20000000f00 */
[----:B------:R-:W0:Y:S01]  /*31b0*/  LDCU.64 UR6, c[0x0][0x380] ;  /* 0x00007000ff0677ac */ /* 0x000e220008000a00 */
[----:B------:R-:W-:Y:S01]  /*31c0*/  FFMA.FTZ R12, R3, R22, -R12 ;  /* 0x00000016030c7223 */ /* 0x000fe2000001080c */
[----:B------:R-:W-:Y:S01]  /*31d0*/  FFMA.FTZ R18, R4, R13, -R11 ;  /* 0x0000000d04127223 */ /* 0x000fe2000001080b */
[----:B------:R-:W-:-:S03]  /*31e0*/  MOV R11, R9 ;  /* 0x00000009000b7202 */ /* 0x000fc60000000f00 */
[----:B------:R-:W-:Y:S01]  /*31f0*/  FMUL.FTZ R18, R18, UR36 ;  /* 0x0000002412127c20 */ /* 0x000fe20008410000 */
[----:B-1----:R-:W-:Y:S02]  /*3200*/  IMAD R19, R34, UR18, RZ ;  /* 0x0000001222137c24 */ /* 0x002fe4000f8e02ff */
[----:B------:R-:W-:-:S04]  /*3210*/  IMAD.WIDE.U32 R10, R0, UR18, R10 ;  /* 0x00000012000a7c25 */ /* 0x000fc8000f8e000a */
[----:B------:R-:W-:Y:S02]  /*3220*/  IMAD R13, R0, UR19, R19 ;  /* 0x00000013000d7c24 */ /* 0x000fe4000f8e0213 */
[----:B------:R-:W-:Y:S01]  /*3230*/  FMUL.FTZ R19, R12, UR36 ;  /* 0x000000240c137c20 */ /* 0x000fe20008410000 */
[----:B0-----:R-:W-:Y:S02]  /*3240*/  LEA R12, P0, R10, UR6, 0x1 ;  /* 0x000000060a0c7c11 */ /* 0x001fe4000f8008ff */
[----:B------:R-:W-:Y:S02]  /*3250*/  IADD3 R13, PT, PT, R11, R13, RZ ;  /* 0x0000000d0b0d7210 */ /* 0x000fe40007ffe0ff */
[----:B------:R-:W-:Y:S02]  /*3260*/  F2FP.BF16.F32.PACK_AB R11, R18, R19 ;  /* 0x00000013120b723e */ /* 0x000fe400000010ff */
[----:B------:R-:W-:-:S05]  /*3270*/  LEA.HI.X R13, R10, UR7, R13, 0x1, P0 ;  /* 0x000000070a0d7c11 */ /* 0x000fca00080f0c0d */
[----:B------:R0:W-:Y:S02]  /*3280*/  STG.E desc[UR26][R12.64], R11 ;  /* 0x0000000b0c007986 */ /* 0x0001e4000c10191a */
.L_x_228:
[----:B------:R-:W-:Y:S05]  /*3290*/  BSYNC.RECONVERGENT B0 ;  /* 0x0000000000007941 */ /* 0x000fea0003800200 */
.L_x_227:
        /* <DEDUP_REMOVED lines=24> */
.L_x_229:
[----:B------:R-:W3:Y:S01]  /*3420*/  LDCU.64 UR6, c[0x0][0x400] ;  /* 0x00008000ff0677ac */ /* 0x000ee20008000a00 */
[C-C-:B0-----:R-:W-:Y:S01]  /*3430*/  FFMA.FTZ R12, R14.reuse, R17, R15.reuse ;  /* 0x000000110e0c7223 */ /* 0x141fe2000001000f */
[----:B------:R-:W-:Y:S01]  /*3440*/  FFMA.FTZ R15, R14, R16, R15 ;  /* 0x000000100e0f7223 */ /* 0x000fe2000001000f */
[----:B------:R-:W-:Y:S02]  /*3450*/  BSSY.RECONVERGENT B0, `(.L_x_230) ;  /* 0x0000013000007945 */ /* 0x000fe40003800200 */
[----:B------:R-:W-:Y:S01]  /*3460*/  FFMA.FTZ R12, R3, R10, -R12 ;  /* 0x0000000a030c7223 */ /* 0x000fe2000001080c */
[----:B------:R-:W-:-:S03]  /*3470*/  FFMA.FTZ R15, R4, R25, -R15 ;  /* 0x00000019040f7223 */ /* 0x000fc6000001080f */
[----:B------:R-:W-:Y:S01]  /*3480*/  FMUL.FTZ R3, R12, UR36 ;  /* 0x000000240c037c20 */ /* 0x000fe20008410000 */
[----:B------:R-:W-:Y:S01]  /*3490*/  FMUL.FTZ R10, R15, UR36 ;  /* 0x000000240f0a7c20 */ /* 0x000fe20008410000 */
[----:B---3--:R-:W-:-:S04]  /*34a0*/  ISETP.GE.U32.AND P0, PT, R32, UR6, PT ;  /* 0x0000000620007c0c */ /* 0x008fc8000bf06070 */
[----:B------:R-:W-:-:S13]  /*34b0*/  ISETP.GE.AND.EX P0, PT, R33, UR7, PT, P0 ;  /* 0x0000000721007c0c */ /* 0x000fda000bf06300 */
[----:B------:R-:W-:Y:S05]  /*34c0*/  @P0 BRA `(.L_x_231) ;  /* 0x00000000002c0947 */ /* 0x000fea0003800000 */
[----:B------:R-:W0:Y:S01]  /*34d0*/  LDCU.64 UR6, c[0x0][0x3f8] ;  /* 0x00007f00ff0677ac */ /* 0x000e220008000a00 */
[----:B------:R-:W-:Y:S02]  /*34e0*/  MOV R7, R9 ;  /* 0x0000000900077202 */ /* 0x000fe40000000f00 */
[----:B------:R-:W-:Y:S01]  /*34f0*/  F2FP.BF16.F32.PACK_AB R3, R10, R3 ;  /* 0x000000030a03723e */ /* 0x000fe200000010ff */
[----:B------:R-:W3:Y:S01]  /*3500*/  LDCU.64 UR18, c[0x0][0x380] ;  /* 0x00007000ff1277ac */ /* 0x000ee20008000a00 */
[----:B0-----:R-:W-:Y:S02]  /*3510*/  IMAD R5, R33, UR6, RZ ;  /* 0x0000000621057c24 */ /* 0x001fe4000f8e02ff */
[----:B------:R-:W-:-:S04]  /*3520*/  IMAD.WIDE.U32 R6, R32, UR6, R6 ;  /* 0x0000000620067c25 */ /* 0x000fc8000f8e0006 */
[----:B------:R-:W-:Y:S01]  /*3530*/  IMAD R5, R32, UR7, R5 ;  /* 0x0000000720057c24 */ /* 0x000fe2000f8e0205 */
[----:B---3--:R-:W-:-:S04]  /*3540*/  LEA R4, P0, R6, UR18, 0x1 ;  /* 0x0000001206047c11 */ /* 0x008fc8000f8008ff */
[----:B------:R-:W-:-:S04]  /*3550*/  IADD3 R5, PT, PT, R7, R5, RZ ;  /* 0x0000000507057210 */ /* 0x000fc80007ffe0ff */
[----:B------:R-:W-:-:S05]  /*3560*/  LEA.HI.X R5, R6, UR19, R5, 0x1, P0 ;  /* 0x0000001306057c11 */ /* 0x000fca00080f0c05 */
[----:B------:R0:W-:Y:S02]  /*3570*/  STG.E desc[UR26][R4.64], R3 ;  /* 0x0000000304007986 */ /* 0x0001e4000c10191a */
.L_x_231:
[----:B------:R-:W-:Y:S05]  /*3580*/  BSYNC.RECONVERGENT B0 ;  /* 0x0000000000007941 */ /* 0x000fea0003800200 */
.L_x_230:
[----:B------:R-:W-:Y:S02]  /*3590*/  UIADD3 UR17, UPT, UPT, UR29, UR17, URZ ;  /* 0x000000111d117290 */ /* 0x000fe4000fffe0ff */
[----:B------:R-:W-:Y:S02]  /*35a0*/  UIADD3 UR4, UPT, UPT, UR4, 0x1, URZ ;  /* 0x0000000104047890 */ /* 0x000fe4000fffe0ff */
[----:B------:R-:W-:-:S09]  /*35b0*/  UISETP.GE.AND UP1, UPT, UR17, UR8, UPT ;  /* 0x000000081100728c */ /* 0x000fd2000bf26270 */
[----:B------:R-:W-:Y:S05]  /*35c0*/  BRA.U !UP1, `(.L_x_232) ;  /* 0xffffffcd095c7547 */ /* 0x000fea000b83ffff */
.L_x_207:
[----:B0-----:R-:W0:Y:S01]  /*35d0*/  LDC R4, c[0x0][0x370] ;  /* 0x0000dc00ff047b82 */ /* 0x001e220000000800 */
[----:B------:R-:W-:Y:S01]  /*35e0*/  ISETP.NE.AND P2, PT, R36, RZ, PT ;  /* 0x000000ff2400720c */ /* 0x000fe20003f45270 */
[----:B------:R-:W-:Y:S06]  /*35f0*/  BSSY.RECONVERGENT B0, `(.L_x_233) ;  /* 0x0000011000007945 */ /* 0x000fec0003800200 */
[----:B------:R-:W3:Y:S08]  /*3600*/  LDC R7, c[0x0][0x374] ;  /* 0x0000dd00ff077b82 */ /* 0x000ef00000000800 */
[----:B------:R-:W4:Y:S01]  /*3610*/  LDC.64 R2, c[0x0][0x3c8] ;  /* 0x0000f200ff027b82 */ /* 0x000f220000000a00 */
[----:B0-----:R-:W-:-:S02]  /*3620*/  IADD3 R5, PT, PT, R4, -0x1, RZ ;  /* 0xffffffff04057810 */ /* 0x001fc40007ffe0ff */
[----:B------:R-:W-:Y:S02]  /*3630*/  ISETP.NE.AND P1, PT, R4, 0x1, PT ;  /* 0x000000010400780c */ /* 0x000fe40003f25270 */
[----:B---3--:R-:W-:-:S04]  /*3640*/  IADD3 R0, PT, PT, R7, -0x1, RZ ;  /* 0xffffffff07007810 */ /* 0x008fc80007ffe0ff */
[----:B------:R-:W-:Y:S02]  /*3650*/  ISETP.NE.AND P0, PT, R0, UR5, PT ;  /* 0x0000000500007c0c */ /* 0x000fe4000bf05270 */
[----:B------:R-:W-:Y:S02]  /*3660*/  SHF.L.U32 R0, R7, 0x1, RZ ;  /* 0x0000000107007819 */ /* 0x000fe400000006ff */
[----:B------:R-:W-:Y:S02]  /*3670*/  ISETP.NE.OR P0, PT, R5, UR28, P0 ;  /* 0x0000001c05007c0c */ /* 0x000fe40008705670 */
[----:B------:R-:W-:-:S05]  /*3680*/  SEL R5, R0, RZ, P1 ;  /* 0x000000ff00057207 */ /* 0x000fca0000800000 */
[----:B----4-:R-:W-:Y:S01]  /*3690*/  IMAD.WIDE.U32 R2, R5, 0x4, R2 ;  /* 0x0000000405027825 */ /* 0x010fe200078e0002 */
[----:B------:R-:W-:Y:S06]  /*36a0*/  @P2 BRA `(.L_x_234) ;  /* 0x0000000000142947 */ /* 0x000fec0003800000 */
[----:B------:R-:W-:Y:S01]  /*36b0*/  HFMA2 R5, -RZ, RZ, 0, 5.9604644775390625e-08 ;  /* 0x00000001ff057431 */ /* 0x000fe200000001ff */
[----:B------:R-:W-:Y:S06]  /*36c0*/  MEMBAR.ALL.GPU ;  /* 0x0000000000007992 */ /* 0x000fec000000a000 */
[----:B------:R-:W-:-:S00]  /*36d0*/  ERRBAR ;  /* 0x00000000000079ab */ /* 0x000fc00000000000 */
[----:B------:R-:W-:Y:S06]  /*36e0*/  CGAERRBAR ;  /* 0x00000000000075ab */ /* 0x000fec0000000000 */
[----:B------:R0:W-:Y:S02]  /*36f0*/  REDG.E.ADD.S32.STRONG.GPU desc[UR26][R2.64], R5 ;  /* 0x000000050200798e */ /* 0x0001e4000c12e31a */
.L_x_234:
[----:B------:R-:W-:Y:S05]  /*3700*/  BSYNC.RECONVERGENT B0 ;  /* 0x0000000000007941 */ /* 0x000fea0003800200 */
.L_x_233:
[----:B------:R-:W-:Y:S05]  /*3710*/  @P0 EXIT ;  /* 0x000000000000094d */ /* 0x000fea0003800000 */
[----:B------:R-:W-:Y:S05]  /*3720*/  @P2 BRA `(.L_x_235) ;  /* 0x0000000000202947 */ /* 0x000fea0003800000 */
[----:B------:R-:W-:-:S05]  /*3730*/  IMAD R0, R4, R7, RZ ;  /* 0x0000000704007224 */ /* 0x000fca00078e02ff */
[----:B------:R-:W-:-:S13]  /*3740*/  ISETP.NE.AND P0, PT, R0, -0x1, PT ;  /* 0xffffffff0000780c */ /* 0x000fda0003f05270 */
[----:B------:R-:W-:Y:S05]  /*3750*/  @!P0 BRA `(.L_x_235) ;  /* 0x0000000000148947 */ /* 0x000fea0003800000 */
.L_x_236:
[----:B0-----:R-:W3:Y:S04]  /*3760*/  LDG.E.STRONG.GPU R5, desc[UR26][R2.64] ;  /* 0x0000001a02057981 */ /* 0x001ee8000c1ef900 */
[----:B---3--:R-:W-:Y:S01]  /*3770*/  CCTL.IVALL ;  /* 0x00000000ff00798f */ /* 0x008fe20002000000 */
[----:B------:R-:W-:Y:S05]  /*3780*/  YIELD ;  /* 0x0000000000007946 */ /* 0x000fea0003800000 */
[----:B------:R-:W-:-:S13]  /*3790*/  ISETP.NE.AND P0, PT, R5, R0, PT ;  /* 0x000000000500720c */ /* 0x000fda0003f05270 */
[----:B------:R-:W-:Y:S05]  /*37a0*/  @P0 BRA `(.L_x_236) ;  /* 0xfffffffc00ec0947 */ /* 0x000fea000383ffff */
.L_x_235:
[----:B------:R-:W-:Y:S05]  /*37b0*/  WARPSYNC.ALL ;  /* 0x0000000000007948 */ /* 0x000fea0003800000 */
[----:B0-----:R-:W0:Y:S08]  /*37c0*/  LDC.64 R4, c[0x0][0x3f8] ;  /* 0x0000fe00ff047b82 */ /* 0x001e300000000a00 */
        /* <DEDUP_REMOVED lines=32> */
[----:B------:R-:W-:-:S04]  /*39d0*/  IMAD.WIDE.U32.X R6, R13, 0x24924924, R10, P0 ;  /* 0x249249240d067825 */ /* 0x000fc800000e040a */
[----:B------:R-:W-:Y:S01]  /*39e0*/  IMAD R11, R5, 0x3, RZ ;  /* 0x00000003050b7824 */ /* 0x000fe200078e02ff */
[----:B------:R-:W-:-:S04]  /*39f0*/  IADD3 R15, P0, PT, R15, R6, RZ ;  /* 0x000000060f0f7210 */ /* 0x000fc80007f1e0ff */
[----:B------:R-:W-:Y:S02]  /*3a00*/  LOP3.LUT R2, R15, 0x3, RZ, 0xc0, !PT ;  /* 0x000000030f027812 */ /* 0x000fe400078ec0ff */
[----:B------:R-:W-:Y:S02]  /*3a10*/  IADD3 R11, PT, PT, R9, R11, RZ ;  /* 0x0000000b090b7210 */ /* 0x000fe40007ffe0ff */
[----:B------:R-:W-:Y:S02]  /*3a20*/  ISETP.NE.U32.AND P1, PT, R2, 0x3, PT ;  /* 0x000000030200780c */ /* 0x000fe40003f25070 */
[----:B------:R-:W-:Y:S02]  /*3a30*/  LEA.HI R2, P2, R11, R8, RZ, 0x1 ;  /* 0x000000080b027211 */ /* 0x000fe400078508ff */
[----:B------:R-:W-:Y:S02]  /*3a40*/  ISETP.NE.AND.EX P1, PT, RZ, RZ, PT, P1 ;  /* 0x000000ffff00720c */ /* 0x000fe40003f25310 */
[----:B------:R-:W-:-:S02]  /*3a50*/  IADD3.X R6, PT, PT, RZ, R7, RZ, P0, !PT ;  /* 0x00000007ff067210 */ /* 0x000fc400007fe4ff */
[----:B------:R-:W-:Y:S02]  /*3a60*/  ISETP.GE.U32.AND P0, PT, R15, 0x3, PT ;  /* 0x000000030f00780c */ /* 0x000fe40003f06070 */
[----:B------:R-:W-:Y:S02]  /*3a70*/  IADD3.X R11, PT, PT, RZ, R11, RZ, P2, !PT ;  /* 0x0000000bff0b7210 */ /* 0x000fe400017fe4ff */
[----:B------:R-:W-:Y:S02]  /*3a80*/  ISETP.GE.U32.AND.EX P0, PT, R6, RZ, PT, P0 ;  /* 0x000000ff0600720c */ /* 0x000fe40003f06100 */
[--C-:B------:R-:W-:Y:S02]  /*3a90*/  SHF.R.S64 R2, R2, 0x1, R11.reuse ;  /* 0x0000000102027819 */ /* 0x100fe4000000100b */
[----:B------:R-:W-:Y:S01]  /*3aa0*/  SHF.R.S32.HI R17, RZ, 0x1, R11 ;  /* 0x00000001ff117819 */ /* 0x000fe2000001140b */
[----:B------:R-:W-:Y:S08]  /*3ab0*/  @!P1 BRA `(.L_x_238) ;  /* 0x0000000000d49947 */ /* 0x000ff00003800000 */
[----:B------:R-:W0:Y:S01]  /*3ac0*/  LDCU.64 UR6, c[0x0][0x3d8] ;  /* 0x00007b00ff0677ac */ /* 0x000e220008000a00 */
[----:B------:R-:W-:Y:S02]  /*3ad0*/  IADD3 R23, PT, PT, R15, 0x1, RZ ;  /* 0x000000010f177810 */ /* 0x000fe40007ffe0ff */
[C---:B------:R-:W-:Y:S01]  /*3ae0*/  SHF.L.U32 R18, R36.reuse, 0x2, RZ ;  /* 0x0000000224127819 */ /* 0x040fe200000006ff */
[----:B------:R-:W3:Y:S01]  /*3af0*/  LDCU.64 UR8, c[0x0][0x390] ;  /* 0x00007200ff0877ac */ /* 0x000ee20008000a00 */
[----:B------:R-:W-:Y:S02]  /*3b00*/  LOP3.LUT R23, R23, 0x3, RZ, 0xc0, !PT ;  /* 0x0000000317177812 */ /* 0x000fe400078ec0ff */
[--C-:B------:R-:W-:Y:S01]  /*3b10*/  SHF.L.U64.HI R21, R36, 0x2, R37.reuse ;  /* 0x0000000224157819 */ /* 0x100fe20000010225 */
[----:B------:R-:W4:Y:S01]  /*3b20*/  LDCU.64 UR10, c[0x0][0x388] ;  /* 0x00007100ff0a77ac */ /* 0x000f220008000a00 */
[----:B------:R-:W-:Y:S01]  /*3b30*/  SHF.L.U32 R9, R5, 0x2, RZ ;  /* 0x0000000205097819 */ /* 0x000fe200000006ff */
[----:B------:R-:W-:Y:S01]  /*3b40*/  IMAD.WIDE.U32 R6, R23, 0x1c0, R36 ;  /* 0x000001c017067825 */ /* 0x000fe200078e0024 */
[----:B------:R-:W-:Y:S01]  /*3b50*/  SHF.L.U64.HI R22, R3, 0x2, R0 ;  /* 0x0000000203167819 */ /* 0x000fe20000010200 */
[----:B------:R-:W-:Y:S01]  /*3b60*/  UMOV UR4, URZ ;  /* 0x000000ff00047c82 */ /* 0x000fe20008000000 */
[----:B------:R-:W-:-:S02]  /*3b70*/  SHF.L.U64.HI R24, R2, 0x2, R17 ;  /* 0x0000000202187819 */ /* 0x000fc40000010211 */
[----:B------:R-:W-:Y:S02]  /*3b80*/  IADD3 R37, PT, PT, R7, UR4, RZ ;  /* 0x0000000407257c10 */ /* 0x000fe4000fffe0ff */
[----:B------:R-:W-:Y:S01]  /*3b90*/  MOV R36, R6 ;  /* 0x0000000600247202 */ /* 0x000fe20000000f00 */
[----:B------:R-:W-:Y:S01]  /*3ba0*/  IMAD.WIDE.U32 R6, R4, 0x4, RZ ;  /* 0x0000000404067825 */ /* 0x000fe200078e00ff */
[C---:B0-----:R-:W-:Y:S02]  /*3bb0*/  IADD3 R14, P1, PT, R18.reuse, UR6, RZ ;  /* 0x00000006120e7c10 */ /* 0x041fe4000ff3e0ff */
[----:B---3--:R-:W-:Y:S02]  /*3bc0*/  IADD3 R16, P2, PT, R18, UR8, RZ ;  /* 0x0000000812107c10 */ /* 0x008fe4000ff5e0ff */
[C---:B------:R-:W-:Y:S02]  /*3bd0*/  IADD3.X R15, PT, PT, R21.reuse, UR7, RZ, P1, !PT ;  /* 0x00000007150f7c10 */ /* 0x040fe40008ffe4ff */
[----:B-1----:R-:W-:-:S02]  /*3be0*/  IADD3.X R19, PT, PT, R21, UR9, RZ, P2, !PT ;  /* 0x0000000915137c10 */ /* 0x002fc400097fe4ff */
[----:B----4-:R-:W-:Y:S02]  /*3bf0*/  IADD3 R18, P1, PT, R18, UR10, RZ ;  /* 0x0000000a12127c10 */ /* 0x010fe4000ff3e0ff */
[----:B------:R-:W-:Y:S02]  /*3c00*/  IADD3 R23, P2, PT, RZ, -R23, RZ ;  /* 0x80000017ff177210 */ /* 0x000fe40007f5e0ff */
[----:B------:R-:W-:Y:S02]  /*3c10*/  IADD3.X R21, PT, PT, R21, UR11, RZ, P1, !PT ;  /* 0x0000000b15157c10 */ /* 0x000fe40008ffe4ff */
[----:B------:R-:W-:Y:S02]  /*3c20*/  IADD3 R26, PT, PT, R7, R9, RZ ;  /* 0x00000009071a7210 */ /* 0x000fe40007ffe0ff */
[----:B------:R-:W-:-:S07]  /*3c30*/  IADD3.X R20, PT, PT, RZ, -0x1, RZ, P2, !PT ;  /* 0xffffffffff147810 */ /* 0x000fce00017fe4ff */
.L_x_239:
[-C--:B0-----:R-:W-:Y:S01]  /*3c40*/  LEA R8, P1, R3, R14.reuse, 0x2 ;  /* 0x0000000e03087211 */ /* 0x081fe200078210ff */
[----:B------:R-:W3:Y:S01]  /*3c50*/  LDG.E R25, desc[UR26][R14.64] ;  /* 0x0000001a0e197981 */ /* 0x000ee2000c1e1900 */
[----:B------:R-:W-:Y:S02]  /*3c60*/  LEA R12, P3, R2, R14, 0x2 ;  /* 0x0000000e020c7211 */ /* 0x000fe400078610ff */
[----:B------:R-:W-:Y:S02]  /*3c70*/  IADD3 R10, P2, PT, R14, R6, RZ ;  /* 0x000000060e0a7210 */ /* 0x000fe40007f5e0ff */
[C---:B------:R-:W-:Y:S02]  /*3c80*/  IADD3.X R9, PT, PT, R15.reuse, R22, RZ, P1, !PT ;  /* 0x000000160f097210 */ /* 0x040fe40000ffe4ff */
[C---:B------:R-:W-:Y:S02]  /*3c90*/  IADD3.X R13, PT, PT, R15.reuse, R24, RZ, P3, !PT ;  /* 0x000000180f0d7210 */ /* 0x040fe40001ffe4ff */
[----:B------:R-:W-:Y:S01]  /*3ca0*/  IADD3.X R11, PT, PT, R15, R26, RZ, P2, !PT ;  /* 0x0000001a0f0b7210 */ /* 0x000fe200017fe4ff */
[----:B------:R0:W3:Y:S04]  /*3cb0*/  LDG.E R8, desc[UR26][R8.64] ;  /* 0x0000001a08087981 */ /* 0x0000e8000c1e1900 */
[----:B------:R1:W2:Y:S04]  /*3cc0*/  LDG.E R10, desc[UR26][R10.64] ;  /* 0x0000001a0a0a7981 */ /* 0x0002a8000c1e1900 */
[----:B------:R-:W2:Y:S01]  /*3cd0*/  LDG.E R13, desc[UR26][R12.64] ;  /* 0x0000001a0c0d7981 */ /* 0x000ea2000c1e1900 */
[----:B0-----:R-:W-:-:S02]  /*3ce0*/  MOV R9, R21 ;  /* 0x0000001500097202 */ /* 0x001fc40000000f00 */
[----:B------:R-:W-:Y:S02]  /*3cf0*/  IADD3 R23, P1, PT, R23, 0x1, RZ ;  /* 0x0000000117177810 */ /* 0x000fe40007f3e0ff */
[----:B-1----:R-:W-:Y:S02]  /*3d00*/  MOV R11, R19 ;  /* 0x00000013000b7202 */ /* 0x002fe40000000f00 */
[----:B------:R-:W-:Y:S02]  /*3d10*/  IADD3.X R20, PT, PT, RZ, R20, RZ, P1, !PT ;  /* 0x00000014ff147210 */ /* 0x000fe40000ffe4ff */
[----:B------:R-:W-:-:S04]  /*3d20*/  ISETP.NE.U32.AND P1, PT, R23, RZ, PT ;  /* 0x000000ff1700720c */ /* 0x000fc80003f25070 */
[----:B------:R-:W-:Y:S02]  /*3d30*/  ISETP.NE.AND.EX P1, PT, R20, RZ, PT, P1 ;  /* 0x000000ff1400720c */ /* 0x000fe40003f25310 */
[----:B------:R-:W-:-:S04]  /*3d40*/  IADD3 R14, P2, PT, R14, 0x700, RZ ;  /* 0x000007000e0e7810 */ /* 0x000fc80007f5e0ff */
[----:B------:R-:W-:Y:S02]  /*3d50*/  IADD3.X R15, PT, PT, RZ, R15, RZ, P2, !PT ;  /* 0x0000000fff0f7210 */ /* 0x000fe400017fe4ff */
[----:B---3--:R-:W-:Y:S02]  /*3d60*/  F2FP.BF16.F32.PACK_AB R25, R8, R25 ;  /* 0x000000190819723e */ /* 0x008fe400000010ff */
[----:B------:R-:W-:Y:S02]  /*3d70*/  MOV R8, R18 ;  /* 0x0000001200087202 */ /* 0x000fe40000000f00 */
[----:B--2---:R-:W-:Y:S02]  /*3d80*/  F2FP.BF16.F32.PACK_AB R27, R13, R10 ;  /* 0x0000000a0d1b723e */ /* 0x004fe400000010ff */
[----:B------:R-:W-:Y:S01]  /*3d90*/  MOV R10, R16 ;  /* 0x00000010000a7202 */ /* 0x000fe20000000f00 */
[----:B------:R0:W-:Y:S04]  /*3da0*/  STG.E desc[UR26][R8.64], R25 ;  /* 0x0000001908007986 */ /* 0x0001e8000c10191a */
[----:B------:R0:W-:Y:S01]  /*3db0*/  STG.E desc[UR26][R10.64], R27 ;  /* 0x0000001b0a007986 */ /* 0x0001e2000c10191a */
[----:B------:R-:W-:-:S02]  /*3dc0*/  IADD3 R16, P3, PT, R16, 0x700, RZ ;  /* 0x0000070010107810 */ /* 0x000fc40007f7e0ff */
[----:B------:R-:W-:Y:S02]  /*3dd0*/  IADD3 R18, P4, PT, R18, 0x700, RZ ;  /* 0x0000070012127810 */ /* 0x000fe40007f9e0ff */
[----:B------:R-:W-:Y:S02]  /*3de0*/  IADD3.X R19, PT, PT, RZ, R19, RZ, P3, !PT ;  /* 0x00000013ff137210 */ /* 0x000fe40001ffe4ff */
[----:B------:R-:W-:Y:S01]  /*3df0*/  IADD3.X R21, PT, PT, RZ, R21, RZ, P4, !PT ;  /* 0x00000015ff157210 */ /* 0x000fe200027fe4ff */
[----:B------:R-:W-:Y:S08]  /*3e00*/  @P1 BRA `(.L_x_239) ;  /* 0xfffffffc008c1947 */ /* 0x000ff0000383ffff */
.L_x_238:
[----:B------:R-:W-:Y:S05]  /*3e10*/  BSYNC.RECONVERGENT B0 ;  /* 0x0000000000007941 */ /* 0x000fea0003800200 */
.L_x_237:
[----:B------:R-:W-:Y:S05]  /*3e20*/  @!P0 EXIT ;  /* 0x000000000000894d */ /* 0x000fea0003800000 */
[----:B------:R-:W-:Y:S01]  /*3e30*/  SHF.L.U64.HI R21, R2, 0x2, R17 ;  /* 0x0000000202157819 */ /* 0x000fe20000010211 */
[----:B------:R-:W3:Y:S01]  /*3e40*/  LDCU.64 UR4, c[0x0][0x3d8] ;  /* 0x00007b00ff0477ac */ /* 0x000ee20008000a00 */
[C---:B------:R-:W-:Y:S02]  /*3e50*/  SHF.L.U64.HI R13, R4.reuse, 0x2, R5 ;  /* 0x00000002040d7819 */ /* 0x040fe40000010205 */
[----:B------:R-:W-:Y:S01]  /*3e60*/  SHF.L.U32 R15, R4, 0x2, RZ ;  /* 0x00000002040f7819 */ /* 0x000fe200000006ff */
[----:B------:R-:W4:Y:S01]  /*3e70*/  LDCU.64 UR6, c[0x0][0x388] ;  /* 0x00007100ff0677ac */ /* 0x000f220008000a00 */
[----:B------:R-:W-:Y:S02]  /*3e80*/  SHF.L.U32 R23, R2, 0x2, RZ ;  /* 0x0000000202177819 */ /* 0x000fe400000006ff */
[C---:B------:R-:W-:Y:S01]  /*3e90*/  SHF.L.U64.HI R17, R3.reuse, 0x2, R0 ;  /* 0x0000000203117819 */ /* 0x040fe20000010200 */
[----:B------:R-:W0:Y:S01]  /*3ea0*/  LDCU.64 UR8, c[0x0][0x390] ;  /* 0x00007200ff0877ac */ /* 0x000e220008000a00 */
[----:B-1----:R-:W-:-:S07]  /*3eb0*/  SHF.L.U32 R19, R3, 0x2, RZ ;  /* 0x0000000203137819 */ /* 0x002fce00000006ff */
.L_x_240:
[C---:B------:R-:W-:Y:S02]  /*3ec0*/  SHF.L.U32 R2, R36.reuse, 0x2, RZ ;  /* 0x0000000224027819 */ /* 0x040fe400000006ff */
[----:B------:R-:W-:Y:S02]  /*3ed0*/  SHF.L.U64.HI R37, R36, 0x2, R37 ;  /* 0x0000000224257819 */ /* 0x000fe40000010225 */
[----:B---3--:R-:W-:-:S04]  /*3ee0*/  IADD3 R4, P0, PT, R2, UR4, RZ ;  /* 0x0000000402047c10 */ /* 0x008fc8000ff1e0ff */
[----:B-1----:R-:W-:Y:S02]  /*3ef0*/  IADD3.X R5, PT, PT, R37, UR5, RZ, P0, !PT ;  /* 0x0000000525057c10 */ /* 0x002fe400087fe4ff */
[C---:B------:R-:W-:Y:S02]  /*3f00*/  IADD3 R6, P0, PT, R4.reuse, R19, RZ ;  /* 0x0000001304067210 */ /* 0x040fe40007f1e0ff */
[C---:B0-----:R-:W-:Y:S02]  /*3f10*/  IADD3 R10, P2, PT, R4.reuse, R23, RZ ;  /* 0x00000017040a7210 */ /* 0x041fe40007f5e0ff */
[C---:B------:R-:W-:Y:S02]  /*3f20*/  IADD3.X R7, PT, PT, R5.reuse, R17, RZ, P0, !PT ;  /* 0x0000001105077210 */ /* 0x040fe400007fe4ff */
[----:B------:R-:W-:Y:S02]  /*3f30*/  IADD3 R8, P1, PT, R4, R15, RZ ;  /* 0x0000000f04087210 */ /* 0x000fe40007f3e0ff */
[C---:B------:R-:W-:Y:S01]  /*3f40*/  IADD3.X R11, PT, PT, R5.reuse, R21, RZ, P2, !PT ;  /* 0x00000015050b7210 */ /* 0x040fe200017fe4ff */
[----:B------:R0:W3:Y:S01]  /*3f50*/  LDG.E R4, desc[UR26][R4.64] ;  /* 0x0000001a04047981 */ /* 0x0000e2000c1e1900 */
[----:B------:R-:W-:-:S03]  /*3f60*/  IADD3.X R9, PT, PT, R5, R13, RZ, P1, !PT ;  /* 0x0000000d05097210 */ /* 0x000fc60000ffe4ff */
[----:B------:R-:W3:Y:S04]  /*3f70*/  LDG.E R7, desc[UR26][R6.64] ;  /* 0x0000001a06077981 */ /* 0x000ee8000c1e1900 */
[----:B------:R-:W5:Y:S04]  /*3f80*/  LDG.E R8, desc[UR26][R8.64] ;  /* 0x0000001a08087981 */ /* 0x000f68000c1e1900 */
[----:B------:R-:W5:Y:S01]  /*3f90*/  LDG.E R11, desc[UR26][R10.64] ;  /* 0x0000001a0a0b7981 */ /* 0x000f62000c1e1900 */
[----:B------:R-:W-:Y:S02]  /*3fa0*/  LOP3.LUT R12, R2, 0xfffffffc, RZ, 0xc0, !PT ;  /* 0xfffffffc020c7812 */ /* 0x000fe400078ec0ff */
[----:B------:R-:W-:-:S02]  /*3fb0*/  LOP3.LUT R14, R37, 0x1, RZ, 0xc0, !PT ;  /* 0x00000001250e7812 */ /* 0x000fc400078ec0ff */
[----:B----4-:R-:W-:Y:S02]  /*3fc0*/  IADD3 R24, P0, PT, R12, UR6, RZ ;  /* 0x000000060c187c10 */ /* 0x010fe4000ff1e0ff */
[----:B0-----:R-:W-:Y:S02]  /*3fd0*/  LOP3.LUT R5, R37, 0x3, RZ, 0xc0, !PT ;  /* 0x0000000325057812 */ /* 0x001fe400078ec0ff */
[----:B------:R-:W-:Y:S02]  /*3fe0*/  IADD3.X R25, PT, PT, R14, UR7, RZ, P0, !PT ;  /* 0x000000070e197c10 */ /* 0x000fe400087fe4ff */
[----:B------:R-:W-:-:S04]  /*3ff0*/  IADD3 R26, P0, PT, R12, UR8, RZ ;  /* 0x000000080c1a7c10 */ /* 0x000fc8000ff1e0ff */
[----:B--2---:R-:W-:Y:S02]  /*4000*/  IADD3.X R27, PT, PT, R14, UR9, RZ, P0, !PT ;  /* 0x000000090e1b7c10 */ /* 0x004fe400087fe4ff */
[----:B---3--:R-:W-:Y:S02]  /*4010*/  F2FP.BF16.F32.PACK_AB R29, R7, R4 ;  /* 0x00000004071d723e */ /* 0x008fe400000010ff */
[----:B------:R-:W-:-:S04]  /*4020*/  IADD3 R4, P1, PT, R12, UR4, RZ ;  /* 0x000000040c047c10 */ /* 0x000fc8000ff3e0ff */
[----:B------:R-:W-:Y:S02]  /*4030*/  IADD3.X R5, PT, PT, R5, UR5, RZ, P1, !PT ;  /* 0x0000000505057c10 */ /* 0x000fe40008ffe4ff */
[----:B-----5:R-:W-:Y:S02]  /*4040*/  F2FP.BF16.F32.PACK_AB R31, R11, R8 ;  /* 0x000000080b1f723e */ /* 0x020fe400000010ff */
[C---:B------:R-:W-:Y:S02]  /*4050*/  IADD3 R10, P0, PT, R4.reuse, R19, RZ ;  /* 0x00000013040a7210 */ /* 0x040fe40007f1e0ff */
[C---:B------:R-:W-:Y:S02]  /*4060*/  IADD3 R6, P1, PT, R4.reuse, R15, RZ ;  /* 0x0000000f04067210 */ /* 0x040fe40007f3e0ff */
[----:B------:R-:W-:Y:S02]  /*4070*/  IADD3 R8, P2, PT, R4, R23, RZ ;  /* 0x0000001704087210 */ /* 0x000fe40007f5e0ff */
[----:B------:R-:W-:-:S02]  /*4080*/  IADD3.X R11, PT, PT, R5, R17, RZ, P0, !PT ;  /* 0x00000011050b7210 */ /* 0x000fc400007fe4ff */
[C---:B------:R-:W-:Y:S02]  /*4090*/  IADD3.X R7, PT, PT, R5.reuse, R13, RZ, P1, !PT ;  /* 0x0000000d05077210 */ /* 0x040fe40000ffe4ff */
[----:B------:R-:W-:Y:S01]  /*40a0*/  IADD3.X R9, PT, PT, R5, R21, RZ, P2, !PT ;  /* 0x0000001505097210 */ /* 0x000fe200017fe4ff */
[----:B------:R0:W-:Y:S04]  /*40b0*/  STG.E desc[UR26][R24.64], R29 ;  /* 0x0000001d18007986 */ /* 0x0001e8000c10191a */
[----:B------:R1:W-:Y:S04]  /*40c0*/  STG.E desc[UR26][R26.64], R31 ;  /* 0x0000001f1a007986 */ /* 0x0003e8000c10191a */
[----:B------:R-:W2:Y:S04]  /*40d0*/  LDG.E R12, desc[UR26][R4.64+0x700] ;  /* 0x0007001a040c7981 */ /* 0x000ea8000c1e1900 */
[----:B------:R-:W2:Y:S04]  /*40e0*/  LDG.E R33, desc[UR26][R10.64+0x700] ;  /* 0x0007001a0a217981 */ /* 0x000ea8000c1e1900 */
[----:B------:R-:W3:Y:S04]  /*40f0*/  LDG.E R14, desc[UR26][R6.64+0x700] ;  /* 0x0007001a060e7981 */ /* 0x000ee8000c1e1900 */
[----:B------:R-:W3:Y:S01]  /*4100*/  LDG.E R35, desc[UR26][R8.64+0x700] ;  /* 0x0007001a08237981 */ /* 0x000ee2000c1e1900 */
[----:B------:R-:W-:-:S04]  /*4110*/  IADD3 R28, P0, PT, R2, 0x700, RZ ;  /* 0x00000700021c7810 */ /* 0x000fc80007f1e0ff */
[----:B------:R-:W-:Y:S02]  /*4120*/  IADD3.X R16, PT, PT, RZ, R37, RZ, P0, !PT ;  /* 0x00000025ff107210 */ /* 0x000fe400007fe4ff */
[----:B------:R-:W-:Y:S02]  /*4130*/  LOP3.LUT R28, R28, 0xfffffffc, RZ, 0xc0, !PT ;  /* 0xfffffffc1c1c7812 */ /* 0x000fe400078ec0ff */
[----:B------:R-:W-:Y:S02]  /*4140*/  LOP3.LUT R16, R16, 0x1, RZ, 0xc0, !PT ;  /* 0x0000000110107812 */ /* 0x000fe400078ec0ff */
[C---:B0-----:R-:W-:Y:S02]  /*4150*/  IADD3 R24, P0, PT, R28.reuse, UR6, RZ ;  /* 0x000000061c187c10 */ /* 0x041fe4000ff1e0ff */
[----:B------:R-:W-:Y:S02]  /*4160*/  IADD3 R28, P1, PT, R28, UR8, RZ ;  /* 0x000000081c1c7c10 */ /* 0x000fe4000ff3e0ff */
[----:B------:R-:W-:-:S02]  /*4170*/  IADD3.X R25, PT, PT, R16, UR7, RZ, P0, !PT ;  /* 0x0000000710197c10 */ /* 0x000fc400087fe4ff */
[----:B------:R-:W-:Y:S02]  /*4180*/  IADD3.X R29, PT, PT, R16, UR9, RZ, P1, !PT ;  /* 0x00000009101d7c10 */ /* 0x000fe40008ffe4ff */
[----:B--2---:R-:W-:Y:S02]  /*4190*/  F2FP.BF16.F32.PACK_AB R33, R33, R12 ;  /* 0x0000000c2121723e */ /* 0x004fe400000010ff */
[----:B---3--:R-:W-:-:S03]  /*41a0*/  F2FP.BF16.F32.PACK_AB R35, R35, R14 ;  /* 0x0000000e2323723e */ /* 0x008fc600000010ff */
[----:B------:R0:W-:Y:S04]  /*41b0*/  STG.E desc[UR26][R24.64], R33 ;  /* 0x0000002118007986 */ /* 0x0001e8000c10191a */
[----:B------:R2:W-:Y:S04]  /*41c0*/  STG.E desc[UR26][R28.64], R35 ;  /* 0x000000231c007986 */ /* 0x0005e8000c10191a */
[----:B------:R-:W3:Y:S04]  /*41d0*/  LDG.E R12, desc[UR26][R4.64+0xe00] ;  /* 0x000e001a040c7981 */ /* 0x000ee8000c1e1900 */
[----:B-1----:R-:W3:Y:S04]  /*41e0*/  LDG.E R31, desc[UR26][R10.64+0xe00] ;  /* 0x000e001a0a1f7981 */ /* 0x002ee8000c1e1900 */
        /* <DEDUP_REMOVED lines=10> */
[----:B---3--:R-:W-:Y:S02]  /*4290*/  F2FP.BF16.F32.PACK_AB R31, R31, R12 ;  /* 0x0000000c1f1f723e */ /* 0x008fe400000010ff */
[----:B----4-:R-:W-:-:S03]  /*42a0*/  F2FP.BF16.F32.PACK_AB R33, R16, R14 ;  /* 0x0000000e1021723e */ /* 0x010fc600000010ff */
[----:B------:R0:W-:Y:S04]  /*42b0*/  STG.E desc[UR26][R26.64], R31 ;  /* 0x0000001f1a007986 */ /* 0x0001e8000c10191a */
[----:B------:R1:W-:Y:S04]  /*42c0*/  STG.E desc[UR26][R24.64], R33 ;  /* 0x0000002118007986 */ /* 0x0003e8000c10191a */
[----:B------:R-:W3:Y:S04]  /*42d0*/  LDG.E R4, desc[UR26][R4.64+0x1500] ;  /* 0x0015001a04047981 */ /* 0x000ee8000c1e1900 */
[----:B------:R-:W3:Y:S04]  /*42e0*/  LDG.E R11, desc[UR26][R10.64+0x1500] ;  /* 0x0015001a0a0b7981 */ /* 0x000ee8000c1e1900 */
[----:B------:R-:W4:Y:S04]  /*42f0*/  LDG.E R6, desc[UR26][R6.64+0x1500] ;  /* 0x0015001a06067981 */ /* 0x000f28000c1e1900 */
[----:B------:R-:W4:Y:S01]  /*4300*/  LDG.E R9, desc[UR26][R8.64+0x1500] ;  /* 0x0015001a08097981 */ /* 0x000f22000c1e1900 */
[----:B------:R-:W-:-:S04]  /*4310*/  IADD3 R2, P0, PT, R2, 0x1500, RZ ;  /* 0x0000150002027810 */ /* 0x000fc80007f1e0ff */
[----:B------:R-:W-:Y:S02]  /*4320*/  IADD3.X R12, PT, PT, RZ, R37, RZ, P0, !PT ;  /* 0x00000025ff0c7210 */ /* 0x000fe400007fe4ff */
[----:B------:R-:W-:Y:S02]  /*4330*/  LOP3.LUT R2, R2, 0xfffffffc, RZ, 0xc0, !PT ;  /* 0xfffffffc02027812 */ /* 0x000fe400078ec0ff */
[----:B------:R-:W-:Y:S02]  /*4340*/  LOP3.LUT R12, R12, 0x1, RZ, 0xc0, !PT ;  /* 0x000000010c0c7812 */ /* 0x000fe400078ec0ff */
[C---:B--2---:R-:W-:Y:S02]  /*4350*/  IADD3 R28, P0, PT, R2.reuse, UR6, RZ ;  /* 0x00000006021c7c10 */ /* 0x044fe4000ff1e0ff */
[----:B0-----:R-:W-:Y:S02]  /*4360*/  IADD3 R26, P1, PT, R2, UR8, RZ ;  /* 0x00000008021a7c10 */ /* 0x001fe4000ff3e0ff */
[----:B------:R-:W-:-:S02]  /*4370*/  IADD3.X R29, PT, PT, R12, UR7, RZ, P0, !PT ;  /* 0x000000070c1d7c10 */ /* 0x000fc400087fe4ff */
[----:B------:R-:W-:Y:S02]  /*4380*/  IADD3.X R27, PT, PT, R12, UR9, RZ, P1, !PT ;  /* 0x000000090c1b7c10 */ /* 0x000fe40008ffe4ff */
[----:B------:R-:W-:-:S04]  /*4390*/  IADD3 R36, PT, PT, R36, 0x700, RZ ;  /* 0x0000070024247810 */ /* 0x000fc80007ffe0ff */
[----:B------:R-:W-:-:S04]  /*43a0*/  ISETP.GT.U32.AND P0, PT, R3, R36, PT ;  /* 0x000000240300720c */ /* 0x000fc80003f04070 */
[----:B------:R-:W-:Y:S01]  /*43b0*/  ISETP.GT.AND.EX P0, PT, R0, RZ, PT, P0 ;  /* 0x000000ff0000720c */ /* 0x000fe20003f04300 */
[----:B------:R-:W-:Y:S01]  /*43c0*/  HFMA2 R37, -RZ, RZ, 0, 0 ;  /* 0x00000000ff257431 */ /* 0x000fe200000001ff */
[----:B---3--:R-:W-:Y:S02]  /*43d0*/  F2FP.BF16.F32.PACK_AB R11, R11, R4 ;  /* 0x000000040b0b723e */ /* 0x008fe400000010ff */
[----:B----4-:R-:W-:-:S03]  /*43e0*/  F2FP.BF16.F32.PACK_AB R5, R9, R6 ;  /* 0x000000060905723e */ /* 0x010fc600000010ff */
[----:B------:R1:W-:Y:S04]  /*43f0*/  STG.E desc[UR26][R28.64], R11 ;  /* 0x0000000b1c007986 */ /* 0x0003e8000c10191a */
[----:B------:R1:W-:Y:S02]  /*4400*/  STG.E desc[UR26][R26.64], R5 ;  /* 0x000000051a007986 */ /* 0x0003e4000c10191a */
[----:B------:R-:W-:Y:S05]  /*4410*/  @P0 BRA `(.L_x_240) ;  /* 0xfffffff800a80947 */ /* 0x000fea000383ffff */
[----:B------:R-:W-:Y:S05]  /*4420*/  EXIT ;  /* 0x000000000000794d */ /* 0x000fea0003800000 */
.L_x_241:
        /* <DEDUP_REMOVED lines=13> */
.L_x_3408:


//--------------------- .text._Z35group_norm_nhwc_bwd_one_pass_kernelI11Bf16IOBf16WLi128ELi28ELi448EEv26Group_norm_nhwc_bwd_params --------------------------
	.section	.text._Z35group_norm_nhwc_bwd_one_pass_kernelI11Bf16IOBf16WLi128ELi28ELi448EEv26Group_norm_nhwc_bwd_params,"ax",@progbits
	.align	128
        .global         _Z35group_norm_nhwc_bwd_one_pass_kernelI11Bf16IOBf16WLi128ELi28ELi448EEv26Group_norm_nhwc_bwd_params
        .type           _Z35group_norm_nhwc_bwd_one_pass_kernelI11Bf16IOBf16WLi128ELi28ELi448EEv26Group_norm_nhwc_bwd_params,@function
        .size           _Z35group_norm_nhwc_bwd_one_pass_kernelI11Bf16IOBf16WLi128ELi28ELi448EEv26Group_norm_nhwc_bwd_params,(.L_x_3409 - _Z35group_norm_nhwc_bwd_one_pass_kernelI11Bf16IOBf16WLi128ELi28ELi448EEv26Group_norm_nhwc_bwd_params)
        .other          _Z35group_norm_nhwc_bwd_one_pass_kernelI11Bf16IOBf16WLi128ELi28ELi448EEv26Group_norm_nhwc_bwd_params,@"STO_CUDA_ENTRY STV_DEFAULT"
_Z35group_norm_nhwc_bwd_one_pass_kernelI11Bf16IOBf16WLi128ELi28ELi448EEv26Group_norm_nhwc_bwd_params:
.text._Z35group_norm_nhwc_bwd_one_pass_kernelI11Bf16IOBf16WLi128ELi28ELi448EEv26Group_norm_nhwc_bwd_params:
        /* <DEDUP_REMOVED lines=24> */
.L_x_273:
[----:B------:R-:W2:Y:S01]  /*0180*/  LDC R13, c[0x0][0x410] ;  /* 0x00010400ff0d7b82 */ /* 0x000ea20000000800 */
[----:B------:R-:W3:Y:S01]  /*0190*/  LDCU.128 UR12, c[0x0][0x400] ;  /* 0x00008000ff0c77ac */ /* 0x000ee20008000c00 */
[----:B------:R-:W-:Y:S01]  /*01a0*/  ISETP.GE.AND P4, PT, R30, RZ, PT ;  /* 0x000000ff1e00720c */ /* 0x000fe20003f86270 */
[----:B------:R-:W4:Y:S05]  /*01b0*/  LDCU.U8 UR4, c[0x0][0x414] ;  /* 0x00008280ff0477ac */ /* 0x000f2a0008000000 */
[----:B------:R-:W5:Y:S08]  /*01c0*/  LDC R12, c[0x0][0x41c] ;  /* 0x00010700ff0c7b82 */ /* 0x000f700000000800 */
[----:B-1----:R-:W1:Y:S01]  /*01d0*/  LDC.64 R14, c[0x0][0x3b8] ;  /* 0x0000ee00ff0e7b82 */ /* 0x002e620000000a00 */
[----:B0-2---:R-:W-:-:S04]  /*01e0*/  IABS R9, R13 ;  /* 0x0000000d00097213 */ /* 0x005fc80000000000 */
[----:B------:R-:W2:Y:S01]  /*01f0*/  I2F.RP R8, R9 ;  /* 0x0000000900087306 */ /* 0x000ea20000209400 */
[----:B-----5:R-:W-:-:S05]  /*0200*/  IMAD R21, R12, UR9, R33 ;  /* 0x000000090c157c24 */ /* 0x020fca000f8e0221 */
[C---:B---3--:R-:W-:Y:S02]  /*0210*/  ISETP.GE.U32.AND P0, PT, R21.reuse, UR12, PT ;  /* 0x0000000c15007c0c */ /* 0x048fe4000bf06070 */
[----:B------:R-:W-:Y:S02]  /*0220*/  SHF.R.S32.HI R17, RZ, 0x1f, R21 ;  /* 0x0000001fff117819 */ /* 0x000fe40000011415 */
[----:B------:R-:W-:Y:S01]  /*0230*/  IADD3 R29, PT, PT, R21, 0x20, RZ ;  /* 0x00000020151d7810 */ /* 0x000fe20007ffe0ff */
[----:B--2---:R-:W2:Y:S01]  /*0240*/  MUFU.RCP R8, R8 ;  /* 0x0000000800087308 */ /* 0x004ea20000001000 */
[----:B------:R-:W-:Y:S02]  /*0250*/  ISETP.GE.AND.EX P0, PT, R17, UR13, PT, P0 ;  /* 0x0000000d11007c0c */ /* 0x000fe4000bf06300 */
[----:B------:R-:W-:Y:S02]  /*0260*/  SHF.R.S32.HI R35, RZ, 0x1f, R29 ;  /* 0x0000001fff237819 */ /* 0x000fe4000001141d */
[----:B------:R-:W-:-:S02]  /*0270*/  IADD3 R18, PT, PT, R21, 0x40, RZ ;  /* 0x0000004015127810 */ /* 0x000fc40007ffe0ff */
[----:B------:R-:W-:Y:S02]  /*0280*/  IADD3 R26, PT, PT, R21, 0x60, RZ ;  /* 0x00000060151a7810 */ /* 0x000fe40007ffe0ff */
[----:B------:R-:W-:Y:S02]  /*0290*/  SHF.R.S32.HI R19, RZ, 0x1f, R18 ;  /* 0x0000001fff137819 */ /* 0x000fe40000011412 */
[----:B------:R-:W-:Y:S02]  /*02a0*/  SHF.R.S32.HI R27, RZ, 0x1f, R26 ;  /* 0x0000001fff1b7819 */ /* 0x000fe4000001141a */
[----:B--2---:R-:W-:-:S04]  /*02b0*/  IADD3 R6, PT, PT, R8, 0xffffffe, RZ ;  /* 0x0ffffffe08067810 */ /* 0x004fc80007ffe0ff */
[----:B------:R2:W3:Y:S02]  /*02c0*/  F2I.FTZ.U32.TRUNC.NTZ R7, R6 ;  /* 0x0000000600077305 */ /* 0x0004e4000021f000 */
[----:B--2---:R-:W-:Y:S02]  /*02d0*/  MOV R6, RZ ;  /* 0x000000ff00067202 */ /* 0x004fe40000000f00 */
        /* <DEDUP_REMOVED lines=18> */
[----:B------:R-:W-:Y:S02]  /*0400*/  @!P4 IADD3 R6, PT, PT, -R6, RZ, RZ ;  /* 0x000000ff0606c210 */ /* 0x000fe40007ffe1ff */
[----:B------:R-:W-:Y:S02]  /*0410*/  @P1 IADD3 R7, PT, PT, R7, 0x1, RZ ;  /* 0x0000000107071810 */ /* 0x000fe40007ffe0ff */
[----:B------:R-:W-:Y:S02]  /*0420*/  ISETP.GE.U32.AND P1, PT, R29, UR12, PT ;  /* 0x0000000c1d007c0c */ /* 0x000fe4000bf26070 */
[----:B------:R-:W-:-:S02]  /*0430*/  MOV R8, R7 ;  /* 0x0000000700087202 */ /* 0x000fc40000000f00 */
[----:B------:R-:W-:Y:S02]  /*0440*/  ISETP.GE.AND.EX P1, PT, R35, UR13, PT, P1 ;  /* 0x0000000d23007c0c */ /* 0x000fe4000bf26310 */
[----:B------:R-:W-:Y:S02]  /*0450*/  SEL R47, R9, R6, !P3 ;  /* 0x00000006092f7207 */ /* 0x000fe40005800000 */
[----:B------:R-:W2:Y:S01]  /*0460*/  @!P0 LDC.64 R6, c[0x0][0x3f8] ;  /* 0x0000fe00ff068b82 */ /* 0x000ea20000000a00 */
[----:B------:R-:W-:Y:S02]  /*0470*/  @!P2 IADD3 R8, PT, PT, -R8, RZ, RZ ;  /* 0x000000ff0808a210 */ /* 0x000fe40007ffe1ff */
[----:B------:R-:W-:Y:S01]  /*0480*/  IMAD R13, R47, 0x1c, RZ ;  /* 0x0000001c2f0d7824 */ /* 0x000fe200078e02ff */
[----:B----4-:R-:W-:Y:S02]  /*0490*/  ISETP.NE.AND P4, PT, RZ, UR4, PT ;  /* 0x00000004ff007c0c */ /* 0x010fe4000bf85270 */
[----:B------:R-:W-:-:S02]  /*04a0*/  SEL R11, R9, R8, !P3 ;  /* 0x00000008090b7207 */ /* 0x000fc40005800000 */
[C---:B------:R-:W-:Y:S01]  /*04b0*/  IADD3 R48, P2, PT, R13.reuse, R4, RZ ;  /* 0x000000040d307210 */ /* 0x040fe20007f5e0ff */
[----:B------:R-:W3:Y:S01]  /*04c0*/  @!P1 LDC.64 R8, c[0x0][0x3f8] ;  /* 0x0000fe00ff089b82 */ /* 0x000ee20000000a00 */
[----:B------:R-:W-:Y:S02]  /*04d0*/  SHF.R.S32.HI R4, RZ, 0x1f, R11 ;  /* 0x0000001fff047819 */ /* 0x000fe4000001140b */
[----:B------:R-:W-:Y:S02]  /*04e0*/  LEA.HI.X.SX32 R49, R13, RZ, 0x1, P2 ;  /* 0x000000ff0d317211 */ /* 0x000fe400010f0eff */
[----:B------:R-:W-:Y:S01]  /*04f0*/  ISETP.GE.U32.AND P2, PT, R18, UR12, PT ;  /* 0x0000000c12007c0c */ /* 0x000fe2000bf46070 */
[----:B------:R-:W-:Y:S01]  /*0500*/  IMAD R4, R4, UR14, RZ ;  /* 0x0000000e04047c24 */ /* 0x000fe2000f8e02ff */
[----:B------:R-:W-:Y:S01]  /*0510*/  ISETP.GE.U32.AND P3, PT, R26, UR12, PT ;  /* 0x0000000c1a007c0c */ /* 0x000fe2000bf66070 */
[----:B------:R-:W4:Y:S01]  /*0520*/  @!P0 LDC.64 R12, c[0x0][0x3a0] ;  /* 0x0000e800ff0c8b82 */ /* 0x000f220000000a00 */
[----:B------:R-:W-:Y:S01]  /*0530*/  IMAD.WIDE.U32 R48, R11, UR14, R48 ;  /* 0x0000000e0b307c25 */ /* 0x000fe2000f8e0030 */
[----:B------:R-:W-:-:S03]  /*0540*/  ISETP.GE.AND.EX P2, PT, R19, UR13, PT, P2 ;  /* 0x0000000d13007c0c */ /* 0x000fc6000bf46320 */
[----:B------:R-:W-:Y:S01]  /*0550*/  IMAD R51, R11, UR15, R4 ;  /* 0x0000000f0b337c24 */ /* 0x000fe2000f8e0204 */
[----:B------:R-:W-:Y:S01]  /*0560*/  @!P0 MOV R50, R48 ;  /* 0x0000003000328202 */ /* 0x000fe20000000f00 */
[----:B--2---:R-:W-:Y:S01]  /*0570*/  @!P0 IMAD R10, R17, R6, RZ ;  /* 0x00000006110a8224 */ /* 0x004fe200078e02ff */
[----:B------:R-:W2:Y:S01]  /*0580*/  @P4 LDC.64 R24, c[0x0][0x3b0] ;  /* 0x0000ec00ff184b82 */ /* 0x000ea20000000a00 */
[----:B------:R-:W-:Y:S02]  /*0590*/  LOP3.LUT R4, R32, 0xffff, RZ, 0xc0, !PT ;  /* 0x0000ffff20047812 */ /* 0x000fe400078ec0ff */
[----:B------:R-:W-:Y:S01]  /*05a0*/  IADD3 R51, PT, PT, R49, R51, RZ ;  /* 0x0000003331337210 */ /* 0x000fe20007ffe0ff */
[----:B------:R-:W-:Y:S02]  /*05b0*/  @!P0 IMAD R17, R21, R7, R10 ;  /* 0x0000000715118224 */ /* 0x000fe400078e020a */
[----:B---3--:R-:W-:Y:S02]  /*05c0*/  @!P1 IMAD R34, R35, R8, RZ ;  /* 0x0000000823229224 */ /* 0x008fe400078e02ff */
[----:B------:R-:W3:Y:S01]  /*05d0*/  @!P0 LDC.64 R10, c[0x0][0x398] ;  /* 0x0000e600ff0a8b82 */ /* 0x000ee20000000a00 */
[----:B------:R-:W-:Y:S01]  /*05e0*/  @!P0 IMAD.WIDE.U32 R20, R21, R6, R50 ;  /* 0x0000000615148225 */ /* 0x000fe200078e0032 */
[----:B------:R-:W-:-:S03]  /*05f0*/  ISETP.GE.AND.EX P3, PT, R27, UR13, PT, P3 ;  /* 0x0000000d1b007c0c */ /* 0x000fc6000bf66330 */
[----:B-1----:R-:W-:Y:S01]  /*0600*/  IMAD.WIDE R40, R30, 0x8, R14 ;  /* 0x000000081e287825 */ /* 0x002fe200078e020e */
[----:B------:R-:W-:Y:S02]  /*0610*/  @!P0 IADD3 R21, PT, PT, R21, R17, RZ ;  /* 0x0000001115158210 */ /* 0x000fe40007ffe0ff */
[C---:B------:R-:W-:Y:S01]  /*0620*/  @!P0 SHF.L.U32 R35, R20.reuse, 0x1, RZ ;  /* 0x0000000114238819 */ /* 0x040fe200000006ff */
[----:B------:R-:W1:Y:S01]  /*0630*/  @!P1 LDC.64 R6, c[0x0][0x3a0] ;  /* 0x0000e800ff069b82 */ /* 0x000e620000000a00 */
[----:B------:R-:W-:Y:S01]  /*0640*/  @!P0 SHF.L.U64.HI R28, R20, 0x1, R21 ;  /* 0x00000001141c8819 */ /* 0x000fe20000010215 */
[----:B------:R-:W-:Y:S01]  /*0650*/  IMAD R23, R47, 0x1c, R4 ;  /* 0x0000001c2f177824 */ /* 0x000fe200078e0204 */
[----:B----4-:R-:W-:Y:S02]  /*0660*/  @!P0 IADD3 R20, P5, PT, R35, R12, RZ ;  /* 0x0000000c23148210 */ /* 0x010fe40007fbe0ff */
[----:B------:R-:W-:Y:S01]  /*0670*/  @!P1 MOV R14, R48 ;  /* 0x00000030000e9202 */ /* 0x000fe20000000f00 */
[----:B--2---:R-:W-:-:S02]  /*0680*/  @P4 IMAD.WIDE R24, R23, 0x2, R24 ;  /* 0x0000000217184825 */ /* 0x004fc400078e0218 */
[----:B------:R-:W2:Y:S01]  /*0690*/  @!P2 LDC.64 R16, c[0x0][0x3f8] ;  /* 0x0000fe00ff10ab82 */ /* 0x000ea20000000a00 */
[----:B------:R-:W-:Y:S02]  /*06a0*/  @!P1 MOV R15, R51 ;  /* 0x00000033000f9202 */ /* 0x000fe40000000f00 */
[----:B------:R-:W-:Y:S01]  /*06b0*/  @!P0 IADD3.X R21, PT, PT, R28, R13, RZ, P5, !PT ;  /* 0x0000000d1c158210 */ /* 0x000fe20002ffe4ff */
[C---:B------:R-:W-:Y:S01]  /*06c0*/  @!P1 IMAD R39, R29.reuse, R9, R34 ;  /* 0x000000091d279224 */ /* 0x040fe200078e0222 */
[----:B------:R4:W5:Y:S01]  /*06d0*/  LDG.E.64 R12, desc[UR6][R40.64] ;  /* 0x00000006280c7981 */ /* 0x000962000c1e1b00 */
[----:B------:R-:W-:Y:S02]  /*06e0*/  @!P1 IMAD.WIDE.U32 R14, R29, R8, R14 ;  /* 0x000000081d0e9225 */ /* 0x000fe400078e000e */
[----:B------:R-:W0:Y:S01]  /*06f0*/  @!P3 LDC.64 R8, c[0x0][0x3f8] ;  /* 0x0000fe00ff08bb82 */ /* 0x000e220000000a00 */
[----:B------:R-:W5:Y:S02]  /*0700*/  @P4 LDG.E.U16 R37, desc[UR6][R24.64] ;  /* 0x0000000618254981 */ /* 0x000f64000c1e1500 */
[----:B------:R-:W-:-:S02]  /*0710*/  @!P1 IADD3 R15, PT, PT, R15, R39, RZ ;  /* 0x000000270f0f9210 */ /* 0x000fc40007ffe0ff */
[----:B------:R1:W5:Y:S01]  /*0720*/  @P4 LDG.E.U16 R22, desc[UR6][R24.64+0x2] ;  /* 0x0000020618164981 */ /* 0x000362000c1e1500 */
[C---:B------:R-:W-:Y:S02]  /*0730*/  @!P1 SHF.L.U32 R43, R14.reuse, 0x1, RZ ;  /* 0x000000010e2b9819 */ /* 0x040fe400000006ff */
[----:B------:R-:W-:Y:S02]  /*0740*/  @!P1 SHF.L.U64.HI R36, R14, 0x1, R15 ;  /* 0x000000010e249819 */ /* 0x000fe4000001020f */
[----:B------:R-:W0:Y:S01]  /*0750*/  @!P2 LDC.64 R14, c[0x0][0x3a0] ;  /* 0x0000e800ff0eab82 */ /* 0x000e220000000a00 */
[----:B---3--:R-:W-:Y:S02]  /*0760*/  @!P0 IADD3 R34, P5, PT, R35, R10, RZ ;  /* 0x0000000a23228210 */ /* 0x008fe40007fbe0ff */
[----:B----4-:R-:W-:Y:S02]  /*0770*/  @!P2 MOV R40, R48 ;  /* 0x000000300028a202 */ /* 0x010fe40000000f00 */
[----:B------:R-:W-:Y:S01]  /*0780*/  @!P2 MOV R41, R51 ;  /* 0x000000330029a202 */ /* 0x000fe20000000f00 */
[----:B--2---:R-:W-:Y:S01]  /*0790*/  @!P2 IMAD R19, R19, R16, RZ ;  /* 0x000000101313a224 */ /* 0x004fe200078e02ff */
[----:B------:R-:W-:Y:S01]  /*07a0*/  MOV R29, RZ ;  /* 0x000000ff001d7202 */ /* 0x000fe20000000f00 */
[----:B-1----:R-:W1:Y:S01]  /*07b0*/  @!P1 LDC.64 R24, c[0x0][0x398] ;  /* 0x0000e600ff189b82 */ /* 0x002e620000000a00 */
[----:B------:R-:W-:-:S02]  /*07c0*/  @!P1 IADD3 R38, P6, PT, R43, R6, RZ ;  /* 0x000000062b269210 */ /* 0x000fc40007fde0ff */
[----:B------:R-:W-:Y:S01]  /*07d0*/  @!P0 IADD3.X R35, PT, PT, R28, R11, RZ, P5, !PT ;  /* 0x0000000b1c238210 */ /* 0x000fe20002ffe4ff */
[----:B------:R-:W-:Y:S01]  /*07e0*/  @!P2 IMAD.WIDE.U32 R40, R18, R16, R40 ;  /* 0x000000101228a225 */ /* 0x000fe200078e0028 */
[----:B------:R-:W-:Y:S01]  /*07f0*/  @!P1 IADD3.X R39, PT, PT, R36, R7, RZ, P6, !PT ;  /* 0x0000000724279210 */ /* 0x000fe200037fe4ff */
[----:B------:R2:W3:Y:S02]  /*0800*/  @!P0 LDG.E R29, desc[UR6][R20.64] ;  /* 0x00000006141d8981 */ /* 0x0004e4000c1e1900 */
[----:B------:R-:W4:Y:S01]  /*0810*/  @!P2 LDC.64 R10, c[0x0][0x398] ;  /* 0x0000e600ff0aab82 */ /* 0x000f220000000a00 */
[----:B------:R-:W-:Y:S01]  /*0820*/  @!P2 IMAD R7, R18, R17, R19 ;  /* 0x000000111207a224 */ /* 0x000fe200078e0213 */
[----:B------:R-:W-:Y:S02]  /*0830*/  MOV R28, RZ ;  /* 0x000000ff001c7202 */ /* 0x000fe40000000f00 */
[----:B------:R-:W-:-:S04]  /*0840*/  MOV R6, RZ ;  /* 0x000000ff00067202 */ /* 0x000fc80000000f00 */
[----:B------:R-:W4:Y:S01]  /*0850*/  @!P3 LDC.64 R16, c[0x0][0x3a0] ;  /* 0x0000e800ff10bb82 */ /* 0x000f220000000a00 */
[----:B------:R-:W3:Y:S07]  /*0860*/  @!P0 LDG.E R28, desc[UR6][R34.64] ;  /* 0x00000006221c8981 */ /* 0x000eee000c1e1900 */
[----:B------:R-:W4:Y:S01]  /*0870*/  @!P3 LDC.64 R18, c[0x0][0x398] ;  /* 0x0000e600ff12bb82 */ /* 0x000f220000000a00 */
[----:B------:R2:W3:Y:S01]  /*0880*/  @!P1 LDG.E R6, desc[UR6][R38.64] ;  /* 0x0000000626069981 */ /* 0x0004e2000c1e1900 */
[----:B-1----:R-:W-:Y:S01]  /*0890*/  @!P1 IADD3 R24, P0, PT, R43, R24, RZ ;  /* 0x000000182b189210 */ /* 0x002fe20007f1e0ff */
[----:B0-----:R-:W-:-:S05]  /*08a0*/  @!P3 IMAD R27, R27, R8, RZ ;  /* 0x000000081b1bb224 */ /* 0x001fca00078e02ff */
[----:B--2---:R-:W0:Y:S01]  /*08b0*/  LDC.64 R20, c[0x0][0x3a8] ;  /* 0x0000ea00ff147b82 */ /* 0x004e220000000a00 */
[----:B------:R-:W-:Y:S02]  /*08c0*/  @!P2 IADD3 R7, PT, PT, R41, R7, RZ ;  /* 0x000000072907a210 */ /* 0x000fe40007ffe0ff */
[----:B------:R-:W-:Y:S02]  /*08d0*/  @!P3 MOV R38, R48 ;  /* 0x000000300026b202 */ /* 0x000fe40000000f00 */
[----:B------:R-:W-:Y:S02]  /*08e0*/  @!P3 MOV R39, R51 ;  /* 0x000000330027b202 */ /* 0x000fe40000000f00 */
[----:B------:R-:W-:Y:S01]  /*08f0*/  @!P2 SHF.L.U32 R41, R40, 0x1, RZ ;  /* 0x000000012829a819 */ /* 0x000fe200000006ff */
[----:B------:R-:W-:Y:S01]  /*0900*/  @!P3 IMAD R9, R26, R9, R27 ;  /* 0x000000091a09b224 */ /* 0x000fe200078e021b */
[----:B------:R-:W-:Y:S01]  /*0910*/  @!P1 IADD3.X R25, PT, PT, R36, R25, RZ, P0, !PT ;  /* 0x0000001924199210 */ /* 0x000fe200007fe4ff */
[----:B------:R-:W-:Y:S01]  /*0920*/  @!P3 IMAD.WIDE.U32 R26, R26, R8, R38 ;  /* 0x000000081a1ab225 */ /* 0x000fe200078e0026 */
[----:B------:R-:W-:-:S02]  /*0930*/  @!P2 SHF.L.U64.HI R40, R40, 0x1, R7 ;  /* 0x000000012828a819 */ /* 0x000fc40000010207 */
[----:B------:R-:W-:Y:S02]  /*0940*/  @!P2 IADD3 R34, P0, PT, R41, R14, RZ ;  /* 0x0000000e2922a210 */ /* 0x000fe40007f1e0ff */
[----:B------:R-:W-:Y:S02]  /*0950*/  MOV R7, RZ ;  /* 0x000000ff00077202 */ /* 0x000fe40000000f00 */
[----:B------:R-:W-:Y:S02]  /*0960*/  @!P2 IADD3.X R35, PT, PT, R40, R15, RZ, P0, !PT ;  /* 0x0000000f2823a210 */ /* 0x000fe400007fe4ff */
[----:B------:R-:W-:Y:S02]  /*0970*/  @!P3 IADD3 R15, PT, PT, R27, R9, RZ ;  /* 0x000000091b0fb210 */ /* 0x000fe40007ffe0ff */
[----:B------:R-:W-:Y:S01]  /*0980*/  @!P3 SHF.L.U32 R9, R26, 0x1, RZ ;  /* 0x000000011a09b819 */ /* 0x000fe200000006ff */
[----:B------:R-:W2:Y:S01]  /*0990*/  @!P1 LDG.E R7, desc[UR6][R24.64] ;  /* 0x0000000618079981 */ /* 0x000ea2000c1e1900 */
[----:B----4-:R-:W-:-:S02]  /*09a0*/  @!P2 IADD3 R14, P0, PT, R41, R10, RZ ;  /* 0x0000000a290ea210 */ /* 0x010fc40007f1e0ff */
[----:B------:R-:W-:Y:S02]  /*09b0*/  @!P3 SHF.L.U64.HI R26, R26, 0x1, R15 ;  /* 0x000000011a1ab819 */ /* 0x000fe4000001020f */
[C---:B------:R-:W-:Y:S02]  /*09c0*/  @!P3 IADD3 R16, P1, PT, R9.reuse, R16, RZ ;  /* 0x000000100910b210 */ /* 0x040fe40007f3e0ff */
[----:B------:R-:W-:Y:S02]  /*09d0*/  @!P3 IADD3 R18, P5, PT, R9, R18, RZ ;  /* 0x000000120912b210 */ /* 0x000fe40007fbe0ff */
[----:B------:R-:W-:Y:S02]  /*09e0*/  @!P2 IADD3.X R15, PT, PT, R40, R11, RZ, P0, !PT ;  /* 0x0000000b280fa210 */ /* 0x000fe400007fe4ff */
[----:B------:R-:W-:Y:S02]  /*09f0*/  CS2R R10, SRZ ;  /* 0x00000000000a7805 */ /* 0x000fe4000001ff00 */
[----:B------:R-:W-:Y:S01]  /*0a00*/  MOV R8, RZ ;  /* 0x000000ff00087202 */ /* 0x000fe20000000f00 */
[----:B0-----:R-:W-:Y:S01]  /*0a10*/  IMAD.WIDE R20, R23, 0x2, R20 ;  /* 0x0000000217147825 */ /* 0x001fe200078e0214 */
[----:B------:R-:W-:-:S02]  /*0a20*/  MOV R9, RZ ;  /* 0x000000ff00097202 */ /* 0x000fc40000000f00 */
[C---:B------:R-:W-:Y:S02]  /*0a30*/  @!P3 IADD3.X R17, PT, PT, R26.reuse, R17, RZ, P1, !PT ;  /* 0x000000111a11b210 */ /* 0x040fe40000ffe4ff */
[----:B------:R-:W-:Y:S01]  /*0a40*/  @!P3 IADD3.X R19, PT, PT, R26, R19, RZ, P5, !PT ;  /* 0x000000131a13b210 */ /* 0x000fe20002ffe4ff */
[----:B------:R0:W4:Y:S04]  /*0a50*/  @!P2 LDG.E R8, desc[UR6][R34.64] ;  /* 0x000000062208a981 */ /* 0x000128000c1e1900 */
[----:B------:R-:W4:Y:S04]  /*0a60*/  LDG.E.U16 R24, desc[UR6][R20.64] ;  /* 0x0000000614187981 */ /* 0x000f28000c1e1500 */
[----:B------:R-:W4:Y:S04]  /*0a70*/  LDG.E.U16 R25, desc[UR6][R20.64+0x2] ;  /* 0x0000020614197981 */ /* 0x000f28000c1e1500 */
[----:B------:R-:W4:Y:S04]  /*0a80*/  @!P2 LDG.E R9, desc[UR6][R14.64] ;  /* 0x000000060e09a981 */ /* 0x000f28000c1e1900 */
[----:B------:R-:W4:Y:S04]  /*0a90*/  @!P3 LDG.E R10, desc[UR6][R16.64] ;  /* 0x00000006100ab981 */ /* 0x000f28000c1e1900 */
[----:B------:R-:W4:Y:S01]  /*0aa0*/  @!P3 LDG.E R11, desc[UR6][R18.64] ;  /* 0x00000006120bb981 */ /* 0x000f22000c1e1900 */
[----:B------:R-:W-:Y:S01]  /*0ab0*/  MOV R45, 0x3f800000 ;  /* 0x3f800000002d7802 */ /* 0x000fe20000000f00 */
[----:B------:R-:W-:Y:S01]  /*0ac0*/  UISETP.NE.AND UP0, UPT, UR4, URZ, UPT ;  /* 0x000000ff0400728c */ /* 0x000fe2000bf05270 */
[----:B0-----:R-:W-:-:S02]  /*0ad0*/  MOV R35, RZ ;  /* 0x000000ff00237202 */ /* 0x001fc40000000f00 */
[----:B------:R-:W-:Y:S01]  /*0ae0*/  MOV R36, RZ ;  /* 0x000000ff00247202 */ /* 0x000fe20000000f00 */
[----:B-----5:R-:W-:-:S05]  /*0af0*/  FFMA.FTZ R26, -R12, R12, R13 ;  /* 0x0000000c0c1a7223 */ /* 0x020fca000001010d */
[----:B------:R-:W-:-:S13]  /*0b00*/  FSETP.GTU.FTZ.AND P0, PT, R26, RZ, PT ;  /* 0x000000ff1a00720b */ /* 0x000fda0003f1c000 */
[----:B------:R-:W0:Y:S01]  /*0b10*/  @P0 LDC R23, c[0x0][0x3c0] ;  /* 0x0000f000ff170b82 */ /* 0x000e220000000800 */
[----:B------:R-:W-:Y:S02]  /*0b20*/  @P4 SHF.L.U32 R35, R37, 0x10, RZ ;  /* 0x0000001025234819 */ /* 0x000fe400000006ff */
[----:B------:R-:W-:Y:S01]  /*0b30*/  @P4 SHF.L.U32 R36, R22, 0x10, RZ ;  /* 0x0000001016244819 */ /* 0x000fe200000006ff */
[----:B0-----:R-:W-:-:S04]  /*0b40*/  @P0 FADD.FTZ R23, R26, R23 ;  /* 0x000000171a170221 */ /* 0x001fc80000010000 */
[----:B------:R0:W1:Y:S01]  /*0b50*/  @P0 MUFU.RSQ R45, R23 ;  /* 0x00000017002d0308 */ /* 0x0000620000001400 */
[----:B---3--:R-:W-:Y:S02]  /*0b60*/  PRMT R43, R29, 0x7632, R43 ;  /* 0x000076321d2b7816 */ /* 0x008fe4000000002b */
[----:B------:R-:W-:Y:S02]  /*0b70*/  PRMT R44, R28, 0x7632, R44 ;  /* 0x000076321c2c7816 */ /* 0x000fe4000000002c */
[----:B------:R-:W-:Y:S02]  /*0b80*/  PRMT R41, R6, 0x7632, R41 ;  /* 0x0000763206297816 */ /* 0x000fe40000000029 */
[----:B--2---:R-:W-:Y:S02]  /*0b90*/  PRMT R42, R7, 0x7632, R42 ;  /* 0x00007632072a7816 */ /* 0x004fe4000000002a */
[----:B----4-:R-:W-:Y:S02]  /*0ba0*/  PRMT R39, R8, 0x7632, R39 ;  /* 0x0000763208277816 */ /* 0x010fe40000000027 */
[----:B------:R-:W-:-:S02]  /*0bb0*/  SHF.L.U32 R34, R24, 0x10, RZ ;  /* 0x0000001018227819 */ /* 0x000fc400000006ff */
[----:B------:R-:W-:Y:S02]  /*0bc0*/  SHF.L.U32 R13, R25, 0x10, RZ ;  /* 0x00000010190d7819 */ /* 0x000fe400000006ff */
[----:B------:R-:W-:Y:S02]  /*0bd0*/  PRMT R40, R9, 0x7632, R40 ;  /* 0x0000763209287816 */ /* 0x000fe40000000028 */
[----:B------:R-:W-:Y:S02]  /*0be0*/  PRMT R37, R10, 0x7632, R37 ;  /* 0x000076320a257816 */ /* 0x000fe40000000025 */
[----:B------:R-:W-:Y:S01]  /*0bf0*/  PRMT R38, R11, 0x7632, R38 ;  /* 0x000076320b267816 */ /* 0x000fe20000000026 */
[----:B01----:R-:W-:Y:S06]  /*0c00*/  BRA.U UP0, `(.L_x_243) ;  /* 0x0000000500247547 */ /* 0x003fec000b800000 */
[----:B------:R-:W-:Y:S02]  /*0c10*/  SHF.L.U32 R17, R29, 0x10, RZ ;  /* 0x000000101d117819 */ /* 0x000fe400000006ff */
[----:B------:R-:W-:Y:S02]  /*0c20*/  SHF.L.U32 R19, R43, 0x10, RZ ;  /* 0x000000102b137819 */ /* 0x000fe400000006ff */
[----:B------:R-:W-:Y:S01]  /*0c30*/  SHF.L.U32 R15, R28, 0x10, RZ ;  /* 0x000000101c0f7819 */ /* 0x000fe200000006ff */
[----:B------:R-:W-:Y:S01]  /*0c40*/  FADD.FTZ R16, -R12, R17 ;  /* 0x000000110c107221 */ /* 0x000fe20000010100 */
[----:B------:R-:W-:Y:S01]  /*0c50*/  SHF.L.U32 R14, R44, 0x10, RZ ;  /* 0x000000102c0e7819 */ /* 0x000fe200000006ff */
[----:B------:R-:W-:Y:S01]  /*0c60*/  FADD.FTZ R18, -R12, R19 ;  /* 0x000000130c127221 */ /* 0x000fe20000010100 */
[----:B------:R-:W-:Y:S01]  /*0c70*/  SHF.L.U32 R23, R41, 0x10, RZ ;  /* 0x0000001029177819 */ /* 0x000fe200000006ff */
[----:B------:R-:W-:Y:S01]  /*0c80*/  FMUL.FTZ R19, R34, R15 ;  /* 0x0000000f22137220 */ /* 0x000fe20000410000 */
[-C--:B------:R-:W-:Y:S01]  /*0c90*/  FMUL.FTZ R16, R16, R45.reuse ;  /* 0x0000002d10107220 */ /* 0x080fe20000410000 */
[----:B------:R-:W-:Y:S01]  /*0ca0*/  FMUL.FTZ R17, R18, R45 ;  /* 0x0000002d12117220 */ /* 0x000fe20000410000 */
[----:B------:R-:W-:Y:S01]  /*0cb0*/  FMUL.FTZ R20, R13, R14 ;  /* 0x0000000e0d147220 */ /* 0x000fe20000410000 */
[----:B------:R-:W-:Y:S01]  /*0cc0*/  FADD.FTZ R21, RZ, R19 ;  /* 0x00000013ff157221 */ /* 0x000fe20000010000 */
[----:B------:R-:W-:Y:S01]  /*0cd0*/  FFMA.FTZ R18, R16, R19, RZ ;  /* 0x0000001310127223 */ /* 0x000fe200000100ff */
[----:B------:R-:W-:Y:S01]  /*0ce0*/  SHF.L.U32 R19, R6, 0x10, RZ ;  /* 0x0000001006137819 */ /* 0x000fe200000006ff */
[----:B------:R-:W-:Y:S01]  /*0cf0*/  FFMA.FTZ R24, R15, R16, RZ ;  /* 0x000000100f187223 */ /* 0x000fe200000100ff */
[----:B------:R-:W-:Y:S01]  /*0d00*/  SHF.L.U32 R25, R7, 0x10, RZ ;  /* 0x0000001007197819 */ /* 0x000fe200000006ff */
[----:B------:R-:W-:Y:S01]  /*0d10*/  FADD.FTZ R16, -R12, R23 ;  /* 0x000000170c107221 */ /* 0x000fe20000010100 */
[----:B------:R-:W-:Y:S01]  /*0d20*/  SHF.L.U32 R27, R8, 0x10, RZ ;  /* 0x00000010081b7819 */ /* 0x000fe200000006ff */
[----:B------:R-:W-:Y:S01]  /*0d30*/  FADD.FTZ R22, -R12, R19 ;  /* 0x000000130c167221 */ /* 0x000fe20000010100 */
[----:B------:R-:W-:Y:S01]  /*0d40*/  FADD.FTZ R26, RZ, R15 ;  /* 0x0000000fff1a7221 */ /* 0x000fe20000010000 */
[----:B------:R-:W-:Y:S01]  /*0d50*/  FADD.FTZ R21, R20, R21 ;  /* 0x0000001514157221 */ /* 0x000fe20000010000 */
[----:B------:R-:W-:Y:S01]  /*0d60*/  FFMA.FTZ R18, R17, R20, R18 ;  /* 0x0000001411127223 */ /* 0x000fe20000010012 */
[----:B------:R-:W-:Y:S01]  /*0d70*/  SHF.L.U32 R20, R42, 0x10, RZ ;  /* 0x000000102a147819 */ /* 0x000fe200000006ff */
[----:B------:R-:W-:Y:S01]  /*0d80*/  FFMA.FTZ R19, R14, R17, RZ ;  /* 0x000000110e137223 */ /* 0x000fe200000100ff */
[-C--:B------:R-:W-:Y:S01]  /*0d90*/  FMUL.FTZ R15, R22, R45.reuse ;  /* 0x0000002d160f7220 */ /* 0x080fe20000410000 */
[----:B------:R-:W-:Y:S01]  /*0da0*/  FADD.FTZ R23, RZ, R14 ;  /* 0x0000000eff177221 */ /* 0x000fe20000010000 */
[----:B------:R-:W-:Y:S01]  /*0db0*/  FMUL.FTZ R17, R16, R45 ;  /* 0x0000002d10117220 */ /* 0x000fe20000410000 */
[C---:B------:R-:W-:Y:S01]  /*0dc0*/  FADD.FTZ R22, R25.reuse, R26 ;  /* 0x0000001a19167221 */ /* 0x040fe20000010000 */
        /* <DEDUP_REMOVED lines=14> */
[----:B------:R-:W-:Y:S01]  /*0eb0*/  SHF.L.U32 R16, R40, 0x10, RZ ;  /* 0x0000001028107819 */ /* 0x000fe200000006ff */
        /* <DEDUP_REMOVED lines=8> */
[----:B------:R-:W-:Y:S01]  /*0f40*/  FADD.FTZ R18, -R12, R17 ;  /* 0x000000110c127221 */ /* 0x000fe20000010100 */
[----:B------:R-:W-:Y:S01]  /*0f50*/  SHF.L.U32 R21, R11, 0x10, RZ ;  /* 0x000000100b157819 */ /* 0x000fe200000006ff */
[----:B------:R-:W-:Y:S01]  /*0f60*/  FFMA.FTZ R19, R16, R24, R19 ;  /* 0x0000001810137223 */ /* 0x000fe20000010013 */
[----:B------:R-:W-:Y:S01]  /*0f70*/  FADD.FTZ R46, R15, R46 ;  /* 0x0000002e0f2e7221 */ /* 0x000fe20000010000 */
[----:B------:R-:W-:Y:S01]  /*0f80*/  FFMA.FTZ R25, R24, R15, R25 ;  /* 0x0000000f18197223 */ /* 0x000fe20000010019 */
[----:B------:R-:W-:Y:S01]  /*0f90*/  SHF.L.U32 R15, R37, 0x10, RZ ;  /* 0x00000010250f7819 */ /* 0x000fe200000006ff */
[----:B------:R-:W-:Y:S01]  /*0fa0*/  FMUL.FTZ R26, R18, R45 ;  /* 0x0000002d121a7220 */ /* 0x000fe20000410000 */
[----:B------:R-:W-:Y:S01]  /*0fb0*/  SHF.L.U32 R18, R38, 0x10, RZ ;  /* 0x0000001026127819 */ /* 0x000fe200000006ff */
[----:B------:R-:W-:Y:S01]  /*0fc0*/  FMUL.FTZ R17, R34, R21 ;  /* 0x0000001522117220 */ /* 0x000fe20000410000 */
[----:B------:R-:W-:Y:S01]  /*0fd0*/  FADD.FTZ R14, R14, R16 ;  /* 0x000000100e0e7221 */ /* 0x000fe20000010000 */
[----:B------:R-:W-:Y:S01]  /*0fe0*/  FADD.FTZ R24, -R12, R15 ;  /* 0x0000000f0c187221 */ /* 0x000fe20000010100 */
[----:B------:R-:W-:Y:S01]  /*0ff0*/  FADD.FTZ R22, R22, R21 ;  /* 0x0000001516167221 */ /* 0x000fe20000010000 */
[----:B------:R-:W-:Y:S01]  /*1000*/  FADD.FTZ R46, R46, R17 ;  /* 0x000000112e2e7221 */ /* 0x000fe20000010000 */
[----:B------:R-:W-:Y:S01]  /*1010*/  FFMA.FTZ R25, R26, R17, R25 ;  /* 0x000000111a197223 */ /* 0x000fe20000010019 */
        /* <DEDUP_REMOVED lines=8> */
.L_x_243:
[----:B------:R-:W-:Y:S02]  /*10a0*/  SHF.L.U32 R15, R29, 0x10, RZ ;  /* 0x000000101d0f7819 */ /* 0x000fe400000006ff */
[----:B------:R-:W-:Y:S02]  /*10b0*/  SHF.L.U32 R21, R43, 0x10, RZ ;  /* 0x000000102b157819 */ /* 0x000fe400000006ff */
[----:B------:R-:W-:Y:S01]  /*10c0*/  SHF.L.U32 R25, R41, 0x10, RZ ;  /* 0x0000001029197819 */ /* 0x000fe200000006ff */
[----:B------:R-:W-:Y:S01]  /*10d0*/  FADD.FTZ R14, -R12, R15 ;  /* 0x0000000f0c0e7221 */ /* 0x000fe20000010100 */
[----:B------:R-:W-:Y:S02]  /*10e0*/  SHF.L.U32 R26, R28, 0x10, RZ ;  /* 0x000000101c1a7819 */ /* 0x000fe400000006ff */
[----:B------:R-:W-:Y:S01]  /*10f0*/  SHF.L.U32 R53, R44, 0x10, RZ ;  /* 0x000000102c357819 */ /* 0x000fe200000006ff */
[----:B------:R-:W-:Y:S01]  /*1100*/  FMUL.FTZ R15, R14, R45 ;  /* 0x0000002d0e0f7220 */ /* 0x000fe20000410000 */
[----:B------:R-:W-:Y:S01]  /*1110*/  FADD.FTZ R14, -R12, R21 ;  /* 0x000000150c0e7221 */ /* 0x000fe20000010100 */
[----:B------:R-:W-:-:S02]  /*1120*/  SHF.L.U32 R21, R6, 0x10, RZ ;  /* 0x0000001006157819 */ /* 0x000fc400000006ff */
[----:B------:R-:W-:Y:S01]  /*1130*/  FFMA.FTZ R17, R34, R15, R35 ;  /* 0x0000000f22117223 */ /* 0x000fe20000010023 */
[-C--:B------:R-:W-:Y:S02]  /*1140*/  FMUL.FTZ R14, R14, R45.reuse ;  /* 0x0000002d0e0e7220 */ /* 0x080fe40000410000 */
[----:B------:R-:W-:Y:S01]  /*1150*/  FADD.FTZ R18, -R12, R21 ;  /* 0x000000150c127221 */ /* 0x000fe20000010100 */
[----:B------:R-:W-:Y:S01]  /*1160*/  FMUL.FTZ R16, R17, -1.4426950216293334961 ;  /* 0xbfb8aa3b11107820 */ /* 0x000fe20000410000 */
[----:B------:R-:W-:Y:S02]  /*1170*/  FFMA.FTZ R22, R13, R14, R36 ;  /* 0x0000000e0d167223 */ /* 0x000fe40000010024 */
[----:B------:R-:W-:Y:S02]  /*1180*/  FMUL.FTZ R18, R18, R45 ;  /* 0x0000002d12127220 */ /* 0x000fe40000410000 */
[----:B------:R-:W-:Y:S01]  /*1190*/  FMUL.FTZ R23, R22, -1.4426950216293334961 ;  /* 0xbfb8aa3b16177820 */ /* 0x000fe20000410000 */
[----:B------:R-:W0:Y:S01]  /*11a0*/  MUFU.EX2 R16, R16 ;  /* 0x0000001000107308 */ /* 0x000e220000000800 */
[----:B------:R-:W-:-:S07]  /*11b0*/  FFMA.FTZ R21, R34, R18, R35 ;  /* 0x0000001222157223 */ /* 0x000fce0000010023 */
[----:B------:R-:W-:Y:S01]  /*11c0*/  MUFU.EX2 R23, R23 ;  /* 0x0000001700177308 */ /* 0x000fe20000000800 */
[----:B0-----:R-:W-:Y:S01]  /*11d0*/  FADD.FTZ R19, R16, 1 ;  /* 0x3f80000010137421 */ /* 0x001fe20000010000 */
[----:B------:R-:W-:Y:S01]  /*11e0*/  FADD.FTZ R16, -R12, R25 ;  /* 0x000000190c107221 */ /* 0x000fe20000010100 */
[----:B------:R-:W-:-:S03]  /*11f0*/  FMUL.FTZ R25, R21, -1.4426950216293334961 ;  /* 0xbfb8aa3b15197820 */ /* 0x000fc60000410000 */
[----:B------:R-:W-:Y:S02]  /*1200*/  FMUL.FTZ R16, R16, R45 ;  /* 0x0000002d10107220 */ /* 0x000fe40000410000 */
[----:B------:R-:W0:Y:S08]  /*1210*/  MUFU.RCP R19, R19 ;  /* 0x0000001300137308 */ /* 0x000e300000001000 */
[----:B------:R-:W1:Y:S01]  /*1220*/  MUFU.EX2 R25, R25 ;  /* 0x0000001900197308 */ /* 0x000e620000000800 */
[----:B0-----:R-:W-:Y:S01]  /*1230*/  FADD.FTZ R20, -R19, 1 ;  /* 0x3f80000013147421 */ /* 0x001fe20000010100 */
[----:B------:R-:W-:-:S03]  /*1240*/  FMUL.FTZ R19, R26, R19 ;  /* 0x000000131a137220 */ /* 0x000fc60000410000 */
[----:B------:R-:W-:Y:S01]  /*1250*/  FFMA.FTZ R24, R17, R20, 1 ;  /* 0x3f80000011187423 */ /* 0x000fe20000010014 */
[----:B------:R-:W-:Y:S01]  /*1260*/  SHF.L.U32 R17, R8, 0x10, RZ ;  /* 0x0000001008117819 */ /* 0x000fe200000006ff */
[----:B------:R-:W-:Y:S02]  /*1270*/  FFMA.FTZ R20, R13, R16, R36 ;  /* 0x000000100d147223 */ /* 0x000fe40000010024 */
[----:B------:R-:W-:Y:S01]  /*1280*/  FMUL.FTZ R19, R19, R24 ;  /* 0x0000001813137220 */ /* 0x000fe20000410000 */
[----:B------:R-:W-:Y:S01]  /*1290*/  FADD.FTZ R24, R23, 1 ;  /* 0x3f80000017187421 */ /* 0x000fe20000010000 */
[----:B------:R-:W-:Y:S01]  /*12a0*/  FADD.FTZ R46, -R12, R17 ;  /* 0x000000110c2e7221 */ /* 0x000fe20000010100 */
[----:B------:R-:W-:Y:S01]  /*12b0*/  FMUL.FTZ R27, R20, -1.4426950216293334961 ;  /* 0xbfb8aa3b141b7820 */ /* 0x000fe20000410000 */
[----:B-1----:R-:W-:Y:S02]  /*12c0*/  FADD.FTZ R26, R25, 1 ;  /* 0x3f800000191a7421 */ /* 0x002fe40000010000 */
[----:B------:R-:W-:Y:S01]  /*12d0*/  FMUL.FTZ R17, R46, R45 ;  /* 0x0000002d2e117220 */ /* 0x000fe20000410000 */
[----:B------:R-:W0:Y:S03]  /*12e0*/  MUFU.RCP R24, R24 ;  /* 0x0000001800187308 */ /* 0x000e260000001000 */
[----:B------:R-:W-:-:S04]  /*12f0*/  FFMA.FTZ R23, R34, R17, R35 ;  /* 0x0000001122177223 */ /* 0x000fc80000010023 */
[----:B------:R-:W-:Y:S01]  /*1300*/  FMUL.FTZ R46, R23, -1.4426950216293334961 ;  /* 0xbfb8aa3b172e7820 */ /* 0x000fe20000410000 */
[----:B------:R-:W1:Y:S08]  /*1310*/  MUFU.EX2 R27, R27 ;  /* 0x0000001b001b7308 */ /* 0x000e700000000800 */
[----:B------:R-:W2:Y:S01]  /*1320*/  MUFU.RCP R26, R26 ;  /* 0x0000001a001a7308 */ /* 0x000ea20000001000 */
[----:B0-----:R-:W-:-:S04]  /*1330*/  FADD.FTZ R25, -R24, 1 ;  /* 0x3f80000018197421 */ /* 0x001fc80000010100 */
[----:B------:R-:W-:Y:S01]  /*1340*/  FFMA.FTZ R25, R22, R25, 1 ;  /* 0x3f80000016197423 */ /* 0x000fe20000010019 */
[----:B------:R-:W-:Y:S01]  /*1350*/  FMUL.FTZ R22, R53, R24 ;  /* 0x0000001835167220 */ /* 0x000fe20000410000 */
[----:B------:R-:W-:Y:S01]  /*1360*/  SHF.L.U32 R53, R7, 0x10, RZ ;  /* 0x0000001007357819 */ /* 0x000fe200000006ff */
[----:B------:R-:W0:Y:S01]  /*1370*/  MUFU.EX2 R46, R46 ;  /* 0x0000002e002e7308 */ /* 0x000e220000000800 */
[----:B-1----:R-:W-:Y:S01]  /*1380*/  FADD.FTZ R27, R27, 1 ;  /* 0x3f8000001b1b7421 */ /* 0x002fe20000010000 */
[----:B------:R-:W-:-:S04]  /*1390*/  FMUL.FTZ R22, R22, R25 ;  /* 0x0000001916167220 */ /* 0x000fc80000410000 */
[----:B------:R-:W-:Y:S02]  /*13a0*/  FMUL.FTZ R25, R13, R22 ;  /* 0x000000160d197220 */ /* 0x000fe40000410000 */
[----:B------:R-:W1:Y:S01]  /*13b0*/  MUFU.RCP R27, R27 ;  /* 0x0000001b001b7308 */ /* 0x000e620000001000 */
[----:B--2---:R-:W-:Y:S01]  /*13c0*/  FADD.FTZ R24, -R26, 1 ;  /* 0x3f8000001a187421 */ /* 0x004fe20000010100 */
[----:B------:R-:W-:-:S03]  /*13d0*/  FMUL.FTZ R26, R53, R26 ;  /* 0x0000001a351a7220 */ /* 0x000fc60000410000 */
[----:B------:R-:W-:Y:S01]  /*13e0*/  FFMA.FTZ R21, R21, R24, 1 ;  /* 0x3f80000015157423 */ /* 0x000fe20000010018 */
[----:B0-----:R-:W-:Y:S01]  /*13f0*/  FADD.FTZ R24, R46, 1 ;  /* 0x3f8000002e187421 */ /* 0x001fe20000010000 */
[----:B------:R-:W-:Y:S02]  /*1400*/  SHF.L.U32 R46, R42, 0x10, RZ ;  /* 0x000000102a2e7819 */ /* 0x000fe400000006ff */
[----:B------:R-:W-:Y:S01]  /*1410*/  FMUL.FTZ R26, R26, R21 ;  /* 0x000000151a1a7220 */ /* 0x000fe20000410000 */
[----:B------:R-:W-:Y:S02]  /*1420*/  SHF.L.U32 R21, R39, 0x10, RZ ;  /* 0x0000001027157819 */ /* 0x000fe400000006ff */
[----:B------:R-:W0:Y:S01]  /*1430*/  MUFU.RCP R24, R24 ;  /* 0x0000001800187308 */ /* 0x000e220000001000 */
[----:B-1----:R-:W-:Y:S01]  /*1440*/  FADD.FTZ R53, -R27, 1 ;  /* 0x3f8000001b357421 */ /* 0x002fe20000010100 */
[----:B------:R-:W-:-:S03]  /*1450*/  FMUL.FTZ R27, R46, R27 ;  /* 0x0000001b2e1b7220 */ /* 0x000fc60000410000 */
[----:B------:R-:W-:Y:S01]  /*1460*/  FFMA.FTZ R20, R20, R53, 1 ;  /* 0x3f80000014147423 */ /* 0x000fe20000010035 */
[----:B------:R-:W-:Y:S01]  /*1470*/  SHF.L.U32 R53, R9, 0x10, RZ ;  /* 0x0000001009357819 */ /* 0x000fe200000006ff */
[----:B0-----:R-:W-:-:S04]  /*1480*/  FADD.FTZ R52, -R24, 1 ;  /* 0x3f80000018347421 */ /* 0x001fc80000010100 */
[----:B------:R-:W-:Y:S01]  /*1490*/  FMUL.FTZ R46, R53, R24 ;  /* 0x00000018352e7220 */ /* 0x000fe20000410000 */
[----:B------:R-:W-:Y:S01]  /*14a0*/  FMUL.FTZ R24, R34, R19 ;  /* 0x0000001322187220 */ /* 0x000fe20000410000 */
[----:B------:R-:W-:Y:S01]  /*14b0*/  FFMA.FTZ R53, R23, R52, 1 ;  /* 0x3f80000017357423 */ /* 0x000fe20000010034 */
[----:B------:R-:W-:Y:S02]  /*14c0*/  FMUL.FTZ R23, R27, R20 ;  /* 0x000000141b177220 */ /* 0x000fe40000410000 */
[C---:B------:R-:W-:Y:S01]  /*14d0*/  FFMA.FTZ R27, R15.reuse, R24, RZ ;  /* 0x000000180f1b7223 */ /* 0x040fe200000100ff */
[----:B------:R-:W-:Y:S01]  /*14e0*/  FADD.FTZ R24, RZ, R24 ;  /* 0x00000018ff187221 */ /* 0x000fe20000010000 */
[----:B------:R-:W-:Y:S01]  /*14f0*/  FMUL.FTZ R20, R46, R53 ;  /* 0x000000352e147220 */ /* 0x000fe20000410000 */
[----:B------:R-:W-:Y:S01]  /*1500*/  FADD.FTZ R46, -R12, R21 ;  /* 0x000000150c2e7221 */ /* 0x000fe20000010100 */
[----:B------:R-:W-:Y:S01]  /*1510*/  FFMA.FTZ R15, R15, R19, RZ ;  /* 0x000000130f0f7223 */ /* 0x000fe200000100ff */
[----:B------:R-:W-:Y:S01]  /*1520*/  FADD.FTZ R19, RZ, R19 ;  /* 0x00000013ff137221 */ /* 0x000fe20000010000 */
[----:B------:R-:W-:Y:S01]  /*1530*/  FFMA.FTZ R27, R14, R25, R27 ;  /* 0x000000190e1b7223 */ /* 0x000fe2000001001b */
[----:B------:R-:W-:Y:S01]  /*1540*/  FMUL.FTZ R21, R46, R45 ;  /* 0x0000002d2e157220 */ /* 0x000fe20000410000 */
[----:B------:R-:W-:Y:S01]  /*1550*/  FADD.FTZ R25, R25, R24 ;  /* 0x0000001819197221 */ /* 0x000fe20000010000 */
[----:B------:R-:W-:Y:S01]  /*1560*/  FADD.FTZ R19, R19, R26 ;  /* 0x0000001a13137221 */ /* 0x000fe20000010000 */
[-C--:B------:R-:W-:Y:S01]  /*1570*/  FFMA.FTZ R24, R18, R26.reuse, R15 ;  /* 0x0000001a12187223 */ /* 0x080fe2000001000f */
[----:B------:R-:W-:Y:S01]  /*1580*/  FFMA.FTZ R52, R13, R21, R36 ;  /* 0x000000150d347223 */ /* 0x000fe20000010024 */
[----:B------:R-:W-:Y:S01]  /*1590*/  FMUL.FTZ R26, R34, R26 ;  /* 0x0000001a221a7220 */ /* 0x000fe20000410000 */
[----:B------:R-:W-:Y:S01]  /*15a0*/  SHF.L.U32 R15, R40, 0x10, RZ ;  /* 0x00000010280f7819 */ /* 0x000fe200000006ff */
[----:B------:R-:W-:Y:S01]  /*15b0*/  FFMA.FTZ R24, R17, R20, R24 ;  /* 0x0000001411187223 */ /* 0x000fe20000010018 */
[----:B------:R-:W-:Y:S01]  /*15c0*/  FMUL.FTZ R53, R52, -1.4426950216293334961 ;  /* 0xbfb8aa3b34357820 */ /* 0x000fe20000410000 */
[----:B------:R-:W-:Y:S01]  /*15d0*/  FFMA.FTZ R46, R18, R26, R27 ;  /* 0x0000001a122e7223 */ /* 0x000fe2000001001b */
[----:B------:R-:W-:Y:S01]  /*15e0*/  SHF.L.U32 R27, R10, 0x10, RZ ;  /* 0x000000100a1b7819 */ /* 0x000fe200000006ff */
[----:B------:R-:W-:Y:S01]  /*15f0*/  FADD.FTZ R26, R25, R26 ;  /* 0x0000001a191a7221 */ /* 0x000fe20000010000 */
[----:B------:R-:W-:-:S02]  /*1600*/  FADD.FTZ R19, R19, R20 ;  /* 0x0000001413137221 */ /* 0x000fc40000010000 */
[----:B------:R-:W0:Y:S02]  /*1610*/  MUFU.EX2 R53, R53 ;  /* 0x0000003500357308 */ /* 0x000e240000000800 */
[----:B0-----:R-:W-:-:S06]  /*1620*/  FADD.FTZ R54, R53, 1 ;  /* 0x3f80000035367421 */ /* 0x001fcc0000010000 */
[----:B------:R-:W0:Y:S02]  /*1630*/  MUFU.RCP R54, R54 ;  /* 0x0000003600367308 */ /* 0x000e240000001000 */
[----:B0-----:R-:W-:Y:S01]  /*1640*/  FMUL.FTZ R18, R15, R54 ;  /* 0x000000360f127220 */ /* 0x001fe20000410000 */
[----:B------:R-:W-:-:S04]  /*1650*/  FADD.FTZ R15, -R54, 1 ;  /* 0x3f800000360f7421 */ /* 0x000fc80000010100 */
[----:B------:R-:W-:Y:S01]  /*1660*/  FFMA.FTZ R15, R52, R15, 1 ;  /* 0x3f800000340f7423 */ /* 0x000fe2000001000f */
[----:B------:R-:W-:Y:S01]  /*1670*/  FADD.FTZ R52, -R12, R27 ;  /* 0x0000001b0c347221 */ /* 0x000fe20000010100 */
[----:B------:R-:W-:Y:S01]  /*1680*/  FFMA.FTZ R27, R14, R22, RZ ;  /* 0x000000160e1b7223 */ /* 0x000fe200000100ff */
[----:B------:R-:W-:Y:S01]  /*1690*/  FADD.FTZ R22, RZ, R22 ;  /* 0x00000016ff167221 */ /* 0x000fe20000010000 */
[----:B------:R-:W-:Y:S01]  /*16a0*/  FMUL.FTZ R18, R18, R15 ;  /* 0x0000000f12127220 */ /* 0x000fe20000410000 */
[----:B------:R-:W-:Y:S02]  /*16b0*/  FMUL.FTZ R15, R52, R45 ;  /* 0x0000002d340f7220 */ /* 0x000fe40000410000 */
[----:B------:R-:W-:Y:S01]  /*16c0*/  FADD.FTZ R25, R22, R23 ;  /* 0x0000001716197221 */ /* 0x000fe20000010000 */
[----:B------:R-:W-:Y:S01]  /*16d0*/  FFMA.FTZ R22, R16, R23, R27 ;  /* 0x0000001710167223 */ /* 0x000fe2000001001b */
[----:B------:R-:W-:Y:S01]  /*16e0*/  FFMA.FTZ R52, R34, R15, R35 ;  /* 0x0000000f22347223 */ /* 0x000fe20000010023 */
[----:B------:R-:W-:Y:S01]  /*16f0*/  FMUL.FTZ R23, R13, R23 ;  /* 0x000000170d177220 */ /* 0x000fe20000410000 */
[----:B------:R-:W-:-:S02]  /*1700*/  SHF.L.U32 R27, R11, 0x10, RZ ;  /* 0x000000100b1b7819 */ /* 0x000fc400000006ff */
[----:B------:R-:W-:Y:S01]  /*1710*/  FMUL.FTZ R53, R52, -1.4426950216293334961 ;  /* 0xbfb8aa3b34357820 */ /* 0x000fe20000410000 */
[----:B------:R-:W-:Y:S01]  /*1720*/  FFMA.FTZ R46, R16, R23, R46 ;  /* 0x00000017102e7223 */ /* 0x000fe2000001002e */
[----:B------:R-:W-:Y:S01]  /*1730*/  FADD.FTZ R26, R23, R26 ;  /* 0x0000001a171a7221 */ /* 0x000fe20000010000 */
[----:B------:R-:W-:Y:S01]  /*1740*/  FMUL.FTZ R23, R34, R20 ;  /* 0x0000001422177220 */ /* 0x000fe20000410000 */
[----:B------:R-:W-:Y:S02]  /*1750*/  FMUL.FTZ R20, R13, R18 ;  /* 0x000000120d147220 */ /* 0x000fe40000410000 */
[----:B------:R-:W0:Y:S02]  /*1760*/  MUFU.EX2 R53, R53 ;  /* 0x0000003500357308 */ /* 0x000e240000000800 */
[----:B0-----:R-:W-:Y:S01]  /*1770*/  FADD.FTZ R54, R53, 1 ;  /* 0x3f80000035367421 */ /* 0x001fe20000010000 */
[----:B------:R-:W-:-:S05]  /*1780*/  SHF.L.U32 R53, R37, 0x10, RZ ;  /* 0x0000001025357819 */ /* 0x000fca00000006ff */
[----:B------:R-:W0:Y:S01]  /*1790*/  MUFU.RCP R54, R54 ;  /* 0x0000003600367308 */ /* 0x000e220000001000 */
[----:B------:R-:W-:-:S04]  /*17a0*/  FADD.FTZ R14, -R12, R53 ;  /* 0x000000350c0e7221 */ /* 0x000fc80000010100 */
[----:B------:R-:W-:Y:S01]  /*17b0*/  FMUL.FTZ R14, R14, R45 ;  /* 0x0000002d0e0e7220 */ /* 0x000fe20000410000 */
[----:B0-----:R-:W-:Y:S01]  /*17c0*/  FMUL.FTZ R16, R27, R54 ;  /* 0x000000361b107220 */ /* 0x001fe20000410000 */
[----:B------:R-:W-:-:S04]  /*17d0*/  FADD.FTZ R27, -R54, 1 ;  /* 0x3f800000361b7421 */ /* 0x000fc80000010100 */
[----:B------:R-:W-:Y:S01]  /*17e0*/  FFMA.FTZ R27, R52, R27, 1 ;  /* 0x3f800000341b7423 */ /* 0x000fe2000001001b */
[----:B------:R-:W-:-:S03]  /*17f0*/  FFMA.FTZ R52, R13, R14, R36 ;  /* 0x0000000e0d347223 */ /* 0x000fc60000010024 */
[----:B------:R-:W-:Y:S01]  /*1800*/  FMUL.FTZ R16, R16, R27 ;  /* 0x0000001b10107220 */ /* 0x000fe20000410000 */
[----:B------:R-:W-:Y:S01]  /*1810*/  FMUL.FTZ R53, R52, -1.4426950216293334961 ;  /* 0xbfb8aa3b34357820 */ /* 0x000fe20000410000 */
[----:B------:R-:W-:Y:S01]  /*1820*/  FFMA.FTZ R27, R17, R23, R46 ;  /* 0x00000017111b7223 */ /* 0x000fe2000001002e */
[----:B------:R-:W-:Y:S01]  /*1830*/  SHF.L.U32 R17, R38, 0x10, RZ ;  /* 0x0000001026117819 */ /* 0x000fe200000006ff */
[----:B------:R-:W-:-:S03]  /*1840*/  FADD.FTZ R23, R26, R23 ;  /* 0x000000171a177221 */ /* 0x000fc60000010000 */
[----:B------:R-:W0:Y:S01]  /*1850*/  MUFU.EX2 R53, R53 ;  /* 0x0000003500357308 */ /* 0x000e220000000800 */
[----:B------:R-:W-:Y:S01]  /*1860*/  FADD.FTZ R23, R20, R23 ;  /* 0x0000001714177221 */ /* 0x000fe20000010000 */
[----:B0-----:R-:W-:-:S06]  /*1870*/  FADD.FTZ R54, R53, 1 ;  /* 0x3f80000035367421 */ /* 0x001fcc0000010000 */
[----:B------:R-:W0:Y:S02]  /*1880*/  MUFU.RCP R54, R54 ;  /* 0x0000003600367308 */ /* 0x000e240000001000 */
[----:B0-----:R-:W-:Y:S01]  /*1890*/  FADD.FTZ R55, -R54, 1 ;  /* 0x3f80000036377421 */ /* 0x001fe20000010100 */
[----:B------:R-:W-:-:S03]  /*18a0*/  FMUL.FTZ R17, R17, R54 ;  /* 0x0000003611117220 */ /* 0x000fc60000410000 */
[----:B------:R-:W-:-:S04]  /*18b0*/  FFMA.FTZ R52, R52, R55, 1 ;  /* 0x3f80000034347423 */ /* 0x000fc80000010037 */
[----:B------:R-:W-:Y:S01]  /*18c0*/  FMUL.FTZ R52, R17, R52 ;  /* 0x0000003411347220 */ /* 0x000fe20000410000 */
[C---:B------:R-:W-:Y:S01]  /*18d0*/  FFMA.FTZ R17, R21.reuse, R18, R22 ;  /* 0x0000001215117223 */ /* 0x040fe20000010016 */
[----:B------:R-:W-:Y:S01]  /*18e0*/  FFMA.FTZ R22, R21, R20, R27 ;  /* 0x0000001415167223 */ /* 0x000fe2000001001b */
[----:B------:R-:W-:Y:S01]  /*18f0*/  FMUL.FTZ R20, R34, R16 ;  /* 0x0000001022147220 */ /* 0x000fe20000410000 */
[----:B------:R-:W-:Y:S01]  /*1900*/  FMUL.FTZ R21, R13, R52 ;  /* 0x000000340d157220 */ /* 0x000fe20000410000 */
[----:B------:R-:W-:Y:S02]  /*1910*/  FADD.FTZ R18, R25, R18 ;  /* 0x0000001219127221 */ /* 0x000fe40000010000 */
[----:B------:R-:W-:Y:S01]  /*1920*/  FFMA.FTZ R27, R15, R20, R22 ;  /* 0x000000140f1b7223 */ /* 0x000fe20000010016 */
[----:B------:R-:W-:Y:S01]  /*1930*/  FADD.FTZ R20, R23, R20 ;  /* 0x0000001417147221 */ /* 0x000fe20000010000 */
[----:B------:R-:W-:Y:S01]  /*1940*/  FADD.FTZ R22, R19, R16 ;  /* 0x0000001013167221 */ /* 0x000fe20000010000 */
[----:B------:R-:W-:Y:S01]  /*1950*/  FADD.FTZ R23, R18, R52 ;  /* 0x0000003412177221 */ /* 0x000fe20000010000 */
[C---:B------:R-:W-:Y:S01]  /*1960*/  FFMA.FTZ R25, R14.reuse, R21, R27 ;  /* 0x000000150e197223 */ /* 0x040fe2000001001b */
[----:B------:R-:W-:Y:S01]  /*1970*/  FADD.FTZ R46, R21, R20 ;  /* 0x00000014152e7221 */ /* 0x000fe20000010000 */
[----:B------:R-:W-:Y:S01]  /*1980*/  FFMA.FTZ R20, R15, R16, R24 ;  /* 0x000000100f147223 */ /* 0x000fe20000010018 */
[----:B------:R-:W-:-:S07]  /*1990*/  FFMA.FTZ R21, R14, R52, R17 ;  /* 0x000000340e157223 */ /* 0x000fce0000010011 */
.L_x_244:
[----:B------:R-:W-:Y:S01]  /*19a0*/  MOV R16, R46 ;  /* 0x0000002e00107202 */ /* 0x000fe20000000f00 */
        /* <DEDUP_REMOVED lines=43> */
.L_x_246:
[----:B------:R-:W-:Y:S05]  /*1c60*/  BSYNC.RECONVERGENT B0 ;  /* 0x0000000000007941 */ /* 0x000fea0003800200 */
.L_x_245:
[----:B------:R-:W-:Y:S06]  /*1c70*/  BAR.SYNC.DEFER_BLOCKING 0x0 ;  /* 0x0000000000007b1d */ /* 0x000fec0000010000 */
[----:B------:R-:W-:Y:S04]  /*1c80*/  BSSY.RECONVERGENT B0, `(.L_x_247) ;  /* 0x0000024000007945 */ /* 0x000fe80003800200 */
[----:B------:R-:W-:Y:S05]  /*1c90*/  @P1 BRA `(.L_x_248) ;  /* 0x0000000000881947 */ /* 0x000fea0003800000 */
[----:B------:R-:W-:-:S09]  /*1ca0*/  ULEA UR4, UR8, UR5, 0x18 ;  /* 0x0000000508047291 */ /* 0x000fd2000f8ec0ff */
[----:B--2---:R-:W2:Y:S04]  /*1cb0*/  LDS.64 R24, [UR4+0x18] ;  /* 0x00001804ff187984 */ /* 0x004ea80008000a00 */
[----:B-1-3--:R-:W1:Y:S01]  /*1cc0*/  LDS.128 R16, [UR4+0x20] ;  /* 0x00002004ff107984 */ /* 0x00ae620008000c00 */
[----:B--2---:R-:W-:Y:S01]  /*1cd0*/  FADD.FTZ R53, R14, R24 ;  /* 0x000000180e357221 */ /* 0x004fe20000010000 */
[----:B0-----:R-:W-:Y:S02]  /*1ce0*/  FADD.FTZ R14, R15, R25 ;  /* 0x000000190f0e7221 */ /* 0x001fe40000010000 */
        /* <DEDUP_REMOVED lines=29> */
.L_x_248:
[----:B------:R-:W-:Y:S05]  /*1ec0*/  BSYNC.RECONVERGENT B0 ;  /* 0x0000000000007941 */ /* 0x000fea0003800200 */
.L_x_247:
[----:B------:R-:W-:Y:S06]  /*1ed0*/  BAR.SYNC.DEFER_BLOCKING 0x0 ;  /* 0x0000000000007b1d */ /* 0x000fec0000010000 */
[----:B------:R-:W-:Y:S04]  /*1ee0*/  BSSY.RECONVERGENT B0, `(.L_x_249) ;  /* 0x000009d000007945 */ /* 0x000fe80003800200 */
[----:B------:R-:W-:Y:S05]  /*1ef0*/  @P3 BRA `(.L_x_250) ;  /* 0x00000008006c3947 */ /* 0x000fea0003800000 */
[----:B--2---:R-:W2:Y:S04]  /*1f00*/  LDS.128 R24, [R46+0xe0] ;  /* 0x0000e0002e187984 */ /* 0x004ea80000000c00 */
[----:B-1-3--:R-:W1:Y:S01]  /*1f10*/  LDS.128 R16, [R46+0x1c0] ;  /* 0x0001c0002e107984 */ /* 0x00ae620000000c00 */
[----:B--2---:R-:W-:Y:S01]  /*1f20*/  FADD.FTZ R53, R20, R24 ;  /* 0x0000001814357221 */ /* 0x004fe20000010000 */
[----:B------:R-:W-:Y:S01]  /*1f30*/  FADD.FTZ R24, R21, R25 ;  /* 0x0000001915187221 */ /* 0x000fe20000010000 */
[----:B------:R-:W-:Y:S01]  /*1f40*/  FADD.FTZ R25, R22, R26 ;  /* 0x0000001a16197221 */ /* 0x000fe20000010000 */
[----:B------:R-:W-:Y:S01]  /*1f50*/  FADD.FTZ R26, R23, R27 ;  /* 0x0000001b171a7221 */ /* 0x000fe20000010000 */
[----:B-1----:R-:W-:Y:S01]  /*1f60*/  FADD.FTZ R53, R53, R16 ;  /* 0x0000001035357221 */ /* 0x002fe20000010000 */
        /* <DEDUP_REMOVED lines=148> */
.L_x_250:
[----:B------:R-:W-:Y:S05]  /*28b0*/  BSYNC.RECONVERGENT B0 ;  /* 0x0000000000007941 */ /* 0x000fea0003800200 */
.L_x_249:
[----:B--2---:R-:W2:Y:S01]  /*28c0*/  LDC R24, c[0x0][0x370] ;  /* 0x0000dc00ff187b82 */ /* 0x004ea20000000800 */
[----:B------:R-:W-:Y:S01]  /*28d0*/  BSSY.RECONVERGENT B0, `(.L_x_251) ;  /* 0x000001e000007945 */ /* 0x000fe20003800200 */
[----:B--2---:R-:W-:-:S03]  /*28e0*/  ISETP.GE.U32.AND P0, PT, R24, 0x2, PT ;  /* 0x000000021800780c */ /* 0x004fc60003f06070 */
[----:B------:R-:W-:Y:S10]  /*28f0*/  @P3 BRA `(.L_x_252) ;  /* 0x00000000006c3947 */ /* 0x000ff40003800000 */
[----:B---3--:R-:W2:Y:S01]  /*2900*/  LDC.64 R16, c[0x0][0x3f8] ;  /* 0x0000fe00ff107b82 */ /* 0x008ea20000000a00 */
[----:B------:R-:W-:-:S07]  /*2910*/  IMAD R47, R47, 0xe, R2 ;  /* 0x0000000e2f2f7824 */ /* 0x000fce00078e0202 */
[----:B-1----:R-:W1:Y:S01]  /*2920*/  LDC.64 R18, c[0x0][0x3d8] ;  /* 0x0000f600ff127b82 */ /* 0x002e620000000a00 */
        /* <DEDUP_REMOVED lines=24> */
.L_x_252:
[----:B------:R-:W-:Y:S05]  /*2ab0*/  BSYNC.RECONVERGENT B0 ;  /* 0x0000000000007941 */ /* 0x000fea0003800200 */
.L_x_251:
[----:B------:R-:W-:Y:S05]  /*2ac0*/  @!P0 BRA `(.L_x_253) ;  /* 0x0000000800948947 */ /* 0x000fea0003800000 */
[----:B--2---:R-:W2:Y:S01]  /*2ad0*/  LDC.64 R26, c[0x0][0x3d0] ;  /* 0x0000f400ff1a7b82 */ /* 0x004ea20000000a00 */
[----:B---3--:R-:W-:Y:S02]  /*2ae0*/  LOP3.LUT R16, R31, 0x1, RZ, 0xc0, !PT ;  /* 0x000000011f107812 */ /* 0x008fe400078ec0ff */
        /* <DEDUP_REMOVED lines=8> */
[----:B------:R-:W-:Y:S01]  /*2b70*/  IMAD R21, R5, UR9, R0 ;  /* 0x0000000905157c24 */ /* 0x000fe2000f8e0200 */
[----:B------:R-:W-:Y:S02]  /*2b80*/  IADD3 R19, PT, PT, R19, R0, RZ ;  /* 0x0000000013137210 */ /* 0x000fe40007ffe0ff */
[----:B------:R-:W-:-:S04]  /*2b90*/  SEL R23, R24, RZ, !P0 ;  /* 0x000000ff18177207 */ /* 0x000fc80004000000 */
[----:B------:R-:W-:Y:S01]  /*2ba0*/  ISETP.NE.AND P0, PT, R23, -0x1, PT ;  /* 0xffffffff1700780c */ /* 0x000fe20003f05270 */
[----:B-1----:R-:W-:-:S04]  /*2bb0*/  IMAD.WIDE.U32 R16, R19, 0x4, R16 ;  /* 0x0000000413107825 */ /* 0x002fc800078e0010 */
        /* <DEDUP_REMOVED lines=8> */
.L_x_255:
[----:B-1----:R-:W2:Y:S04]  /*2c40*/  LDG.E.STRONG.GPU R18, desc[UR6][R16.64] ;  /* 0x0000000610127981 */ /* 0x002ea8000c1ef900 */
[----:B--2---:R-:W-:Y:S01]  /*2c50*/  CCTL.IVALL ;  /* 0x00000000ff00798f */ /* 0x004fe20002000000 */
[----:B------:R-:W-:Y:S05]  /*2c60*/  YIELD ;  /* 0x0000000000007946 */ /* 0x000fea0003800000 */
[----:B------:R-:W-:-:S13]  /*2c70*/  ISETP.NE.AND P0, PT, R18, R23, PT ;  /* 0x000000171200720c */ /* 0x000fda0003f05270 */
[----:B------:R-:W-:Y:S05]  /*2c80*/  @P0 BRA `(.L_x_255) ;  /* 0xfffffffc00ec0947 */ /* 0x000fea000383ffff */
.L_x_254:
[----:B------:R-:W-:Y:S05]  /*2c90*/  WARPSYNC.ALL ;  /* 0x0000000000007948 */ /* 0x000fea0003800000 */
[----:B------:R-:W-:Y:S01]  /*2ca0*/  BAR.SYNC.DEFER_BLOCKING 0x0 ;  /* 0x0000000000007b1d */ /* 0x000fe20000010000 */
[----:B------:R-:W-:-:S05]  /*2cb0*/  HFMA2 R25, -RZ, RZ, 0, 0 ;  /* 0x00000000ff197431 */ /* 0x000fca00000001ff */
[----:B------:R-:W-:Y:S05]  /*2cc0*/  @!P2 BRA `(.L_x_256) ;  /* 0x00000004001ca947 */ /* 0x000fea0003800000 */
[C-C-:B-1----:R-:W-:Y:S01]  /*2cd0*/  IMAD R19, R5.reuse, 0x3, R0.reuse ;  /* 0x0000000305137824 */ /* 0x142fe200078e0200 */
        /* <DEDUP_REMOVED lines=10> */
.L_x_257:
[----:B------:R-:W-:-:S13]  /*2d80*/  ISETP.EQ.OR P0, PT, RZ, UR4, P1 ;  /* 0x00000004ff007c0c */ /* 0x000fda0008f02670 */
[----:B------:R-:W-:-:S05]  /*2d90*/  @!P0 IMAD.WIDE.U32 R54, R46, 0x8, R26 ;  /* 0x000000082e368825 */ /* 0x000fca00078e001a */
[----:B------:R-:W0:Y:S02]  /*2da0*/  @!P0 LDG.E.64 R16, desc[UR6][R54.64] ;  /* 0x0000000636108981 */ /* 0x000e24000c1e1b00 */
        /* <DEDUP_REMOVED lines=57> */
.L_x_256:
[----:B-1----:R-:W-:-:S13]  /*3140*/  LOP3.LUT P0, R16, R24, 0x7, RZ, 0xc0, !PT ;  /* 0x0000000718107812 */ /* 0x002fda000780c0ff */
        /* <DEDUP_REMOVED lines=11> */
[----:B------:R-:W-:-:S04]  /*3200*/  @!P0 IMAD R17, R25, R5, R0 ;  /* 0x0000000519118224 */ /* 0x000fc800078e0200 */
        /* <DEDUP_REMOVED lines=20> */
.L_x_258:
        /* <DEDUP_REMOVED lines=19> */
.L_x_259:
        /* <DEDUP_REMOVED lines=9> */
.L_x_260:
[----:B------:R-:W-:Y:S05]  /*3510*/  BSYNC.RECONVERGENT B0 ;  /* 0x0000000000007941 */ /* 0x000fea0003800200 */
.L_x_253:
[----:B------:R-:W4:Y:S01]  /*3520*/  S2UR UR5, SR_CgaCtaId ;  /* 0x00000000000579c3 */ /* 0x000f220000008800 */
[----:B------:R-:W-:Y:S01]  /*3530*/  UMOV UR4, 0x400 ;  /* 0x0000040000047882 */ /* 0x000fe20000000000 */
[----:B------:R-:W5:Y:S01]  /*3540*/  LDCU.64 UR10, c[0x0][0x400] ;  /* 0x00008000ff0a77ac */ /* 0x000f620008000a00 */
[----:B------:R-:W-:Y:S02]  /*3550*/  SHF.L.U32 R29, R29, 0x10, RZ ;  /* 0x000000101d1d7819 */ /* 0x000fe400000006ff */
[----:B------:R-:W-:Y:S02]  /*3560*/  SHF.L.U32 R43, R43, 0x10, RZ ;  /* 0x000000102b2b7819 */ /* 0x000fe400000006ff */
[----:B-12---:R-:W-:Y:S01]  /*3570*/  SHF.L.U32 R19, R6, 0x10, RZ ;  /* 0x0000001006137819 */ /* 0x006fe200000006ff */
[----:B------:R-:W1:Y:S01]  /*3580*/  LDC R18, c[0x0][0x41c] ;  /* 0x00010700ff127b82 */ /* 0x000e620000000800 */
        /* <DEDUP_REMOVED lines=8> */
[-C--:B------:R-:W-:Y:S01]  /*3610*/  FMUL.FTZ R43, R6, R45.reuse ;  /* 0x0000002d062b7220 */ /* 0x080fe20000410000 */
[----:B------:R-:W-:Y:S01]  /*3620*/  FADD.FTZ R20, -R12, R39 ;  /* 0x000000270c147221 */ /* 0x000fe20000010100 */
[-C--:B------:R-:W-:Y:S01]  /*3630*/  FMUL.FTZ R23, R8, R45.reuse ;  /* 0x0000002d08177220 */ /* 0x080fe20000410000 */
[----:B------:R-:W-:Y:S01]  /*3640*/  FADD.FTZ R54, -R12, R37 ;  /* 0x000000250c367221 */ /* 0x000fe20000010100 */
[----:B------:R-:W-:Y:S01]  /*3650*/  SHF.L.U32 R37, R28, 0x10, RZ ;  /* 0x000000101c257819 */ /* 0x000fe200000006ff */
[-C--:B------:R-:W-:Y:S01]  /*3660*/  FMUL.FTZ R24, R24, R45.reuse ;  /* 0x0000002d18187220 */ /* 0x080fe20000410000 */
[-C--:B------:R-:W-:Y:S01]  /*3670*/  FMUL.FTZ R20, R20, R45.reuse ;  /* 0x0000002d14147220 */ /* 0x080fe20000410000 */
[----:B----4-:R-:W-:Y:S01]  /*3680*/  ULEA UR4, UR5, UR4, 0x18 ;  /* 0x0000000405047291 */ /* 0x010fe2000f8ec0ff */
[----:B------:R-:W-:Y:S01]  /*3690*/  FMUL.FTZ R47, R46, R45 ;  /* 0x0000002d2e2f7220 */ /* 0x000fe20000410000 */
[----:B------:R-:W2:Y:S07]  /*36a0*/  LDCU.U8 UR5, c[0x0][0x414] ;  /* 0x00008280ff0577ac */ /* 0x000eae0008000000 */
[----:B------:R0:W-:Y:S01]  /*36b0*/  @!P1 STS.64 [UR4+0x88], R14 ;  /* 0x0000880eff009988 */ /* 0x0001e20008000a04 */
[----:B------:R-:W-:Y:S01]  /*36c0*/  BAR.SYNC.DEFER_BLOCKING 0x0 ;  /* 0x0000000000007b1d */ /* 0x000fe20000010000 */
[----:B0--3--:R-:W-:Y:S01]  /*36d0*/  SHF.L.U32 R15, R10, 0x10, RZ ;  /* 0x000000100a0f7819 */ /* 0x009fe200000006ff */
[----:B--2---:R-:W-:Y:S01]  /*36e0*/  UISETP.NE.AND UP0, UPT, UR5, URZ, UPT ;  /* 0x000000ff0500728c */ /* 0x004fe2000bf05270 */
[----:B------:R-:W-:-:S03]  /*36f0*/  FADD.FTZ R10, -R12, R21 ;  /* 0x000000150c0a7221 */ /* 0x000fc60000010100 */
[----:B------:R-:W-:Y:S01]  /*3700*/  FADD.FTZ R52, -R12, R15 ;  /* 0x0000000f0c347221 */ /* 0x000fe20000010100 */
[-C--:B------:R-:W-:Y:S01]  /*3710*/  FMUL.FTZ R19, R10, R45.reuse ;  /* 0x0000002d0a137220 */ /* 0x080fe20000410000 */
[-C--:B------:R-:W-:Y:S02]  /*3720*/  FMUL.FTZ R10, R54, R45.reuse ;  /* 0x0000002d360a7220 */ /* 0x080fe40000410000 */
[----:B------:R-:W-:Y:S01]  /*3730*/  FMUL.FTZ R8, R52, R45 ;  /* 0x0000002d34087220 */ /* 0x000fe20000410000 */
[----:B------:R-:W0:Y:S01]  /*3740*/  LDS.64 R16, [UR4+0x88] ;  /* 0x00008804ff107984 */ /* 0x000e220008000a00 */
[----:B------:R-:W0:Y:S02]  /*3750*/  LDCU UR4, c[0x0][0x42c] ;  /* 0x00008580ff0477ac */ /* 0x000e240008000800 */
[----:B0-----:R-:W-:Y:S01]  /*3760*/  FMUL.FTZ R26, R17, UR4 ;  /* 0x00000004111a7c20 */ /* 0x001fe20008410000 */
[----:B-1----:R-:W-:Y:S02]  /*3770*/  IMAD R17, R18, UR9, R33 ;  /* 0x0000000912117c24 */ /* 0x002fe4000f8e0221 */
[----:B------:R-:W-:Y:S01]  /*3780*/  FMUL.FTZ R15, R16, UR4 ;  /* 0x00000004100f7c20 */ /* 0x000fe20008410000 */
[----:B------:R-:W-:-:S02]  /*3790*/  SHF.L.U32 R16, R44, 0x10, RZ ;  /* 0x000000102c107819 */ /* 0x000fc400000006ff */
[C---:B------:R-:W-:Y:S02]  /*37a0*/  IADD3 R21, PT, PT, R17.reuse, 0x20, RZ ;  /* 0x0000002011157810 */ /* 0x040fe40007ffe0ff */
[C---:B------:R-:W-:Y:S02]  /*37b0*/  IADD3 R12, PT, PT, R17.reuse, 0x40, RZ ;  /* 0x00000040110c7810 */ /* 0x040fe40007ffe0ff */
[C---:B-----5:R-:W-:Y:S02]  /*37c0*/  ISETP.GE.U32.AND P0, PT, R17.reuse, UR10, PT ;  /* 0x0000000a11007c0c */ /* 0x060fe4000bf06070 */
[----:B------:R-:W-:Y:S02]  /*37d0*/  SHF.R.S32.HI R14, RZ, 0x1f, R17 ;  /* 0x0000001fff0e7819 */ /* 0x000fe40000011411 */
[----:B------:R-:W-:Y:S02]  /*37e0*/  IADD3 R6, PT, PT, R17, 0x60, RZ ;  /* 0x0000006011067810 */ /* 0x000fe40007ffe0ff */
[----:B------:R-:W-:-:S02]  /*37f0*/  ISETP.GE.U32.AND P2, PT, R21, UR10, PT ;  /* 0x0000000a15007c0c */ /* 0x000fc4000bf46070 */
[----:B------:R-:W-:Y:S02]  /*3800*/  ISETP.GE.U32.AND P3, PT, R12, UR10, PT ;  /* 0x0000000a0c007c0c */ /* 0x000fe4000bf66070 */
[----:B------:R-:W-:Y:S02]  /*3810*/  SHF.R.S32.HI R22, RZ, 0x1f, R21 ;  /* 0x0000001fff167819 */ /* 0x000fe40000011415 */
[----:B------:R-:W-:Y:S02]  /*3820*/  SHF.R.S32.HI R18, RZ, 0x1f, R12 ;  /* 0x0000001fff127819 */ /* 0x000fe4000001140c */
[----:B------:R-:W-:Y:S02]  /*3830*/  ISETP.GE.AND.EX P1, PT, R14, UR11, PT, P0 ;  /* 0x0000000b0e007c0c */ /* 0x000fe4000bf26300 */
[----:B------:R-:W-:Y:S02]  /*3840*/  ISETP.GE.U32.AND P0, PT, R6, UR10, PT ;  /* 0x0000000a06007c0c */ /* 0x000fe4000bf06070 */
[----:B------:R-:W-:-:S02]  /*3850*/  ISETP.GE.AND.EX P2, PT, R22, UR11, PT, P2 ;  /* 0x0000000b16007c0c */ /* 0x000fc4000bf46320 */
        /* <DEDUP_REMOVED lines=15> */
[----:B-1----:R-:W-:Y:S01]  /*3950*/  FMUL.FTZ R37, R37, R44 ;  /* 0x0000002c25257220 */ /* 0x002fe20000410000 */
[----:B------:R-:W-:Y:S02]  /*3960*/  FADD.FTZ R44, -R44, 1 ;  /* 0x3f8000002c2c7421 */ /* 0x000fe40000010100 */
[----:B------:R-:W-:Y:S02]  /*3970*/  FMUL.FTZ R16, R16, R27 ;  /* 0x0000001b10107220 */ /* 0x000fe40000410000 */
[----:B------:R-:W-:-:S04]  /*3980*/  FFMA.FTZ R44, R25, R44, 1 ;  /* 0x3f800000192c7423 */ /* 0x000fc8000001002c */
[----:B------:R-:W-:-:S07]  /*3990*/  FMUL.FTZ R37, R37, R44 ;  /* 0x0000002c25257220 */ /* 0x000fce0000410000 */
.L_x_261:
[C-C-:B------:R-:W-:Y:S01]  /*39a0*/  FFMA.FTZ R39, R15.reuse, R43, R26.reuse ;  /* 0x0000002b0f277223 */ /* 0x140fe2000001001a */
[C-C-:B------:R-:W-:Y:S01]  /*39b0*/  FFMA.FTZ R52, R15.reuse, R47, R26.reuse ;  /* 0x0000002f0f347223 */ /* 0x140fe2000001001a */
[----:B------:R-:W-:Y:S01]  /*39c0*/  BSSY.RECONVERGENT B0, `(.L_x_262) ;  /* 0x0000018000007945 */ /* 0x000fe20003800200 */
[C-C-:B------:R-:W-:Y:S01]  /*39d0*/  FFMA.FTZ R29, R15.reuse, R23, R26.reuse ;  /* 0x000000170f1d7223 */ /* 0x140fe2000001001a */
[C-C-:B------:R-:W-:Y:S01]  /*39e0*/  FFMA.FTZ R44, R15.reuse, R24, R26.reuse ;  /* 0x000000180f2c7223 */ /* 0x140fe2000001001a */
[C-C-:B------:R-:W-:Y:S01]  /*39f0*/  FFMA.FTZ R27, R15.reuse, R19, R26.reuse ;  /* 0x000000130f1b7223 */ /* 0x140fe2000001001a */
[C-C-:B------:R-:W-:Y:S01]  /*3a00*/  FFMA.FTZ R28, R15.reuse, R20, R26.reuse ;  /* 0x000000140f1c7223 */ /* 0x140fe2000001001a */
[C-C-:B------:R-:W-:Y:S01]  /*3a10*/  FFMA.FTZ R25, R15.reuse, R8, R26.reuse ;  /* 0x000000080f197223 */ /* 0x140fe2000001001a */
[----:B------:R-:W-:Y:S01]  /*3a20*/  FFMA.FTZ R26, R15, R10, R26 ;  /* 0x0000000a0f1a7223 */ /* 0x000fe2000001001a */
[----:B------:R-:W-:Y:S01]  /*3a30*/  FFMA.FTZ R46, R34, R37, -R39 ;  /* 0x00000025222e7223 */ /* 0x000fe20000010827 */
[----:B------:R-:W-:Y:S01]  /*3a40*/  FFMA.FTZ R52, R13, R16, -R52 ;  /* 0x000000100d347223 */ /* 0x000fe20000010834 */
[----:B------:R-:W-:Y:S06]  /*3a50*/  @P1 BRA `(.L_x_263) ;  /* 0x0000000000381947 */ /* 0x000fec0003800000 */
[----:B------:R-:W0:Y:S01]  /*3a60*/  LDCU.64 UR12, c[0x0][0x3f8] ;  /* 0x00007f00ff0c77ac */ /* 0x000e220008000a00 */
[----:B------:R-:W-:Y:S01]  /*3a70*/  MOV R15, R51 ;  /* 0x00000033000f7202 */ /* 0x000fe20000000f00 */
[-C--:B------:R-:W-:Y:S01]  /*3a80*/  FMUL.FTZ R46, R46, R45.reuse ;  /* 0x0000002d2e2e7220 */ /* 0x080fe20000410000 */
[----:B------:R-:W-:Y:S01]  /*3a90*/  FMUL.FTZ R37, R52, R45 ;  /* 0x0000002d34257220 */ /* 0x000fe20000410000 */
[----:B------:R-:W1:Y:S04]  /*3aa0*/  LDCU.64 UR4, c[0x0][0x380] ;  /* 0x00007000ff0477ac */ /* 0x000e680008000a00 */
[----:B------:R-:W-:Y:S01]  /*3ab0*/  F2FP.BF16.F32.PACK_AB R37, R37, R46 ;  /* 0x0000002e2525723e */ /* 0x000fe200000010ff */
[----:B0-----:R-:W-:Y:S01]  /*3ac0*/  IMAD R16, R14, UR12, RZ ;  /* 0x0000000c0e107c24 */ /* 0x001fe2000f8e02ff */
[----:B------:R-:W-:-:S05]  /*3ad0*/  MOV R14, R48 ;  /* 0x00000030000e7202 */ /* 0x000fca0000000f00 */
[----:B------:R-:W-:-:S04]  /*3ae0*/  IMAD.WIDE.U32 R14, R17, UR12, R14 ;  /* 0x0000000c110e7c25 */ /* 0x000fc8000f8e000e */
[----:B------:R-:W-:Y:S01]  /*3af0*/  IMAD R17, R17, UR13, R16 ;  /* 0x0000000d11117c24 */ /* 0x000fe2000f8e0210 */
[----:B-1----:R-:W-:-:S04]  /*3b00*/  LEA R16, P1, R14, UR4, 0x1 ;  /* 0x000000040e107c11 */ /* 0x002fc8000f8208ff */
[----:B------:R-:W-:-:S04]  /*3b10*/  IADD3 R17, PT, PT, R15, R17, RZ ;  /* 0x000000110f117210 */ /* 0x000fc80007ffe0ff */
[----:B------:R-:W-:-:S05]  /*3b20*/  LEA.HI.X R17, R14, UR5, R17, 0x1, P1 ;  /* 0x000000050e117c11 */ /* 0x000fca00088f0c11 */
[----:B------:R0:W-:Y:S02]  /*3b30*/  STG.E desc[UR6][R16.64], R37 ;  /* 0x0000002510007986 */ /* 0x0001e4000c101906 */
.L_x_263:
[----:B------:R-:W-:Y:S05]  /*3b40*/  BSYNC.RECONVERGENT B0 ;  /* 0x0000000000007941 */ /* 0x000fea0003800200 */
.L_x_262:
        /* <DEDUP_REMOVED lines=21> */
.L_x_264:
[----:B------:R-:W-:Y:S01]  /*3ca0*/  BSSY.RECONVERGENT B0, `(.L_x_265) ;  /* 0x0000012000007945 */ /* 0x000fe20003800200 */
[----:B0-----:R-:W-:Y:S01]  /*3cb0*/  FFMA.FTZ R16, R34, R7, -R29 ;  /* 0x0000000722107223 */ /* 0x001fe2000001081d */
[----:B------:R-:W-:Y:S02]  /*3cc0*/  FFMA.FTZ R44, R13, R42, -R44 ;  /* 0x0000002a0d2c7223 */ /* 0x000fe4000001082c */
[----:B------:R-:W-:Y:S05]  /*3cd0*/  @P2 BRA `(.L_x_266) ;  /* 0x0000000000382947 */ /* 0x000fea0003800000 */
        /* <DEDUP_REMOVED lines=9> */
[C---:B-1----:R-:W-:Y:S02]  /*3d70*/  LEA R16, P1, R14.reuse, UR12, 0x1 ;  /* 0x0000000c0e107c11 */ /* 0x042fe4000f8208ff */
[----:B------:R-:W-:Y:S02]  /*3d80*/  IADD3 R21, PT, PT, R15, R21, RZ ;  /* 0x000000150f157210 */ /* 0x000fe40007ffe0ff */
[----:B------:R-:W-:Y:S02]  /*3d90*/  F2FP.BF16.F32.PACK_AB R7, R7, R22 ;  /* 0x000000160707723e */ /* 0x000fe400000010ff */
[----:B------:R-:W-:-:S05]  /*3da0*/  LEA.HI.X R17, R14, UR13, R21, 0x1, P1 ;  /* 0x0000000d0e117c11 */ /* 0x000fca00088f0c15 */
[----:B------:R0:W-:Y:S02]  /*3db0*/  STG.E desc[UR6][R16.64], R7 ;  /* 0x0000000710007986 */ /* 0x0001e4000c101906 */
.L_x_266:
[----:B------:R-:W-:Y:S05]  /*3dc0*/  BSYNC.RECONVERGENT B0 ;  /* 0x0000000000007941 */ /* 0x000fea0003800200 */
.L_x_265:
        /* <DEDUP_REMOVED lines=21> */
.L_x_267:
        /* <DEDUP_REMOVED lines=18> */
.L_x_269:
[----:B------:R-:W-:Y:S05]  /*4040*/  BSYNC.RECONVERGENT B0 ;  /* 0x0000000000007941 */ /* 0x000fea0003800200 */
.L_x_268:
[----:B------:R-:W-:Y:S02]  /*4050*/  SHF.L.U32 R11, R11, 0x10, RZ ;  /* 0x000000100b0b7819 */ /* 0x000fe400000006ff */
[----:B0-----:R-:W-:Y:S02]  /*4060*/  SHF.R.S32.HI R16, RZ, 0x1f, R6 ;  /* 0x0000001fff107819 */ /* 0x001fe40000011406 */
[----:B------:R-:W-:Y:S01]  /*4070*/  SHF.L.U32 R38, R38, 0x10, RZ ;  /* 0x0000001026267819 */ /* 0x000fe200000006ff */
        /* <DEDUP_REMOVED lines=19> */
.L_x_270:
[----:B------:R-:W-:Y:S01]  /*41b0*/  ISETP.GE.AND.EX P0, PT, R16, UR11, PT, P0 ;  /* 0x0000000b10007c0c */ /* 0x000fe2000bf06300 */
[----:B------:R-:W-:Y:S01]  /*41c0*/  FFMA.FTZ R34, R34, R11, -R25 ;  /* 0x0000000b22227223 */ /* 0x000fe20000010819 */
[----:B------:R-:W-:Y:S01]  /*41d0*/  FFMA.FTZ R26, R13, R38, -R26 ;  /* 0x000000260d1a7223 */ /* 0x000fe2000001081a */
[----:B------:R-:W-:Y:S02]  /*41e0*/  BSSY.RECONVERGENT B0, `(.L_x_271) ;  /* 0x000000f000007945 */ /* 0x000fe40003800200 */
[-C--:B------:R-:W-:Y:S01]  /*41f0*/  FMUL.FTZ R9, R34, R45.reuse ;  /* 0x0000002d22097220 */ /* 0x080fe20000410000 */
[----:B------:R-:W-:-:S07]  /*4200*/  FMUL.FTZ R26, R26, R45 ;  /* 0x0000002d1a1a7220 */ /* 0x000fce0000410000 */
[----:B------:R-:W-:Y:S05]  /*4210*/  @P0 BRA `(.L_x_272) ;  /* 0x00000000002c0947 */ /* 0x000fea0003800000 */
[----:B------:R-:W1:Y:S01]  /*4220*/  LDCU.64 UR4, c[0x0][0x3f8] ;  /* 0x00007f00ff0477ac */ /* 0x000e620008000a00 */
[----:B------:R-:W-:Y:S02]  /*4230*/  MOV R49, R51 ;  /* 0x0000003300317202 */ /* 0x000fe40000000f00 */
[----:B------:R-:W-:Y:S01]  /*4240*/  F2FP.BF16.F32.PACK_AB R9, R26, R9 ;  /* 0x000000091a09723e */ /* 0x000fe200000010ff */
[----:B------:R-:W0:Y:S01]  /*4250*/  LDCU.64 UR10, c[0x0][0x380] ;  /* 0x00007000ff0a77ac */ /* 0x000e220008000a00 */
[----:B-1----:R-:W-:Y:S02]  /*4260*/  IMAD R7, R16, UR4, RZ ;  /* 0x0000000410077c24 */ /* 0x002fe4000f8e02ff */
[----:B------:R-:W-:-:S04]  /*4270*/  IMAD.WIDE.U32 R48, R6, UR4, R48 ;  /* 0x0000000406307c25 */ /* 0x000fc8000f8e0030 */
[----:B------:R-:W-:Y:S01]  /*4280*/  IMAD R7, R6, UR5, R7 ;  /* 0x0000000506077c24 */ /* 0x000fe2000f8e0207 */
[----:B0-----:R-:W-:-:S04]  /*4290*/  LEA R6, P0, R48, UR10, 0x1 ;  /* 0x0000000a30067c11 */ /* 0x001fc8000f8008ff */
[----:B------:R-:W-:-:S04]  /*42a0*/  IADD3 R7, PT, PT, R49, R7, RZ ;  /* 0x0000000731077210 */ /* 0x000fc80007ffe0ff */
[----:B------:R-:W-:-:S05]  /*42b0*/  LEA.HI.X R7, R48, UR11, R7, 0x1, P0 ;  /* 0x0000000b30077c11 */ /* 0x000fca00080f0c07 */
[----:B------:R0:W-:Y:S02]  /*42c0*/  STG.E desc[UR6][R6.64], R9 ;  /* 0x0000000906007986 */ /* 0x0001e4000c101906 */
.L_x_272:
[----:B------:R-:W-:Y:S05]  /*42d0*/  BSYNC.RECONVERGENT B0 ;  /* 0x0000000000007941 */ /* 0x000fea0003800200 */
.L_x_271:
[----:B------:R-:W2:Y:S01]  /*42e0*/  LDCU UR4, c[0x0][0x410] ;  /* 0x00008200ff0477ac */ /* 0x000ea20008000800 */
[----:B------:R-:W-:Y:S02]  /*42f0*/  IADD3 R30, PT, PT, R5, R30, RZ ;  /* 0x0000001e051e7210 */ /* 0x000fe40007ffe0ff */
[----:B------:R-:W-:Y:S01]  /*4300*/  IADD3 R31, PT, PT, R31, 0x1, RZ ;  /* 0x000000011f1f7810 */ /* 0x000fe20007ffe0ff */
[----:B------:R-:W2:Y:S02]  /*4310*/  LDCU UR5, c[0x0][0x3e0] ;  /* 0x00007c00ff0577ac */ /* 0x000ea40008000800 */
[----:B--2---:R-:W-:-:S06]  /*4320*/  UIMAD UR4, UR4, UR5, URZ ;  /* 0x00000005040472a4 */ /* 0x004fcc000f8e02ff */
[----:B------:R-:W-:-:S13]  /*4330*/  ISETP.GE.AND P0, PT, R30, UR4, PT ;  /* 0x000000041e007c0c */ /* 0x000fda000bf06270 */
[----:B------:R-:W-:Y:S05]  /*4340*/  @!P0 BRA `(.L_x_273) ;  /* 0xffffffbc008c8947 */ /* 0x000fea000383ffff */
.L_x_242:
[----:B0-----:R-:W0:Y:S01]  /*4350*/  LDC R6, c[0x0][0x370] ;  /* 0x0000dc00ff067b82 */ /* 0x001e220000000800 */
[----:B------:R-:W-:Y:S01]  /*4360*/  ISETP.NE.AND P2, PT, R2, RZ, PT ;  /* 0x000000ff0200720c */ /* 0x000fe20003f45270 */
[----:B------:R-:W-:Y:S06]  /*4370*/  BSSY.RECONVERGENT B0, `(.L_x_274) ;  /* 0x0000011000007945 */ /* 0x000fec0003800200 */
[----:B-1----:R-:W1:Y:S08]  /*4380*/  LDC R7, c[0x0][0x374] ;  /* 0x0000dd00ff077b82 */ /* 0x002e700000000800 */
[----:B------:R-:W2:Y:S01]  /*4390*/  LDC.64 R4, c[0x0][0x3c8] ;  /* 0x0000f200ff047b82 */ /* 0x000ea20000000a00 */
[----:B0-----:R-:W-:-:S02]  /*43a0*/  ISETP.NE.AND P1, PT, R6, 0x1, PT ;  /* 0x000000010600780c */ /* 0x001fc40003f25270 */
[----:B------:R-:W-:Y:S02]  /*43b0*/  IADD3 R8, PT, PT, R6, -0x1, RZ ;  /* 0xffffffff06087810 */ /* 0x000fe40007ffe0ff */
[----:B-1----:R-:W-:-:S04]  /*43c0*/  IADD3 R3, PT, PT, R7, -0x1, RZ ;  /* 0xffffffff07037810 */ /* 0x002fc80007ffe0ff */
[----:B------:R-:W-:Y:S02]  /*43d0*/  ISETP.NE.AND P0, PT, R0, R3, PT ;  /* 0x000000030000720c */ /* 0x000fe40003f05270 */
[----:B------:R-:W-:Y:S02]  /*43e0*/  SHF.L.U32 R0, R7, 0x1, RZ ;  /* 0x0000000107007819 */ /* 0x000fe400000006ff */
[----:B------:R-:W-:Y:S02]  /*43f0*/  ISETP.NE.OR P0, PT, R8, UR9, P0 ;  /* 0x0000000908007c0c */ /* 0x000fe40008705670 */
[----:B------:R-:W-:-:S05]  /*4400*/  SEL R3, R0, RZ, P1 ;  /* 0x000000ff00037207 */ /* 0x000fca0000800000 */
[----:B--2---:R-:W-:Y:S01]  /*4410*/  IMAD.WIDE.U32 R4, R3, 0x4, R4 ;  /* 0x0000000403047825 */ /* 0x004fe200078e0004 */
[----:B------:R-:W-:Y:S06]  /*4420*/  @P2 BRA `(.L_x_275) ;  /* 0x0000000000142947 */ /* 0x000fec0003800000 */
[----:B------:R-:W-:Y:S01]  /*4430*/  HFMA2 R3, -RZ, RZ, 0, 5.9604644775390625e-08 ;  /* 0x00000001ff037431 */ /* 0x000fe200000001ff */
[----:B------:R-:W-:Y:S06]  /*4440*/  MEMBAR.ALL.GPU ;  /* 0x0000000000007992 */ /* 0x000fec000000a000 */
[----:B------:R-:W-:-:S00]  /*4450*/  ERRBAR ;  /* 0x00000000000079ab */ /* 0x000fc00000000000 */
[----:B------:R-:W-:Y:S06]  /*4460*/  CGAERRBAR ;  /* 0x00000000000075ab */ /* 0x000fec0000000000 */
[----:B------:R0:W-:Y:S02]  /*4470*/  REDG.E.ADD.S32.STRONG.GPU desc[UR6][R4.64], R3 ;  /* 0x000000030400798e */ /* 0x0001e4000c12e306 */
.L_x_275:
[----:B------:R-:W-:Y:S05]  /*4480*/  BSYNC.RECONVERGENT B0 ;  /* 0x0000000000007941 */ /* 0x000fea0003800200 */
.L_x_274:
[----:B------:R-:W-:Y:S05]  /*4490*/  @P0 EXIT ;  /* 0x000000000000094d */ /* 0x000fea0003800000 */
[----:B------:R-:W-:Y:S05]  /*44a0*/  @P2 BRA `(.L_x_276) ;  /* 0x0000000000202947 */ /* 0x000fea0003800000 */
[----:B------:R-:W-:-:S05]  /*44b0*/  IMAD R0, R6, R7, RZ ;  /* 0x0000000706007224 */ /* 0x000fca00078e02ff */
[----:B------:R-:W-:-:S13]  /*44c0*/  ISETP.NE.AND P0, PT, R0, -0x1, PT ;  /* 0xffffffff0000780c */ /* 0x000fda0003f05270 */
[----:B------:R-:W-:Y:S05]  /*44d0*/  @!P0 BRA `(.L_x_276) ;  /* 0x0000000000148947 */ /* 0x000fea0003800000 */
.L_x_277:
[----:B0-----:R-:W2:Y:S04]  /*44e0*/  LDG.E.STRONG.GPU R3, desc[UR6][R4.64] ;  /* 0x0000000604037981 */ /* 0x001ea8000c1ef900 */
[----:B--2---:R-:W-:Y:S01]  /*44f0*/  CCTL.IVALL ;  /* 0x00000000ff00798f */ /* 0x004fe20002000000 */
[----:B------:R-:W-:Y:S05]  /*4500*/  YIELD ;  /* 0x0000000000007946 */ /* 0x000fea0003800000 */
[----:B------:R-:W-:-:S13]  /*4510*/  ISETP.NE.AND P0, PT, R3, R0, PT ;  /* 0x000000000300720c */ /* 0x000fda0003f05270 */
[----:B------:R-:W-:Y:S05]  /*4520*/  @P0 BRA `(.L_x_277) ;  /* 0xfffffffc00ec0947 */ /* 0x000fea000383ffff */
.L_x_276:
        /* <DEDUP_REMOVED lines=65> */
[----:B-1----:R-:W-:Y:S02]  /*4940*/  IADD3 R26, P1, PT, R22, UR8, RZ ;  /* 0x00000008161a7c10 */ /* 0x002fe4000ff3e0ff */
[C---:B------:R-:W-:Y:S02]  /*4950*/  IADD3.X R25, PT, PT, R23.reuse, UR11, RZ, P2, !PT ;  /* 0x0000000b17197c10 */ /* 0x040fe400097fe4ff */
[----:B------:R-:W-:-:S02]  /*4960*/  IADD3.X R27, PT, PT, R23, UR9, RZ, P1, !PT ;  /* 0x00000009171b7c10 */ /* 0x000fc40008ffe4ff */
[----:B------:R-:W-:Y:S02]  /*4970*/  IADD3 R18, P2, PT, RZ, -R9, RZ ;  /* 0x80000009ff127210 */ /* 0x000fe40007f5e0ff */
[----:B--2---:R-:W-:Y:S02]  /*4980*/  IADD3 R22, P1, PT, R22, UR12, RZ ;  /* 0x0000000c16167c10 */ /* 0x004fe4000ff3e0ff */
[----:B------:R-:W-:Y:S02]  /*4990*/  SHF.L.U32 R9, R11, 0x2, RZ ;  /* 0x000000020b097819 */ /* 0x000fe400000006ff */
[----:B------:R-:W-:Y:S02]  /*49a0*/  IADD3.X R23, PT, PT, R23, UR13, RZ, P1, !PT ;  /* 0x0000000d17177c10 */ /* 0x000fe40008ffe4ff */
[----:B------:R-:W-:Y:S02]  /*49b0*/  IADD3 R30, PT, PT, R7, R9, RZ ;  /* 0x00000009071e7210 */ /* 0x000fe40007ffe0ff */
[----:B------:R-:W-:-:S07]  /*49c0*/  IADD3.X R20, PT, PT, RZ, -0x1, RZ, P2, !PT ;  /* 0xffffffffff147810 */ /* 0x000fce00017fe4ff */
.L_x_280:
[-C--:B0-----:R-:W-:Y:S02]  /*49d0*/  LEA R12, P1, R3, R26.reuse, 0x2 ;  /* 0x0000001a030c7211 */ /* 0x081fe400078210ff */
[----:B------:R-:W-:Y:S02]  /*49e0*/  LEA R16, P3, R29, R26, 0x2 ;  /* 0x0000001a1d107211 */ /* 0x000fe400078610ff */
[----:B------:R-:W-:Y:S02]  /*49f0*/  IADD3 R14, P2, PT, R26, R6, RZ ;  /* 0x000000061a0e7210 */ /* 0x000fe40007f5e0ff */
[----:B------:R-:W-:Y:S02]  /*4a00*/  IADD3.X R13, PT, PT, R27, R32, RZ, P1, !PT ;  /* 0x000000201b0d7210 */ /* 0x000fe40000ffe4ff */
[----:B------:R-:W-:Y:S02]  /*4a10*/  MOV R8, R26 ;  /* 0x0000001a00087202 */ /* 0x000fe40000000f00 */
[----:B------:R-:W-:-:S02]  /*4a20*/  MOV R9, R27 ;  /* 0x0000001b00097202 */ /* 0x000fc40000000f00 */
[C---:B------:R-:W-:Y:S01]  /*4a30*/  IADD3.X R17, PT, PT, R27.reuse, R28, RZ, P3, !PT ;  /* 0x0000001c1b117210 */ /* 0x040fe20001ffe4ff */
[----:B------:R0:W2:Y:S01]  /*4a40*/  LDG.E R13, desc[UR6][R12.64] ;  /* 0x000000060c0d7981 */ /* 0x0000a2000c1e1900 */
[----:B------:R-:W-:-:S03]  /*4a50*/  IADD3.X R15, PT, PT, R27, R30, RZ, P2, !PT ;  /* 0x0000001e1b0f7210 */ /* 0x000fc600017fe4ff */
[----:B------:R1:W2:Y:S04]  /*4a60*/  LDG.E R4, desc[UR6][R8.64] ;  /* 0x0000000608047981 */ /* 0x0002a8000c1e1900 */
[----:B------:R-:W3:Y:S04]  /*4a70*/  LDG.E R14, desc[UR6][R14.64] ;  /* 0x000000060e0e7981 */ /* 0x000ee8000c1e1900 */
[----:B------:R-:W3:Y:S01]  /*4a80*/  LDG.E R17, desc[UR6][R16.64] ;  /* 0x0000000610117981 */ /* 0x000ee2000c1e1900 */
[----:B0-----:R-:W-:Y:S02]  /*4a90*/  MOV R12, R24 ;  /* 0x00000018000c7202 */ /* 0x001fe40000000f00 */
[----:B-1----:R-:W-:-:S02]  /*4aa0*/  MOV R8, R22 ;  /* 0x0000001600087202 */ /* 0x002fc40000000f00 */
        /* <DEDUP_REMOVED lines=10> */
[----:B--2---:R-:W-:Y:S02]  /*4b50*/  F2FP.BF16.F32.PACK_AB R19, R13, R4 ;  /* 0x000000040d13723e */ /* 0x004fe400000010ff */
[-C--:B------:R-:W-:Y:S02]  /*4b60*/  MOV R13, R25.reuse ;  /* 0x00000019000d7202 */ /* 0x080fe40000000f00 */
[----:B---3--:R-:W-:Y:S01]  /*4b70*/  F2FP.BF16.F32.PACK_AB R21, R17, R14 ;  /* 0x0000000e1115723e */ /* 0x008fe200000010ff */
[----:B------:R0:W-:Y:S04]  /*4b80*/  STG.E desc[UR6][R8.64], R19 ;  /* 0x0000001308007986 */ /* 0x0001e8000c101906 */
[----:B------:R0:W-:Y:S01]  /*4b90*/  STG.E desc[UR6][R12.64], R21 ;  /* 0x000000150c007986 */ /* 0x0001e2000c101906 */
[----:B------:R-:W-:Y:S01]  /*4ba0*/  IADD3.X R25, PT, PT, RZ, R25, RZ, P3, !PT ;  /* 0x00000019ff197210 */ /* 0x000fe20001ffe4ff */
[----:B------:R-:W-:Y:S06]  /*4bb0*/  @P1 BRA `(.L_x_280) ;  /* 0xfffffffc00841947 */ /* 0x000fec000383ffff */
.L_x_279:
[----:B------:R-:W-:Y:S05]  /*4bc0*/  BSYNC.RECONVERGENT B0 ;  /* 0x0000000000007941 */ /* 0x000fea0003800200 */
.L_x_278:
        /* <DEDUP_REMOVED lines=10> */
.L_x_281:
[C---:B------:R-:W-:Y:S02]  /*4c70*/  SHF.L.U32 R12, R2.reuse, 0x2, RZ ;  /* 0x00000002020c7819 */ /* 0x040fe400000006ff */
[----:B------:R-:W-:Y:S02]  /*4c80*/  SHF.L.U64.HI R10, R2, 0x2, R5 ;  /* 0x00000002020a7819 */ /* 0x000fe40000010205 */
[----:B-1----:R-:W-:-:S04]  /*4c90*/  IADD3 R4, P0, PT, R12, UR4, RZ ;  /* 0x000000040c047c10 */ /* 0x002fc8000ff1e0ff */
[----:B------:R-:W-:Y:S02]  /*4ca0*/  IADD3.X R5, PT, PT, R10, UR5, RZ, P0, !PT ;  /* 0x000000050a057c10 */ /* 0x000fe400087fe4ff */
[C---:B------:R-:W-:Y:S02]  /*4cb0*/  IADD3 R6, P0, PT, R4.reuse, R15, RZ ;  /* 0x0000000f04067210 */ /* 0x040fe40007f1e0ff */
[C---:B------:R-:W-:Y:S02]  /*4cc0*/  IADD3 R22, P2, PT, R4.reuse, R21, RZ ;  /* 0x0000001504167210 */ /* 0x040fe40007f5e0ff */
[C---:B------:R-:W-:Y:S02]  /*4cd0*/  IADD3.X R7, PT, PT, R5.reuse, R13, RZ, P0, !PT ;  /* 0x0000000d05077210 */ /* 0x040fe400007fe4ff */
[----:B------:R-:W-:Y:S02]  /*4ce0*/  IADD3 R8, P1, PT, R4, R17, RZ ;  /* 0x0000001104087210 */ /* 0x000fe40007f3e0ff */
[C---:B---3--:R-:W-:Y:S01]  /*4cf0*/  IADD3.X R23, PT, PT, R5.reuse, R19, RZ, P2, !PT ;  /* 0x0000001305177210 */ /* 0x048fe200017fe4ff */
[----:B------:R1:W3:Y:S01]  /*4d00*/  LDG.E R4, desc[UR6][R4.64] ;  /* 0x0000000604047981 */ /* 0x0002e2000c1e1900 */
[----:B------:R-:W-:-:S03]  /*4d10*/  IADD3.X R9, PT, PT, R5, R11, RZ, P1, !PT ;  /* 0x0000000b05097210 */ /* 0x000fc60000ffe4ff */
[----:B------:R-:W3:Y:S04]  /*4d20*/  LDG.E R7, desc[UR6][R6.64] ;  /* 0x0000000606077981 */ /* 0x000ee8000c1e1900 */
[----:B------:R-:W4:Y:S04]  /*4d30*/  LDG.E R8, desc[UR6][R8.64] ;  /* 0x0000000608087981 */ /* 0x000f28000c1e1900 */
[----:B------:R-:W4:Y:S01]  /*4d40*/  LDG.E R23, desc[UR6][R22.64] ;  /* 0x0000000616177981 */ /* 0x000f22000c1e1900 */
[----:B------:R-:W-:Y:S02]  /*4d50*/  LOP3.LUT R14, R12, 0xfffffffc, RZ, 0xc0, !PT ;  /* 0xfffffffc0c0e7812 */ /* 0x000fe400078ec0ff */
[----:B------:R-:W-:-:S02]  /*4d60*/  LOP3.LUT R16, R10, 0x1, RZ, 0xc0, !PT ;  /* 0x000000010a107812 */ /* 0x000fc400078ec0ff */
[----:B0-----:R-:W-:Y:S02]  /*4d70*/  IADD3 R24, P0, PT, R14, UR8, RZ ;  /* 0x000000080e187c10 */ /* 0x001fe4000ff1e0ff */
[----:B-1----:R-:W-:Y:S02]  /*4d80*/  LOP3.LUT R5, R10, 0x3, RZ, 0xc0, !PT ;  /* 0x000000030a057812 */ /* 0x002fe400078ec0ff */
[----:B------:R-:W-:Y:S02]  /*4d90*/  IADD3.X R25, PT, PT, R16, UR9, RZ, P0, !PT ;  /* 0x0000000910197c10 */ /* 0x000fe400087fe4ff */
[----:B--2---:R-:W-:-:S04]  /*4da0*/  IADD3 R26, P0, PT, R14, UR10, RZ ;  /* 0x0000000a0e1a7c10 */ /* 0x004fc8000ff1e0ff */
[----:B------:R-:W-:Y:S02]  /*4db0*/  IADD3.X R27, PT, PT, R16, UR11, RZ, P0, !PT ;  /* 0x0000000b101b7c10 */ /* 0x000fe400087fe4ff */
[----:B---3--:R-:W-:Y:S02]  /*4dc0*/  F2FP.BF16.F32.PACK_AB R29, R7, R4 ;  /* 0x00000004071d723e */ /* 0x008fe400000010ff */
[----:B------:R-:W-:-:S04]  /*4dd0*/  IADD3 R4, P1, PT, R14, UR4, RZ ;  /* 0x000000040e047c10 */ /* 0x000fc8000ff3e0ff */
[----:B------:R-:W-:Y:S02]  /*4de0*/  IADD3.X R5, PT, PT, R5, UR5, RZ, P1, !PT ;  /* 0x0000000505057c10 */ /* 0x000fe40008ffe4ff */
[----:B----4-:R-:W-:Y:S02]  /*4df0*/  F2FP.BF16.F32.PACK_AB R31, R23, R8 ;  /* 0x00000008171f723e */ /* 0x010fe400000010ff */
        /* <DEDUP_REMOVED lines=40> */
[----:B------:R1:W4:Y:S04]  /*5080*/  LDG.E R4, desc[UR6][R4.64+0x1500] ;  /* 0x0015000604047981 */ /* 0x000328000c1e1900 */
[----:B------:R-:W4:Y:S04]  /*5090*/  LDG.E R23, desc[UR6][R22.64+0x1500] ;  /* 0x0015000616177981 */ /* 0x000f28000c1e1900 */
[----:B------:R-:W5:Y:S04]  /*50a0*/  LDG.E R8, desc[UR6][R8.64+0x1500] ;  /* 0x0015000608087981 */ /* 0x000f68000c1e1900 */
[----:B------:R-:W5:Y:S01]  /*50b0*/  LDG.E R7, desc[UR6][R6.64+0x1500] ;  /* 0x0015000606077981 */ /* 0x000f62000c1e1900 */
        /* <DEDUP_REMOVED lines=11> */
[----:B-1----:R-:W-:Y:S01]  /*5170*/  HFMA2 R5, -RZ, RZ, 0, 0 ;  /* 0x00000000ff057431 */ /* 0x002fe200000001ff */
[----:B----4-:R-:W-:Y:S02]  /*5180*/  F2FP.BF16.F32.PACK_AB R23, R23, R4 ;  /* 0x000000041717723e */ /* 0x010fe400000010ff */
[----:B-----5:R-:W-:-:S03]  /*5190*/  F2FP.BF16.F32.PACK_AB R9, R7, R8 ;  /* 0x000000080709723e */ /* 0x020fc600000010ff */
[----:B------:R3:W-:Y:S04]  /*51a0*/  STG.E desc[UR6][R28.64], R23 ;  /* 0x000000171c007986 */ /* 0x0007e8000c101906 */
[----:B------:R3:W-:Y:S02]  /*51b0*/  STG.E desc[UR6][R26.64], R9 ;  /* 0x000000091a007986 */ /* 0x0007e4000c101906 */
[----:B------:R-:W-:Y:S05]  /*51c0*/  @P0 BRA `(.L_x_281) ;  /* 0xfffffff800a80947 */ /* 0x000fea000383ffff */
[----:B------:R-:W-:Y:S05]  /*51d0*/  EXIT ;  /* 0x000000000000794d */ /* 0x000fea0003800000 */
.L_x_282:
        /* <DEDUP_REMOVED lines=10> */
.L_x_3409:


//--------------------- .text._Z35group_norm_nhwc_bwd_one_pass_kernelI11Bf16IOBf16WLi256ELi28ELi448EEv26Group_norm_nhwc_bwd_params --------------------------
	.section	.text._Z35group_norm_nhwc_bwd_one_pass_kernelI11Bf16IOBf16WLi256ELi28ELi448EEv26Group_norm_nhwc_bwd_params,"ax",@progbits
	.align	128
        .global         _Z35group_norm_nhwc_bwd_one_pass_kernelI11Bf16IOBf16WLi256ELi28ELi448EEv26Group_norm_nhwc_bwd_params
        .type           _Z35group_norm_nhwc_bwd_one_pass_kernelI11Bf16IOBf16WLi256ELi28ELi448EEv26Group_norm_nhwc_bwd_params,@function
        .size           _Z35group_norm_nhwc_bwd_one_pass_kernelI11Bf16IOBf16WLi256ELi28ELi448EEv26Group_norm_nhwc_bwd_params,(.L_x_3410 - _Z35group_norm_nhwc_bwd_one_pass_kernelI11Bf16IOBf16WLi256ELi28ELi448EEv26Group_norm_nhwc_bwd_params)
        .other          _Z35group_norm_nhwc_bwd_one_pass_kernelI11Bf16IOBf16WLi256ELi28ELi448EEv26Group_norm_nhwc_bwd_params,@"STO_CUDA_ENTRY STV_DEFAULT"
_Z35group_norm_nhwc_bwd_one_pass_kernelI11Bf16IOBf16WLi256ELi28ELi448EEv26Group_norm_nhwc_bwd_params:
.text._Z35group_norm_nhwc_bwd_one_pass_kernelI11Bf16IOBf16WLi256ELi28ELi448EEv26Group_norm_nhwc_bwd_params:
        /* <DEDUP_REMOVED lines=35> */
[----:B----4-:R-:W-:Y:S01]  /*0230*/  IMAD R51, R3, 0x5, R0 ;  /* 0x0000000503337824 */ /* 0x010fe200078e0200 */
[----:B------:R-:W-:-:S02]  /*0240*/  PRMT R17, R6, 0x7710, RZ ;  /* 0x0000771006117816 */ /* 0x000fc400000000ff */
[C---:B------:R-:W-:Y:S02]  /*0250*/  IADD3 R54, PT, PT, R63.reuse, 0xa0, RZ ;  /* 0x000000a03f367810 */ /* 0x040fe40007ffe0ff */
[C---:B------:R-:W-:Y:S02]  /*0260*/  IADD3 R53, PT, PT, R63.reuse, 0xc0, RZ ;  /* 0x000000c03f357810 */ /* 0x040fe40007ffe0ff */
[----:B------:R-:W-:Y:S02]  /*0270*/  IADD3 R52, PT, PT, R63, 0xe0, RZ ;  /* 0x000000e03f347810 */ /* 0x000fe40007ffe0ff */
[----:B------:R-:W-:Y:S02]  /*0280*/  IADD3 R62, PT, PT, R17, R2, RZ ;  /* 0x00000002113e7210 */ /* 0x000fe40007ffe0ff */
[----:B------:R-:W-:Y:S02]  /*0290*/  LEA R50, R3, R0, 0x2 ;  /* 0x0000000003327211 */ /* 0x000fe400078e10ff */
[----:B-----5:R-:W-:-:S02]  /*02a0*/  LOP3.LUT R59, R4, 0x7, RZ, 0xc0, !PT ;  /* 0x00000007043b7812 */ /* 0x020fc400078ec0ff */
[----:B------:R-:W-:Y:S02]  /*02b0*/  LEA R61, R2, UR6, 0x4 ;  /* 0x00000006023d7c11 */ /* 0x000fe4000f8e20ff */
[----:B------:R-:W-:Y:S02]  /*02c0*/  SHF.R.S32.HI R7, RZ, 0x1f, R63 ;  /* 0x0000001fff077819 */ /* 0x000fe4000001143f */
[----:B------:R-:W-:Y:S02]  /*02d0*/  SHF.R.S32.HI R9, RZ, 0x1f, R58 ;  /* 0x0000001fff097819 */ /* 0x000fe4000001143a */
[----:B------:R-:W-:Y:S02]  /*02e0*/  SHF.R.S32.HI R11, RZ, 0x1f, R57 ;  /* 0x0000001fff0b7819 */ /* 0x000fe40000011439 */
[----:B------:R-:W-:Y:S02]  /*02f0*/  SHF.R.S32.HI R13, RZ, 0x1f, R56 ;  /* 0x0000001fff0d7819 */ /* 0x000fe40000011438 */
[----:B------:R-:W-:-:S02]  /*0300*/  SHF.R.S32.HI R15, RZ, 0x1f, R55 ;  /* 0x0000001fff0f7819 */ /* 0x000fc40000011437 */
[----:B------:R-:W-:Y:S02]  /*0310*/  SHF.R.S32.HI R17, RZ, 0x1f, R54 ;  /* 0x0000001fff117819 */ /* 0x000fe40000011436 */
[----:B------:R-:W-:Y:S02]  /*0320*/  SHF.R.S32.HI R19, RZ, 0x1f, R53 ;  /* 0x0000001fff137819 */ /* 0x000fe40000011435 */
[----:B------:R-:W-:Y:S02]  /*0330*/  SHF.R.S32.HI R21, RZ, 0x1f, R52 ;  /* 0x0000001fff157819 */ /* 0x000fe40000011434 */
[----:B--23--:R-:W-:-:S07]  /*0340*/  SHF.L.U32 R62, R62, 0x1, RZ ;  /* 0x000000013e3e7819 */ /* 0x00cfce00000006ff */
.L_x_326:
[----:B01234-:R-:W0:Y:S01]  /*0350*/  LDC R29, c[0x0][0x410] ;  /* 0x00010400ff1d7b82 */ /* 0x01fe220000000800 */
        /* <DEDUP_REMOVED lines=44> */
[----:B------:R-:W-:Y:S02]  /*0620*/  LEA.HI.X.SX32 R89, R14, RZ, 0x1, P1 ;  /* 0x000000ff0e597211 */ /* 0x000fe400008f0eff */
[----:B------:R-:W-:Y:S01]  /*0630*/  ISETP.GE.U32.AND P1, PT, R56, UR12, PT ;  /* 0x0000000c38007c0c */ /* 0x000fe2000bf26070 */
[C---:B------:R-:W-:Y:S02]  /*0640*/  IMAD R87, R23.reuse, UR15, R6 ;  /* 0x0000000f17577c24 */ /* 0x040fe4000f8e0206 */
[----:B------:R-:W-:Y:S01]  /*0650*/  IMAD.WIDE.U32 R88, R23, UR14, R88 ;  /* 0x0000000e17587c25 */ /* 0x000fe2000f8e0058 */
[----:B------:R-:W3:Y:S01]  /*0660*/  @!P0 LDC.64 R28, c[0x0][0x3f8] ;  /* 0x0000fe00ff1c8b82 */ /* 0x000ee20000000a00 */
[----:B------:R-:W-:Y:S02]  /*0670*/  ISETP.GE.AND.EX P1, PT, R13, UR13, PT, P1 ;  /* 0x0000000d0d007c0c */ /* 0x000fe4000bf26310 */
[----:B0-----:R-:W-:Y:S01]  /*0680*/  @!P3 IMAD R6, R9, R26, RZ ;  /* 0x0000001a0906b224 */ /* 0x001fe200078e02ff */
[----:B------:R-:W-:-:S02]  /*0690*/  IADD3 R87, PT, PT, R89, R87, RZ ;  /* 0x0000005759577210 */ /* 0x000fc40007ffe0ff */
[----:B------:R-:W-:Y:S01]  /*06a0*/  @!P3 MOV R86, R88 ;  /* 0x000000580056b202 */ /* 0x000fe20000000f00 */
[C---:B------:R-:W-:Y:S01]  /*06b0*/  @!P3 IMAD R25, R58.reuse, R27, R6 ;  /* 0x0000001b3a19b224 */ /* 0x040fe200078e0206 */
[----:B------:R-:W0:Y:S01]  /*06c0*/  @!P0 LDC.64 R34, c[0x0][0x3a0] ;  /* 0x0000e800ff228b82 */ /* 0x000e220000000a00 */
[----:B------:R-:W-:Y:S02]  /*06d0*/  @!P0 MOV R27, R87 ;  /* 0x00000057001b8202 */ /* 0x000fe40000000f00 */
[----:B------:R-:W-:Y:S01]  /*06e0*/  @!P3 IMAD.WIDE.U32 R22, R58, R26, R86 ;  /* 0x0000001a3a16b225 */ /* 0x000fe200078e0056 */
[----:B------:R-:W-:-:S04]  /*06f0*/  @!P0 MOV R26, R88 ;  /* 0x00000058001a8202 */ /* 0x000fc80000000f00 */
[----:B------:R-:W-:Y:S01]  /*0700*/  @!P3 IADD3 R23, PT, PT, R23, R25, RZ ;  /* 0x000000191717b210 */ /* 0x000fe20007ffe0ff */
[----:B------:R-:W4:Y:S01]  /*0710*/  @!P0 LDC.64 R36, c[0x0][0x398] ;  /* 0x0000e600ff248b82 */ /* 0x000f220000000a00 */
[C---:B------:R-:W-:Y:S02]  /*0720*/  @!P3 SHF.L.U32 R25, R22.reuse, 0x1, RZ ;  /* 0x000000011619b819 */ /* 0x040fe400000006ff */
[----:B------:R-:W-:Y:S02]  /*0730*/  @!P3 SHF.L.U64.HI R6, R22, 0x1, R23 ;  /* 0x000000011606b819 */ /* 0x000fe40000010217 */
[----:B-1----:R-:W-:Y:S01]  /*0740*/  @!P3 IADD3 R22, P2, PT, R25, R30, RZ ;  /* 0x0000001e1916b210 */ /* 0x002fe20007f5e0ff */
[-C--:B---3--:R-:W-:Y:S02]  /*0750*/  @!P0 IMAD R8, R11, R28.reuse, RZ ;  /* 0x0000001c0b088224 */ /* 0x088fe400078e02ff */
[----:B------:R-:W1:Y:S01]  /*0760*/  @!P1 LDC.64 R40, c[0x0][0x3f8] ;  /* 0x0000fe00ff289b82 */ /* 0x000e620000000a00 */
[----:B------:R-:W-:Y:S01]  /*0770*/  @!P3 IADD3.X R23, PT, PT, R6, R31, RZ, P2, !PT ;  /* 0x0000001f0617b210 */ /* 0x000fe200017fe4ff */
[----:B------:R-:W-:Y:S01]  /*0780*/  @!P0 IMAD.WIDE.U32 R26, R57, R28, R26 ;  /* 0x0000001c391a8225 */ /* 0x000fe200078e001a */
[----:B------:R-:W-:-:S03]  /*0790*/  ISETP.GE.U32.AND P2, PT, R55, UR12, PT ;  /* 0x0000000c37007c0c */ /* 0x000fc6000bf46070 */
[----:B------:R-:W-:Y:S01]  /*07a0*/  @!P0 IMAD R29, R57, R29, R8 ;  /* 0x0000001d391d8224 */ /* 0x000fe200078e0208 */
[----:B------:R-:W-:Y:S01]  /*07b0*/  ISETP.GE.AND.EX P2, PT, R15, UR13, PT, P2 ;  /* 0x0000000d0f007c0c */ /* 0x000fe2000bf46320 */
[----:B------:R3:W5:Y:S01]  /*07c0*/  @!P3 LDG.E R45, desc[UR8][R22.64] ;  /* 0x00000008162db981 */ /* 0x000762000c1e1900 */
[----:B--2---:R-:W-:Y:S02]  /*07d0*/  @!P3 IADD3 R24, P4, PT, R25, R32, RZ ;  /* 0x000000201918b210 */ /* 0x004fe40007f9e0ff */
[----:B------:R-:W-:Y:S02]  /*07e0*/  @!P0 IADD3 R27, PT, PT, R27, R29, RZ ;  /* 0x0000001d1b1b8210 */ /* 0x000fe40007ffe0ff */
[----:B------:R-:W-:Y:S02]  /*07f0*/  @!P0 SHF.L.U32 R29, R26, 0x1, RZ ;  /* 0x000000011a1d8819 */ /* 0x000fe400000006ff */
[----:B------:R-:W-:Y:S02]  /*0800*/  @!P3 IADD3.X R25, PT, PT, R6, R33, RZ, P4, !PT ;  /* 0x000000210619b210 */ /* 0x000fe400027fe4ff */
[----:B------:R-:W-:Y:S01]  /*0810*/  @!P0 SHF.L.U64.HI R6, R26, 0x1, R27 ;  /* 0x000000011a068819 */ /* 0x000fe2000001021b */
[----:B------:R-:W2:Y:S01]  /*0820*/  @!P1 LDC.64 R32, c[0x0][0x398] ;  /* 0x0000e600ff209b82 */ /* 0x000ea20000000a00 */
[C---:B0-----:R-:W-:Y:S01]  /*0830*/  @!P0 IADD3 R26, P4, PT, R29.reuse, R34, RZ ;  /* 0x000000221d1a8210 */ /* 0x041fe20007f9e0ff */
[----:B------:R0:W5:Y:S01]  /*0840*/  @!P3 LDG.E R44, desc[UR8][R24.64] ;  /* 0x00000008182cb981 */ /* 0x000162000c1e1900 */
[----:B----4-:R-:W-:-:S02]  /*0850*/  @!P0 IADD3 R28, P5, PT, R29, R36, RZ ;  /* 0x000000241d1c8210 */ /* 0x010fc40007fbe0ff */
[----:B------:R-:W-:-:S03]  /*0860*/  @!P0 IADD3.X R27, PT, PT, R6, R35, RZ, P4, !PT ;  /* 0x00000023061b8210 */ /* 0x000fc600027fe4ff */
[----:B------:R-:W4:Y:S01]  /*0870*/  @!P2 LDC.64 R42, c[0x0][0x3f8] ;  /* 0x0000fe00ff2aab82 */ /* 0x000f220000000a00 */
[----:B------:R-:W-:Y:S02]  /*0880*/  ISETP.GE.U32.AND P4, PT, R54, UR12, PT ;  /* 0x0000000c36007c0c */ /* 0x000fe4000bf86070 */
[----:B------:R-:W-:Y:S02]  /*0890*/  @!P0 IADD3.X R29, PT, PT, R6, R37, RZ, P5, !PT ;  /* 0x00000025061d8210 */ /* 0x000fe40002ffe4ff */
[----:B------:R-:W-:-:S03]  /*08a0*/  ISETP.GE.AND.EX P4, PT, R17, UR13, PT, P4 ;  /* 0x0000000d11007c0c */ /* 0x000fc6000bf86340 */
[----:B------:R-:W2:Y:S01]  /*08b0*/  @!P1 LDC.64 R36, c[0x0][0x3a0] ;  /* 0x0000e800ff249b82 */ /* 0x000ea20000000a00 */
[----:B---3--:R-:W-:Y:S01]  /*08c0*/  @!P1 MOV R22, R88 ;  /* 0x0000005800169202 */ /* 0x008fe20000000f00 */
[-C--:B-1----:R-:W-:Y:S01]  /*08d0*/  @!P1 IMAD R8, R13, R40.reuse, RZ ;  /* 0x000000280d089224 */ /* 0x082fe200078e02ff */
[----:B------:R-:W-:Y:S02]  /*08e0*/  @!P1 MOV R23, R87 ;  /* 0x0000005700179202 */ /* 0x000fe40000000f00 */
[----:B------:R-:W-:Y:S01]  /*08f0*/  MOV R6, RZ ;  /* 0x000000ff00067202 */ /* 0x000fe20000000f00 */
[C---:B------:R-:W-:Y:S02]  /*0900*/  @!P1 IMAD R31, R56.reuse, R41, R8 ;  /* 0x00000029381f9224 */ /* 0x040fe400078e0208 */
[----:B------:R-:W-:Y:S01]  /*0910*/  @!P1 IMAD.WIDE.U32 R22, R56, R40, R22 ;  /* 0x0000002838169225 */ /* 0x000fe200078e0016 */
[----:B0-----:R-:W0:Y:S01]  /*0920*/  @!P2 LDC.64 R24, c[0x0][0x3a0] ;  /* 0x0000e800ff18ab82 */ /* 0x001e220000000a00 */
[----:B------:R-:W-:Y:S01]  /*0930*/  MOV R8, RZ ;  /* 0x000000ff00087202 */ /* 0x000fe20000000f00 */
[----:B------:R1:W3:Y:S02]  /*0940*/  @!P0 LDG.E R6, desc[UR8][R26.64] ;  /* 0x000000081a068981 */ /* 0x0002e4000c1e1900 */
[----:B------:R-:W-:-:S04]  /*0950*/  @!P1 IADD3 R23, PT, PT, R23, R31, RZ ;  /* 0x0000001f17179210 */ /* 0x000fc80007ffe0ff */
[----:B------:R-:W0:Y:S01]  /*0960*/  @!P4 LDC.64 R34, c[0x0][0x3f8] ;  /* 0x0000fe00ff22cb82 */ /* 0x000e220000000a00 */
[----:B----4-:R-:W-:Y:S01]  /*0970*/  @!P2 IMAD R10, R15, R42, RZ ;  /* 0x0000002a0f0aa224 */ /* 0x010fe200078e02ff */
[C---:B------:R-:W-:Y:S01]  /*0980*/  @!P1 SHF.L.U32 R41, R22.reuse, 0x1, RZ ;  /* 0x0000000116299819 */ /* 0x040fe200000006ff */
[----:B------:R4:W3:Y:S01]  /*0990*/  @!P0 LDG.E R8, desc[UR8][R28.64] ;  /* 0x000000081c088981 */ /* 0x0008e2000c1e1900 */
[----:B-1----:R-:W-:Y:S02]  /*09a0*/  @!P2 MOV R26, R88 ;  /* 0x00000058001aa202 */ /* 0x002fe40000000f00 */
[----:B------:R-:W-:Y:S02]  /*09b0*/  @!P2 MOV R27, R87 ;  /* 0x00000057001ba202 */ /* 0x000fe40000000f00 */
[----:B------:R-:W-:Y:S02]  /*09c0*/  @!P1 SHF.L.U64.HI R12, R22, 0x1, R23 ;  /* 0x00000001160c9819 */ /* 0x000fe40000010217 */
[----:B------:R-:W1:Y:S01]  /*09d0*/  @!P2 LDC.64 R22, c[0x0][0x398] ;  /* 0x0000e600ff16ab82 */ /* 0x000e620000000a00 */
[----:B------:R-:W-:Y:S01]  /*09e0*/  ISETP.GE.U32.AND P5, PT, R53, UR12, PT ;  /* 0x0000000c35007c0c */ /* 0x000fe2000bfa6070 */
[----:B------:R-:W-:-:S02]  /*09f0*/  @!P2 IMAD R31, R55, R43, R10 ;  /* 0x0000002b371fa224 */ /* 0x000fc400078e020a */
[----:B------:R-:W-:Y:S01]  /*0a00*/  @!P2 IMAD.WIDE.U32 R26, R55, R42, R26 ;  /* 0x0000002a371aa225 */ /* 0x000fe200078e001a */
[----:B--2---:R-:W-:Y:S02]  /*0a10*/  @!P1 IADD3 R36, P0, PT, R41, R36, RZ ;  /* 0x0000002429249210 */ /* 0x004fe40007f1e0ff */
[----:B------:R-:W-:Y:S01]  /*0a20*/  ISETP.GE.AND.EX P5, PT, R19, UR13, PT, P5 ;  /* 0x0000000d13007c0c */ /* 0x000fe2000bfa6350 */
[----:B----4-:R-:W2:Y:S01]  /*0a30*/  @!P4 LDC.64 R28, c[0x0][0x398] ;  /* 0x0000e600ff1ccb82 */ /* 0x010ea20000000a00 */
[----:B------:R-:W-:Y:S02]  /*0a40*/  @!P2 IADD3 R27, PT, PT, R27, R31, RZ ;  /* 0x0000001f1b1ba210 */ /* 0x000fe40007ffe0ff */
[----:B------:R-:W-:Y:S02]  /*0a50*/  @!P1 IADD3.X R37, PT, PT, R12, R37, RZ, P0, !PT ;  /* 0x000000250c259210 */ /* 0x000fe400007fe4ff */
[----:B------:R-:W-:Y:S02]  /*0a60*/  @!P1 IADD3 R40, P0, PT, R41, R32, RZ ;  /* 0x0000002029289210 */ /* 0x000fe40007f1e0ff */
[----:B------:R-:W-:-:S02]  /*0a70*/  @!P2 SHF.L.U32 R65, R26, 0x1, RZ ;  /* 0x000000011a41a819 */ /* 0x000fc400000006ff */
[----:B------:R-:W-:Y:S02]  /*0a80*/  @!P2 SHF.L.U64.HI R16, R26, 0x1, R27 ;  /* 0x000000011a10a819 */ /* 0x000fe4000001021b */
[----:B------:R-:W-:Y:S01]  /*0a90*/  @!P1 IADD3.X R41, PT, PT, R12, R33, RZ, P0, !PT ;  /* 0x000000210c299210 */ /* 0x000fe200007fe4ff */
[----:B------:R-:W4:Y:S01]  /*0aa0*/  @!P4 LDC.64 R26, c[0x0][0x3a0] ;  /* 0x0000e800ff1acb82 */ /* 0x000f220000000a00 */
[----:B0-----:R-:W-:Y:S02]  /*0ab0*/  @!P2 IADD3 R42, P0, PT, R65, R24, RZ ;  /* 0x00000018412aa210 */ /* 0x001fe40007f1e0ff */
[----:B------:R-:W-:Y:S02]  /*0ac0*/  MOV R10, RZ ;  /* 0x000000ff000a7202 */ /* 0x000fe40000000f00 */
[----:B------:R-:W-:-:S03]  /*0ad0*/  MOV R12, RZ ;  /* 0x000000ff000c7202 */ /* 0x000fc60000000f00 */
[----:B------:R-:W0:Y:S01]  /*0ae0*/  LDC.64 R32, c[0x0][0x3b8] ;  /* 0x0000ee00ff207b82 */ /* 0x000e220000000a00 */
[----:B------:R-:W-:Y:S01]  /*0af0*/  @!P2 IADD3.X R43, PT, PT, R16, R25, RZ, P0, !PT ;  /* 0x00000019102ba210 */ /* 0x000fe200007fe4ff */
[----:B------:R-:W-:Y:S01]  /*0b00*/  @!P4 IMAD R18, R17, R34, RZ ;  /* 0x000000221112c224 */ /* 0x000fe200078e02ff */
[----:B------:R-:W-:Y:S01]  /*0b10*/  @!P4 MOV R24, R88 ;  /* 0x000000580018c202 */ /* 0x000fe20000000f00 */
[----:B------:R1:W3:Y:S01]  /*0b20*/  @!P1 LDG.E R10, desc[UR8][R36.64] ;  /* 0x00000008240a9981 */ /* 0x0002e2000c1e1900 */
[----:B------:R-:W-:-:S03]  /*0b30*/  @!P4 MOV R25, R87 ;  /* 0x000000570019c202 */ /* 0x000fc60000000f00 */
[----:B------:R-:W0:Y:S01]  /*0b40*/  @!P5 LDC.64 R30, c[0x0][0x3f8] ;  /* 0x0000fe00ff1edb82 */ /* 0x000e220000000a00 */
[----:B------:R-:W-:Y:S01]  /*0b50*/  ISETP.GE.U32.AND P6, PT, R63, UR12, PT ;  /* 0x0000000c3f007c0c */ /* 0x000fe2000bfc6070 */
[----:B------:R0:W3:Y:S01]  /*0b60*/  @!P1 LDG.E R12, desc[UR8][R40.64] ;  /* 0x00000008280c9981 */ /* 0x0000e2000c1e1900 */
[----:B-1----:R-:W-:Y:S01]  /*0b70*/  @!P2 IADD3 R64, P1, PT, R65, R22, RZ ;  /* 0x000000164140a210 */ /* 0x002fe20007f3e0ff */
[C---:B------:R-:W-:Y:S02]  /*0b80*/  @!P4 IMAD R37, R54.reuse, R35, R18 ;  /* 0x000000233625c224 */ /* 0x040fe400078e0212 */
[----:B------:R-:W-:Y:S01]  /*0b90*/  @!P4 IMAD.WIDE.U32 R34, R54, R34, R24 ;  /* 0x000000223622c225 */ /* 0x000fe200078e0018 */
[----:B------:R-:W-:Y:S01]  /*0ba0*/  ISETP.GE.AND.EX P6, PT, R7, UR13, PT, P6 ;  /* 0x0000000d07007c0c */ /* 0x000fe2000bfc6360 */
[----:B------:R-:W1:Y:S01]  /*0bb0*/  @!P5 LDC.64 R24, c[0x0][0x3a0] ;  /* 0x0000e800ff18db82 */ /* 0x000e620000000a00 */
[----:B------:R-:W-:Y:S02]  /*0bc0*/  @!P2 IADD3.X R65, PT, PT, R16, R23, RZ, P1, !PT ;  /* 0x000000171041a210 */ /* 0x000fe40000ffe4ff */
[----:B------:R-:W-:-:S02]  /*0bd0*/  @!P4 IADD3 R23, PT, PT, R35, R37, RZ ;  /* 0x000000252317c210 */ /* 0x000fc40007ffe0ff */
[C---:B------:R-:W-:Y:S02]  /*0be0*/  @!P4 SHF.L.U32 R37, R34.reuse, 0x1, RZ ;  /* 0x000000012225c819 */ /* 0x040fe400000006ff */
[----:B------:R-:W-:Y:S02]  /*0bf0*/  @!P4 SHF.L.U64.HI R18, R34, 0x1, R23 ;  /* 0x000000012212c819 */ /* 0x000fe40000010217 */
[C---:B--2---:R-:W-:Y:S02]  /*0c00*/  @!P4 IADD3 R36, P1, PT, R37.reuse, R28, RZ ;  /* 0x0000001c2524c210 */ /* 0x044fe40007f3e0ff */
[----:B------:R-:W-:Y:S02]  /*0c10*/  ISETP.GE.U32.AND P3, PT, R52, UR12, PT ;  /* 0x0000000c34007c0c */ /* 0x000fe4000bf66070 */
[----:B----4-:R-:W-:Y:S01]  /*0c20*/  @!P4 IADD3 R46, P0, PT, R37, R26, RZ ;  /* 0x0000001a252ec210 */ /* 0x010fe20007f1e0ff */
[----:B0-----:R-:W-:Y:S01]  /*0c30*/  IMAD.WIDE R34, R48, 0x8, R32 ;  /* 0x0000000830227825 */ /* 0x001fe200078e0220 */
[----:B------:R-:W-:Y:S01]  /*0c40*/  @!P4 IADD3.X R37, PT, PT, R18, R29, RZ, P1, !PT ;  /* 0x0000001d1225c210 */ /* 0x000fe20000ffe4ff */
[----:B------:R-:W0:Y:S01]  /*0c50*/  @!P5 LDC.64 R22, c[0x0][0x398] ;  /* 0x0000e600ff16db82 */ /* 0x000e220000000a00 */
[----:B------:R-:W-:Y:S01]  /*0c60*/  ISETP.GE.AND.EX P3, PT, R21, UR13, PT, P3 ;  /* 0x0000000d15007c0c */ /* 0x000fe2000bf66330 */
[----:B------:R-:W-:Y:S01]  /*0c70*/  @!P5 IMAD R20, R19, R30, RZ ;  /* 0x0000001e1314d224 */ /* 0x000fe200078e02ff */
[----:B------:R-:W-:-:S05]  /*0c80*/  @!P5 MOV R32, R88 ;  /* 0x000000580020d202 */ /* 0x000fca0000000f00 */
[----:B------:R-:W2:Y:S01]  /*0c90*/  @!P6 LDC.64 R28, c[0x0][0x3f8] ;  /* 0x0000fe00ff1ceb82 */ /* 0x000ea20000000a00 */
[----:B------:R-:W-:Y:S02]  /*0ca0*/  @!P5 MOV R33, R87 ;  /* 0x000000570021d202 */ /* 0x000fe40000000f00 */
[----:B------:R-:W-:Y:S02]  /*0cb0*/  @!P4 IADD3.X R47, PT, PT, R18, R27, RZ, P0, !PT ;  /* 0x0000001b122fc210 */ /* 0x000fe400007fe4ff */
[----:B------:R4:W3:Y:S01]  /*0cc0*/  LDG.E.64 R26, desc[UR8][R34.64] ;  /* 0x00000008221a7981 */ /* 0x0008e2000c1e1b00 */
[C---:B------:R-:W-:Y:S02]  /*0cd0*/  @!P5 IMAD R41, R53.reuse, R31, R20 ;  /* 0x0000001f3529d224 */ /* 0x040fe400078e0214 */
[----:B------:R-:W-:Y:S02]  /*0ce0*/  @!P5 IMAD.WIDE.U32 R30, R53, R30, R32 ;  /* 0x0000001e351ed225 */ /* 0x000fe400078e0020 */
[----:B------:R-:W0:Y:S01]  /*0cf0*/  @!P3 LDC.64 R32, c[0x0][0x3f8] ;  /* 0x0000fe00ff20bb82 */ /* 0x000e220000000a00 */
[----:B------:R-:W-:-:S02]  /*0d00*/  MOV R16, RZ ;  /* 0x000000ff00107202 */ /* 0x000fc40000000f00 */
[----:B------:R-:W-:Y:S02]  /*0d10*/  @!P5 IADD3 R31, PT, PT, R31, R41, RZ ;  /* 0x000000291f1fd210 */ /* 0x000fe40007ffe0ff */
[C---:B------:R-:W-:Y:S02]  /*0d20*/  @!P5 SHF.L.U32 R41, R30.reuse, 0x1, RZ ;  /* 0x000000011e29d819 */ /* 0x040fe400000006ff */
[----:B------:R-:W-:Y:S01]  /*0d30*/  MOV R18, RZ ;  /* 0x000000ff00127202 */ /* 0x000fe20000000f00 */
[----:B------:R1:W3:Y:S01]  /*0d40*/  @!P2 LDG.E R16, desc[UR8][R64.64] ;  /* 0x000000084010a981 */ /* 0x0002e2000c1e1900 */
[----:B------:R-:W-:Y:S01]  /*0d50*/  @!P5 SHF.L.U64.HI R38, R30, 0x1, R31 ;  /* 0x000000011e26d819 */ /* 0x000fe2000001021f */
[----:B----4-:R-:W4:Y:S01]  /*0d60*/  LDC.64 R34, c[0x0][0x3a8] ;  /* 0x0000ea00ff227b82 */ /* 0x010f220000000a00 */
[----:B-1----:R-:W-:Y:S02]  /*0d70*/  @!P5 IADD3 R66, P0, PT, R41, R24, RZ ;  /* 0x000000182942d210 */ /* 0x002fe40007f1e0ff */
[----:B------:R-:W-:Y:S01]  /*0d80*/  ISETP.NE.AND P1, PT, RZ, UR11, PT ;  /* 0x0000000bff007c0c */ /* 0x000fe2000bf25270 */
[----:B------:R2:W3:Y:S01]  /*0d90*/  @!P4 LDG.E R18, desc[UR8][R46.64] ;  /* 0x000000082e12c981 */ /* 0x0004e2000c1e1900 */
[----:B------:R-:W-:-:S02]  /*0da0*/  MOV R20, RZ ;  /* 0x000000ff00147202 */ /* 0x000fc40000000f00 */
[----:B------:R-:W-:Y:S01]  /*0db0*/  @!P5 IADD3.X R67, PT, PT, R38, R25, RZ, P0, !PT ;  /* 0x000000192643d210 */ /* 0x000fe200007fe4ff */
[----:B------:R-:W1:Y:S01]  /*0dc0*/  @!P6 LDC.64 R30, c[0x0][0x3a0] ;  /* 0x0000e800ff1eeb82 */ /* 0x000e620000000a00 */
[----:B------:R-:W-:Y:S02]  /*0dd0*/  @!P6 MOV R64, R88 ;  /* 0x000000580040e202 */ /* 0x000fe40000000f00 */
[----:B------:R-:W-:Y:S01]  /*0de0*/  @!P6 MOV R65, R87 ;  /* 0x000000570041e202 */ /* 0x000fe20000000f00 */
[----:B------:R2:W3:Y:S01]  /*0df0*/  @!P4 LDG.E R20, desc[UR8][R36.64] ;  /* 0x000000082414c981 */ /* 0x0004e2000c1e1900 */
[----:B------:R-:W-:Y:S01]  /*0e00*/  IADD3 R39, PT, PT, R39, R14, RZ ;  /* 0x0000000e27277210 */ /* 0x000fe20007ffe0ff */
[-C--:B--2---:R-:W-:Y:S01]  /*0e10*/  @!P6 IMAD R46, R7, R28.reuse, RZ ;  /* 0x0000001c072ee224 */ /* 0x084fe200078e02ff */
[----:B------:R-:W-:Y:S01]  /*0e20*/  MOV R14, RZ ;  /* 0x000000ff000e7202 */ /* 0x000fe20000000f00 */
[----:B------:R-:W2:Y:S01]  /*0e30*/  @!P6 LDC.64 R24, c[0x0][0x398] ;  /* 0x0000e600ff18eb82 */ /* 0x000ea20000000a00 */
[----:B------:R-:W-:-:S04]  /*0e40*/  @!P6 IMAD.WIDE.U32 R64, R63, R28, R64 ;  /* 0x0000001c3f40e225 */ /* 0x000fc800078e0040 */
[----:B------:R-:W-:Y:S01]  /*0e50*/  @!P6 IMAD R69, R63, R29, R46 ;  /* 0x0000001d3f45e224 */ /* 0x000fe200078e022e */
[----:B------:R4:W3:Y:S02]  /*0e60*/  @!P2 LDG.E R14, desc[UR8][R42.64] ;  /* 0x000000082a0ea981 */ /* 0x0008e4000c1e1900 */
[----:B------:R-:W2:Y:S01]  /*0e70*/  @!P3 LDC.64 R36, c[0x0][0x3a0] ;  /* 0x0000e800ff24bb82 */ /* 0x000ea20000000a00 */
[----:B0-----:R-:W-:-:S07]  /*0e80*/  @!P5 IADD3 R40, P2, PT, R41, R22, RZ ;  /* 0x000000162928d210 */ /* 0x001fce0007f5e0ff */
[----:B------:R-:W0:Y:S01]  /*0e90*/  @!P3 LDC.64 R28, c[0x0][0x398] ;  /* 0x0000e600ff1cbb82 */ /* 0x000e220000000a00 */
[----:B------:R-:W-:Y:S01]  /*0ea0*/  @!P5 IADD3.X R41, PT, PT, R38, R23, RZ, P2, !PT ;  /* 0x000000172629d210 */ /* 0x000fe200017fe4ff */
[----:B------:R-:W-:Y:S01]  /*0eb0*/  @!P3 IMAD R23, R21, R32, RZ ;  /* 0x000000201517b224 */ /* 0x000fe200078e02ff */
[----:B------:R-:W-:Y:S02]  /*0ec0*/  @!P3 MOV R46, R88 ;  /* 0x00000058002eb202 */ /* 0x000fe40000000f00 */
[----:B------:R-:W-:-:S03]  /*0ed0*/  @!P3 MOV R47, R87 ;  /* 0x00000057002fb202 */ /* 0x000fc60000000f00 */
[----:B----4-:R-:W4:Y:S01]  /*0ee0*/  @P1 LDC.64 R42, c[0x0][0x3b0] ;  /* 0x0000ec00ff2a1b82 */ /* 0x010f220000000a00 */
[----:B------:R-:W-:Y:S01]  /*0ef0*/  MOV R22, RZ ;  /* 0x000000ff00167202 */ /* 0x000fe20000000f00 */
[C---:B------:R-:W-:Y:S01]  /*0f00*/  @!P3 IMAD R71, R52.reuse, R33, R23 ;  /* 0x000000213447b224 */ /* 0x040fe200078e0217 */
[----:B------:R-:W-:Y:S01]  /*0f10*/  @!P6 IADD3 R33, PT, PT, R65, R69, RZ ;  /* 0x000000454121e210 */ /* 0x000fe20007ffe0ff */
[----:B------:R-:W-:Y:S01]  /*0f20*/  @!P3 IMAD.WIDE.U32 R46, R52, R32, R46 ;  /* 0x00000020342eb225 */ /* 0x000fe200078e002e */
[----:B------:R-:W-:Y:S02]  /*0f30*/  @!P6 SHF.L.U32 R65, R64, 0x1, RZ ;  /* 0x000000014041e819 */ /* 0x000fe400000006ff */
[----:B------:R2:W3:Y:S02]  /*0f40*/  @!P5 LDG.E R22, desc[UR8][R66.64] ;  /* 0x000000084216d981 */ /* 0x0004e4000c1e1900 */
[C---:B-1----:R-:W-:Y:S02]  /*0f50*/  @!P6 IADD3 R32, P0, PT, R65.reuse, R30, RZ ;  /* 0x0000001e4120e210 */ /* 0x042fe40007f1e0ff */
[----:B--2---:R-:W-:-:S02]  /*0f60*/  @!P6 IADD3 R30, P2, PT, R65, R24, RZ ;  /* 0x00000018411ee210 */ /* 0x004fc40007f5e0ff */
[----:B------:R-:W-:Y:S02]  /*0f70*/  @!P3 SHF.L.U32 R65, R46, 0x1, RZ ;  /* 0x000000012e41b819 */ /* 0x000fe400000006ff */
[----:B------:R-:W-:Y:S02]  /*0f80*/  @!P6 SHF.L.U64.HI R66, R64, 0x1, R33 ;  /* 0x000000014042e819 */ /* 0x000fe40000010221 */
[----:B------:R-:W-:Y:S02]  /*0f90*/  @!P3 IADD3 R33, PT, PT, R47, R71, RZ ;  /* 0x000000472f21b210 */ /* 0x000fe40007ffe0ff */
[----:B0-----:R-:W-:Y:S02]  /*0fa0*/  @!P3 IADD3 R28, P4, PT, R65, R28, RZ ;  /* 0x0000001c411cb210 */ /* 0x001fe40007f9e0ff */
[----:B------:R-:W-:Y:S02]  /*0fb0*/  @!P3 SHF.L.U64.HI R24, R46, 0x1, R33 ;  /* 0x000000012e18b819 */ /* 0x000fe40000010221 */
[----:B------:R-:W-:-:S02]  /*0fc0*/  @!P6 IADD3.X R33, PT, PT, R66, R31, RZ, P0, !PT ;  /* 0x0000001f4221e210 */ /* 0x000fc400007fe4ff */
[----:B------:R-:W-:Y:S02]  /*0fd0*/  @!P3 IADD3 R36, P0, PT, R65, R36, RZ ;  /* 0x000000244124b210 */ /* 0x000fe40007f1e0ff */
[----:B------:R-:W-:Y:S02]  /*0fe0*/  CS2R R46, SRZ ;  /* 0x00000000002e7805 */ /* 0x000fe4000001ff00 */
[----:B------:R-:W-:Y:S02]  /*0ff0*/  MOV R23, RZ ;  /* 0x000000ff00177202 */ /* 0x000fe40000000f00 */
[----:B------:R-:W-:Y:S02]  /*1000*/  @!P6 IADD3.X R31, PT, PT, R66, R25, RZ, P2, !PT ;  /* 0x00000019421fe210 */ /* 0x000fe400017fe4ff */
[C---:B------:R-:W-:Y:S01]  /*1010*/  @!P3 IADD3.X R37, PT, PT, R24.reuse, R37, RZ, P0, !PT ;  /* 0x000000251825b210 */ /* 0x040fe200007fe4ff */
[----:B----4-:R-:W-:Y:S01]  /*1020*/  @P1 IMAD.WIDE R42, R39, 0x2, R42 ;  /* 0x00000002272a1825 */ /* 0x010fe200078e022a */
[----:B------:R-:W-:-:S02]  /*1030*/  @!P3 IADD3.X R29, PT, PT, R24, R29, RZ, P4, !PT ;  /* 0x0000001d181db210 */ /* 0x000fc400027fe4ff */
[----:B------:R-:W-:Y:S01]  /*1040*/  CS2R R24, SRZ ;  /* 0x0000000000187805 */ /* 0x000fe2000001ff00 */
[----:B------:R-:W2:Y:S01]  /*1050*/  @!P5 LDG.E R23, desc[UR8][R40.64] ;  /* 0x000000082817d981 */ /* 0x000ea2000c1e1900 */
[----:B------:R-:W-:-:S03]  /*1060*/  IMAD.WIDE R34, R39, 0x2, R34 ;  /* 0x0000000227227825 */ /* 0x000fc600078e0222 */
[----:B------:R-:W4:Y:S04]  /*1070*/  @P1 LDG.E.U16 R39, desc[UR8][R42.64] ;  /* 0x000000082a271981 */ /* 0x000f28000c1e1500 */
[----:B------:R-:W4:Y:S04]  /*1080*/  LDG.E.U16 R64, desc[UR8][R34.64] ;  /* 0x0000000822407981 */ /* 0x000f28000c1e1500 */
[----:B------:R-:W4:Y:S04]  /*1090*/  @P1 LDG.E.U16 R40, desc[UR8][R42.64+0x2] ;  /* 0x000002082a281981 */ /* 0x000f28000c1e1500 */
[----:B------:R-:W4:Y:S04]  /*10a0*/  LDG.E.U16 R38, desc[UR8][R34.64+0x2] ;  /* 0x0000020822267981 */ /* 0x000f28000c1e1500 */
[----:B------:R0:W4:Y:S04]  /*10b0*/  @!P6 LDG.E R47, desc[UR8][R32.64] ;  /* 0x00000008202fe981 */ /* 0x000128000c1e1900 */
[----:B------:R-:W4:Y:S04]  /*10c0*/  @!P6 LDG.E R46, desc[UR8][R30.64] ;  /* 0x000000081e2ee981 */ /* 0x000f28000c1e1900 */
[----:B------:R-:W4:Y:S04]  /*10d0*/  @!P3 LDG.E R24, desc[UR8][R36.64] ;  /* 0x000000082418b981 */ /* 0x000f28000c1e1900 */
[----:B------:R-:W4:Y:S01]  /*10e0*/  @!P3 LDG.E R25, desc[UR8][R28.64] ;  /* 0x000000081c19b981 */ /* 0x000f22000c1e1900 */
[----:B------:R-:W-:Y:S01]  /*10f0*/  MOV R83, 0x3f800000 ;  /* 0x3f80000000537802 */ /* 0x000fe20000000f00 */
[----:B------:R-:W-:Y:S01]  /*1100*/  UISETP.NE.AND UP0, UPT, UR11, URZ, UPT ;  /* 0x000000ff0b00728c */ /* 0x000fe2000bf05270 */
[----:B------:R-:W-:-:S02]  /*1110*/  MOV R65, RZ ;  /* 0x000000ff00417202 */ /* 0x000fc40000000f00 */
[----:B------:R-:W-:Y:S02]  /*1120*/  MOV R66, RZ ;  /* 0x000000ff00427202 */ /* 0x000fe40000000f00 */
[----:B-----5:R-:W-:Y:S02]  /*1130*/  PRMT R79, R45, 0x7632, R79 ;  /* 0x000076322d4f7816 */ /* 0x020fe4000000004f */
[----:B------:R-:W-:Y:S02]  /*1140*/  PRMT R80, R44, 0x7632, R80 ;  /* 0x000076322c507816 */ /* 0x000fe40000000050 */
[----:B---3--:R-:W-:Y:S02]  /*1150*/  PRMT R77, R6, 0x7632, R77 ;  /* 0x00007632064d7816 */ /* 0x008fe4000000004d */
[----:B------:R-:W-:Y:S01]  /*1160*/  PRMT R78, R8, 0x7632, R78 ;  /* 0x00007632084e7816 */ /* 0x000fe2000000004e */
[----:B------:R-:W-:-:S05]  /*1170*/  FFMA.FTZ R27, -R26, R26, R27 ;  /* 0x0000001a1a1b7223 */ /* 0x000fca000001011b */
[----:B------:R-:W-:-:S13]  /*1180*/  FSETP.GTU.FTZ.AND P0, PT, R27, RZ, PT ;  /* 0x000000ff1b00720b */ /* 0x000fda0003f1c000 */
[----:B0-----:R-:W0:Y:S01]  /*1190*/  @P0 LDC R32, c[0x0][0x3c0] ;  /* 0x0000f000ff200b82 */ /* 0x001e220000000800 */
[----:B------:R-:W-:Y:S02]  /*11a0*/  PRMT R75, R10, 0x7632, R75 ;  /* 0x000076320a4b7816 */ /* 0x000fe4000000004b */
[----:B------:R-:W-:Y:S02]  /*11b0*/  PRMT R76, R12, 0x7632, R76 ;  /* 0x000076320c4c7816 */ /* 0x000fe4000000004c */
[----:B------:R-:W-:Y:S02]  /*11c0*/  PRMT R74, R16, 0x7632, R74 ;  /* 0x00007632104a7816 */ /* 0x000fe4000000004a */
[----:B------:R-:W-:Y:S01]  /*11d0*/  PRMT R71, R18, 0x7632, R71 ;  /* 0x0000763212477816 */ /* 0x000fe20000000047 */
[----:B0-----:R-:W-:-:S04]  /*11e0*/  @P0 FADD.FTZ R32, R27, R32 ;  /* 0x000000201b200221 */ /* 0x001fc80000010000 */
[----:B------:R0:W1:Y:S01]  /*11f0*/  @P0 MUFU.RSQ R83, R32 ;  /* 0x0000002000530308 */ /* 0x0000620000001400 */
[----:B------:R-:W-:Y:S02]  /*1200*/  PRMT R73, R14, 0x7632, R73 ;  /* 0x000076320e497816 */ /* 0x000fe40000000049 */
[----:B------:R-:W-:Y:S02]  /*1210*/  PRMT R72, R20, 0x7632, R72 ;  /* 0x0000763214487816 */ /* 0x000fe40000000048 */
[----:B------:R-:W-:Y:S02]  /*1220*/  PRMT R69, R22, 0x7632, R69 ;  /* 0x0000763216457816 */ /* 0x000fe40000000045 */
[----:B--2---:R-:W-:Y:S02]  /*1230*/  PRMT R70, R23, 0x7632, R70 ;  /* 0x0000763217467816 */ /* 0x004fe40000000046 */
[----:B----4-:R-:W-:Y:S02]  /*1240*/  @P1 SHF.L.U32 R65, R39, 0x10, RZ ;  /* 0x0000001027411819 */ /* 0x010fe400000006ff */
[----:B------:R-:W-:-:S02]  /*1250*/  SHF.L.U32 R64, R64, 0x10, RZ ;  /* 0x0000001040407819 */ /* 0x000fc400000006ff */
[----:B------:R-:W-:Y:S02]  /*1260*/  @P1 SHF.L.U32 R66, R40, 0x10, RZ ;  /* 0x0000001028421819 */ /* 0x000fe400000006ff */
[----:B------:R-:W-:Y:S02]  /*1270*/  SHF.L.U32 R27, R38, 0x10, RZ ;  /* 0x00000010261b7819 */ /* 0x000fe400000006ff */
[----:B------:R-:W-:Y:S02]  /*1280*/  PRMT R81, R47, 0x7632, R81 ;  /* 0x000076322f517816 */ /* 0x000fe40000000051 */
[----:B------:R-:W-:Y:S02]  /*1290*/  PRMT R82, R46, 0x7632, R82 ;  /* 0x000076322e527816 */ /* 0x000fe40000000052 */
[----:B------:R-:W-:Y:S02]  /*12a0*/  PRMT R67, R24, 0x7632, R67 ;  /* 0x0000763218437816 */ /* 0x000fe40000000043 */
[----:B------:R-:W-:Y:S01]  /*12b0*/  PRMT R68, R25, 0x7632, R68 ;  /* 0x0000763219447816 */ /* 0x000fe20000000044 */
[----:B01----:R-:W-:Y:S06]  /*12c0*/  BRA.U UP0, `(.L_x_284) ;  /* 0x0000000900447547 */ /* 0x003fec000b800000 */
[----:B------:R-:W-:Y:S02]  /*12d0*/  SHF.L.U32 R31, R47, 0x10, RZ ;  /* 0x000000102f1f7819 */ /* 0x000fe400000006ff */
[----:B------:R-:W-:Y:S02]  /*12e0*/  SHF.L.U32 R33, R81, 0x10, RZ ;  /* 0x0000001051217819 */ /* 0x000fe400000006ff */
[----:B------:R-:W-:Y:S01]  /*12f0*/  SHF.L.U32 R29, R46, 0x10, RZ ;  /* 0x000000102e1d7819 */ /* 0x000fe200000006ff */
[C---:B------:R-:W-:Y:S01]  /*1300*/  FADD.FTZ R30, -R26.reuse, R31 ;  /* 0x0000001f1a1e7221 */ /* 0x040fe20000010100 */
[----:B------:R-:W-:Y:S01]  /*1310*/  SHF.L.U32 R35, R45, 0x10, RZ ;  /* 0x000000102d237819 */ /* 0x000fe200000006ff */
[----:B------:R-:W-:Y:S01]  /*1320*/  FADD.FTZ R32, -R26, R33 ;  /* 0x000000211a207221 */ /* 0x000fe20000010100 */
[----:B------:R-:W-:Y:S01]  /*1330*/  SHF.L.U32 R28, R82, 0x10, RZ ;  /* 0x00000010521c7819 */ /* 0x000fe200000006ff */
[----:B------:R-:W-:Y:S01]  /*1340*/  FMUL.FTZ R33, R64, R29 ;  /* 0x0000001d40217220 */ /* 0x000fe20000410000 */
        /* <DEDUP_REMOVED lines=116> */
[----:B------:R-:W-:Y:S01]  /*1a90*/  FFMA.FTZ R31, R30, R34, R31 ;  /* 0x000000221e1f7223 */ /* 0x000fe2000001001f */
[----:B------:R-:W-:Y:S01]  /*1aa0*/  FADD.FTZ R32, R29, R32 ;  /* 0x000000201d207221 */ /* 0x000fe20000010000 */
[----:B------:R-:W-:Y:S01]  /*1ab0*/  FFMA.FTZ R41, R34, R29, R41 ;  /* 0x0000001d22297223 */ /* 0x000fe20000010029 */
[----:B------:R-:W-:Y:S01]  /*1ac0*/  FADD.FTZ R34, -R26, R35 ;  /* 0x000000231a227221 */ /* 0x000fe20000010100 */
[----:B------:R-:W-:Y:S01]  /*1ad0*/  SHF.L.U32 R29, R67, 0x10, RZ ;  /* 0x00000010431d7819 */ /* 0x000fe200000006ff */
[----:B------:R-:W-:Y:S01]  /*1ae0*/  FMUL.FTZ R35, R64, R28 ;  /* 0x0000001c40237220 */ /* 0x000fe20000410000 */
[----:B------:R-:W-:Y:S01]  /*1af0*/  SHF.L.U32 R36, R68, 0x10, RZ ;  /* 0x0000001044247819 */ /* 0x000fe200000006ff */
[----:B------:R-:W-:Y:S01]  /*1b00*/  FMUL.FTZ R40, R34, R83 ;  /* 0x0000005322287220 */ /* 0x000fe20000410000 */
[----:B------:R-:W-:Y:S01]  /*1b10*/  FADD.FTZ R33, R33, R30 ;  /* 0x0000001e21217221 */ /* 0x000fe20000010000 */
[----:B------:R-:W-:Y:S01]  /*1b20*/  FADD.FTZ R34, -R26, R29 ;  /* 0x0000001d1a227221 */ /* 0x000fe20000010100 */
[----:B------:R-:W-:Y:S01]  /*1b30*/  FADD.FTZ R39, R32, R35 ;  /* 0x0000002320277221 */ /* 0x000fe20000010000 */
[----:B------:R-:W-:Y:S01]  /*1b40*/  FFMA.FTZ R42, R40, R35, R41 ;  /* 0x00000023282a7223 */ /* 0x000fe20000010029 */
[----:B------:R-:W-:Y:S01]  /*1b50*/  FMUL.FTZ R32, R27, R36 ;  /* 0x000000241b207220 */ /* 0x000fe20000410000 */
[----:B------:R-:W-:Y:S01]  /*1b60*/  FMUL.FTZ R29, R34, R83 ;  /* 0x00000053221d7220 */ /* 0x000fe20000410000 */
[----:B------:R-:W-:Y:S01]  /*1b70*/  FADD.FTZ R35, R33, R36 ;  /* 0x0000002421237221 */ /* 0x000fe20000010000 */
[----:B------:R-:W-:Y:S01]  /*1b80*/  FADD.FTZ R34, R38, R28 ;  /* 0x0000001c26227221 */ /* 0x000fe20000010000 */
[----:B------:R-:W-:Y:S01]  /*1b90*/  FADD.FTZ R39, R32, R39 ;  /* 0x0000002720277221 */ /* 0x000fe20000010000 */
[----:B------:R-:W-:Y:S01]  /*1ba0*/  FFMA.FTZ R42, R29, R32, R42 ;  /* 0x000000201d2a7223 */ /* 0x000fe2000001002a */
[----:B------:R-:W-:Y:S01]  /*1bb0*/  FFMA.FTZ R32, R28, R40, R37 ;  /* 0x000000281c207223 */ /* 0x000fe20000010025 */
[----:B------:R-:W-:Y:S01]  /*1bc0*/  FFMA.FTZ R33, R36, R29, R31 ;  /* 0x0000001d24217223 */ /* 0x000fe2000001001f */
[----:B------:R-:W-:Y:S06]  /*1bd0*/  BRA `(.L_x_285) ;  /* 0x0000001000807947 */ /* 0x000fec0003800000 */
.L_x_284:
        /* <DEDUP_REMOVED lines=8> */
[C---:B------:R-:W-:Y:S01]  /*1c60*/  FADD.FTZ R30, -R26.reuse, R35 ;  /* 0x000000231a1e7221 */ /* 0x040fe20000010100 */
[----:B------:R-:W-:Y:S01]  /*1c70*/  FADD.FTZ R42, -R26, R41 ;  /* 0x000000291a2a7221 */ /* 0x000fe20000010100 */
[--C-:B------:R-:W-:Y:S01]  /*1c80*/  FFMA.FTZ R31, R64, R29, R65.reuse ;  /* 0x0000001d401f7223 */ /* 0x100fe20000010041 */
[-C--:B------:R-:W-:Y:S01]  /*1c90*/  FMUL.FTZ R28, R28, R83.reuse ;  /* 0x000000531c1c7220 */ /* 0x080fe20000410000 */
[----:B------:R-:W-:Y:S01]  /*1ca0*/  FMUL.FTZ R30, R30, R83 ;  /* 0x000000531e1e7220 */ /* 0x000fe20000410000 */
[----:B------:R-:W-:Y:S01]  /*1cb0*/  SHF.L.U32 R41, R6, 0x10, RZ ;  /* 0x0000001006297819 */ /* 0x000fe200000006ff */
[----:B------:R-:W-:Y:S01]  /*1cc0*/  FMUL.FTZ R33, R31, -1.4426950216293334961 ;  /* 0xbfb8aa3b1f217820 */ /* 0x000fe20000410000 */
[----:B------:R-:W-:Y:S01]  /*1cd0*/  FFMA.FTZ R32, R27, R28, R66 ;  /* 0x0000001c1b207223 */ /* 0x000fe20000010042 */
[----:B------:R-:W-:Y:S01]  /*1ce0*/  FFMA.FTZ R37, R64, R30, R65 ;  /* 0x0000001e40257223 */ /* 0x000fe20000010041 */
[----:B------:R-:W-:-:S02]  /*1cf0*/  SHF.L.U32 R91, R10, 0x10, RZ ;  /* 0x000000100a5b7819 */ /* 0x000fc400000006ff */
[----:B------:R-:W-:Y:S01]  /*1d00*/  FMUL.FTZ R35, R32, -1.4426950216293334961 ;  /* 0xbfb8aa3b20237820 */ /* 0x000fe20000410000 */
[----:B------:R-:W0:Y:S01]  /*1d10*/  MUFU.EX2 R33, R33 ;  /* 0x0000002100217308 */ /* 0x000e220000000800 */
[----:B------:R-:W-:Y:S01]  /*1d20*/  FMUL.FTZ R39, R37, -1.4426950216293334961 ;  /* 0xbfb8aa3b25277820 */ /* 0x000fe20000410000 */
[----:B------:R-:W-:Y:S02]  /*1d30*/  SHF.L.U32 R90, R80, 0x10, RZ ;  /* 0x00000010505a7819 */ /* 0x000fe400000006ff */
[----:B------:R-:W-:-:S04]  /*1d40*/  SHF.L.U32 R95, R76, 0x10, RZ ;  /* 0x000000104c5f7819 */ /* 0x000fc800000006ff */
        /* <DEDUP_REMOVED lines=12> */
[----:B------:R-:W-:Y:S01]  /*1e10*/  FMUL.FTZ R31, R42, R83 ;  /* 0x000000532a1f7220 */ /* 0x000fe20000410000 */
[----:B------:R-:W-:Y:S01]  /*1e20*/  FADD.FTZ R42, -R26, R41 ;  /* 0x000000291a2a7221 */ /* 0x000fe20000010100 */
[----:B-1----:R-:W-:Y:S02]  /*1e30*/  FADD.FTZ R35, -R36, 1 ;  /* 0x3f80000024237421 */ /* 0x002fe40000010100 */
[----:B------:R-:W-:Y:S01]  /*1e40*/  FFMA.FTZ R40, R27, R31, R66 ;  /* 0x0000001f1b287223 */ /* 0x000fe20000010042 */
[----:B------:R-:W-:Y:S01]  /*1e50*/  FMUL.FTZ R38, R38, R33 ;  /* 0x0000002126267220 */ /* 0x000fe20000410000 */
[----:B------:R-:W-:Y:S01]  /*1e60*/  SHF.L.U32 R33, R77, 0x10, RZ ;  /* 0x000000104d217819 */ /* 0x000fe200000006ff */
[----:B------:R-:W-:Y:S01]  /*1e70*/  FFMA.FTZ R34, R32, R35, 1 ;  /* 0x3f80000020227423 */ /* 0x000fe20000010023 */
[----:B------:R-:W-:Y:S01]  /*1e80*/  FMUL.FTZ R32, R42, R83 ;  /* 0x000000532a207220 */ /* 0x000fe20000410000 */
[----:B------:R-:W-:Y:S01]  /*1e90*/  FMUL.FTZ R41, R40, -1.4426950216293334961 ;  /* 0xbfb8aa3b28297820 */ /* 0x000fe20000410000 */
[----:B------:R-:W-:-:S02]  /*1ea0*/  SHF.L.U32 R35, R82, 0x10, RZ ;  /* 0x0000001052237819 */ /* 0x000fc400000006ff */
[----:B------:R-:W-:-:S03]  /*1eb0*/  FFMA.FTZ R42, R64, R32, R65 ;  /* 0x00000020402a7223 */ /* 0x000fc60000010041 */
[----:B------:R-:W0:Y:S01]  /*1ec0*/  MUFU.EX2 R41, R41 ;  /* 0x0000002900297308 */ /* 0x000e220000000800 */
[----:B------:R-:W-:Y:S01]  /*1ed0*/  FMUL.FTZ R43, R42, -1.4426950216293334961 ;  /* 0xbfb8aa3b2a2b7820 */ /* 0x000fe20000410000 */
[----:B------:R-:W-:Y:S01]  /*1ee0*/  FMUL.FTZ R35, R35, R36 ;  /* 0x0000002423237220 */ /* 0x000fe20000410000 */
[----:B--2---:R-:W-:Y:S01]  /*1ef0*/  FADD.FTZ R36, -R39, 1 ;  /* 0x3f80000027247421 */ /* 0x004fe20000010100 */
[----:B------:R-:W-:Y:S02]  /*1f00*/  FMUL.FTZ R39, R84, R39 ;  /* 0x0000002754277220 */ /* 0x000fe40000410000 */
[----:B------:R-:W-:Y:S01]  /*1f10*/  FMUL.FTZ R35, R35, R34 ;  /* 0x0000002223237220 */ /* 0x000fe20000410000 */
[----:B------:R-:W-:Y:S01]  /*1f20*/  FFMA.FTZ R36, R37, R36, 1 ;  /* 0x3f80000025247423 */ /* 0x000fe20000010024 */
[----:B------:R-:W1:Y:S03]  /*1f30*/  MUFU.EX2 R43, R43 ;  /* 0x0000002b002b7308 */ /* 0x000e660000000800 */
[----:B------:R-:W-:Y:S01]  /*1f40*/  FMUL.FTZ R39, R39, R36 ;  /* 0x0000002427277220 */ /* 0x000fe20000410000 */
[----:B------:R-:W-:-:S04]  /*1f50*/  FADD.FTZ R36, -R26, R33 ;  /* 0x000000211a247221 */ /* 0x000fc80000010100 */
[----:B------:R-:W-:Y:S01]  /*1f60*/  FMUL.FTZ R33, R36, R83 ;  /* 0x0000005324217220 */ /* 0x000fe20000410000 */
[----:B0-----:R-:W-:-:S03]  /*1f70*/  FADD.FTZ R41, R41, 1 ;  /* 0x3f80000029297421 */ /* 0x001fc60000010000 */
[----:B------:R-:W-:-:S03]  /*1f80*/  FFMA.FTZ R36, R27, R33, R66 ;  /* 0x000000211b247223 */ /* 0x000fc60000010042 */
[----:B------:R-:W0:Y:S01]  /*1f90*/  MUFU.RCP R41, R41 ;  /* 0x0000002900297308 */ /* 0x000e220000001000 */
[----:B------:R-:W-:Y:S01]  /*1fa0*/  FMUL.FTZ R84, R36, -1.4426950216293334961 ;  /* 0xbfb8aa3b24547820 */ /* 0x000fe20000410000 */
[----:B-1----:R-:W-:-:S06]  /*1fb0*/  FADD.FTZ R34, R43, 1 ;  /* 0x3f8000002b227421 */ /* 0x002fcc0000010000 */
[----:B------:R1:W2:Y:S08]  /*1fc0*/  MUFU.RCP R43, R34 ;  /* 0x00000022002b7308 */ /* 0x0002b00000001000 */
[----:B------:R-:W3:Y:S01]  /*1fd0*/  MUFU.EX2 R84, R84 ;  /* 0x0000005400547308 */ /* 0x000ee20000000800 */
[----:B0-----:R-:W-:Y:S01]  /*1fe0*/  FADD.FTZ R37, -R41, 1 ;  /* 0x3f80000029257421 */ /* 0x001fe20000010100 */
[----:B-1----:R-:W-:-:S03]  /*1ff0*/  FADD.FTZ R34, -R26, R91 ;  /* 0x0000005b1a227221 */ /* 0x002fc60000010100 */
[----:B------:R-:W-:Y:S01]  /*2000*/  FFMA.FTZ R37, R40, R37, 1 ;  /* 0x3f80000028257423 */ /* 0x000fe20000010025 */
[----:B------:R-:W-:Y:S01]  /*2010*/  FMUL.FTZ R40, R90, R41 ;  /* 0x000000295a287220 */ /* 0x000fe20000410000 */
[----:B------:R-:W-:Y:S01]  /*2020*/  FMUL.FTZ R34, R34, R83 ;  /* 0x0000005322227220 */ /* 0x000fe20000410000 */
[----:B------:R-:W-:Y:S01]  /*2030*/  SHF.L.U32 R90, R8, 0x10, RZ ;  /* 0x00000010085a7819 */ /* 0x000fe200000006ff */
[----:B--2---:R-:W-:Y:S01]  /*2040*/  FADD.FTZ R41, -R43, 1 ;  /* 0x3f8000002b297421 */ /* 0x004fe20000010100 */
[----:B------:R-:W-:-:S03]  /*2050*/  FMUL.FTZ R40, R40, R37 ;  /* 0x0000002528287220 */ /* 0x000fc60000410000 */
[----:B------:R-:W-:Y:S01]  /*2060*/  FFMA.FTZ R42, R42, R41, 1 ;  /* 0x3f8000002a2a7423 */ /* 0x000fe20000010029 */
[----:B------:R-:W-:Y:S01]  /*2070*/  FMUL.FTZ R43, R90, R43 ;  /* 0x0000002b5a2b7220 */ /* 0x000fe20000410000 */
[----:B---3--:R-:W-:Y:S01]  /*2080*/  FADD.FTZ R41, R84, 1 ;  /* 0x3f80000054297421 */ /* 0x008fe20000010000 */
[----:B------:R-:W-:Y:S02]  /*2090*/  FFMA.FTZ R84, R64, R34, R65 ;  /* 0x0000002240547223 */ /* 0x000fe40000010041 */
[----:B------:R-:W-:Y:S01]  /*20a0*/  FMUL.FTZ R37, R43, R42 ;  /* 0x0000002a2b257220 */ /* 0x000fe20000410000 */
[----:B------:R-:W-:Y:S01]  /*20b0*/  SHF.L.U32 R42, R78, 0x10, RZ ;  /* 0x000000104e2a7819 */ /* 0x000fe200000006ff */
[----:B------:R-:W-:Y:S01]  /*20c0*/  FMUL.FTZ R90, R84, -1.4426950216293334961 ;  /* 0xbfb8aa3b545a7820 */ /* 0x000fe20000410000 */
[----:B------:R-:W0:Y:S08]  /*20d0*/  MUFU.RCP R41, R41 ;  /* 0x0000002900297308 */ /* 0x000e300000001000 */
[----:B------:R-:W1:Y:S01]  /*20e0*/  MUFU.EX2 R90, R90 ;  /* 0x0000005a005a7308 */ /* 0x000e620000000800 */
[----:B0-----:R-:W-:-:S04]  /*20f0*/  FADD.FTZ R43, -R41, 1 ;  /* 0x3f800000292b7421 */ /* 0x001fc80000010100 */
[----:B------:R-:W-:Y:S01]  /*2100*/  FFMA.FTZ R43, R36, R43, 1 ;  /* 0x3f800000242b7423 */ /* 0x000fe2000001002b */
[----:B------:R-:W-:Y:S01]  /*2110*/  FMUL.FTZ R36, R42, R41 ;  /* 0x000000292a247220 */ /* 0x000fe20000410000 */
[----:B------:R-:W-:Y:S01]  /*2120*/  FMUL.FTZ R42, R64, R38 ;  /* 0x00000026402a7220 */ /* 0x000fe20000410000 */
[----:B------:R-:W-:Y:S01]  /*2130*/  FMUL.FTZ R41, R27, R35 ;  /* 0x000000231b297220 */ /* 0x000fe20000410000 */
[----:B-1----:R-:W-:Y:S01]  /*2140*/  FADD.FTZ R92, R90, 1 ;  /* 0x3f8000005a5c7421 */ /* 0x002fe20000010000 */
[----:B------:R-:W-:Y:S01]  /*2150*/  FMUL.FTZ R36, R36, R43 ;  /* 0x0000002b24247220 */ /* 0x000fe20000410000 */
[----:B------:R-:W-:Y:S01]  /*2160*/  FFMA.FTZ R43, R29, R42, RZ ;  /* 0x0000002a1d2b7223 */ /* 0x000fe200000100ff */
[----:B------:R-:W-:-:S03]  /*2170*/  FADD.FTZ R42, RZ, R42 ;  /* 0x0000002aff2a7221 */ /* 0x000fc60000010000 */
[----:B------:R-:W0:Y:S01]  /*2180*/  MUFU.RCP R92, R92 ;  /* 0x0000005c005c7308 */ /* 0x000e220000001000 */
[----:B------:R-:W-:Y:S01]  /*2190*/  FFMA.FTZ R91, R28, R41, R43 ;  /* 0x000000291c5b7223 */ /* 0x000fe2000001002b */
[----:B------:R-:W-:Y:S01]  /*21a0*/  FADD.FTZ R42, R41, R42 ;  /* 0x0000002a292a7221 */ /* 0x000fe20000010000 */
[----:B------:R-:W-:Y:S01]  /*21b0*/  SHF.L.U32 R41, R12, 0x10, RZ ;  /* 0x000000100c297819 */ /* 0x000fe200000006ff */
[----:B------:R-:W-:Y:S01]  /*21c0*/  FFMA.FTZ R28, R28, R35, RZ ;  /* 0x000000231c1c7223 */ /* 0x000fe200000100ff */
[----:B------:R-:W-:Y:S01]  /*21d0*/  FADD.FTZ R35, RZ, R35 ;  /* 0x00000023ff237221 */ /* 0x000fe20000010000 */
[----:B0-----:R-:W-:Y:S02]  /*21e0*/  FADD.FTZ R43, -R92, 1 ;  /* 0x3f8000005c2b7421 */ /* 0x001fe40000010100 */
[----:B------:R-:W-:Y:S02]  /*21f0*/  FMUL.FTZ R41, R41, R92 ;  /* 0x0000005c29297220 */ /* 0x000fe40000410000 */
[----:B------:R-:W-:Y:S01]  /*2200*/  FFMA.FTZ R84, R84, R43, 1 ;  /* 0x3f80000054547423 */ /* 0x000fe2000001002b */
[----:B------:R-:W-:Y:S01]  /*2210*/  FFMA.FTZ R43, R29, R38, RZ ;  /* 0x000000261d2b7223 */ /* 0x000fe200000100ff */
[----:B------:R-:W-:Y:S01]  /*2220*/  SHF.L.U32 R29, R75, 0x10, RZ ;  /* 0x000000104b1d7819 */ /* 0x000fe200000006ff */
[----:B------:R-:W-:Y:S01]  /*2230*/  FADD.FTZ R38, RZ, R38 ;  /* 0x00000026ff267221 */ /* 0x000fe20000010000 */
[----:B------:R-:W-:Y:S01]  /*2240*/  FMUL.FTZ R41, R41, R84 ;  /* 0x0000005429297220 */ /* 0x000fe20000410000 */
[-C--:B------:R-:W-:Y:S01]  /*2250*/  FMUL.FTZ R84, R64, R39.reuse ;  /* 0x0000002740547220 */ /* 0x080fe20000410000 */
[----:B------:R-:W-:Y:S01]  /*2260*/  FFMA.FTZ R43, R30, R39, R43 ;  /* 0x000000271e2b7223 */ /* 0x000fe2000001002b */
[----:B------:R-:W-:Y:S01]  /*2270*/  FADD.FTZ R90, -R26, R29 ;  /* 0x0000001d1a5a7221 */ /* 0x000fe20000010100 */
[----:B------:R-:W-:Y:S01]  /*2280*/  FADD.FTZ R38, R38, R39 ;  /* 0x0000002726267221 */ /* 0x000fe20000010000 */
[----:B------:R-:W-:Y:S01]  /*2290*/  FFMA.FTZ R91, R30, R84, R91 ;  /* 0x000000541e5b7223 */ /* 0x000fe2000001005b */
[----:B------:R-:W-:Y:S01]  /*22a0*/  FADD.FTZ R93, R42, R84 ;  /* 0x000000542a5d7221 */ /* 0x000fe20000010000 */
[----:B------:R-:W-:Y:S01]  /*22b0*/  FMUL.FTZ R29, R90, R83 ;  /* 0x000000535a1d7220 */ /* 0x000fe20000410000 */
[----:B------:R-:W-:-:S03]  /*22c0*/  FFMA.FTZ R43, R32, R37, R43 ;  /* 0x00000025202b7223 */ /* 0x000fc6000001002b */
[----:B------:R-:W-:Y:S01]  /*22d0*/  FFMA.FTZ R30, R27, R29, R66 ;  /* 0x0000001d1b1e7223 */ /* 0x000fe20000010042 */
[----:B------:R-:W-:-:S03]  /*22e0*/  FFMA.FTZ R43, R34, R41, R43 ;  /* 0x00000029222b7223 */ /* 0x000fc6000001002b */
[----:B------:R-:W-:-:S06]  /*22f0*/  FMUL.FTZ R39, R30, -1.4426950216293334961 ;  /* 0xbfb8aa3b1e277820 */ /* 0x000fcc0000410000 */
[----:B------:R-:W0:Y:S02]  /*2300*/  MUFU.EX2 R39, R39 ;  /* 0x0000002700277308 */ /* 0x000e240000000800 */
[----:B0-----:R-:W-:Y:S01]  /*2310*/  FADD.FTZ R90, R39, 1 ;  /* 0x3f800000275a7421 */ /* 0x001fe20000010000 */
[----:B------:R-:W-:Y:S01]  /*2320*/  FADD.FTZ R39, R35, R40 ;  /* 0x0000002823277221 */ /* 0x000fe20000010000 */
[----:B------:R-:W-:-:S03]  /*2330*/  SHF.L.U32 R35, R16, 0x10, RZ ;  /* 0x0000001010237819 */ /* 0x000fc600000006ff */
[----:B------:R-:W-:Y:S01]  /*2340*/  FADD.FTZ R39, R39, R36 ;  /* 0x0000002427277221 */ /* 0x000fe20000010000 */
[----:B------:R-:W0:Y:S02]  /*2350*/  MUFU.RCP R90, R90 ;  /* 0x0000005a005a7308 */ /* 0x000e240000001000 */
[----:B0-----:R-:W-:Y:S01]  /*2360*/  FMUL.FTZ R42, R95, R90 ;  /* 0x0000005a5f2a7220 */ /* 0x001fe20000410000 */
[----:B------:R-:W-:-:S04]  /*2370*/  FADD.FTZ R95, -R90, 1 ;  /* 0x3f8000005a5f7421 */ /* 0x000fc80000010100 */
[----:B------:R-:W-:-:S04]  /*2380*/  FFMA.FTZ R95, R30, R95, 1 ;  /* 0x3f8000001e5f7423 */ /* 0x000fc8000001005f */
[----:B------:R-:W-:Y:S01]  /*2390*/  FMUL.FTZ R30, R42, R95 ;  /* 0x0000005f2a1e7220 */ /* 0x000fe20000410000 */
[----:B------:R-:W-:Y:S01]  /*23a0*/  SHF.L.U32 R95, R14, 0x10, RZ ;  /* 0x000000100e5f7819 */ /* 0x000fe200000006ff */
[-C--:B------:R-:W-:Y:S01]  /*23b0*/  FFMA.FTZ R42, R31, R40.reuse, R28 ;  /* 0x000000281f2a7223 */ /* 0x080fe2000001001c */
[----:B------:R-:W-:Y:S01]  /*23c0*/  FMUL.FTZ R40, R27, R40 ;  /* 0x000000281b287220 */ /* 0x000fe20000410000 */
[----:B------:R-:W-:Y:S02]  /*23d0*/  FADD.FTZ R39, R39, R30 ;  /* 0x0000001e27277221 */ /* 0x000fe40000010000 */
[----:B------:R-:W-:Y:S01]  /*23e0*/  FADD.FTZ R84, -R26, R95 ;  /* 0x0000005f1a547221 */ /* 0x000fe20000010100 */
[----:B------:R-:W-:Y:S01]  /*23f0*/  FFMA.FTZ R91, R31, R40, R91 ;  /* 0x000000281f5b7223 */ /* 0x000fe2000001005b */
[----:B------:R-:W-:Y:S01]  /*2400*/  FADD.FTZ R93, R40, R93 ;  /* 0x0000005d285d7221 */ /* 0x000fe20000010000 */
[----:B------:R-:W-:Y:S01]  /*2410*/  SHF.L.U32 R95, R74, 0x10, RZ ;  /* 0x000000104a5f7819 */ /* 0x000fe200000006ff */
[----:B------:R-:W-:Y:S01]  /*2420*/  FMUL.FTZ R28, R84, R83 ;  /* 0x00000053541c7220 */ /* 0x000fe20000410000 */
[-C--:B------:R-:W-:Y:S01]  /*2430*/  FFMA.FTZ R42, R33, R36.reuse, R42 ;  /* 0x00000024212a7223 */ /* 0x080fe2000001002a */
[----:B------:R-:W-:-:S02]  /*2440*/  FMUL.FTZ R36, R27, R36 ;  /* 0x000000241b247220 */ /* 0x000fc40000410000 */
[----:B------:R-:W-:Y:S01]  /*2450*/  FFMA.FTZ R31, R64, R28, R65 ;  /* 0x0000001c401f7223 */ /* 0x000fe20000010041 */
[----:B------:R-:W-:-:S03]  /*2460*/  FFMA.FTZ R42, R29, R30, R42 ;  /* 0x0000001e1d2a7223 */ /* 0x000fc6000001002a */
        /* <DEDUP_REMOVED lines=9> */
[----:B------:R-:W-:Y:S01]  /*2500*/  FADD.FTZ R40, R38, R37 ;  /* 0x0000002526287221 */ /* 0x000fe20000010000 */
[----:B------:R-:W-:Y:S01]  /*2510*/  FADD.FTZ R92, -R26, R31 ;  /* 0x0000001f1a5c7221 */ /* 0x000fe20000010100 */
[----:B------:R-:W-:Y:S01]  /*2520*/  FMUL.FTZ R38, R64, R37 ;  /* 0x0000002540267220 */ /* 0x000fe20000410000 */
[----:B------:R-:W-:Y:S01]  /*2530*/  FFMA.FTZ R43, R28, R35, R43 ;  /* 0x000000231c2b7223 */ /* 0x000fe2000001002b */
[----:B------:R-:W-:Y:S01]  /*2540*/  FADD.FTZ R40, R40, R41 ;  /* 0x0000002928287221 */ /* 0x000fe20000010000 */
[----:B------:R-:W-:Y:S01]  /*2550*/  FMUL.FTZ R31, R92, R83 ;  /* 0x000000535c1f7220 */ /* 0x000fe20000410000 */
[----:B------:R-:W-:Y:S01]  /*2560*/  FFMA.FTZ R91, R32, R38, R91 ;  /* 0x00000026205b7223 */ /* 0x000fe2000001005b */
[----:B------:R-:W-:Y:S01]  /*2570*/  FADD.FTZ R93, R93, R38 ;  /* 0x000000265d5d7221 */ /* 0x000fe20000010000 */
[----:B------:R-:W-:Y:S01]  /*2580*/  FADD.FTZ R40, R40, R35 ;  /* 0x0000002328287221 */ /* 0x000fe20000010000 */
[----:B------:R-:W-:Y:S01]  /*2590*/  FFMA.FTZ R32, R27, R31, R66 ;  /* 0x0000001f1b207223 */ /* 0x000fe20000010042 */
[----:B------:R-:W-:Y:S01]  /*25a0*/  FFMA.FTZ R91, R33, R36, R91 ;  /* 0x00000024215b7223 */ /* 0x000fe2000001005b */
[----:B------:R-:W-:-:S02]  /*25b0*/  FADD.FTZ R93, R36, R93 ;  /* 0x0000005d245d7221 */ /* 0x000fc40000010000 */
        /* <DEDUP_REMOVED lines=8> */
[----:B------:R-:W-:-:S03]  /*2640*/  SHF.L.U32 R95, R18, 0x10, RZ ;  /* 0x00000010125f7819 */ /* 0x000fc600000006ff */
[----:B------:R-:W-:Y:S02]  /*2650*/  FADD.FTZ R39, R39, R38 ;  /* 0x0000002627277221 */ /* 0x000fe40000010000 */
[----:B------:R-:W-:Y:S01]  /*2660*/  FADD.FTZ R32, -R26, R95 ;  /* 0x0000005f1a207221 */ /* 0x000fe20000010100 */
[----:B------:R-:W-:-:S03]  /*2670*/  SHF.L.U32 R95, R20, 0x10, RZ ;  /* 0x00000010145f7819 */ /* 0x000fc600000006ff */
[----:B------:R-:W-:-:S04]  /*2680*/  FMUL.FTZ R32, R32, R83 ;  /* 0x0000005320207220 */ /* 0x000fc80000410000 */
[----:B------:R-:W-:-:S04]  /*2690*/  FFMA.FTZ R33, R64, R32, R65 ;  /* 0x0000002040217223 */ /* 0x000fc80000010041 */
[----:B------:R-:W-:-:S06]  /*26a0*/  FMUL.FTZ R37, R33, -1.4426950216293334961 ;  /* 0xbfb8aa3b21257820 */ /* 0x000fcc0000410000 */
[----:B------:R-:W0:Y:S02]  /*26b0*/  MUFU.EX2 R37, R37 ;  /* 0x0000002500257308 */ /* 0x000e240000000800 */
[----:B0-----:R-:W-:-:S06]  /*26c0*/  FADD.FTZ R84, R37, 1 ;  /* 0x3f80000025547421 */ /* 0x001fcc0000010000 */
[----:B------:R-:W0:Y:S02]  /*26d0*/  MUFU.RCP R84, R84 ;  /* 0x0000005400547308 */ /* 0x000e240000001000 */
[----:B0-----:R-:W-:Y:S01]  /*26e0*/  FADD.FTZ R90, -R84, 1 ;  /* 0x3f800000545a7421 */ /* 0x001fe20000010100 */
[----:B------:R-:W-:Y:S01]  /*26f0*/  FMUL.FTZ R36, R95, R84 ;  /* 0x000000545f247220 */ /* 0x000fe20000410000 */
[----:B------:R-:W-:Y:S01]  /*2700*/  SHF.L.U32 R95, R71, 0x10, RZ ;  /* 0x00000010475f7819 */ /* 0x000fe200000006ff */
[----:B------:R-:W-:Y:S01]  /*2710*/  FMUL.FTZ R84, R64, R41 ;  /* 0x0000002940547220 */ /* 0x000fe20000410000 */
[----:B------:R-:W-:-:S03]  /*2720*/  FFMA.FTZ R33, R33, R90, 1 ;  /* 0x3f80000021217423 */ /* 0x000fc6000001005a */
[----:B------:R-:W-:Y:S01]  /*2730*/  FFMA.FTZ R91, R34, R84, R91 ;  /* 0x00000054225b7223 */ /* 0x000fe2000001005b */
[----:B------:R-:W-:Y:S01]  /*2740*/  FMUL.FTZ R33, R36, R33 ;  /* 0x0000002124217220 */ /* 0x000fe20000410000 */
[----:B------:R-:W-:Y:S01]  /*2750*/  FADD.FTZ R36, -R26, R95 ;  /* 0x0000005f1a247221 */ /* 0x000fe20000010100 */
[----:B------:R-:W-:Y:S01]  /*2760*/  FADD.FTZ R93, R93, R84 ;  /* 0x000000545d5d7221 */ /* 0x000fe20000010000 */
[----:B------:R-:W-:Y:S01]  /*2770*/  SHF.L.U32 R84, R72, 0x10, RZ ;  /* 0x0000001048547819 */ /* 0x000fe200000006ff */
[----:B------:R-:W-:Y:S01]  /*2780*/  FFMA.FTZ R43, R32, R33, R43 ;  /* 0x00000021202b7223 */ /* 0x000fe2000001002b */
[----:B------:R-:W-:Y:S01]  /*2790*/  FMUL.FTZ R36, R36, R83 ;  /* 0x0000005324247220 */ /* 0x000fe20000410000 */
[----:B------:R-:W-:-:S03]  /*27a0*/  FADD.FTZ R40, R40, R33 ;  /* 0x0000002128287221 */ /* 0x000fc60000010000 */
[----:B------:R-:W-:-:S04]  /*27b0*/  FFMA.FTZ R34, R27, R36, R66 ;  /* 0x000000241b227223 */ /* 0x000fc80000010042 */
[----:B------:R-:W-:-:S06]  /*27c0*/  FMUL.FTZ R37, R34, -1.4426950216293334961 ;  /* 0xbfb8aa3b22257820 */ /* 0x000fcc0000410000 */
        /* <DEDUP_REMOVED lines=8> */
[----:B------:R-:W-:Y:S01]  /*2850*/  SHF.L.U32 R95, R22, 0x10, RZ ;  /* 0x00000010165f7819 */ /* 0x000fe200000006ff */
[----:B------:R-:W-:Y:S02]  /*2860*/  FMUL.FTZ R84, R27, R30 ;  /* 0x0000001e1b547220 */ /* 0x000fe40000410000 */
[----:B------:R-:W-:Y:S02]  /*2870*/  FADD.FTZ R39, R39, R34 ;  /* 0x0000002227277221 */ /* 0x000fe40000010000 */
[----:B------:R-:W-:Y:S01]  /*2880*/  FADD.FTZ R90, -R26, R95 ;  /* 0x0000005f1a5a7221 */ /* 0x000fe20000010100 */
[----:B------:R-:W-:Y:S01]  /*2890*/  FFMA.FTZ R91, R29, R84, R91 ;  /* 0x000000541d5b7223 */ /* 0x000fe2000001005b */
[----:B------:R-:W-:Y:S02]  /*28a0*/  FADD.FTZ R93, R84, R93 ;  /* 0x0000005d545d7221 */ /* 0x000fe40000010000 */
[----:B------:R-:W-:-:S04]  /*28b0*/  FMUL.FTZ R30, R90, R83 ;  /* 0x000000535a1e7220 */ /* 0x000fc80000410000 */
        /* <DEDUP_REMOVED lines=8> */
[----:B------:R-:W-:Y:S01]  /*2940*/  FFMA.FTZ R84, R29, R84, 1 ;  /* 0x3f8000001d547423 */ /* 0x000fe20000010054 */
[----:B------:R-:W-:-:S03]  /*2950*/  SHF.L.U32 R29, R69, 0x10, RZ ;  /* 0x00000010451d7819 */ /* 0x000fc600000006ff */
[----:B------:R-:W-:Y:S01]  /*2960*/  FMUL.FTZ R37, R37, R84 ;  /* 0x0000005425257220 */ /* 0x000fe20000410000 */
[----:B------:R-:W-:Y:S01]  /*2970*/  FMUL.FTZ R84, R64, R35 ;  /* 0x0000002340547220 */ /* 0x000fe20000410000 */
[----:B------:R-:W-:Y:S02]  /*2980*/  FADD.FTZ R92, -R26, R29 ;  /* 0x0000001d1a5c7221 */ /* 0x000fe40000010100 */
[----:B------:R-:W-:Y:S01]  /*2990*/  FADD.FTZ R40, R40, R37 ;  /* 0x0000002528287221 */ /* 0x000fe20000010000 */
[----:B------:R-:W-:Y:S01]  /*29a0*/  FFMA.FTZ R91, R28, R84, R91 ;  /* 0x000000541c5b7223 */ /* 0x000fe2000001005b */
[----:B------:R-:W-:Y:S01]  /*29b0*/  FMUL.FTZ R29, R92, R83 ;  /* 0x000000535c1d7220 */ /* 0x000fe20000410000 */
[----:B------:R-:W-:-:S03]  /*29c0*/  FADD.FTZ R93, R93, R84 ;  /* 0x000000545d5d7221 */ /* 0x000fc60000010000 */
        /* <DEDUP_REMOVED lines=10> */
[----:B------:R-:W-:-:S05]  /*2a70*/  SHF.L.U32 R41, R24, 0x10, RZ ;  /* 0x0000001018297819 */ /* 0x000fca00000006ff */
[----:B------:R-:W-:Y:S01]  /*2a80*/  FADD.FTZ R84, -R26, R41 ;  /* 0x000000291a547221 */ /* 0x000fe20000010100 */
[-C--:B------:R-:W-:Y:S01]  /*2a90*/  FFMA.FTZ R41, R31, R38.reuse, R42 ;  /* 0x000000261f297223 */ /* 0x080fe2000001002a */
[----:B------:R-:W-:Y:S02]  /*2aa0*/  FMUL.FTZ R38, R27, R38 ;  /* 0x000000261b267220 */ /* 0x000fe40000410000 */
        /* <DEDUP_REMOVED lines=9> */
[----:B------:R-:W-:Y:S01]  /*2b40*/  FADD.FTZ R90, -R84, 1 ;  /* 0x3f800000545a7421 */ /* 0x000fe20000010100 */
[----:B------:R-:W-:-:S03]  /*2b50*/  SHF.L.U32 R95, R67, 0x10, RZ ;  /* 0x00000010435f7819 */ /* 0x000fc600000006ff */
[----:B------:R-:W-:Y:S02]  /*2b60*/  FFMA.FTZ R31, R31, R90, 1 ;  /* 0x3f8000001f1f7423 */ /* 0x000fe4000001005a */
[----:B------:R-:W-:Y:S02]  /*2b70*/  FADD.FTZ R90, -R26, R95 ;  /* 0x0000005f1a5a7221 */ /* 0x000fe40000010100 */
[----:B------:R-:W-:Y:S01]  /*2b80*/  FMUL.FTZ R31, R38, R31 ;  /* 0x0000001f261f7220 */ /* 0x000fe20000410000 */
[----:B------:R-:W-:Y:S01]  /*2b90*/  FMUL.FTZ R38, R64, R33 ;  /* 0x0000002140267220 */ /* 0x000fe20000410000 */
[----:B------:R-:W-:-:S03]  /*2ba0*/  FMUL.FTZ R94, R90, R83 ;  /* 0x000000535a5e7220 */ /* 0x000fc60000410000 */
[----:B------:R-:W-:Y:S01]  /*2bb0*/  FFMA.FTZ R42, R32, R38, R91 ;  /* 0x00000026202a7223 */ /* 0x000fe2000001005b */
[----:B------:R-:W-:Y:S01]  /*2bc0*/  FFMA.FTZ R32, R27, R94, R66 ;  /* 0x0000005e1b207223 */ /* 0x000fe20000010042 */
[----:B------:R-:W-:Y:S01]  /*2bd0*/  FADD.FTZ R38, R93, R38 ;  /* 0x000000265d267221 */ /* 0x000fe20000010000 */
[----:B------:R-:W-:Y:S02]  /*2be0*/  SHF.L.U32 R91, R68, 0x10, RZ ;  /* 0x00000010445b7819 */ /* 0x000fe400000006ff */
[----:B------:R-:W-:-:S06]  /*2bf0*/  FMUL.FTZ R84, R32, -1.4426950216293334961 ;  /* 0xbfb8aa3b20547820 */ /* 0x000fcc0000410000 */
[----:B------:R-:W0:Y:S02]  /*2c00*/  MUFU.EX2 R84, R84 ;  /* 0x0000005400547308 */ /* 0x000e240000000800 */
[----:B0-----:R-:W-:-:S06]  /*2c10*/  FADD.FTZ R90, R84, 1 ;  /* 0x3f800000545a7421 */ /* 0x001fcc0000010000 */
[----:B------:R-:W0:Y:S02]  /*2c20*/  MUFU.RCP R90, R90 ;  /* 0x0000005a005a7308 */ /* 0x000e240000001000 */
[----:B0-----:R-:W-:Y:S01]  /*2c30*/  FADD.FTZ R33, -R90, 1 ;  /* 0x3f8000005a217421 */ /* 0x001fe20000010100 */
[----:B------:R-:W-:-:S03]  /*2c40*/  FMUL.FTZ R91, R91, R90 ;  /* 0x0000005a5b5b7220 */ /* 0x000fc60000410000 */
[----:B------:R-:W-:Y:S01]  /*2c50*/  FFMA.FTZ R92, R32, R33, 1 ;  /* 0x3f800000205c7423 */ /* 0x000fe20000010021 */
[-C--:B------:R-:W-:Y:S01]  /*2c60*/  FMUL.FTZ R33, R27, R34.reuse ;  /* 0x000000221b217220 */ /* 0x080fe20000410000 */
[----:B------:R-:W-:Y:S01]  /*2c70*/  FFMA.FTZ R32, R36, R34, R41 ;  /* 0x0000002224207223 */ /* 0x000fe20000010029 */
[----:B------:R-:W-:Y:S01]  /*2c80*/  FFMA.FTZ R34, R30, R37, R43 ;  /* 0x000000251e227223 */ /* 0x000fe2000001002b */
[----:B------:R-:W-:Y:S01]  /*2c90*/  FMUL.FTZ R92, R91, R92 ;  /* 0x0000005c5b5c7220 */ /* 0x000fe20000410000 */
[----:B------:R-:W-:Y:S01]  /*2ca0*/  FFMA.FTZ R41, R36, R33, R42 ;  /* 0x0000002124297223 */ /* 0x000fe2000001002a */
[----:B------:R-:W-:Y:S01]  /*2cb0*/  FMUL.FTZ R36, R64, R37 ;  /* 0x0000002540247220 */ /* 0x000fe20000410000 */
[----:B------:R-:W-:-:S03]  /*2cc0*/  FADD.FTZ R38, R33, R38 ;  /* 0x0000002621267221 */ /* 0x000fc60000010000 */
[----:B------:R-:W-:Y:S01]  /*2cd0*/  FFMA.FTZ R42, R30, R36, R41 ;  /* 0x000000241e2a7223 */ /* 0x000fe20000010029 */
[----:B------:R-:W-:Y:S01]  /*2ce0*/  FADD.FTZ R33, R38, R36 ;  /* 0x0000002426217221 */ /* 0x000fe20000010000 */
[----:B------:R-:W-:-:S04]  /*2cf0*/  FMUL.FTZ R30, R27, R28 ;  /* 0x0000001c1b1e7220 */ /* 0x000fc80000410000 */
[C---:B------:R-:W-:Y:S01]  /*2d00*/  FFMA.FTZ R42, R29.reuse, R30, R42 ;  /* 0x0000001e1d2a7223 */ /* 0x040fe2000001002a */
[----:B------:R-:W-:Y:S01]  /*2d10*/  FADD.FTZ R33, R30, R33 ;  /* 0x000000211e217221 */ /* 0x000fe20000010000 */
[-C--:B------:R-:W-:Y:S01]  /*2d20*/  FMUL.FTZ R30, R64, R31.reuse ;  /* 0x0000001f401e7220 */ /* 0x080fe20000410000 */
[----:B------:R-:W-:Y:S01]  /*2d30*/  FFMA.FTZ R29, R29, R28, R32 ;  /* 0x0000001c1d1d7223 */ /* 0x000fe20000010020 */
[----:B------:R-:W-:Y:S01]  /*2d40*/  FADD.FTZ R28, R39, R28 ;  /* 0x0000001c271c7221 */ /* 0x000fe20000010000 */
[C---:B------:R-:W-:Y:S01]  /*2d50*/  FFMA.FTZ R32, R35.reuse, R31, R34 ;  /* 0x0000001f23207223 */ /* 0x040fe20000010022 */
[----:B------:R-:W-:Y:S01]  /*2d60*/  FFMA.FTZ R37, R35, R30, R42 ;  /* 0x0000001e23257223 */ /* 0x000fe2000001002a */
[----:B------:R-:W-:Y:S01]  /*2d70*/  FADD.FTZ R33, R33, R30 ;  /* 0x0000001e21217221 */ /* 0x000fe20000010000 */
[----:B------:R-:W-:Y:S01]  /*2d80*/  FMUL.FTZ R30, R27, R92 ;  /* 0x0000005c1b1e7220 */ /* 0x000fe20000410000 */
[----:B------:R-:W-:Y:S01]  /*2d90*/  FADD.FTZ R34, R40, R31 ;  /* 0x0000001f28227221 */ /* 0x000fe20000010000 */
[----:B------:R-:W-:-:S02]  /*2da0*/  FADD.FTZ R35, R28, R92 ;  /* 0x0000005c1c237221 */ /* 0x000fc40000010000 */
[----:B------:R-:W-:Y:S01]  /*2db0*/  FADD.FTZ R39, R30, R33 ;  /* 0x000000211e277221 */ /* 0x000fe20000010000 */
[C---:B------:R-:W-:Y:S01]  /*2dc0*/  FFMA.FTZ R42, R94.reuse, R30, R37 ;  /* 0x0000001e5e2a7223 */ /* 0x040fe20000010025 */
[----:B------:R-:W-:-:S07]  /*2dd0*/  FFMA.FTZ R33, R94, R92, R29 ;  /* 0x0000005c5e217223 */ /* 0x000fce000001001d */
.L_x_285:
[----:B------:R-:W0:Y:S01]  /*2de0*/  SHFL.DOWN PT, R28, R42, 0x1, 0x1f ;  /* 0x08201f002a1c7f89 */ /* 0x000e2200000e0000 */
[C---:B------:R-:W-:Y:S01]  /*2df0*/  ISETP.GT.AND P0, PT, R5.reuse, 0x1e, PT ;  /* 0x0000001e0500780c */ /* 0x040fe20003f04270 */
[----:B------:R-:W-:Y:S01]  /*2e00*/  BSSY.RECONVERGENT B0, `(.L_x_286) ;  /* 0x0000021000007945 */ /* 0x000fe20003800200 */
[C---:B------:R-:W-:Y:S01]  /*2e10*/  ISETP.GT.AND P5, PT, R5.reuse, 0xf, PT ;  /* 0x0000000f0500780c */ /* 0x040fe20003fa4270 */
[----:B------:R-:W1:Y:S01]  /*2e20*/  SHFL.DOWN PT, R29, R39, 0x1, 0x1f ;  /* 0x08201f00271d7f89 */ /* 0x000e6200000e0000 */
[----:B------:R-:W-:Y:S02]  /*2e30*/  ISETP.GT.AND P4, PT, R5, 0x17, PT ;  /* 0x000000170500780c */ /* 0x000fe40003f84270 */
[----:B------:R-:W-:Y:S01]  /*2e40*/  ISETP.NE.AND P2, PT, R2, RZ, PT ;  /* 0x000000ff0200720c */ /* 0x000fe20003f45270 */
[----:B------:R-:W-:Y:S01]  /*2e50*/  STS.128 [R61], R32 ;  /* 0x000000203d007388 */ /* 0x000fe20000000c00 */
        /* <DEDUP_REMOVED lines=27> */
.L_x_287:
[----:B------:R-:W-:Y:S05]  /*3010*/  BSYNC.RECONVERGENT B0 ;  /* 0x0000000000007941 */ /* 0x000fea0003800200 */
.L_x_286:
        /* <DEDUP_REMOVED lines=10> */
[----:B------:R-:W-:-:S02]  /*30c0*/  FADD.FTZ R84, R29, R31 ;  /* 0x0000001f1d547221 */ /* 0x000fc40000010000 */
[----:B0--3--:R-:W0:Y:S01]  /*30d0*/  LDS.128 R28, [UR6+0x40] ;  /* 0x00004006ff1c7984 */ /* 0x009e220008000c00 */
        /* <DEDUP_REMOVED lines=27> */
.L_x_289:
[----:B------:R-:W-:Y:S05]  /*3290*/  BSYNC.RECONVERGENT B0 ;  /* 0x0000000000007941 */ /* 0x000fea0003800200 */
.L_x_288:
        /* <DEDUP_REMOVED lines=158> */
.L_x_291:
[----:B------:R-:W-:Y:S05]  /*3c80*/  BSYNC.RECONVERGENT B0 ;  /* 0x0000000000007941 */ /* 0x000fea0003800200 */
.L_x_290:
[----:B------:R-:W-:Y:S04]  /*3c90*/  BSSY.RECONVERGENT B0, `(.L_x_292) ;  /* 0x000001d000007945 */ /* 0x000fe80003800200 */
[----:B------:R-:W-:Y:S05]  /*3ca0*/  @P0 BRA `(.L_x_293) ;  /* 0x00000000006c0947 */ /* 0x000fea0003800000 */
[----:B------:R-:W1:Y:S08]  /*3cb0*/  LDC.64 R30, c[0x0][0x3f8] ;  /* 0x0000fe00ff1e7b82 */ /* 0x000e700000000a00 */
[----:B------:R-:W4:Y:S01]  /*3cc0*/  LDC.64 R40, c[0x0][0x3d8] ;  /* 0x0000f600ff287b82 */ /* 0x000f220000000a00 */
[----:B-12---:R-:W-:Y:S01]  /*3cd0*/  IMAD.WIDE.U32 R36, R30, 0x3, RZ ;  /* 0x000000031e247825 */ /* 0x006fe200078e00ff */
[----:B------:R-:W-:-:S04]  /*3ce0*/  LEA R43, R31, R31, 0x1 ;  /* 0x0000001f1f2b7211 */ /* 0x000fc800078e08ff */
[----:B------:R-:W-:Y:S01]  /*3cf0*/  IADD3 R43, PT, PT, R37, R43, RZ ;  /* 0x0000002b252b7210 */ /* 0x000fe20007ffe0ff */
[----:B------:R-:W-:-:S03]  /*3d00*/  IMAD R37, R85, 0xe, R2 ;  /* 0x0000000e55257824 */ /* 0x000fc600078e0202 */
[----:B------:R-:W-:Y:S01]  /*3d10*/  LEA.HI R36, P0, R43, R36, RZ, 0x1 ;  /* 0x000000242b247211 */ /* 0x000fe200078108ff */
[----:B----4-:R-:W-:-:S03]  /*3d20*/  IMAD.WIDE R40, R37, 0x4, R40 ;  /* 0x0000000425287825 */ /* 0x010fc600078e0228 */
[----:B------:R-:W-:Y:S02]  /*3d30*/  IADD3.X R43, PT, PT, RZ, R43, RZ, P0, !PT ;  /* 0x0000002bff2b7210 */ /* 0x000fe400007fe4ff */
[----:B------:R-:W-:Y:S01]  /*3d40*/  LEA.HI R85, P0, R31, R30, RZ, 0x1 ;  /* 0x0000001e1f557211 */ /* 0x000fe200078108ff */
[----:B------:R4:W-:Y:S01]  /*3d50*/  REDG.E.ADD.F32.FTZ.RN.STRONG.GPU desc[UR8][R40.64], R32 ;  /* 0x00000020280079a6 */ /* 0x0009e2000c12f308 */
        /* <DEDUP_REMOVED lines=16> */
.L_x_293:
[----:B------:R-:W-:Y:S05]  /*3e60*/  BSYNC.RECONVERGENT B0 ;  /* 0x0000000000007941 */ /* 0x000fea0003800200 */
.L_x_292:
[----:B------:R-:W-:Y:S05]  /*3e70*/  @!P3 BRA `(.L_x_294) ;  /* 0x000000080094b947 */ /* 0x000fea0003800000 */
[----:B-12-4-:R-:W1:Y:S01]  /*3e80*/  LDC.64 R36, c[0x0][0x3d0] ;  /* 0x0000f400ff247b82 */ /* 0x016e620000000a00 */
[----:B------:R-:W-:Y:S02]  /*3e90*/  LOP3.LUT R30, R49, 0x1, RZ, 0xc0, !PT ;  /* 0x00000001311e7812 */ /* 0x000fe400078ec0ff */
[----:B------:R-:W-:-:S03]  /*3ea0*/  ISETP.GE.U32.AND P3, PT, R4, 0x8, PT ;  /* 0x000000080400780c */ /* 0x000fc60003f66070 */
[----:B------:R-:W-:-:S04]  /*3eb0*/  IMAD R33, R30, R3, RZ ;  /* 0x000000031e217224 */ /* 0x000fc800078e02ff */
[----:B------:R-:W-:-:S05]  /*3ec0*/  IMAD R30, R33, R4, RZ ;  /* 0x00000004211e7224 */ /* 0x000fca00078e02ff */
[----:B------:R-:W-:-:S05]  /*3ed0*/  SHF.L.U32 R31, R30, 0x1, RZ ;  /* 0x000000011e1f7819 */ /* 0x000fca00000006ff */
[----:B-1----:R-:W-:Y:S01]  /*3ee0*/  IMAD.WIDE R36, R31, 0x4, R36 ;  /* 0x000000041f247825 */ /* 0x002fe200078e0224 */
        /* <DEDUP_REMOVED lines=16> */
.L_x_296:
[----:B-1----:R-:W2:Y:S04]  /*3ff0*/  LDG.E.STRONG.GPU R32, desc[UR8][R30.64] ;  /* 0x000000081e207981 */ /* 0x002ea8000c1ef900 */
[----:B--2---:R-:W-:Y:S01]  /*4000*/  CCTL.IVALL ;  /* 0x00000000ff00798f */ /* 0x004fe20002000000 */
[----:B------:R-:W-:Y:S05]  /*4010*/  YIELD ;  /* 0x0000000000007946 */ /* 0x000fea0003800000 */
[----:B------:R-:W-:-:S13]  /*4020*/  ISETP.NE.AND P0, PT, R32, R39, PT ;  /* 0x000000272000720c */ /* 0x000fda0003f05270 */
[----:B------:R-:W-:Y:S05]  /*4030*/  @P0 BRA `(.L_x_296) ;  /* 0xfffffffc00ec0947 */ /* 0x000fea000383ffff */
.L_x_295:
[----:B------:R-:W-:Y:S05]  /*4040*/  WARPSYNC.ALL ;  /* 0x0000000000007948 */ /* 0x000fea0003800000 */
[----:B------:R-:W-:Y:S01]  /*4050*/  BAR.SYNC.DEFER_BLOCKING 0x0 ;  /* 0x0000000000007b1d */ /* 0x000fe20000010000 */
[----:B------:R-:W-:-:S05]  /*4060*/  HFMA2 R38, -RZ, RZ, 0, 0 ;  /* 0x00000000ff267431 */ /* 0x000fca00000001ff */
[----:B------:R-:W-:Y:S05]  /*4070*/  @!P3 BRA `(.L_x_297) ;  /* 0x00000004001cb947 */ /* 0x000fea0003800000 */
[CC--:B------:R-:W-:Y:S01]  /*4080*/  LEA R38, R3.reuse, R0.reuse, 0x1 ;  /* 0x0000000003267211 */ /* 0x0c0fe200078e08ff */
[C-C-:B------:R-:W-:Y:S01]  /*4090*/  IMAD R39, R3.reuse, 0x6, R0.reuse ;  /* 0x0000000603277824 */ /* 0x140fe200078e0200 */
[----:B------:R-:W-:Y:S01]  /*40a0*/  IADD3 R42, PT, PT, R0, R3, RZ ;  /* 0x00000003002a7210 */ /* 0x000fe20007ffe0ff */
[C-C-:B------:R-:W-:Y:S01]  /*40b0*/  IMAD R40, R3.reuse, 0x7, R0.reuse ;  /* 0x0000000703287824 */ /* 0x140fe200078e0200 */
[----:B------:R-:W-:Y:S01]  /*40c0*/  MOV R43, RZ ;  /* 0x000000ff002b7202 */ /* 0x000fe20000000f00 */
[----:B------:R-:W-:Y:S01]  /*40d0*/  IMAD R41, R3, 0x3, R0 ;  /* 0x0000000303297824 */ /* 0x000fe200078e0200 */
[----:B------:R-:W-:Y:S01]  /*40e0*/  MOV R84, R0 ;  /* 0x0000000000547202 */ /* 0x000fe20000000f00 */
[----:B------:R-:W-:Y:S01]  /*40f0*/  UIADD3 UR6, UPT, UPT, -UR10, URZ, URZ ;  /* 0x000000ff0a067290 */ /* 0x000fe2000fffe1ff */
[----:B------:R-:W-:Y:S02]  /*4100*/  MOV R85, R50 ;  /* 0x0000003200557202 */ /* 0x000fe40000000f00 */
[----:B------:R-:W-:-:S02]  /*4110*/  MOV R90, R51 ;  /* 0x00000033005a7202 */ /* 0x000fc40000000f00 */
[----:B------:R-:W-:-:S07]  /*4120*/  LOP3.LUT R92, R4, 0x7ffffff8, RZ, 0xc0, !PT ;  /* 0x7ffffff8045c7812 */ /* 0x000fce00078ec0ff */
.L_x_298:
[----:B------:R-:W-:Y:S02]  /*4130*/  ISETP.EQ.OR P4, PT, RZ, UR6, P2 ;  /* 0x00000006ff007c0c */ /* 0x000fe40009782670 */
[----:B-1----:R-:W-:-:S04]  /*4140*/  IADD3 R30, PT, PT, R43, 0x1, RZ ;  /* 0x000000012b1e7810 */ /* 0x002fc80007ffe0ff */
        /* <DEDUP_REMOVED lines=58> */
.L_x_297:
[----:B------:R-:W-:-:S13]  /*44f0*/  ISETP.NE.AND P0, PT, R59, RZ, PT ;  /* 0x000000ff3b00720c */ /* 0x000fda0003f05270 */
[----:B------:R-:W-:Y:S05]  /*4500*/  @!P0 BRA `(.L_x_294) ;  /* 0x0000000000f08947 */ /* 0x000fea0003800000 */
[----:B-1----:R-:W-:Y:S02]  /*4510*/  IADD3 R30, PT, PT, R59, -0x1, RZ ;  /* 0xffffffff3b1e7810 */ /* 0x002fe40007ffe0ff */
        /* <DEDUP_REMOVED lines=31> */
.L_x_299:
        /* <DEDUP_REMOVED lines=18> */
.L_x_300:
        /* <DEDUP_REMOVED lines=9> */
.L_x_301:
[----:B------:R-:W-:Y:S05]  /*48c0*/  BSYNC.RECONVERGENT B0 ;  /* 0x0000000000007941 */ /* 0x000fea0003800200 */
.L_x_294:
[----:B------:R-:W5:Y:S01]  /*48d0*/  S2UR UR7, SR_CgaCtaId ;  /* 0x00000000000779c3 */ /* 0x000f620000008800 */
[----:B------:R-:W-:Y:S01]  /*48e0*/  UMOV UR6, 0x400 ;  /* 0x0000040000067882 */ /* 0x000fe20000000000 */
[----:B------:R-:W-:Y:S01]  /*48f0*/  SHF.L.U32 R47, R47, 0x10, RZ ;  /* 0x000000102f2f7819 */ /* 0x000fe200000006ff */
[----:B------:R-:W0:Y:S01]  /*4900*/  LDCU.64 UR14, c[0x0][0x400] ;  /* 0x00008000ff0e77ac */ /* 0x000e220008000a00 */
[----:B------:R-:W-:Y:S02]  /*4910*/  SHF.L.U32 R81, R81, 0x10, RZ ;  /* 0x0000001051517819 */ /* 0x000fe400000006ff */
[----:B------:R-:W-:Y:S02]  /*4920*/  SHF.L.U32 R67, R67, 0x10, RZ ;  /* 0x0000001043437819 */ /* 0x000fe400000006ff */
[----:B------:R-:W-:Y:S02]  /*4930*/  SHF.L.U32 R45, R45, 0x10, RZ ;  /* 0x000000102d2d7819 */ /* 0x000fe400000006ff */
[----:B------:R-:W-:Y:S01]  /*4940*/  SHF.L.U32 R79, R79, 0x10, RZ ;  /* 0x000000104f4f7819 */ /* 0x000fe200000006ff */
[----:B------:R-:W-:Y:S01]  /*4950*/  FADD.FTZ R102, -R26, R67 ;  /* 0x000000431a667221 */ /* 0x000fe20000010100 */
[----:B-1--4-:R-:W-:Y:S01]  /*4960*/  SHF.L.U32 R33, R6, 0x10, RZ ;  /* 0x0000001006217819 */ /* 0x012fe200000006ff */
        /* <DEDUP_REMOVED lines=9> */
[----:B--2---:R-:W-:Y:S01]  /*4a00*/  SHF.L.U32 R37, R18, 0x10, RZ ;  /* 0x0000001012257819 */ /* 0x004fe200000006ff */
[C---:B------:R-:W-:Y:S01]  /*4a10*/  FADD.FTZ R84, -R26.reuse, R77 ;  /* 0x0000004d1a547221 */ /* 0x040fe20000010100 */
[----:B-----5:R-:W-:Y:S01]  /*4a20*/  ULEA UR6, UR7, UR6, 0x18 ;  /* 0x0000000607067291 */ /* 0x020fe2000f8ec0ff */
[----:B------:R-:W-:Y:S01]  /*4a30*/  SHF.L.U32 R71, R71, 0x10, RZ ;  /* 0x0000001047477819 */ /* 0x000fe200000006ff */
[----:B------:R-:W-:Y:S01]  /*4a40*/  FADD.FTZ R36, -R26, R35 ;  /* 0x000000231a247221 */ /* 0x000fe20000010100 */
        /* <DEDUP_REMOVED lines=12> */
[----:B------:R-:W-:-:S02]  /*4b10*/  SHF.L.U32 R82, R82, 0x10, RZ ;  /* 0x0000001052527819 */ /* 0x000fc400000006ff */
[----:B0--3--:R-:W-:Y:S01]  /*4b20*/  SHF.L.U32 R29, R14, 0x10, RZ ;  /* 0x000000100e1d7819 */ /* 0x009fe200000006ff */
[----:B------:R-:W-:-:S04]  /*4b30*/  FMUL.FTZ R28, R10, R83 ;  /* 0x000000530a1c7220 */ /* 0x000fc80000410000 */
[----:B------:R-:W-:Y:S01]  /*4b40*/  FADD.FTZ R38, -R26, R29 ;  /* 0x0000001d1a267221 */ /* 0x000fe20000010100 */
[----:B------:R-:W-:Y:S01]  /*4b50*/  SHF.L.U32 R29, R46, 0x10, RZ ;  /* 0x000000102e1d7819 */ /* 0x000fe200000006ff */
[----:B------:R-:W-:Y:S01]  /*4b60*/  FMUL.FTZ R26, R6, R83 ;  /* 0x00000053061a7220 */ /* 0x000fe20000410000 */
[----:B------:R-:W0:Y:S01]  /*4b70*/  LDS.64 R30, [UR6+0x88] ;  /* 0x00008806ff1e7984 */ /* 0x000e220008000a00 */
[----:B------:R-:W0:Y:S02]  /*4b80*/  LDCU UR6, c[0x0][0x42c] ;  /* 0x00008580ff0677ac */ /* 0x000e240008000800 */
[----:B0-----:R-:W-:Y:S01]  /*4b90*/  FMUL.FTZ R47, R30, UR6 ;  /* 0x000000061e2f7c20 */ /* 0x001fe20008410000 */
[----:B------:R-:W-:Y:S01]  /*4ba0*/  FMUL.FTZ R67, R31, UR6 ;  /* 0x000000061f437c20 */ /* 0x000fe20008410000 */
        /* <DEDUP_REMOVED lines=19> */
.L_x_302:
[----:B------:R-:W-:Y:S04]  /*4ce0*/  BSSY.RECONVERGENT B0, `(.L_x_303) ;  /* 0x0000014000007945 */ /* 0x000fe80003800200 */
[----:B------:R-:W-:Y:S05]  /*4cf0*/  @P6 BRA `(.L_x_304) ;  /* 0x0000000000486947 */ /* 0x000fea0003800000 */
[----:B------:R-:W0:Y:S01]  /*4d00*/  LDCU.64 UR12, c[0x0][0x3f8] ;  /* 0x00007f00ff0c77ac */ /* 0x000e220008000a00 */
[C-C-:B------:R-:W-:Y:S01]  /*4d10*/  FFMA.FTZ R31, R47.reuse, R26, R67.reuse ;  /* 0x0000001a2f1f7223 */ /* 0x140fe20000010043 */
[----:B------:R-:W-:Y:S01]  /*4d20*/  FFMA.FTZ R10, R47, R28, R67 ;  /* 0x0000001c2f0a7223 */ /* 0x000fe20000010043 */
[----:B------:R-:W-:Y:S01]  /*4d30*/  MOV R28, R88 ;  /* 0x00000058001c7202 */ /* 0x000fe20000000f00 */
        /* <DEDUP_REMOVED lines=14> */
.L_x_304:
[----:B------:R-:W-:Y:S05]  /*4e20*/  BSYNC.RECONVERGENT B0 ;  /* 0x0000000000007941 */ /* 0x000fea0003800200 */
.L_x_303:
[----:B------:R-:W-:Y:S01]  /*4e30*/  UISETP.NE.AND UP0, UPT, UR11, URZ, UPT ;  /* 0x000000ff0b00728c */ /* 0x000fe2000bf05270 */
[-C--:B------:R-:W-:Y:S01]  /*4e40*/  FMUL.FTZ R41, R36, R83.reuse ;  /* 0x0000005324297220 */ /* 0x080fe20000410000 */
[-C--:B------:R-:W-:Y:S01]  /*4e50*/  FMUL.FTZ R28, R32, R83.reuse ;  /* 0x00000053201c7220 */ /* 0x080fe20000410000 */
[-C--:B0-----:R-:W-:Y:S01]  /*4e60*/  FMUL.FTZ R30, R34, R83.reuse ;  /* 0x00000053221e7220 */ /* 0x081fe20000410000 */
[-C--:B------:R-:W-:Y:S01]  /*4e70*/  FMUL.FTZ R36, R38, R83.reuse ;  /* 0x0000005326247220 */ /* 0x080fe20000410000 */
[----:B------:R-:W-:Y:S01]  /*4e80*/  ISETP.GE.U32.AND P2, PT, R58, UR14, PT ;  /* 0x0000000e3a007c0c */ /* 0x000fe2000bf46070 */
        /* <DEDUP_REMOVED lines=11> */
[-C--:B------:R-:W-:Y:S01]  /*4f40*/  FMUL.FTZ R18, R96, R83.reuse ;  /* 0x0000005360127220 */ /* 0x080fe20000410000 */
[-C--:B------:R-:W-:Y:S01]  /*4f50*/  FMUL.FTZ R22, R98, R83.reuse ;  /* 0x0000005362167220 */ /* 0x080fe20000410000 */
[-C--:B------:R-:W-:Y:S01]  /*4f60*/  FMUL.FTZ R6, R100, R83.reuse ;  /* 0x0000005364067220 */ /* 0x080fe20000410000 */
[----:B------:R-:W-:Y:S01]  /*4f70*/  FMUL.FTZ R10, R102, R83 ;  /* 0x00000053660a7220 */ /* 0x000fe20000410000 */
[----:B------:R-:W-:Y:S01]  /*4f80*/  ISETP.GE.U32.AND P3, PT, R52, UR14, PT ;  /* 0x0000000e34007c0c */ /* 0x000fe2000bf66070 */
[--C-:B------:R-:W-:Y:S01]  /*4f90*/  FFMA.FTZ R73, R47, R28, R67.reuse ;  /* 0x0000001c2f497223 */ /* 0x100fe20000010043 */
[----:B------:R-:W-:Y:S01]  /*4fa0*/  ISETP.GE.AND.EX P2, PT, R9, UR15, PT, P2 ;  /* 0x0000000f09007c0c */ /* 0x000fe2000bf46320 */
        /* <DEDUP_REMOVED lines=10> */
[C-C-:B------:R-:W-:Y:S01]  /*5050*/  FFMA.FTZ R39, R47.reuse, R36, R67.reuse ;  /* 0x000000242f277223 */ /* 0x140fe20000010043 */
[C-C-:B------:R-:W-:Y:S01]  /*5060*/  FFMA.FTZ R40, R47.reuse, R38, R67.reuse ;  /* 0x000000262f287223 */ /* 0x140fe20000010043 */
[C-C-:B------:R-:W-:Y:S01]  /*5070*/  FFMA.FTZ R37, R47.reuse, R34, R67.reuse ;  /* 0x000000222f257223 */ /* 0x140fe20000010043 */
[C-C-:B------:R-:W-:Y:S01]  /*5080*/  FFMA.FTZ R26, R47.reuse, R32, R67.reuse ;  /* 0x000000202f1a7223 */ /* 0x140fe20000010043 */
[C-C-:B------:R-:W-:Y:S01]  /*5090*/  FFMA.FTZ R35, R47.reuse, R18, R67.reuse ;  /* 0x000000122f237223 */ /* 0x140fe20000010043 */
[C-C-:B------:R-:W-:Y:S01]  /*50a0*/  FFMA.FTZ R24, R47.reuse, R22, R67.reuse ;  /* 0x000000162f187223 */ /* 0x140fe20000010043 */
[C-C-:B------:R-:W-:Y:S01]  /*50b0*/  FFMA.FTZ R33, R47.reuse, R6, R67.reuse ;  /* 0x000000062f217223 */ /* 0x140fe20000010043 */
[----:B------:R-:W-:Y:S01]  /*50c0*/  FFMA.FTZ R14, R47, R10, R67 ;  /* 0x0000000a2f0e7223 */ /* 0x000fe20000010043 */
[----:B------:R-:W-:-:S02]  /*50d0*/  SHF.L.U32 R29, R44, 0x10, RZ ;  /* 0x000000102c1d7819 */ /* 0x000fc400000006ff */
        /* <DEDUP_REMOVED lines=20> */
.L_x_305:
        /* <DEDUP_REMOVED lines=18> */
.L_x_307:
[----:B------:R-:W-:Y:S05]  /*5340*/  BSYNC.RECONVERGENT B0 ;  /* 0x0000000000007941 */ /* 0x000fea0003800200 */
.L_x_306:
        /* <DEDUP_REMOVED lines=21> */
.L_x_308:
        /* <DEDUP_REMOVED lines=18> */
.L_x_310:
[----:B------:R-:W-:Y:S05]  /*55c0*/  BSYNC.RECONVERGENT B0 ;  /* 0x0000000000007941 */ /* 0x000fea0003800200 */
.L_x_309:
[----:B------:R-:W-:Y:S02]  /*55d0*/  SHF.L.U32 R12, R12, 0x10, RZ ;  /* 0x000000100c0c7819 */ /* 0x000fe400000006ff */
[----:B------:R-:W-:Y:S01]  /*55e0*/  SHF.L.U32 R76, R76, 0x10, RZ ;  /* 0x000000104c4c7819 */ /* 0x000fe200000006ff */
[----:B------:R-:W-:Y:S06]  /*55f0*/  BRA.U !UP0, `(.L_x_311) ;  /* 0x0000000108487547 */ /* 0x000fec000b800000 */
[----:B------:R-:W-:Y:S01]  /*5600*/  FFMA.FTZ R42, R27, R42, R66 ;  /* 0x0000002a1b2a7223 */ /* 0x000fe20000010042 */
[----:B------:R-:W-:-:S03]  /*5610*/  FFMA.FTZ R41, R64, R41, R65 ;  /* 0x0000002940297223 */ /* 0x000fc60000010041 */
[----:B01----:R-:W-:Y:S01]  /*5620*/  FMUL.FTZ R30, R42, -1.4426950216293334961 ;  /* 0xbfb8aa3b2a1e7820 */ /* 0x003fe20000410000 */
        /* <DEDUP_REMOVED lines=15> */
.L_x_311:
        /* <DEDUP_REMOVED lines=18> */
.L_x_313:
[----:B------:R-:W-:Y:S05]  /*5840*/  BSYNC.RECONVERGENT B0 ;  /* 0x0000000000007941 */ /* 0x000fea0003800200 */
.L_x_312:
        /* <DEDUP_REMOVED lines=21> */
.L_x_314:
        /* <DEDUP_REMOVED lines=9> */
[----:B------:R-:W-:Y:S01]  /*5a30*/  FMUL.FTZ R8, R8, R83 ;  /* 0x0000005308087220 */ /* 0x000fe20000410000 */
[----:B---3--:R-:W-:Y:S02]  /*5a40*/  IMAD R12, R15, UR6, RZ ;  /* 0x000000060f0c7c24 */ /* 0x008fe4000f8e02ff */
[----:B------:R-:W-:-:S04]  /*5a50*/  IMAD.WIDE.U32 R28, R55, UR6, R28 ;  /* 0x00000006371c7c25 */ /* 0x000fc8000f8e001c */
[----:B------:R-:W-:Y:S01]  /*5a60*/  IMAD R31, R55, UR7, R12 ;  /* 0x00000007371f7c24 */ /* 0x000fe2000f8e020c */
[----:B0-----:R-:W-:-:S04]  /*5a70*/  LEA R30, P0, R28, UR12, 0x1 ;  /* 0x0000000c1c1e7c11 */ /* 0x001fc8000f8008ff */
[----:B------:R-:W-:Y:S02]  /*5a80*/  IADD3 R31, PT, PT, R29, R31, RZ ;  /* 0x0000001f1d1f7210 */ /* 0x000fe40007ffe0ff */
[----:B------:R-:W-:Y:S02]  /*5a90*/  F2FP.BF16.F32.PACK_AB R29, R8, R39 ;  /* 0x00000027081d723e */ /* 0x000fe400000010ff */
[----:B------:R-:W-:-:S05]  /*5aa0*/  LEA.HI.X R31, R28, UR13, R31, 0x1, P0 ;  /* 0x0000000d1c1f7c11 */ /* 0x000fca00080f0c1f */
[----:B------:R3:W-:Y:S02]  /*5ab0*/  STG.E desc[UR8][R30.64], R29 ;  /* 0x0000001d1e007986 */ /* 0x0007e4000c101908 */
.L_x_316:
[----:B------:R-:W-:Y:S05]  /*5ac0*/  BSYNC.RECONVERGENT B0 ;  /* 0x0000000000007941 */ /* 0x000fea0003800200 */
.L_x_315:
        /* <DEDUP_REMOVED lines=10> */
[----:B0123--:R-:W0:Y:S01]  /*5b70*/  MUFU.RCP R29, R12 ;  /* 0x0000000c001d7308 */ /* 0x00fe220000001000 */
[----:B-----5:R-:W-:-:S07]  /*5b80*/  FADD.FTZ R28, R16, 1 ;  /* 0x3f800000101c7421 */ /* 0x020fce0000010000 */
        /* <DEDUP_REMOVED lines=9> */
.L_x_317:
[----:B------:R-:W-:Y:S01]  /*5c20*/  BSSY.RECONVERGENT B0, `(.L_x_318) ;  /* 0x0000012000007945 */ /* 0x000fe20003800200 */
[----:B------:R-:W-:Y:S01]  /*5c30*/  FFMA.FTZ R20, R64, R20, -R37 ;  /* 0x0000001440147223 */ /* 0x000fe20000010825 */
[----:B------:R-:W-:Y:S02]  /*5c40*/  FFMA.FTZ R8, R27, R72, -R26 ;  /* 0x000000481b087223 */ /* 0x000fe4000001081a */
[----:B------:R-:W-:Y:S05]  /*5c50*/  @P4 BRA `(.L_x_319) ;  /* 0x0000000000384947 */ /* 0x000fea0003800000 */
[----:B------:R-:W4:Y:S01]  /*5c60*/  LDCU.64 UR6, c[0x0][0x3f8] ;  /* 0x00007f00ff0677ac */ /* 0x000f220008000a00 */
[----:B------:R-:W-:Y:S01]  /*5c70*/  MOV R28, R88 ;  /* 0x00000058001c7202 */ /* 0x000fe20000000f00 */
[----:B------:R-:W-:Y:S01]  /*5c80*/  FMUL.FTZ R8, R8, R83 ;  /* 0x0000005308087220 */ /* 0x000fe20000410000 */
[----:B0123--:R-:W-:Y:S01]  /*5c90*/  MOV R29, R87 ;  /* 0x00000057001d7202 */ /* 0x00ffe20000000f00 */
[----:B------:R-:W0:Y:S01]  /*5ca0*/  LDCU.64 UR12, c[0x0][0x380] ;  /* 0x00007000ff0c77ac */ /* 0x000e220008000a00 */
[----:B----4-:R-:W-:Y:S02]  /*5cb0*/  IMAD R37, R17, UR6, RZ ;  /* 0x0000000611257c24 */ /* 0x010fe4000f8e02ff */
        /* <DEDUP_REMOVED lines=8> */
.L_x_319:
[----:B------:R-:W-:Y:S05]  /*5d40*/  BSYNC.RECONVERGENT B0 ;  /* 0x0000000000007941 */ /* 0x000fea0003800200 */
.L_x_318:
        /* <DEDUP_REMOVED lines=21> */
.L_x_320:
[----:B------:R-:W-:Y:S01]  /*5ea0*/  BSSY.RECONVERGENT B0, `(.L_x_321) ;  /* 0x0000012000007945 */ /* 0x000fe20003800200 */
[----:B------:R-:W-:Y:S01]  /*5eb0*/  FFMA.FTZ R8, R64, R23, -R35 ;  /* 0x0000001740087223 */ /* 0x000fe20000010823 */
[----:B------:R-:W-:Y:S02]  /*5ec0*/  FFMA.FTZ R24, R27, R70, -R24 ;  /* 0x000000461b187223 */ /* 0x000fe40000010818 */
[----:B------:R-:W-:Y:S05]  /*5ed0*/  @P5 BRA `(.L_x_322) ;  /* 0x0000000000385947 */ /* 0x000fea0003800000 */
[----:B------:R-:W5:Y:S01]  /*5ee0*/  LDCU.64 UR6, c[0x0][0x3f8] ;  /* 0x00007f00ff0677ac */ /* 0x000f620008000a00 */
[----:B------:R-:W-:Y:S01]  /*5ef0*/  MOV R22, R88 ;  /* 0x0000005800167202 */ /* 0x000fe20000000f00 */
[----:B01234-:R-:W-:Y:S01]  /*5f00*/  FMUL.FTZ R31, R8, R83 ;  /* 0x00000053081f7220 */ /* 0x01ffe20000410000 */
[----:B------:R-:W-:Y:S01]  /*5f10*/  MOV R23, R87 ;  /* 0x0000005700177202 */ /* 0x000fe20000000f00 */
[----:B------:R-:W0:Y:S01]  /*5f20*/  LDCU.64 UR12, c[0x0][0x380] ;  /* 0x00007000ff0c77ac */ /* 0x000e220008000a00 */
[----:B------:R-:W-:Y:S01]  /*5f30*/  FMUL.FTZ R8, R24, R83 ;  /* 0x0000005318087220 */ /* 0x000fe20000410000 */
[----:B-----5:R-:W-:Y:S02]  /*5f40*/  IMAD R12, R19, UR6, RZ ;  /* 0x00000006130c7c24 */ /* 0x020fe4000f8e02ff */
[----:B------:R-:W-:-:S04]  /*5f50*/  IMAD.WIDE.U32 R28, R53, UR6, R22 ;  /* 0x00000006351c7c25 */ /* 0x000fc8000f8e0016 */
[----:B------:R-:W-:Y:S01]  /*5f60*/  IMAD R23, R53, UR7, R12 ;  /* 0x0000000735177c24 */ /* 0x000fe2000f8e020c */
[----:B0-----:R-:W-:-:S04]  /*5f70*/  LEA R22, P0, R28, UR12, 0x1 ;  /* 0x0000000c1c167c11 */ /* 0x001fc8000f8008ff */
[----:B------:R-:W-:Y:S02]  /*5f80*/  IADD3 R23, PT, PT, R29, R23, RZ ;  /* 0x000000171d177210 */ /* 0x000fe40007ffe0ff */
[----:B------:R-:W-:Y:S02]  /*5f90*/  F2FP.BF16.F32.PACK_AB R29, R8, R31 ;  /* 0x0000001f081d723e */ /* 0x000fe400000010ff */
[----:B------:R-:W-:-:S05]  /*5fa0*/  LEA.HI.X R23, R28, UR13, R23, 0x1, P0 ;  /* 0x0000000d1c177c11 */ /* 0x000fca00080f0c17 */
[----:B------:R0:W-:Y:S02]  /*5fb0*/  STG.E desc[UR8][R22.64], R29 ;  /* 0x0000001d16007986 */ /* 0x0001e4000c101908 */
.L_x_322:
[----:B------:R-:W-:Y:S05]  /*5fc0*/  BSYNC.RECONVERGENT B0 ;  /* 0x0000000000007941 */ /* 0x000fea0003800200 */
.L_x_321:
        /* <DEDUP_REMOVED lines=10> */
[----:B------:R-:W1:Y:S01]  /*6070*/  MUFU.RCP R12, R12 ;  /* 0x0000000c000c7308 */ /* 0x000e620000001000 */
[----:B0-----:R-:W-:-:S07]  /*6080*/  FADD.FTZ R18, R16, 1 ;  /* 0x3f80000010127421 */ /* 0x001fce0000010000 */
[----:B------:R-:W0:Y:S01]  /*6090*/  MUFU.RCP R23, R18 ;  /* 0x0000001200177308 */ /* 0x000e220000001000 */
[----:B-1234-:R-:W-:Y:S01]  /*60a0*/  FADD.FTZ R29, -R12, 1 ;  /* 0x3f8000000c1d7421 */ /* 0x01efe20000010100 */
[----:B------:R-:W-:-:S03]  /*60b0*/  FMUL.FTZ R25, R25, R12 ;  /* 0x0000000c19197220 */ /* 0x000fc60000410000 */
[----:B------:R-:W-:Y:S01]  /*60c0*/  FFMA.FTZ R6, R6, R29, 1 ;  /* 0x3f80000006067423 */ /* 0x000fe2000001001d */
[----:B0-----:R-:W-:Y:S01]  /*60d0*/  FADD.FTZ R31, -R23, 1 ;  /* 0x3f800000171f7421 */ /* 0x001fe20000010100 */
[----:B------:R-:W-:Y:S02]  /*60e0*/  FMUL.FTZ R68, R68, R23 ;  /* 0x0000001744447220 */ /* 0x000fe40000410000 */
[----:B------:R-:W-:Y:S01]  /*60f0*/  FMUL.FTZ R25, R25, R6 ;  /* 0x0000000619197220 */ /* 0x000fe20000410000 */
[----:B------:R-:W-:-:S04]  /*6100*/  FFMA.FTZ R31, R10, R31, 1 ;  /* 0x3f8000000a1f7423 */ /* 0x000fc8000001001f */
[----:B------:R-:W-:-:S07]  /*6110*/  FMUL.FTZ R68, R68, R31 ;  /* 0x0000001f44447220 */ /* 0x000fce0000410000 */
.L_x_323:
[----:B------:R-:W-:Y:S01]  /*6120*/  ISETP.GE.AND.EX P3, PT, R21, UR15, PT, P3 ;  /* 0x0000000f15007c0c */ /* 0x000fe2000bf66330 */
[----:B------:R-:W-:Y:S01]  /*6130*/  FFMA.FTZ R64, R64, R25, -R33 ;  /* 0x0000001940407223 */ /* 0x000fe20000010821 */
[----:B------:R-:W-:Y:S01]  /*6140*/  FFMA.FTZ R14, R27, R68, -R14 ;  /* 0x000000441b0e7223 */ /* 0x000fe2000001080e */
[----:B------:R-:W-:Y:S02]  /*6150*/  BSSY.RECONVERGENT B0, `(.L_x_324) ;  /* 0x000000f000007945 */ /* 0x000fe40003800200 */
[-C--:B------:R-:W-:Y:S01]  /*6160*/  FMUL.FTZ R25, R64, R83.reuse ;  /* 0x0000005340197220 */ /* 0x080fe20000410000 */
[----:B------:R-:W-:-:S07]  /*6170*/  FMUL.FTZ R14, R14, R83 ;  /* 0x000000530e0e7220 */ /* 0x000fce0000410000 */
[----:B------:R-:W-:Y:S05]  /*6180*/  @P3 BRA `(.L_x_325) ;  /* 0x00000000002c3947 */ /* 0x000fea0003800000 */
[----:B------:R-:W0:Y:S01]  /*6190*/  LDCU.64 UR6, c[0x0][0x3f8] ;  /* 0x00007f00ff0677ac */ /* 0x000e220008000a00 */
[----:B------:R-:W-:Y:S02]  /*61a0*/  MOV R86, R88 ;  /* 0x0000005800567202 */ /* 0x000fe40000000f00 */
[----:B------:R-:W-:Y:S01]  /*61b0*/  F2FP.BF16.F32.PACK_AB R25, R14, R25 ;  /* 0x000000190e19723e */ /* 0x000fe200000010ff */
[----:B------:R-:W5:Y:S01]  /*61c0*/  LDCU.64 UR12, c[0x0][0x380] ;  /* 0x00007000ff0c77ac */ /* 0x000f620008000a00 */
[----:B0-----:R-:W-:Y:S02]  /*61d0*/  IMAD R23, R21, UR6, RZ ;  /* 0x0000000615177c24 */ /* 0x001fe4000f8e02ff */
[----:B------:R-:W-:-:S04]  /*61e0*/  IMAD.WIDE.U32 R86, R52, UR6, R86 ;  /* 0x0000000634567c25 */ /* 0x000fc8000f8e0056 */
[----:B------:R-:W-:Y:S01]  /*61f0*/  IMAD R23, R52, UR7, R23 ;  /* 0x0000000734177c24 */ /* 0x000fe2000f8e0217 */
[----:B-----5:R-:W-:-:S04]  /*6200*/  LEA R22, P0, R86, UR12, 0x1 ;  /* 0x0000000c56167c11 */ /* 0x020fc8000f8008ff */
[----:B------:R-:W-:-:S04]  /*6210*/  IADD3 R23, PT, PT, R87, R23, RZ ;  /* 0x0000001757177210 */ /* 0x000fc80007ffe0ff */
[----:B------:R-:W-:-:S05]  /*6220*/  LEA.HI.X R23, R86, UR13, R23, 0x1, P0 ;  /* 0x0000000d56177c11 */ /* 0x000fca00080f0c17 */
[----:B------:R0:W-:Y:S02]  /*6230*/  STG.E desc[UR8][R22.64], R25 ;  /* 0x0000001916007986 */ /* 0x0001e4000c101908 */
.L_x_325:
[----:B------:R-:W-:Y:S05]  /*6240*/  BSYNC.RECONVERGENT B0 ;  /* 0x0000000000007941 */ /* 0x000fea0003800200 */
.L_x_324:
[----:B------:R-:W-:Y:S02]  /*6250*/  IADD3 R48, PT, PT, R3, R48, RZ ;  /* 0x0000003003307210 */ /* 0x000fe40007ffe0ff */
[----:B------:R-:W-:Y:S02]  /*6260*/  IADD3 R49, PT, PT, R49, 0x1, RZ ;  /* 0x0000000131317810 */ /* 0x000fe40007ffe0ff */
[----:B------:R-:W-:-:S13]  /*6270*/  ISETP.GE.AND P0, PT, R48, UR4, PT ;  /* 0x0000000430007c0c */ /* 0x000fda000bf06270 */
[----:B------:R-:W-:Y:S05]  /*6280*/  @!P0 BRA `(.L_x_326) ;  /* 0xffffffa000308947 */ /* 0x000fea000383ffff */
.L_x_283:
[----:B------:R-:W5:Y:S01]  /*6290*/  LDC R6, c[0x0][0x370] ;  /* 0x0000dc00ff067b82 */ /* 0x000f620000000800 */
[----:B------:R-:W-:Y:S01]  /*62a0*/  ISETP.NE.AND P2, PT, R2, RZ, PT ;  /* 0x000000ff0200720c */ /* 0x000fe20003f45270 */
[----:B------:R-:W-:Y:S06]  /*62b0*/  BSSY.RECONVERGENT B0, `(.L_x_327) ;  /* 0x0000011000007945 */ /* 0x000fec0003800200 */
[----:B------:R-:W0:Y:S08]  /*62c0*/  LDC R7, c[0x0][0x374] ;  /* 0x0000dd00ff077b82 */ /* 0x000e300000000800 */
[----:B------:R-:W1:Y:S01]  /*62d0*/  LDC.64 R4, c[0x0][0x3c8] ;  /* 0x0000f200ff047b82 */ /* 0x000e620000000a00 */
[----:B-----5:R-:W-:-:S02]  /*62e0*/  ISETP.NE.AND P1, PT, R6, 0x1, PT ;  /* 0x000000010600780c */ /* 0x020fc40003f25270 */
[----:B------:R-:W-:Y:S02]  /*62f0*/  IADD3 R8, PT, PT, R6, -0x1, RZ ;  /* 0xffffffff06087810 */ /* 0x000fe40007ffe0ff */
[----:B0-----:R-:W-:-:S04]  /*6300*/  IADD3 R3, PT, PT, R7, -0x1, RZ ;  /* 0xffffffff07037810 */ /* 0x001fc80007ffe0ff */
[----:B------:R-:W-:Y:S02]  /*6310*/  ISETP.NE.AND P0, PT, R0, R3, PT ;  /* 0x000000030000720c */ /* 0x000fe40003f05270 */
[----:B------:R-:W-:Y:S02]  /*6320*/  SHF.L.U32 R0, R7, 0x1, RZ ;  /* 0x0000000107007819 */ /* 0x000fe400000006ff */
[----:B------:R-:W-:Y:S02]  /*6330*/  ISETP.NE.OR P0, PT, R8, UR10, P0 ;  /* 0x0000000a08007c0c */ /* 0x000fe40008705670 */
[----:B------:R-:W-:-:S05]  /*6340*/  SEL R3, R0, RZ, P1 ;  /* 0x000000ff00037207 */ /* 0x000fca0000800000 */
[----:B-1----:R-:W-:Y:S01]  /*6350*/  IMAD.WIDE.U32 R4, R3, 0x4, R4 ;  /* 0x0000000403047825 */ /* 0x002fe200078e0004 */
[----:B------:R-:W-:Y:S06]  /*6360*/  @P2 BRA `(.L_x_328) ;  /* 0x0000000000142947 */ /* 0x000fec0003800000 */
[----:B------:R-:W-:Y:S01]  /*6370*/  HFMA2 R3, -RZ, RZ, 0, 5.9604644775390625e-08 ;  /* 0x00000001ff037431 */ /* 0x000fe200000001ff */
[----:B------:R-:W-:Y:S06]  /*6380*/  MEMBAR.ALL.GPU ;  /* 0x0000000000007992 */ /* 0x000fec000000a000 */
[----:B------:R-:W-:-:S00]  /*6390*/  ERRBAR ;  /* 0x00000000000079ab */ /* 0x000fc00000000000 */
[----:B------:R-:W-:Y:S06]  /*63a0*/  CGAERRBAR ;  /* 0x00000000000075ab */ /* 0x000fec0000000000 */
[----:B------:R0:W-:Y:S02]  /*63b0*/  REDG.E.ADD.S32.STRONG.GPU desc[UR8][R4.64], R3 ;  /* 0x000000030400798e */ /* 0x0001e4000c12e308 */
.L_x_328:
[----:B------:R-:W-:Y:S05]  /*63c0*/  BSYNC.RECONVERGENT B0 ;  /* 0x0000000000007941 */ /* 0x000fea0003800200 */
.L_x_327:
[----:B------:R-:W-:Y:S05]  /*63d0*/  @P0 EXIT ;  /* 0x000000000000094d */ /* 0x000fea0003800000 */
[----:B------:R-:W-:Y:S05]  /*63e0*/  @P2 BRA `(.L_x_329) ;  /* 0x0000000000202947 */ /* 0x000fea0003800000 */
[----:B------:R-:W-:-:S05]  /*63f0*/  IMAD R0, R6, R7, RZ ;  /* 0x0000000706007224 */ /* 0x000fca00078e02ff */
[----:B------:R-:W-:-:S13]  /*6400*/  ISETP.NE.AND P0, PT, R0, -0x1, PT ;  /* 0xffffffff0000780c */ /* 0x000fda0003f05270 */
[----:B------:R-:W-:Y:S05]  /*6410*/  @!P0 BRA `(.L_x_329) ;  /* 0x0000000000148947 */ /* 0x000fea0003800000 */
.L_x_330:
[----:B0-----:R-:W5:Y:S04]  /*6420*/  LDG.E.STRONG.GPU R3, desc[UR8][R4.64] ;  /* 0x0000000804037981 */ /* 0x001f68000c1ef900 */
[----:B-----5:R-:W-:Y:S01]  /*6430*/  CCTL.IVALL ;  /* 0x00000000ff00798f */ /* 0x020fe20002000000 */
[----:B------:R-:W-:Y:S05]  /*6440*/  YIELD ;  /* 0x0000000000007946 */ /* 0x000fea0003800000 */
[----:B------:R-:W-:-:S13]  /*6450*/  ISETP.NE.AND P0, PT, R3, R0, PT ;  /* 0x000000000300720c */ /* 0x000fda0003f05270 */
[----:B------:R-:W-:Y:S05]  /*6460*/  @P0 BRA `(.L_x_330) ;  /* 0xfffffffc00ec0947 */ /* 0x000fea000383ffff */
.L_x_329:
        /* <DEDUP_REMOVED lines=39> */
[----:B--234-:R-:W-:Y:S02]  /*66e0*/  LEA.HI R31, P2, R11, R8, RZ, 0x1 ;  /* 0x000000080b1f7211 */ /* 0x01cfe400078508ff */
        /* <DEDUP_REMOVED lines=19> */
[----:B------:R-:W-:Y:S01]  /*6820*/  UMOV UR4, URZ ;  /* 0x000000ff00047c82 */ /* 0x000fe20008000000 */
[----:B------:R-:W-:-:S02]  /*6830*/  SHF.L.U64.HI R30, R3, 0x2, R0 ;  /* 0x00000002031e7819 */ /* 0x000fc40000010200 */
[----:B------:R-:W-:Y:S02]  /*6840*/  SHF.L.U64.HI R26, R31, 0x2, R32 ;  /* 0x000000021f1a7819 */ /* 0x000fe40000010220 */
[C---:B0-----:R-:W-:Y:S02]  /*6850*/  IADD3 R22, P2, PT, R20.reuse, UR10, RZ ;  /* 0x0000000a14167c10 */ /* 0x041fe4000ff5e0ff */
[----:B------:R-:W-:Y:S02]  /*6860*/  IADD3 R33, PT, PT, R7, UR4, RZ ;  /* 0x0000000407217c10 */ /* 0x000fe4000fffe0ff */
[----:B-1----:R-:W-:Y:S02]  /*6870*/  IADD3 R24, P1, PT, R20, UR6, RZ ;  /* 0x0000000614187c10 */ /* 0x002fe4000ff3e0ff */
[----:B------:R-:W-:Y:S01]  /*6880*/  MOV R2, R6 ;  /* 0x0000000600027202 */ /* 0x000fe20000000f00 */
[----:B------:R-:W-:Y:S01]  /*6890*/  IMAD.WIDE.U32 R6, R4, 0x4, RZ ;  /* 0x0000000404067825 */ /* 0x000fe200078e00ff */
[----:B------:R-:W-:-:S02]  /*68a0*/  IADD3.X R23, PT, PT, R21, UR11, RZ, P2, !PT ;  /* 0x0000000b15177c10 */ /* 0x000fc400097fe4ff */
[----:B------:R-:W-:Y:S02]  /*68b0*/  IADD3.X R25, PT, PT, R21, UR7, RZ, P1, !PT ;  /* 0x0000000715197c10 */ /* 0x000fe40008ffe4ff */
[----:B------:R-:W-:Y:S02]  /*68c0*/  IADD3 R16, P2, PT, RZ, -R9, RZ ;  /* 0x80000009ff107210 */ /* 0x000fe40007f5e0ff */
[----:B--2---:R-:W-:Y:S02]  /*68d0*/  IADD3 R20, P1, PT, R20, UR12, RZ ;  /* 0x0000000c14147c10 */ /* 0x004fe4000ff3e0ff */
[----:B------:R-:W-:Y:S02]  /*68e0*/  SHF.L.U32 R9, R5, 0x2, RZ ;  /* 0x0000000205097819 */ /* 0x000fe400000006ff */
[----:B------:R-:W-:Y:S02]  /*68f0*/  IADD3.X R21, PT, PT, R21, UR13, RZ, P1, !PT ;  /* 0x0000000d15157c10 */ /* 0x000fe40008ffe4ff */
[----:B------:R-:W-:-:S02]  /*6900*/  IADD3 R28, PT, PT, R7, R9, RZ ;  /* 0x00000009071c7210 */ /* 0x000fc40007ffe0ff */
[----:B------:R-:W-:-:S07]  /*6910*/  IADD3.X R18, PT, PT, RZ, -0x1, RZ, P2, !PT ;  /* 0xffffffffff127810 */ /* 0x000fce00017fe4ff */
.L_x_333:
        /* <DEDUP_REMOVED lines=14> */
[----:B------:R-:W-:-:S04]  /*6a00*/  IADD3 R16, P1, PT, R16, 0x1, RZ ;  /* 0x0000000110107810 */ /* 0x000fc80007f3e0ff */
[----:B------:R-:W-:Y:S02]  /*6a10*/  IADD3.X R18, PT, PT, RZ, R18, RZ, P1, !PT ;  /* 0x00000012ff127210 */ /* 0x000fe40000ffe4ff */
[----:B------:R-:W-:-:S04]  /*6a20*/  ISETP.NE.U32.AND P1, PT, R16, RZ, PT ;  /* 0x000000ff1000720c */ /* 0x000fc80003f25070 */
[----:B------:R-:W-:Y:S02]  /*6a30*/  ISETP.NE.AND.EX P1, PT, R18, RZ, PT, P1 ;  /* 0x000000ff1200720c */ /* 0x000fe40003f25310 */
[----:B------:R-:W-:Y:S02]  /*6a40*/  IADD3 R24, P2, PT, R24, 0x700, RZ ;  /* 0x0000070018187810 */ /* 0x000fe40007f5e0ff */
[----:B------:R-:W-:Y:S02]  /*6a50*/  IADD3 R22, P3, PT, R22, 0x700, RZ ;  /* 0x0000070016167810 */ /* 0x000fe40007f7e0ff */
[----:B------:R-:W-:Y:S02]  /*6a60*/  IADD3.X R25, PT, PT, RZ, R25, RZ, P2, !PT ;  /* 0x00000019ff197210 */ /* 0x000fe400017fe4ff */
[----:B--2---:R-:W-:Y:S02]  /*6a70*/  F2FP.BF16.F32.PACK_AB R17, R11, R8 ;  /* 0x000000080b11723e */ /* 0x004fe400000010ff */
[----:B------:R-:W-:-:S02]  /*6a80*/  MOV R8, R20 ;  /* 0x0000001400087202 */ /* 0x000fc40000000f00 */
[-C--:B------:R-:W-:Y:S02]  /*6a90*/  MOV R11, R23.reuse ;  /* 0x00000017000b7202 */ /* 0x080fe40000000f00 */
[----:B---3--:R-:W-:Y:S01]  /*6aa0*/  F2FP.BF16.F32.PACK_AB R19, R15, R12 ;  /* 0x0000000c0f13723e */ /* 0x008fe200000010ff */
[----:B------:R0:W-:Y:S04]  /*6ab0*/  STG.E desc[UR8][R8.64], R17 ;  /* 0x0000001108007986 */ /* 0x0001e8000c101908 */
[----:B------:R0:W-:Y:S01]  /*6ac0*/  STG.E desc[UR8][R10.64], R19 ;  /* 0x000000130a007986 */ /* 0x0001e2000c101908 */
[----:B------:R-:W-:Y:S02]  /*6ad0*/  IADD3 R20, P4, PT, R20, 0x700, RZ ;  /* 0x0000070014147810 */ /* 0x000fe40007f9e0ff */
[----:B------:R-:W-:-:S02]  /*6ae0*/  IADD3.X R23, PT, PT, RZ, R23, RZ, P3, !PT ;  /* 0x00000017ff177210 */ /* 0x000fc40001ffe4ff */
[----:B------:R-:W-:Y:S01]  /*6af0*/  IADD3.X R21, PT, PT, RZ, R21, RZ, P4, !PT ;  /* 0x00000015ff157210 */ /* 0x000fe200027fe4ff */
[----:B------:R-:W-:Y:S08]  /*6b00*/  @P1 BRA `(.L_x_333) ;  /* 0xfffffffc00841947 */ /* 0x000ff0000383ffff */
.L_x_332:
[----:B------:R-:W-:Y:S05]  /*6b10*/  BSYNC.RECONVERGENT B0 ;  /* 0x0000000000007941 */ /* 0x000fea0003800200 */
.L_x_331:
[----:B------:R-:W-:Y:S05]  /*6b20*/  @!P0 EXIT ;  /* 0x000000000000894d */ /* 0x000fea0003800000 */
[C---:B------:R-:W-:Y:S01]  /*6b30*/  SHF.L.U64.HI R37, R31.reuse, 0x2, R32 ;  /* 0x000000021f257819 */ /* 0x040fe20000010220 */
[----:B------:R-:W1:Y:S01]  /*6b40*/  LDCU.64 UR4, c[0x0][0x3d8] ;  /* 0x00007b00ff0477ac */ /* 0x000e620008000a00 */
[----:B------:R-:W-:Y:S02]  /*6b50*/  SHF.L.U32 R39, R31, 0x2, RZ ;  /* 0x000000021f277819 */ /* 0x000fe400000006ff */
[C---:B------:R-:W-:Y:S01]  /*6b60*/  SHF.L.U64.HI R29, R4.reuse, 0x2, R5 ;  /* 0x00000002041d7819 */ /* 0x040fe20000010205 */
[----:B------:R-:W2:Y:S01]  /*6b70*/  LDCU.64 UR6, c[0x0][0x388] ;  /* 0x00007100ff0677ac */ /* 0x000ea20008000a00 */
[----:B------:R-:W-:Y:S02]  /*6b80*/  SHF.L.U32 R27, R4, 0x2, RZ ;  /* 0x00000002041b7819 */ /* 0x000fe400000006ff */
[C---:B------:R-:W-:Y:S01]  /*6b90*/  SHF.L.U64.HI R31, R3.reuse, 0x2, R0 ;  /* 0x00000002031f7819 */ /* 0x040fe20000010200 */
[----:B------:R-:W3:Y:S01]  /*6ba0*/  LDCU.64 UR10, c[0x0][0x390] ;  /* 0x00007200ff0a77ac */ /* 0x000ee20008000a00 */
[----:B------:R-:W-:-:S07]  /*6bb0*/  SHF.L.U32 R35, R3, 0x2, RZ ;  /* 0x0000000203237819 */ /* 0x000fce00000006ff */
.L_x_334:
[C---:B------:R-:W-:Y:S02]  /*6bc0*/  SHF.L.U32 R24, R2.reuse, 0x2, RZ ;  /* 0x0000000202187819 */ /* 0x040fe400000006ff */
[----:B------:R-:W-:Y:S02]  /*6bd0*/  SHF.L.U64.HI R26, R2, 0x2, R33 ;  /* 0x00000002021a7819 */ /* 0x000fe40000010221 */
[----:B-1----:R-:W-:-:S04]  /*6be0*/  IADD3 R4, P0, PT, R24, UR4, RZ ;  /* 0x0000000418047c10 */ /* 0x002fc8000ff1e0ff */
[----:B----4-:R-:W-:Y:S02]  /*6bf0*/  IADD3.X R5, PT, PT, R26, UR5, RZ, P0, !PT ;  /* 0x000000051a057c10 */ /* 0x010fe400087fe4ff */
[C---:B------:R-:W-:Y:S02]  /*6c00*/  IADD3 R6, P0, PT, R4.reuse, R35, RZ ;  /* 0x0000002304067210 */ /* 0x040fe40007f1e0ff */
[C---:B0-----:R-:W-:Y:S02]  /*6c10*/  IADD3 R10, P2, PT, R4.reuse, R39, RZ ;  /* 0x00000027040a7210 */ /* 0x041fe40007f5e0ff */
[C---:B------:R-:W-:Y:S02]  /*6c20*/  IADD3.X R7, PT, PT, R5.reuse, R31, RZ, P0, !PT ;  /* 0x0000001f05077210 */ /* 0x040fe400007fe4ff */
[----:B------:R-:W-:Y:S02]  /*6c30*/  IADD3 R8, P1, PT, R4, R27, RZ ;  /* 0x0000001b04087210 */ /* 0x000fe40007f3e0ff */
[----:B------:R-:W4:Y:S01]  /*6c40*/  LDG.E R4, desc[UR8][R4.64] ;  /* 0x0000000804047981 */ /* 0x000f22000c1e1900 */
[----:B------:R-:W-:-:S02]  /*6c50*/  IADD3.X R11, PT, PT, R5, R37, RZ, P2, !PT ;  /* 0x00000025050b7210 */ /* 0x000fc400017fe4ff */
[----:B------:R-:W-:Y:S01]  /*6c60*/  IADD3.X R9, PT, PT, R5, R29, RZ, P1, !PT ;  /* 0x0000001d05097210 */ /* 0x000fe20000ffe4ff */
[----:B------:R-:W4:Y:S04]  /*6c70*/  LDG.E R7, desc[UR8][R6.64] ;  /* 0x0000000806077981 */ /* 0x000f28000c1e1900 */
[----:B------:R-:W5:Y:S04]  /*6c80*/  LDG.E R8, desc[UR8][R8.64] ;  /* 0x0000000808087981 */ /* 0x000f68000c1e1900 */
[----:B------:R-:W5:Y:S01]  /*6c90*/  LDG.E R11, desc[UR8][R10.64] ;  /* 0x000000080a0b7981 */ /* 0x000f62000c1e1900 */
[----:B------:R-:W-:-:S02]  /*6ca0*/  LOP3.LUT R16, R24, 0xfffffffc, RZ, 0xc0, !PT ;  /* 0xfffffffc18107812 */ /* 0x000fc400078ec0ff */
[----:B------:R-:W-:Y:S02]  /*6cb0*/  LOP3.LUT R15, R26, 0x1, RZ, 0xc0, !PT ;  /* 0x000000011a0f7812 */ /* 0x000fe400078ec0ff */
[----:B--2---:R-:W-:-:S04]  /*6cc0*/  IADD3 R12, P0, PT, R16, UR6, RZ ;  /* 0x00000006100c7c10 */ /* 0x004fc8000ff1e0ff */
[C---:B------:R-:W-:Y:S02]  /*6cd0*/  IADD3.X R13, PT, PT, R15.reuse, UR7, RZ, P0, !PT ;  /* 0x000000070f0d7c10 */ /* 0x040fe400087fe4ff */
[C---:B---3--:R-:W-:Y:S02]  /*6ce0*/  IADD3 R14, P0, PT, R16.reuse, UR10, RZ ;  /* 0x0000000a100e7c10 */ /* 0x048fe4000ff1e0ff */
[----:B------:R-:W-:Y:S02]  /*6cf0*/  IADD3 R16, P1, PT, R16, UR4, RZ ;  /* 0x0000000410107c10 */ /* 0x000fe4000ff3e0ff */
[----:B------:R-:W-:Y:S02]  /*6d00*/  IADD3.X R15, PT, PT, R15, UR11, RZ, P0, !PT ;  /* 0x0000000b0f0f7c10 */ /* 0x000fe400087fe4ff */
[----:B----4-:R-:W-:Y:S02]  /*6d10*/  F2FP.BF16.F32.PACK_AB R19, R7, R4 ;  /* 0x000000040713723e */ /* 0x010fe400000010ff */
[----:B------:R-:W-:-:S04]  /*6d20*/  LOP3.LUT R4, R26, 0x3, RZ, 0xc0, !PT ;  /* 0x000000031a047812 */ /* 0x000fc800078ec0ff */
        /* <DEDUP_REMOVED lines=11> */
[----:B0-----:R-:W2:Y:S04]  /*6de0*/  LDG.E R19, desc[UR8][R4.64+0x700] ;  /* 0x0007000804137981 */ /* 0x001ea8000c1e1900 */
[----:B------:R-:W3:Y:S04]  /*6df0*/  LDG.E R20, desc[UR8][R6.64+0x700] ;  /* 0x0007000806147981 */ /* 0x000ee8000c1e1900 */
[----:B------:R-:W3:Y:S01]  /*6e00*/  LDG.E R23, desc[UR8][R8.64+0x700] ;  /* 0x0007000808177981 */ /* 0x000ee2000c1e1900 */
[----:B------:R-:W-:-:S04]  /*6e10*/  IADD3 R12, P0, PT, R24, 0x700, RZ ;  /* 0x00000700180c7810 */ /* 0x000fc80007f1e0ff */
[----:B------:R-:W-:Y:S02]  /*6e20*/  IADD3.X R13, PT, PT, RZ, R26, RZ, P0, !PT ;  /* 0x0000001aff0d7210 */ /* 0x000fe400007fe4ff */
[----:B------:R-:W-:Y:S02]  /*6e30*/  LOP3.LUT R12, R12, 0xfffffffc, RZ, 0xc0, !PT ;  /* 0xfffffffc0c0c7812 */ /* 0x000fe400078ec0ff */
[----:B------:R-:W-:Y:S02]  /*6e40*/  LOP3.LUT R13, R13, 0x1, RZ, 0xc0, !PT ;  /* 0x000000010d0d7812 */ /* 0x000fe400078ec0ff */
[C---:B------:R-:W-:Y:S02]  /*6e50*/  IADD3 R10, P0, PT, R12.reuse, UR6, RZ ;  /* 0x000000060c0a7c10 */ /* 0x040fe4000ff1e0ff */
        /* <DEDUP_REMOVED lines=25> */
[----:B------:R-:W5:Y:S04]  /*6ff0*/  LDG.E R6, desc[UR8][R6.64+0x1500] ;  /* 0x0015000806067981 */ /* 0x000f68000c1e1900 */
[----:B------:R-:W5:Y:S01]  /*7000*/  LDG.E R9, desc[UR8][R8.64+0x1500] ;  /* 0x0015000808097981 */ /* 0x000f62000c1e1900 */
[----:B--2---:R-:W-:-:S04]  /*7010*/  IADD3 R13, P0, PT, R24, 0x1500, RZ ;  /* 0x00001500180d7810 */ /* 0x004fc80007f1e0ff */
        /* <DEDUP_REMOVED lines=12> */
[----:B-----5:R-:W-:-:S03]  /*70e0*/  F2FP.BF16.F32.PACK_AB R7, R9, R6 ;  /* 0x000000060907723e */ /* 0x020fc600000010ff */
[----:B------:R4:W-:Y:S04]  /*70f0*/  STG.E desc[UR8][R12.64], R5 ;  /* 0x000000050c007986 */ /* 0x0009e8000c101908 */
[----:B------:R4:W-:Y:S02]  /*7100*/  STG.E desc[UR8][R14.64], R7 ;  /* 0x000000070e007986 */ /* 0x0009e4000c101908 */
[----:B------:R-:W-:Y:S05]  /*7110*/  @P0 BRA `(.L_x_334) ;  /* 0xfffffff800a80947 */ /* 0x000fea000383ffff */
[----:B------:R-:W-:Y:S05]  /*7120*/  EXIT ;  /* 0x000000000000794d */ /* 0x000fea0003800000 */
.L_x_335:
        /* <DEDUP_REMOVED lines=13> */
.L_x_3410:


//--------------------- .text._Z35group_norm_nhwc_bwd_one_pass_kernelI11Bf16IOBf16WLi512ELi28ELi448EEv26Group_norm_nhwc_bwd_params --------------------------
	.section	.text._Z35group_norm_nhwc_bwd_one_pass_kernelI11Bf16IOBf16WLi512ELi28ELi448EEv26Group_norm_nhwc_bwd_params,"ax",@progbits
	.align	128
        .global         _Z35group_norm_nhwc_bwd_one_pass_kernelI11Bf16IOBf16WLi512ELi28ELi448EEv26Group_norm_nhwc_bwd_params
        .type           _Z35group_norm_nhwc_bwd_one_pass_kernelI11Bf16IOBf16WLi512ELi28ELi448EEv26Group_norm_nhwc_bwd_params,@function
        .size           _Z35group_norm_nhwc_bwd_one_pass_kernelI11Bf16IOBf16WLi512ELi28ELi448EEv26Group_norm_nhwc_bwd_params,(.L_x_3411 - _Z35group_norm_nhwc_bwd_one_pass_kernelI11Bf16IOBf16WLi512ELi28ELi448EEv26Group_norm_nhwc_bwd_params)
        .other          _Z35group_norm_nhwc_bwd_one_pass_kernelI11Bf16IOBf16WLi512ELi28ELi448EEv26Group_norm_nhwc_bwd_params,@"STO_CUDA_ENTRY STV_DEFAULT"
_Z35group_norm_nhwc_bwd_one_pass_kernelI11Bf16IOBf16WLi512ELi28ELi448EEv26Group_norm_nhwc_bwd_params:
.text._Z35group_norm_nhwc_bwd_one_pass_kernelI11Bf16IOBf16WLi512ELi28ELi448EEv26Group_norm_nhwc_bwd_params:
        /* <DEDUP_REMOVED lines=22> */
.L_x_403:
[----:B-1----:R-:W1:Y:S01]  /*0160*/  LDC R10, c[0x0][0x410] ;  /* 0x00010400ff0a7b82 */ /* 0x002e620000000800 */
[----:B--2-4-:R-:W2:Y:S01]  /*0170*/  S2R R3, SR_CTAID.X ;  /* 0x0000000000037919 */ /* 0x014ea20000002500 */
[----:B------:R-:W2:Y:S01]  /*0180*/  LDCU UR4, c[0x0][0x41c] ;  /* 0x00008380ff0477ac */ /* 0x000ea20008000800 */
[----:B------:R-:W-:Y:S02]  /*0190*/  ISETP.GE.AND P3, PT, R79, RZ, PT ;  /* 0x000000ff4f00720c */ /* 0x000fe40003f66270 */
[----:B------:R-:W-:Y:S01]  /*01a0*/  CS2R R74, SRZ ;  /* 0x00000000004a7805 */ /* 0x000fe2000001ff00 */
[----:B---3--:R-:W3:Y:S01]  /*01b0*/  LDCU.128 UR8, c[0x0][0x400] ;  /* 0x00008000ff0877ac */ /* 0x008ee20008000c00 */
[----:B-1----:R-:W-:-:S04]  /*01c0*/  IABS R7, R10 ;  /* 0x0000000a00077213 */ /* 0x002fc80000000000 */
[----:B------:R-:W1:Y:S01]  /*01d0*/  I2F.RP R6, R7 ;  /* 0x0000000700067306 */ /* 0x000e620000209400 */
[----:B--2---:R-:W-:Y:S01]  /*01e0*/  IMAD R11, R3, UR4, R78 ;  /* 0x00000004030b7c24 */ /* 0x004fe2000f8e024e */
[----:B------:R-:W-:Y:S02]  /*01f0*/  CS2R R72, SRZ ;  /* 0x0000000000487805 */ /* 0x000fe4000001ff00 */
[----:B------:R-:W-:Y:S02]  /*0200*/  CS2R R70, SRZ ;  /* 0x0000000000467805 */ /* 0x000fe4000001ff00 */
[----:B------:R-:W-:Y:S02]  /*0210*/  CS2R R68, SRZ ;  /* 0x0000000000447805 */ /* 0x000fe4000001ff00 */
[----:B------:R-:W-:Y:S02]  /*0220*/  CS2R R66, SRZ ;  /* 0x0000000000427805 */ /* 0x000fe4000001ff00 */
[----:B---3--:R-:W-:-:S02]  /*0230*/  ISETP.GE.U32.AND P2, PT, R11, UR8, PT ;  /* 0x000000080b007c0c */ /* 0x008fc4000bf46070 */
[----:B------:R-:W-:Y:S02]  /*0240*/  CS2R R64, SRZ ;  /* 0x0000000000407805 */ /* 0x000fe4000001ff00 */
[----:B------:R-:W-:Y:S02]  /*0250*/  SHF.R.S32.HI R17, RZ, 0x1f, R11 ;  /* 0x0000001fff117819 */ /* 0x000fe4000001140b */
[----:B------:R-:W-:Y:S02]  /*0260*/  CS2R R62, SRZ ;  /* 0x00000000003e7805 */ /* 0x000fe4000001ff00 */
[----:B------:R-:W-:Y:S01]  /*0270*/  IADD3 R13, PT, PT, R11, 0x20, RZ ;  /* 0x000000200b0d7810 */ /* 0x000fe20007ffe0ff */
[----:B-1----:R-:W1:Y:S01]  /*0280*/  MUFU.RCP R6, R6 ;  /* 0x0000000600067308 */ /* 0x002e620000001000 */
[----:B------:R-:W-:Y:S01]  /*0290*/  ISETP.GE.AND.EX P2, PT, R17, UR9, PT, P2 ;  /* 0x0000000911007c0c */ /* 0x000fe2000bf46320 */
[----:B------:R-:W2:Y:S01]  /*02a0*/  LDCU.U8 UR4, c[0x0][0x414] ;  /* 0x00008280ff0477ac */ /* 0x000ea20008000000 */
[----:B------:R-:W-:-:S02]  /*02b0*/  SHF.R.S32.HI R19, RZ, 0x1f, R13 ;  /* 0x0000001fff137819 */ /* 0x000fc4000001140d */
[----:B------:R-:W-:-:S09]  /*02c0*/  IADD3 R15, PT, PT, R11, 0x40, RZ ;  /* 0x000000400b0f7810 */ /* 0x000fd20007ffe0ff */
[----:B------:R-:W3:Y:S01]  /*02d0*/  @!P2 LDC.64 R20, c[0x0][0x3f8] ;  /* 0x0000fe00ff14ab82 */ /* 0x000ee20000000a00 */
[----:B-1----:R-:W-:-:S04]  /*02e0*/  IADD3 R4, PT, PT, R6, 0xffffffe, RZ ;  /* 0x0ffffffe06047810 */ /* 0x002fc80007ffe0ff */
[----:B------:R1:W4:Y:S03]  /*02f0*/  F2I.FTZ.U32.TRUNC.NTZ R5, R4 ;  /* 0x0000000400057305 */ /* 0x000326000021f000 */
[----:B------:R-:W5:Y:S01]  /*0300*/  @!P2 LDC.64 R24, c[0x0][0x3a0] ;  /* 0x0000e800ff18ab82 */ /* 0x000f620000000a00 */
[----:B-1----:R-:W-:-:S07]  /*0310*/  MOV R4, RZ ;  /* 0x000000ff00047202 */ /* 0x002fce0000000f00 */
[----:B------:R-:W1:Y:S01]  /*0320*/  @!P2 LDC.64 R26, c[0x0][0x398] ;  /* 0x0000e600ff1aab82 */ /* 0x000e620000000a00 */
[----:B----4-:R-:W-:-:S05]  /*0330*/  IADD3 R8, PT, PT, RZ, -R5, RZ ;  /* 0x80000005ff087210 */ /* 0x010fca0007ffe0ff */
        /* <DEDUP_REMOVED lines=18> */
[----:B------:R-:W-:Y:S02]  /*0460*/  ISETP.GE.U32.AND P3, PT, R13, UR8, PT ;  /* 0x000000080d007c0c */ /* 0x000fe4000bf66070 */
[----:B------:R-:W-:Y:S02]  /*0470*/  @P1 IADD3 R5, PT, PT, R5, 0x1, RZ ;  /* 0x0000000105051810 */ /* 0x000fe40007ffe0ff */
[----:B------:R-:W-:-:S02]  /*0480*/  SEL R119, R7, R4, !P4 ;  /* 0x0000000407777207 */ /* 0x000fc40006000000 */
[----:B------:R-:W-:Y:S02]  /*0490*/  ISETP.GE.AND.EX P3, PT, R19, UR9, PT, P3 ;  /* 0x0000000913007c0c */ /* 0x000fe4000bf66330 */
[----:B------:R-:W-:Y:S01]  /*04a0*/  @!P0 IADD3 R5, PT, PT, -R5, RZ, RZ ;  /* 0x000000ff05058210 */ /* 0x000fe20007ffe1ff */
[----:B------:R-:W-:-:S03]  /*04b0*/  IMAD R9, R119, 0x1c, RZ ;  /* 0x0000001c77097824 */ /* 0x000fc600078e02ff */
[----:B------:R-:W-:Y:S02]  /*04c0*/  SEL R5, R7, R5, !P4 ;  /* 0x0000000507057207 */ /* 0x000fe40006000000 */
[----:B------:R-:W-:Y:S02]  /*04d0*/  ISETP.GE.U32.AND P4, PT, R15, UR8, PT ;  /* 0x000000080f007c0c */ /* 0x000fe4000bf86070 */
[----:B------:R-:W-:Y:S02]  /*04e0*/  SHF.R.S32.HI R7, RZ, 0x1f, R15 ;  /* 0x0000001fff077819 */ /* 0x000fe4000001140f */
[----:B------:R-:W-:Y:S01]  /*04f0*/  IADD3 R120, P0, PT, R9, R2, RZ ;  /* 0x0000000209787210 */ /* 0x000fe20007f1e0ff */
[----:B0-----:R-:W4:Y:S01]  /*0500*/  @!P3 LDC.64 R28, c[0x0][0x3f8] ;  /* 0x0000fe00ff1cbb82 */ /* 0x001f220000000a00 */
[----:B------:R-:W-:Y:S02]  /*0510*/  SHF.R.S32.HI R2, RZ, 0x1f, R5 ;  /* 0x0000001fff027819 */ /* 0x000fe40000011405 */
[----:B------:R-:W-:-:S02]  /*0520*/  ISETP.GE.AND.EX P4, PT, R7, UR9, PT, P4 ;  /* 0x0000000907007c0c */ /* 0x000fc4000bf86340 */
[----:B------:R-:W-:Y:S01]  /*0530*/  LEA.HI.X.SX32 R121, R9, RZ, 0x1, P0 ;  /* 0x000000ff09797211 */ /* 0x000fe200000f0eff */
[----:B------:R-:W-:Y:S02]  /*0540*/  IMAD R2, R2, UR10, RZ ;  /* 0x0000000a02027c24 */ /* 0x000fe4000f8e02ff */
[----:B------:R-:W0:Y:S02]  /*0550*/  @!P3 LDC.64 R30, c[0x0][0x3a0] ;  /* 0x0000e800ff1ebb82 */ /* 0x000e240000000a00 */
[C---:B------:R-:W-:Y:S02]  /*0560*/  IMAD R123, R5.reuse, UR11, R2 ;  /* 0x0000000b057b7c24 */ /* 0x040fe4000f8e0202 */
[----:B------:R-:W-:-:S04]  /*0570*/  IMAD.WIDE.U32 R120, R5, UR10, R120 ;  /* 0x0000000a05787c25 */ /* 0x000fc8000f8e0078 */
[----:B------:R-:W2:Y:S01]  /*0580*/  @!P4 LDC.64 R32, c[0x0][0x3f8] ;  /* 0x0000fe00ff20cb82 */ /* 0x000ea20000000a00 */
[----:B------:R-:W-:Y:S01]  /*0590*/  IADD3 R123, PT, PT, R121, R123, RZ ;  /* 0x0000007b797b7210 */ /* 0x000fe20007ffe0ff */
[----:B---3--:R-:W-:Y:S01]  /*05a0*/  @!P2 IMAD R2, R17, R20, RZ ;  /* 0x000000141102a224 */ /* 0x008fe200078e02ff */
[-C--:B------:R-:W-:Y:S02]  /*05b0*/  @!P2 MOV R122, R120.reuse ;  /* 0x00000078007aa202 */ /* 0x080fe40000000f00 */
[----:B------:R-:W-:Y:S01]  /*05c0*/  @!P3 MOV R8, R120 ;  /* 0x000000780008b202 */ /* 0x000fe20000000f00 */
[C---:B------:R-:W-:Y:S01]  /*05d0*/  @!P2 IMAD R9, R11.reuse, R21, R2 ;  /* 0x000000150b09a224 */ /* 0x040fe200078e0202 */
[C---:B------:R-:W-:Y:S01]  /*05e0*/  IADD3 R17, PT, PT, R11.reuse, 0x60, RZ ;  /* 0x000000600b117810 */ /* 0x040fe20007ffe0ff */
[----:B------:R-:W-:-:S04]  /*05f0*/  @!P2 IMAD.WIDE.U32 R4, R11, R20, R122 ;  /* 0x000000140b04a225 */ /* 0x000fc800078e007a */
[-C--:B----4-:R-:W-:Y:S01]  /*0600*/  @!P3 IMAD R6, R19, R28.reuse, RZ ;  /* 0x0000001c1306b224 */ /* 0x090fe200078e02ff */
[----:B------:R-:W-:Y:S02]  /*0610*/  @!P2 IADD3 R5, PT, PT, R5, R9, RZ ;  /* 0x000000090505a210 */ /* 0x000fe40007ffe0ff */
[----:B------:R-:W-:Y:S01]  /*0620*/  @!P3 MOV R9, R123 ;  /* 0x0000007b0009b202 */ /* 0x000fe20000000f00 */
[C---:B------:R-:W-:Y:S01]  /*0630*/  @!P3 IMAD R19, R13.reuse, R29, R6 ;  /* 0x0000001d0d13b224 */ /* 0x040fe200078e0206 */
[C---:B------:R-:W-:Y:S02]  /*0640*/  @!P2 SHF.L.U32 R23, R4.reuse, 0x1, RZ ;  /* 0x000000010417a819 */ /* 0x040fe400000006ff */
[----:B------:R-:W-:Y:S01]  /*0650*/  @!P2 SHF.L.U64.HI R2, R4, 0x1, R5 ;  /* 0x000000010402a819 */ /* 0x000fe20000010205 */
[----:B------:R-:W-:Y:S01]  /*0660*/  @!P3 IMAD.WIDE.U32 R8, R13, R28, R8 ;  /* 0x0000001c0d08b225 */ /* 0x000fe200078e0008 */
[C---:B-----5:R-:W-:Y:S01]  /*0670*/  @!P2 IADD3 R4, P0, PT, R23.reuse, R24, RZ ;  /* 0x000000181704a210 */ /* 0x060fe20007f1e0ff */
[----:B------:R-:W3:Y:S01]  /*0680*/  @!P3 LDC.64 R28, c[0x0][0x398] ;  /* 0x0000e600ff1cbb82 */ /* 0x000ee20000000a00 */
[----:B-1----:R-:W-:Y:S01]  /*0690*/  @!P2 IADD3 R6, P1, PT, R23, R26, RZ ;  /* 0x0000001a1706a210 */ /* 0x002fe20007f3e0ff */
[----:B--2---:R-:W-:Y:S01]  /*06a0*/  @!P4 IMAD R10, R7, R32, RZ ;  /* 0x00000020070ac224 */ /* 0x004fe200078e02ff */
[----:B------:R-:W-:-:S02]  /*06b0*/  @!P3 IADD3 R9, PT, PT, R9, R19, RZ ;  /* 0x000000130909b210 */ /* 0x000fc40007ffe0ff */
[----:B------:R-:W-:Y:S02]  /*06c0*/  @!P4 MOV R12, R120 ;  /* 0x00000078000cc202 */ /* 0x000fe40000000f00 */
[----:B------:R-:W-:Y:S02]  /*06d0*/  @!P4 MOV R13, R123 ;  /* 0x0000007b000dc202 */ /* 0x000fe40000000f00 */
[----:B------:R-:W-:Y:S02]  /*06e0*/  @!P3 SHF.L.U32 R19, R8, 0x1, RZ ;  /* 0x000000010813b819 */ /* 0x000fe400000006ff */
[C---:B------:R-:W-:Y:S02]  /*06f0*/  @!P2 IADD3.X R5, PT, PT, R2.reuse, R25, RZ, P0, !PT ;  /* 0x000000190205a210 */ /* 0x040fe400007fe4ff */
[----:B------:R-:W-:Y:S01]  /*0700*/  @!P2 IADD3.X R7, PT, PT, R2, R27, RZ, P1, !PT ;  /* 0x0000001b0207a210 */ /* 0x000fe20000ffe4ff */
[----:B------:R-:W-:Y:S01]  /*0710*/  @!P4 IMAD R25, R15, R33, R10 ;  /* 0x000000210f19c224 */ /* 0x000fe200078e020a */
[----:B------:R-:W-:Y:S01]  /*0720*/  ISETP.GE.U32.AND P0, PT, R17, UR8, PT ;  /* 0x0000000811007c0c */ /* 0x000fe2000bf06070 */
[----:B------:R-:W-:Y:S01]  /*0730*/  @!P4 IMAD.WIDE.U32 R12, R15, R32, R12 ;  /* 0x000000200f0cc225 */ /* 0x000fe200078e000c */
[----:B------:R-:W-:Y:S01]  /*0740*/  SHF.R.S32.HI R21, RZ, 0x1f, R17 ;  /* 0x0000001fff157819 */ /* 0x000fe20000011411 */
[----:B------:R-:W1:Y:S01]  /*0750*/  @!P4 LDC.64 R26, c[0x0][0x3a0] ;  /* 0x0000e800ff1acb82 */ /* 0x000e620000000a00 */
[----:B------:R-:W-:Y:S01]  /*0760*/  @!P3 SHF.L.U64.HI R2, R8, 0x1, R9 ;  /* 0x000000010802b819 */ /* 0x000fe20000010209 */
[----:B------:R3:W2:Y:S01]  /*0770*/  @!P2 LDG.E R75, desc[UR6][R4.64] ;  /* 0x00000006044ba981 */ /* 0x0006a2000c1e1900 */
[----:B0-----:R-:W-:-:S02]  /*0780*/  @!P3 IADD3 R8, P1, PT, R19, R30, RZ ;  /* 0x0000001e1308b210 */ /* 0x001fc40007f3e0ff */
[----:B------:R-:W-:Y:S01]  /*0790*/  IADD3 R15, PT, PT, R11, 0x80, RZ ;  /* 0x000000800b0f7810 */ /* 0x000fe20007ffe0ff */
[----:B------:R-:W4:Y:S01]  /*07a0*/  @!P2 LDG.E R74, desc[UR6][R6.64] ;  /* 0x00000006064aa981 */ /* 0x000f22000c1e1900 */
[----:B------:R-:W-:Y:S02]  /*07b0*/  ISETP.GE.AND.EX P0, PT, R21, UR9, PT, P0 ;  /* 0x0000000915007c0c */ /* 0x000fe4000bf06300 */
[----:B------:R-:W-:Y:S02]  /*07c0*/  @!P3 IADD3.X R9, PT, PT, R2, R31, RZ, P1, !PT ;  /* 0x0000001f0209b210 */ /* 0x000fe40000ffe4ff */
[----:B------:R-:W-:Y:S01]  /*07d0*/  ISETP.GE.U32.AND P1, PT, R15, UR8, PT ;  /* 0x000000080f007c0c */ /* 0x000fe2000bf26070 */
[----:B------:R-:W0:Y:S01]  /*07e0*/  @!P4 LDC.64 R30, c[0x0][0x398] ;  /* 0x0000e600ff1ecb82 */ /* 0x000e220000000a00 */
[----:B------:R-:W-:Y:S01]  /*07f0*/  SHF.R.S32.HI R23, RZ, 0x1f, R15 ;  /* 0x0000001fff177819 */ /* 0x000fe2000001140f */
[----:B------:R0:W5:Y:S03]  /*0800*/  @!P3 LDG.E R73, desc[UR6][R8.64] ;  /* 0x000000060849b981 */ /* 0x000166000c1e1900 */
[----:B------:R-:W-:-:S02]  /*0810*/  ISETP.GE.AND.EX P1, PT, R23, UR9, PT, P1 ;  /* 0x0000000917007c0c */ /* 0x000fc4000bf26310 */
[----:B---3--:R-:W-:Y:S01]  /*0820*/  @!P3 IADD3 R4, P2, PT, R19, R28, RZ ;  /* 0x0000001c1304b210 */ /* 0x008fe20007f5e0ff */
[----:B------:R-:W3:Y:S01]  /*0830*/  @!P0 LDC.64 R32, c[0x0][0x3f8] ;  /* 0x0000fe00ff208b82 */ /* 0x000ee20000000a00 */
[----:B------:R-:W-:Y:S02]  /*0840*/  @!P4 IADD3 R25, PT, PT, R13, R25, RZ ;  /* 0x000000190d19c210 */ /* 0x000fe40007ffe0ff */
[----:B------:R-:W-:Y:S02]  /*0850*/  IADD3 R19, PT, PT, R11, 0xa0, RZ ;  /* 0x000000a00b137810 */ /* 0x000fe40007ffe0ff */
[----:B------:R-:W-:Y:S02]  /*0860*/  @!P3 IADD3.X R5, PT, PT, R2, R29, RZ, P2, !PT ;  /* 0x0000001d0205b210 */ /* 0x000fe400017fe4ff */
[----:B------:R-:W-:Y:S01]  /*0870*/  @!P4 SHF.L.U64.HI R2, R12, 0x1, R25 ;  /* 0x000000010c02c819 */ /* 0x000fe20000010219 */
[----:B------:R-:W3:Y:S01]  /*0880*/  @!P0 LDC.64 R28, c[0x0][0x3a0] ;  /* 0x0000e800ff1c8b82 */ /* 0x000ee20000000a00 */
[----:B------:R-:W-:Y:S01]  /*0890*/  ISETP.GE.U32.AND P2, PT, R19, UR8, PT ;  /* 0x0000000813007c0c */ /* 0x000fe2000bf46070 */
[----:B------:R-:W5:Y:S01]  /*08a0*/  @!P3 LDG.E R72, desc[UR6][R4.64] ;  /* 0x000000060448b981 */ /* 0x000f62000c1e1900 */
[----:B------:R-:W-:-:S05]  /*08b0*/  SHF.R.S32.HI R25, RZ, 0x1f, R19 ;  /* 0x0000001fff197819 */ /* 0x000fca0000011413 */
[----:B------:R-:W3:Y:S01]  /*08c0*/  @!P1 LDC.64 R36, c[0x0][0x3f8] ;  /* 0x0000fe00ff249b82 */ /* 0x000ee20000000a00 */
[----:B------:R-:W-:Y:S02]  /*08d0*/  ISETP.GE.AND.EX P2, PT, R25, UR9, PT, P2 ;  /* 0x0000000919007c0c */ /* 0x000fe4000bf46320 */
[----:B------:R-:W-:-:S04]  /*08e0*/  @!P4 SHF.L.U32 R13, R12, 0x1, RZ ;  /* 0x000000010c0dc819 */ /* 0x000fc800000006ff */
[C---:B0-----:R-:W-:Y:S01]  /*08f0*/  @!P4 IADD3 R8, P3, PT, R13.reuse, R30, RZ ;  /* 0x0000001e0d08c210 */ /* 0x041fe20007f7e0ff */
[----:B------:R-:W0:Y:S01]  /*0900*/  @!P0 LDC.64 R34, c[0x0][0x398] ;  /* 0x0000e600ff228b82 */ /* 0x000e220000000a00 */
[----:B-1----:R-:W-:Y:S02]  /*0910*/  @!P4 IADD3 R6, P5, PT, R13, R26, RZ ;  /* 0x0000001a0d06c210 */ /* 0x002fe40007fbe0ff */
[C---:B------:R-:W-:Y:S01]  /*0920*/  @!P4 IADD3.X R9, PT, PT, R2.reuse, R31, RZ, P3, !PT ;  /* 0x0000001f0209c210 */ /* 0x040fe20001ffe4ff */
[----:B---3--:R-:W-:Y:S01]  /*0930*/  @!P0 IMAD R10, R21, R32, RZ ;  /* 0x00000020150a8224 */ /* 0x008fe200078e02ff */
[----:B------:R-:W-:-:S03]  /*0940*/  @!P4 IADD3.X R7, PT, PT, R2, R27, RZ, P5, !PT ;  /* 0x0000001b0207c210 */ /* 0x000fc60002ffe4ff */
[----:B------:R-:W1:Y:S01]  /*0950*/  @!P2 LDC.64 R30, c[0x0][0x3f8] ;  /* 0x0000fe00ff1eab82 */ /* 0x000e620000000a00 */
[----:B------:R-:W-:Y:S02]  /*0960*/  @!P0 MOV R12, R120 ;  /* 0x00000078000c8202 */ /* 0x000fe40000000f00 */
[----:B------:R-:W-:Y:S01]  /*0970*/  @!P0 MOV R13, R123 ;  /* 0x0000007b000d8202 */ /* 0x000fe20000000f00 */
[C---:B------:R-:W-:Y:S01]  /*0980*/  @!P0 IMAD R21, R17.reuse, R33, R10 ;  /* 0x0000002111158224 */ /* 0x040fe200078e020a */
[----:B------:R3:W5:Y:S01]  /*0990*/  @!P4 LDG.E R71, desc[UR6][R6.64] ;  /* 0x000000060647c981 */ /* 0x000762000c1e1900 */
[----:B------:R-:W-:Y:S02]  /*09a0*/  @!P0 IMAD.WIDE.U32 R12, R17, R32, R12 ;  /* 0x00000020110c8225 */ /* 0x000fe400078e000c */
[----:B------:R-:W1:Y:S01]  /*09b0*/  @!P1 LDC.64 R26, c[0x0][0x3a0] ;  /* 0x0000e800ff1a9b82 */ /* 0x000e620000000a00 */
[----:B------:R0:W5:Y:S01]  /*09c0*/  @!P4 LDG.E R70, desc[UR6][R8.64] ;  /* 0x000000060846c981 */ /* 0x000162000c1e1900 */
[----:B------:R-:W-:Y:S01]  /*09d0*/  @!P1 IMAD R10, R23, R36, RZ ;  /* 0x00000024170a9224 */ /* 0x000fe200078e02ff */
[----:B---3--:R-:W-:-:S02]  /*09e0*/  @!P1 MOV R6, R120 ;  /* 0x0000007800069202 */ /* 0x008fc40000000f00 */
[----:B------:R-:W-:Y:S01]  /*09f0*/  @!P1 MOV R7, R123 ;  /* 0x0000007b00079202 */ /* 0x000fe20000000f00 */
[----:B------:R-:W-:Y:S01]  /*0a00*/  @!P1 IMAD R23, R15, R37, R10 ;  /* 0x000000250f179224 */ /* 0x000fe200078e020a */
[----:B------:R-:W-:Y:S01]  /*0a10*/  @!P0 IADD3 R5, PT, PT, R13, R21, RZ ;  /* 0x000000150d058210 */ /* 0x000fe20007ffe0ff */
[----:B------:R-:W3:Y:S01]  /*0a20*/  @!P2 LDC.64 R32, c[0x0][0x3a0] ;  /* 0x0000e800ff20ab82 */ /* 0x000ee20000000a00 */
[C---:B------:R-:W-:Y:S01]  /*0a30*/  @!P0 SHF.L.U32 R13, R12.reuse, 0x1, RZ ;  /* 0x000000010c0d8819 */ /* 0x040fe200000006ff */
[----:B------:R-:W-:Y:S01]  /*0a40*/  @!P1 IMAD.WIDE.U32 R6, R15, R36, R6 ;  /* 0x000000240f069225 */ /* 0x000fe200078e0006 */
[----:B------:R-:W-:Y:S02]  /*0a50*/  @!P0 SHF.L.U64.HI R2, R12, 0x1, R5 ;  /* 0x000000010c028819 */ /* 0x000fe40000010205 */
[----:B------:R-:W-:Y:S02]  /*0a60*/  @!P0 IADD3 R4, P3, PT, R13, R28, RZ ;  /* 0x0000001c0d048210 */ /* 0x000fe40007f7e0ff */
[----:B------:R-:W-:-:S02]  /*0a70*/  IADD3 R17, PT, PT, R11, 0xc0, RZ ;  /* 0x000000c00b117810 */ /* 0x000fc40007ffe0ff */
[----:B0-----:R-:W-:Y:S02]  /*0a80*/  @!P1 IADD3 R9, PT, PT, R7, R23, RZ ;  /* 0x0000001707099210 */ /* 0x001fe40007ffe0ff */
[----:B------:R-:W-:Y:S02]  /*0a90*/  @!P0 IADD3 R12, P5, PT, R13, R34, RZ ;  /* 0x000000220d0c8210 */ /* 0x000fe40007fbe0ff */
[----:B------:R-:W-:Y:S02]  /*0aa0*/  @!P0 IADD3.X R5, PT, PT, R2, R29, RZ, P3, !PT ;  /* 0x0000001d02058210 */ /* 0x000fe40001ffe4ff */
[----:B------:R-:W-:Y:S01]  /*0ab0*/  ISETP.GE.U32.AND P4, PT, R17, UR8, PT ;  /* 0x0000000811007c0c */ /* 0x000fe2000bf86070 */
[----:B------:R-:W0:Y:S01]  /*0ac0*/  @!P1 LDC.64 R28, c[0x0][0x398] ;  /* 0x0000e600ff1c9b82 */ /* 0x000e220000000a00 */
[----:B------:R-:W-:Y:S01]  /*0ad0*/  SHF.R.S32.HI R21, RZ, 0x1f, R17 ;  /* 0x0000001fff157819 */ /* 0x000fe20000011411 */
[----:B------:R1:W5:Y:S01]  /*0ae0*/  @!P0 LDG.E R69, desc[UR6][R4.64] ;  /* 0x0000000604458981 */ /* 0x000362000c1e1900 */
[----:B------:R-:W-:-:S02]  /*0af0*/  @!P1 SHF.L.U64.HI R10, R6, 0x1, R9 ;  /* 0x00000001060a9819 */ /* 0x000fc40000010209 */
[----:B------:R-:W-:Y:S01]  /*0b00*/  @!P0 IADD3.X R13, PT, PT, R2, R35, RZ, P5, !PT ;  /* 0x00000023020d8210 */ /* 0x000fe20002ffe4ff */
[----:B-1----:R-:W-:Y:S01]  /*0b10*/  @!P2 IMAD R2, R25, R30, RZ ;  /* 0x0000001e1902a224 */ /* 0x002fe200078e02ff */
[----:B------:R-:W-:Y:S02]  /*0b20*/  @!P2 MOV R8, R120 ;  /* 0x000000780008a202 */ /* 0x000fe40000000f00 */
[----:B------:R-:W-:Y:S02]  /*0b30*/  @!P2 MOV R9, R123 ;  /* 0x0000007b0009a202 */ /* 0x000fe40000000f00 */
[----:B------:R-:W-:Y:S02]  /*0b40*/  IADD3 R15, PT, PT, R11, 0xe0, RZ ;  /* 0x000000e00b0f7810 */ /* 0x000fe40007ffe0ff */
[----:B------:R-:W-:Y:S01]  /*0b50*/  ISETP.GE.AND.EX P4, PT, R21, UR9, PT, P4 ;  /* 0x0000000915007c0c */ /* 0x000fe2000bf86340 */
[----:B------:R-:W-:Y:S01]  /*0b60*/  @!P2 IMAD R25, R19, R31, R2 ;  /* 0x0000001f1319a224 */ /* 0x000fe200078e0202 */
[----:B------:R-:W-:Y:S01]  /*0b70*/  ISETP.GE.U32.AND P3, PT, R15, UR8, PT ;  /* 0x000000080f007c0c */ /* 0x000fe2000bf66070 */
[----:B------:R-:W-:Y:S01]  /*0b80*/  @!P2 IMAD.WIDE.U32 R8, R19, R30, R8 ;  /* 0x0000001e1308a225 */ /* 0x000fe200078e0008 */
[----:B------:R-:W-:Y:S01]  /*0b90*/  SHF.R.S32.HI R23, RZ, 0x1f, R15 ;  /* 0x0000001fff177819 */ /* 0x000fe2000001140f */
[----:B------:R-:W1:Y:S01]  /*0ba0*/  @!P2 LDC.64 R30, c[0x0][0x398] ;  /* 0x0000e600ff1eab82 */ /* 0x000e620000000a00 */
[----:B------:R-:W-:Y:S01]  /*0bb0*/  @!P1 SHF.L.U32 R7, R6, 0x1, RZ ;  /* 0x0000000106079819 */ /* 0x000fe200000006ff */
[----:B------:R1:W5:Y:S01]  /*0bc0*/  @!P0 LDG.E R68, desc[UR6][R12.64] ;  /* 0x000000060c448981 */ /* 0x000362000c1e1900 */
[----:B------:R-:W-:-:S02]  /*0bd0*/  ISETP.GE.AND.EX P3, PT, R23, UR9, PT, P3 ;  /* 0x0000000917007c0c */ /* 0x000fc4000bf66330 */
[----:B------:R-:W-:-:S03]  /*0be0*/  @!P1 IADD3 R4, P5, PT, R7, R26, RZ ;  /* 0x0000001a07049210 */ /* 0x000fc60007fbe0ff */
[----:B------:R-:W1:Y:S01]  /*0bf0*/  @!P4 LDC.64 R34, c[0x0][0x3f8] ;  /* 0x0000fe00ff22cb82 */ /* 0x000e620000000a00 */
[----:B------:R-:W-:Y:S02]  /*0c00*/  @!P1 IADD3.X R5, PT, PT, R10, R27, RZ, P5, !PT ;  /* 0x0000001b0a059210 */ /* 0x000fe40002ffe4ff */
[----:B0-----:R-:W-:Y:S02]  /*0c10*/  @!P1 IADD3 R6, P0, PT, R7, R28, RZ ;  /* 0x0000001c07069210 */ /* 0x001fe40007f1e0ff */
[----:B------:R-:W-:Y:S01]  /*0c20*/  @!P2 IADD3 R7, PT, PT, R9, R25, RZ ;  /* 0x000000190907a210 */ /* 0x000fe20007ffe0ff */
[----:B------:R0:W5:Y:S02]  /*0c30*/  @!P1 LDG.E R67, desc[UR6][R4.64] ;  /* 0x0000000604439981 */ /* 0x000164000c1e1900 */
[----:B------:R-:W0:Y:S01]  /*0c40*/  @!P3 LDC.64 R26, c[0x0][0x3f8] ;  /* 0x0000fe00ff1abb82 */ /* 0x000e220000000a00 */
[C---:B------:R-:W-:Y:S02]  /*0c50*/  @!P2 SHF.L.U32 R19, R8.reuse, 0x1, RZ ;  /* 0x000000010813a819 */ /* 0x040fe400000006ff */
[----:B------:R-:W-:-:S02]  /*0c60*/  @!P2 SHF.L.U64.HI R2, R8, 0x1, R7 ;  /* 0x000000010802a819 */ /* 0x000fc40000010207 */
[----:B------:R-:W-:Y:S02]  /*0c70*/  @!P1 IADD3.X R7, PT, PT, R10, R29, RZ, P0, !PT ;  /* 0x0000001d0a079210 */ /* 0x000fe400007fe4ff */
[C---:B---3--:R-:W-:Y:S01]  /*0c80*/  @!P2 IADD3 R8, P5, PT, R19.reuse, R32, RZ ;  /* 0x000000201308a210 */ /* 0x048fe20007fbe0ff */
[----:B------:R-:W3:Y:S01]  /*0c90*/  @!P4 LDC.64 R28, c[0x0][0x3a0] ;  /* 0x0000e800ff1ccb82 */ /* 0x000ee20000000a00 */
[----:B-1----:R-:W-:Y:S01]  /*0ca0*/  @!P2 IADD3 R12, P0, PT, R19, R30, RZ ;  /* 0x0000001e130ca210 */ /* 0x002fe20007f1e0ff */
[----:B------:R1:W5:Y:S01]  /*0cb0*/  @!P1 LDG.E R66, desc[UR6][R6.64] ;  /* 0x0000000606429981 */ /* 0x000362000c1e1900 */
[----:B------:R-:W-:Y:S02]  /*0cc0*/  IADD3 R19, PT, PT, R11, 0x100, RZ ;  /* 0x000001000b137810 */ /* 0x000fe40007ffe0ff */
[----:B------:R-:W-:Y:S02]  /*0cd0*/  @!P2 IADD3.X R13, PT, PT, R2, R31, RZ, P0, !PT ;  /* 0x0000001f020da210 */ /* 0x000fe400007fe4ff */
[----:B------:R-:W-:Y:S01]  /*0ce0*/  ISETP.GE.U32.AND P1, PT, R19, UR8, PT ;  /* 0x0000000813007c0c */ /* 0x000fe2000bf26070 */
[----:B------:R-:W3:Y:S01]  /*0cf0*/  @!P4 LDC.64 R30, c[0x0][0x398] ;  /* 0x0000e600ff1ecb82 */ /* 0x000ee20000000a00 */
[----:B------:R-:W-:Y:S01]  /*0d00*/  SHF.R.S32.HI R25, RZ, 0x1f, R19 ;  /* 0x0000001fff197819 */ /* 0x000fe20000011413 */
[----:B------:R-:W-:Y:S01]  /*0d10*/  @!P4 IMAD R10, R21, R34, RZ ;  /* 0x00000022150ac224 */ /* 0x000fe200078e02ff */
[----:B0-----:R-:W-:Y:S01]  /*0d20*/  @!P4 MOV R4, R120 ;  /* 0x000000780004c202 */ /* 0x001fe20000000f00 */
[----:B------:R-:W5:Y:S01]  /*0d30*/  @!P2 LDG.E R64, desc[UR6][R12.64] ;  /* 0x000000060c40a981 */ /* 0x000f62000c1e1900 */
[----:B------:R-:W-:-:S02]  /*0d40*/  @!P4 MOV R5, R123 ;  /* 0x0000007b0005c202 */ /* 0x000fc40000000f00 */
[----:B------:R-:W-:Y:S01]  /*0d50*/  ISETP.GE.AND.EX P1, PT, R25, UR9, PT, P1 ;  /* 0x0000000919007c0c */ /* 0x000fe2000bf26310 */
[C---:B------:R-:W-:Y:S01]  /*0d60*/  @!P4 IMAD R21, R17.reuse, R35, R10 ;  /* 0x000000231115c224 */ /* 0x040fe200078e020a */
[----:B------:R-:W-:Y:S01]  /*0d70*/  @!P2 IADD3.X R9, PT, PT, R2, R33, RZ, P5, !PT ;  /* 0x000000210209a210 */ /* 0x000fe20002ffe4ff */
[----:B------:R-:W-:Y:S01]  /*0d80*/  @!P4 IMAD.WIDE.U32 R4, R17, R34, R4 ;  /* 0x000000221104c225 */ /* 0x000fe200078e0004 */
[----:B------:R-:W-:Y:S01]  /*0d90*/  IADD3 R17, PT, PT, R11, 0x120, RZ ;  /* 0x000001200b117810 */ /* 0x000fe20007ffe0ff */
[----:B------:R-:W0:Y:S02]  /*0da0*/  @!P3 LDC.64 R32, c[0x0][0x3a0] ;  /* 0x0000e800ff20bb82 */ /* 0x000e240000000a00 */
[----:B------:R-:W-:Y:S01]  /*0db0*/  @!P3 IMAD R2, R23, R26, RZ ;  /* 0x0000001a1702b224 */ /* 0x000fe200078e02ff */
[----:B------:R3:W5:Y:S01]  /*0dc0*/  @!P2 LDG.E R65, desc[UR6][R8.64] ;  /* 0x000000060841a981 */ /* 0x000762000c1e1900 */
[----:B------:R-:W-:Y:S02]  /*0dd0*/  @!P4 IADD3 R5, PT, PT, R5, R21, RZ ;  /* 0x000000150505c210 */ /* 0x000fe40007ffe0ff */
[----:B-1----:R-:W-:Y:S01]  /*0de0*/  @!P4 SHF.L.U32 R7, R4, 0x1, RZ ;  /* 0x000000010407c819 */ /* 0x002fe200000006ff */
[----:B------:R-:W-:Y:S01]  /*0df0*/  @!P3 IMAD R21, R15, R27, R2 ;  /* 0x0000001b0f15b224 */ /* 0x000fe200078e0202 */
[----:B------:R-:W1:Y:S01]  /*0e00*/  @!P3 LDC.64 R34, c[0x0][0x398] ;  /* 0x0000e600ff22bb82 */ /* 0x000e620000000a00 */
[----:B------:R-:W-:-:S02]  /*0e10*/  ISETP.GE.U32.AND P5, PT, R17, UR8, PT ;  /* 0x0000000811007c0c */ /* 0x000fc4000bfa6070 */
[----:B------:R-:W-:Y:S02]  /*0e20*/  SHF.R.S32.HI R27, RZ, 0x1f, R17 ;  /* 0x0000001fff1b7819 */ /* 0x000fe40000011411 */
[----:B---3--:R-:W-:Y:S02]  /*0e30*/  @!P3 MOV R8, R120 ;  /* 0x000000780008b202 */ /* 0x008fe40000000f00 */
[----:B------:R-:W-:Y:S01]  /*0e40*/  @!P3 MOV R9, R123 ;  /* 0x0000007b0009b202 */ /* 0x000fe20000000f00 */
[----:B------:R-:W3:Y:S01]  /*0e50*/  @!P1 LDC.64 R36, c[0x0][0x3f8] ;  /* 0x0000fe00ff249b82 */ /* 0x000ee20000000a00 */
[----:B------:R-:W-:Y:S02]  /*0e60*/  @!P4 SHF.L.U64.HI R10, R4, 0x1, R5 ;  /* 0x00000001040ac819 */ /* 0x000fe40000010205 */
[----:B------:R-:W-:Y:S01]  /*0e70*/  @!P4 IADD3 R4, P0, PT, R7, R28, RZ ;  /* 0x0000001c0704c210 */ /* 0x000fe20007f1e0ff */
[----:B------:R-:W-:Y:S01]  /*0e80*/  @!P3 IMAD.WIDE.U32 R8, R15, R26, R8 ;  /* 0x0000001a0f08b225 */ /* 0x000fe200078e0008 */
[----:B------:R-:W-:-:S02]  /*0e90*/  ISETP.GE.AND.EX P5, PT, R27, UR9, PT, P5 ;  /* 0x000000091b007c0c */ /* 0x000fc4000bfa6350 */
[----:B------:R-:W-:Y:S02]  /*0ea0*/  @!P4 IADD3.X R5, PT, PT, R10, R29, RZ, P0, !PT ;  /* 0x0000001d0a05c210 */ /* 0x000fe400007fe4ff */
[----:B------:R-:W-:Y:S02]  /*0eb0*/  @!P4 IADD3 R6, P0, PT, R7, R30, RZ ;  /* 0x0000001e0706c210 */ /* 0x000fe40007f1e0ff */
[----:B------:R-:W-:Y:S01]  /*0ec0*/  @!P3 IADD3 R7, PT, PT, R9, R21, RZ ;  /* 0x000000150907b210 */ /* 0x000fe20007ffe0ff */
[----:B------:R3:W5:Y:S03]  /*0ed0*/  @!P4 LDG.E R63, desc[UR6][R4.64] ;  /* 0x00000006043fc981 */ /* 0x000766000c1e1900 */
[----:B------:R-:W-:Y:S02]  /*0ee0*/  @!P3 SHF.L.U64.HI R2, R8, 0x1, R7 ;  /* 0x000000010802b819 */ /* 0x000fe40000010207 */
[----:B------:R-:W-:Y:S01]  /*0ef0*/  @!P4 IADD3.X R7, PT, PT, R10, R31, RZ, P0, !PT ;  /* 0x0000001f0a07c210 */ /* 0x000fe200007fe4ff */
[----:B------:R-:W2:Y:S01]  /*0f00*/  @!P5 LDC.64 R38, c[0x0][0x3f8] ;  /* 0x0000fe00ff26db82 */ /* 0x000ea20000000a00 */
[----:B------:R-:W-:-:S02]  /*0f10*/  IADD3 R23, PT, PT, R11, 0x140, RZ ;  /* 0x000001400b177810 */ /* 0x000fc40007ffe0ff */
[----:B------:R-:W-:Y:S01]  /*0f20*/  @!P3 SHF.L.U32 R15, R8, 0x1, RZ ;  /* 0x00000001080fb819 */ /* 0x000fe200000006ff */
[----:B------:R-:W5:Y:S04]  /*0f30*/  @!P4 LDG.E R62, desc[UR6][R6.64] ;  /* 0x00000006063ec981 */ /* 0x000f68000c1e1900 */
[----:B------:R-:W2:Y:S01]  /*0f40*/  @!P1 LDC.64 R30, c[0x0][0x3a0] ;  /* 0x0000e800ff1e9b82 */ /* 0x000ea20000000a00 */
[----:B------:R-:W-:Y:S02]  /*0f50*/  ISETP.GE.U32.AND P2, PT, R23, UR8, PT ;  /* 0x0000000817007c0c */ /* 0x000fe4000bf46070 */
[----:B------:R-:W-:Y:S02]  /*0f60*/  SHF.R.S32.HI R29, RZ, 0x1f, R23 ;  /* 0x0000001fff1d7819 */ /* 0x000fe40000011417 */
[----:B0-----:R-:W-:-:S02]  /*0f70*/  @!P3 IADD3 R8, P6, PT, R15, R32, RZ ;  /* 0x000000200f08b210 */ /* 0x001fc40007fde0ff */
[----:B-1----:R-:W-:Y:S01]  /*0f80*/  @!P3 IADD3 R12, P0, PT, R15, R34, RZ ;  /* 0x000000220f0cb210 */ /* 0x002fe20007f1e0ff */
[----:B---3--:R-:W-:Y:S01]  /*0f90*/  @!P1 IMAD R4, R25, R36, RZ ;  /* 0x0000002419049224 */ /* 0x008fe200078e02ff */
[----:B------:R-:W-:Y:S02]  /*0fa0*/  ISETP.GE.AND.EX P2, PT, R29, UR9, PT, P2 ;  /* 0x000000091d007c0c */ /* 0x000fe4000bf46320 */
[----:B------:R-:W-:Y:S02]  /*0fb0*/  @!P1 MOV R14, R120 ;  /* 0x00000078000e9202 */ /* 0x000fe40000000f00 */
[----:B------:R-:W-:Y:S01]  /*0fc0*/  @!P1 MOV R15, R123 ;  /* 0x0000007b000f9202 */ /* 0x000fe20000000f00 */
[C---:B------:R-:W-:Y:S01]  /*0fd0*/  @!P1 IMAD R5, R19.reuse, R37, R4 ;  /* 0x0000002513059224 */ /* 0x040fe200078e0204 */
[----:B------:R-:W-:Y:S01]  /*0fe0*/  MOV R21, RZ ;  /* 0x000000ff00157202 */ /* 0x000fe20000000f00 */
[----:B------:R-:W-:Y:S01]  /*0ff0*/  @!P1 IMAD.WIDE.U32 R14, R19, R36, R14 ;  /* 0x00000024130e9225 */ /* 0x000fe200078e000e */
[----:B------:R-:W-:-:S02]  /*1000*/  MOV R4, RZ ;  /* 0x000000ff00047202 */ /* 0x000fc40000000f00 */
[----:B------:R-:W-:-:S03]  /*1010*/  @!P3 IADD3.X R9, PT, PT, R2, R33, RZ, P6, !PT ;  /* 0x000000210209b210 */ /* 0x000fc600037fe4ff */
[----:B------:R-:W0:Y:S01]  /*1020*/  @!P2 LDC.64 R36, c[0x0][0x3f8] ;  /* 0x0000fe00ff24ab82 */ /* 0x000e220000000a00 */
[----:B------:R-:W-:Y:S02]  /*1030*/  @!P3 IADD3.X R13, PT, PT, R2, R35, RZ, P0, !PT ;  /* 0x00000023020db210 */ /* 0x000fe400007fe4ff */
[----:B------:R-:W-:Y:S01]  /*1040*/  @!P1 IADD3 R5, PT, PT, R15, R5, RZ ;  /* 0x000000050f059210 */ /* 0x000fe20007ffe0ff */
[----:B------:R2:W3:Y:S01]  /*1050*/  @!P3 LDG.E R21, desc[UR6][R8.64] ;  /* 0x000000060815b981 */ /* 0x0004e2000c1e1900 */
[----:B------:R-:W-:-:S03]  /*1060*/  @!P1 SHF.L.U32 R15, R14, 0x1, RZ ;  /* 0x000000010e0f9819 */ /* 0x000fc600000006ff */
[----:B------:R-:W1:Y:S01]  /*1070*/  @!P1 LDC.64 R32, c[0x0][0x398] ;  /* 0x0000e600ff209b82 */ /* 0x000e620000000a00 */
[----:B------:R1:W3:Y:S01]  /*1080*/  @!P3 LDG.E R4, desc[UR6][R12.64] ;  /* 0x000000060c04b981 */ /* 0x0002e2000c1e1900 */
[----:B------:R-:W-:Y:S02]  /*1090*/  IADD3 R25, PT, PT, R11, 0x160, RZ ;  /* 0x000001600b197810 */ /* 0x000fe40007ffe0ff */
[----:B------:R-:W-:Y:S02]  /*10a0*/  @!P1 SHF.L.U64.HI R14, R14, 0x1, R5 ;  /* 0x000000010e0e9819 */ /* 0x000fe40000010205 */
[----:B--2---:R-:W-:Y:S01]  /*10b0*/  @!P1 IADD3 R8, P3, PT, R15, R30, RZ ;  /* 0x0000001e0f089210 */ /* 0x004fe20007f7e0ff */
[----:B------:R-:W-:Y:S01]  /*10c0*/  @!P5 IMAD R2, R27, R38, RZ ;  /* 0x000000261b02d224 */ /* 0x000fe200078e02ff */
[----:B------:R-:W-:Y:S01]  /*10d0*/  ISETP.GE.U32.AND P0, PT, R25, UR8, PT ;  /* 0x0000000819007c0c */ /* 0x000fe2000bf06070 */
[----:B------:R-:W2:Y:S01]  /*10e0*/  @!P5 LDC.64 R34, c[0x0][0x3a0] ;  /* 0x0000e800ff22db82 */ /* 0x000ea20000000a00 */
[----:B------:R-:W-:-:S02]  /*10f0*/  SHF.R.S32.HI R27, RZ, 0x1f, R25 ;  /* 0x0000001fff1b7819 */ /* 0x000fc40000011419 */
[----:B------:R-:W-:Y:S02]  /*1100*/  @!P1 IADD3.X R9, PT, PT, R14, R31, RZ, P3, !PT ;  /* 0x0000001f0e099210 */ /* 0x000fe40001ffe4ff */
[----:B------:R-:W-:-:S03]  /*1110*/  @!P5 MOV R6, R120 ;  /* 0x000000780006d202 */ /* 0x000fc60000000f00 */
[----:B------:R-:W4:Y:S01]  /*1120*/  @!P5 LDC.64 R30, c[0x0][0x398] ;  /* 0x0000e600ff1edb82 */ /* 0x000f220000000a00 */
[----:B------:R-:W-:Y:S02]  /*1130*/  @!P5 MOV R7, R123 ;  /* 0x0000007b0007d202 */ /* 0x000fe40000000f00 */
[----:B------:R-:W-:Y:S01]  /*1140*/  ISETP.GE.AND.EX P0, PT, R27, UR9, PT, P0 ;  /* 0x000000091b007c0c */ /* 0x000fe2000bf06300 */
[C---:B------:R-:W-:Y:S02]  /*1150*/  @!P5 IMAD R19, R17.reuse, R39, R2 ;  /* 0x000000271113d224 */ /* 0x040fe400078e0202 */
[----:B------:R-:W-:Y:S01]  /*1160*/  @!P5 IMAD.WIDE.U32 R6, R17, R38, R6 ;  /* 0x000000261106d225 */ /* 0x000fe200078e0006 */
[----:B-1----:R-:W-:Y:S01]  /*1170*/  @!P1 IADD3 R12, P3, PT, R15, R32, RZ ;  /* 0x000000200f0c9210 */ /* 0x002fe20007f7e0ff */
[----:B------:R-:W1:Y:S03]  /*1180*/  @!P2 LDC.64 R38, c[0x0][0x3a0] ;  /* 0x0000e800ff26ab82 */ /* 0x000e660000000a00 */
[----:B------:R-:W-:Y:S01]  /*1190*/  @!P5 IADD3 R7, PT, PT, R7, R19, RZ ;  /* 0x000000130707d210 */ /* 0x000fe20007ffe0ff */
[----:B0-----:R-:W-:Y:S01]  /*11a0*/  @!P2 IMAD R2, R29, R36, RZ ;  /* 0x000000241d02a224 */ /* 0x001fe200078e02ff */
[----:B------:R-:W-:-:S02]  /*11b0*/  @!P5 SHF.L.U32 R17, R6, 0x1, RZ ;  /* 0x000000010611d819 */ /* 0x000fc400000006ff */
[----:B------:R-:W-:Y:S01]  /*11c0*/  @!P5 SHF.L.U64.HI R10, R6, 0x1, R7 ;  /* 0x00000001060ad819 */ /* 0x000fe20000010207 */
[----:B------:R-:W0:Y:S01]  /*11d0*/  @!P0 LDC.64 R40, c[0x0][0x3f8] ;  /* 0x0000fe00ff288b82 */ /* 0x000e220000000a00 */
[----:B------:R-:W-:Y:S02]  /*11e0*/  @!P2 MOV R18, R120 ;  /* 0x000000780012a202 */ /* 0x000fe40000000f00 */
[----:B------:R-:W-:Y:S02]  /*11f0*/  @!P2 MOV R19, R123 ;  /* 0x0000007b0013a202 */ /* 0x000fe40000000f00 */
[----:B------:R-:W-:Y:S02]  /*1200*/  MOV R5, RZ ;  /* 0x000000ff00057202 */ /* 0x000fe40000000f00 */
[----:B------:R-:W-:Y:S02]  /*1210*/  MOV R6, RZ ;  /* 0x000000ff00067202 */ /* 0x000fe40000000f00 */
[----:B------:R-:W-:Y:S01]  /*1220*/  @!P1 IADD3.X R13, PT, PT, R14, R33, RZ, P3, !PT ;  /* 0x000000210e0d9210 */ /* 0x000fe20001ffe4ff */
[C---:B------:R-:W-:Y:S01]  /*1230*/  @!P2 IMAD R7, R23.reuse, R37, R2 ;  /* 0x000000251707a224 */ /* 0x040fe200078e0202 */
[----:B------:R2:W3:Y:S01]  /*1240*/  @!P1 LDG.E R5, desc[UR6][R8.64] ;  /* 0x0000000608059981 */ /* 0x0004e2000c1e1900 */
[----:B------:R-:W-:-:S02]  /*1250*/  @!P2 IMAD.WIDE.U32 R18, R23, R36, R18 ;  /* 0x000000241712a225 */ /* 0x000fc400078e0012 */
[----:B------:R-:W1:Y:S01]  /*1260*/  @!P2 LDC.64 R36, c[0x0][0x398] ;  /* 0x0000e600ff24ab82 */ /* 0x000e620000000a00 */
[----:B------:R1:W3:Y:S01]  /*1270*/  @!P1 LDG.E R6, desc[UR6][R12.64] ;  /* 0x000000060c069981 */ /* 0x0002e2000c1e1900 */
[----:B----4-:R-:W-:Y:S02]  /*1280*/  @!P5 IADD3 R16, P1, PT, R17, R30, RZ ;  /* 0x0000001e1110d210 */ /* 0x010fe40007f3e0ff */
[----:B------:R-:W-:Y:S02]  /*1290*/  IADD3 R29, PT, PT, R11, 0x180, RZ ;  /* 0x000001800b1d7810 */ /* 0x000fe40007ffe0ff */
[----:B--2---:R-:W-:Y:S02]  /*12a0*/  @!P5 IADD3 R14, P3, PT, R17, R34, RZ ;  /* 0x00000022110ed210 */ /* 0x004fe40007f7e0ff */
[----:B------:R-:W-:Y:S02]  /*12b0*/  @!P5 IADD3.X R17, PT, PT, R10, R31, RZ, P1, !PT ;  /* 0x0000001f0a11d210 */ /* 0x000fe40000ffe4ff */
[----:B------:R-:W-:Y:S01]  /*12c0*/  ISETP.GE.U32.AND P1, PT, R29, UR8, PT ;  /* 0x000000081d007c0c */ /* 0x000fe2000bf26070 */
[----:B------:R-:W2:Y:S01]  /*12d0*/  @!P0 LDC.64 R30, c[0x0][0x3a0] ;  /* 0x0000e800ff1e8b82 */ /* 0x000ea20000000a00 */
[----:B------:R-:W-:-:S02]  /*12e0*/  SHF.R.S32.HI R33, RZ, 0x1f, R29 ;  /* 0x0000001fff217819 */ /* 0x000fc4000001141d */
[----:B------:R-:W-:Y:S02]  /*12f0*/  @!P2 IADD3 R9, PT, PT, R19, R7, RZ ;  /* 0x000000071309a210 */ /* 0x000fe40007ffe0ff */
[----:B------:R-:W-:Y:S02]  /*1300*/  ISETP.GE.AND.EX P1, PT, R33, UR9, PT, P1 ;  /* 0x0000000921007c0c */ /* 0x000fe4000bf26310 */
[----:B------:R-:W-:Y:S02]  /*1310*/  @!P2 SHF.L.U32 R23, R18, 0x1, RZ ;  /* 0x000000011217a819 */ /* 0x000fe400000006ff */
[----:B------:R-:W-:Y:S01]  /*1320*/  @!P5 IADD3.X R15, PT, PT, R10, R35, RZ, P3, !PT ;  /* 0x000000230a0fd210 */ /* 0x000fe20001ffe4ff */
[----:B0-----:R-:W-:Y:S01]  /*1330*/  @!P0 IMAD R10, R27, R40, RZ ;  /* 0x000000281b0a8224 */ /* 0x001fe200078e02ff */
[----:B------:R-:W-:Y:S01]  /*1340*/  MOV R7, RZ ;  /* 0x000000ff00077202 */ /* 0x000fe20000000f00 */
[----:B------:R-:W0:Y:S01]  /*1350*/  @!P0 LDC.64 R26, c[0x0][0x398] ;  /* 0x0000e600ff1a8b82 */ /* 0x000e220000000a00 */
[----:B------:R-:W-:-:S02]  /*1360*/  @!P2 SHF.L.U64.HI R2, R18, 0x1, R9 ;  /* 0x000000011202a819 */ /* 0x000fc40000010209 */
[----:B------:R-:W-:Y:S02]  /*1370*/  CS2R R8, SRZ ;  /* 0x0000000000087805 */ /* 0x000fe4000001ff00 */
[C---:B-1----:R-:W-:Y:S01]  /*1380*/  @!P2 IADD3 R18, P3, PT, R23.reuse, R38, RZ ;  /* 0x000000261712a210 */ /* 0x042fe20007f7e0ff */
[----:B------:R1:W4:Y:S03]  /*1390*/  @!P5 LDG.E R7, desc[UR6][R14.64] ;  /* 0x000000060e07d981 */ /* 0x000326000c1e1900 */
[----:B------:R-:W-:Y:S01]  /*13a0*/  @!P2 IADD3.X R19, PT, PT, R2, R39, RZ, P3, !PT ;  /* 0x000000270213a210 */ /* 0x000fe20001ffe4ff */
[----:B------:R-:W0:Y:S01]  /*13b0*/  @!P1 LDC.64 R34, c[0x0][0x3f8] ;  /* 0x0000fe00ff229b82 */ /* 0x000e220000000a00 */
[----:B------:R2:W4:Y:S01]  /*13c0*/  @!P5 LDG.E R8, desc[UR6][R16.64] ;  /* 0x000000061008d981 */ /* 0x000522000c1e1900 */
[----:B------:R-:W-:Y:S02]  /*13d0*/  @!P2 IADD3 R12, P3, PT, R23, R36, RZ ;  /* 0x00000024170ca210 */ /* 0x000fe40007f7e0ff */
[----:B------:R-:W-:Y:S01]  /*13e0*/  IADD3 R45, PT, PT, R11, 0x1a0, RZ ;  /* 0x000001a00b2d7810 */ /* 0x000fe20007ffe0ff */
[----:B------:R0:W4:Y:S01]  /*13f0*/  @!P2 LDG.E R9, desc[UR6][R18.64] ;  /* 0x000000061209a981 */ /* 0x000122000c1e1900 */
[----:B-1----:R-:W-:-:S02]  /*1400*/  @!P0 MOV R14, R120 ;  /* 0x00000078000e8202 */ /* 0x002fc40000000f00 */
[----:B------:R-:W-:Y:S02]  /*1410*/  @!P0 MOV R15, R123 ;  /* 0x0000007b000f8202 */ /* 0x000fe40000000f00 */
[----:B------:R-:W-:Y:S01]  /*1420*/  ISETP.NE.AND P5, PT, RZ, UR4, PT ;  /* 0x00000004ff007c0c */ /* 0x000fe2000bfa5270 */
[C---:B------:R-:W-:Y:S01]  /*1430*/  @!P0 IMAD R23, R25.reuse, R41, R10 ;  /* 0x0000002919178224 */ /* 0x040fe200078e020a */
[----:B------:R-:W-:Y:S01]  /*1440*/  @!P2 IADD3.X R13, PT, PT, R2, R37, RZ, P3, !PT ;  /* 0x00000025020da210 */ /* 0x000fe20001ffe4ff */
[----:B------:R-:W-:Y:S01]  /*1450*/  @!P0 IMAD.WIDE.U32 R14, R25, R40, R14 ;  /* 0x00000028190e8225 */ /* 0x000fe200078e000e */
[----:B------:R-:W-:Y:S01]  /*1460*/  ISETP.GE.U32.AND P3, PT, R45, UR8, PT ;  /* 0x000000082d007c0c */ /* 0x000fe2000bf66070 */
[----:B--2---:R-:W1:Y:S01]  /*1470*/  @!P1 LDC.64 R16, c[0x0][0x3a0] ;  /* 0x0000e800ff109b82 */ /* 0x004e620000000a00 */
[----:B------:R-:W-:Y:S02]  /*1480*/  SHF.R.S32.HI R43, RZ, 0x1f, R45 ;  /* 0x0000001fff2b7819 */ /* 0x000fe4000001142d */
[----:B------:R-:W-:-:S02]  /*1490*/  @!P0 IADD3 R15, PT, PT, R15, R23, RZ ;  /* 0x000000170f0f8210 */ /* 0x000fc40007ffe0ff */
[C---:B------:R-:W-:Y:S02]  /*14a0*/  @!P0 SHF.L.U32 R41, R14.reuse, 0x1, RZ ;  /* 0x000000010e298819 */ /* 0x040fe400000006ff */
[----:B------:R-:W-:Y:S01]  /*14b0*/  ISETP.GE.AND.EX P3, PT, R43, UR9, PT, P3 ;  /* 0x000000092b007c0c */ /* 0x000fe2000bf66330 */
[----:B------:R-:W2:Y:S01]  /*14c0*/  LDC.64 R22, c[0x0][0x3b8] ;  /* 0x0000ee00ff167b82 */ /* 0x000ea20000000a00 */
[----:B------:R-:W-:Y:S02]  /*14d0*/  @!P0 SHF.L.U64.HI R2, R14, 0x1, R15 ;  /* 0x000000010e028819 */ /* 0x000fe4000001020f */
[----:B------:R-:W-:Y:S02]  /*14e0*/  @!P0 IADD3 R30, P6, PT, R41, R30, RZ ;  /* 0x0000001e291e8210 */ /* 0x000fe40007fde0ff */
[----:B------:R-:W-:-:S03]  /*14f0*/  IADD3 R47, PT, PT, R11, 0x1c0, RZ ;  /* 0x000001c00b2f7810 */ /* 0x000fc60007ffe0ff */
[----:B------:R-:W1:Y:S01]  /*1500*/  @P5 LDC.64 R24, c[0x0][0x3b0] ;  /* 0x0000ec00ff185b82 */ /* 0x000e620000000a00 */
[----:B------:R-:W-:Y:S02]  /*1510*/  MOV R10, RZ ;  /* 0x000000ff000a7202 */ /* 0x000fe40000000f00 */
[C---:B------:R-:W-:Y:S02]  /*1520*/  @!P0 IADD3.X R31, PT, PT, R2.reuse, R31, RZ, P6, !PT ;  /* 0x0000001f021f8210 */ /* 0x040fe400037fe4ff */
[----:B0-----:R-:W-:Y:S02]  /*1530*/  @!P0 IADD3 R40, P6, PT, R41, R26, RZ ;  /* 0x0000001a29288210 */ /* 0x001fe40007fde0ff */
[----:B------:R-:W-:Y:S01]  /*1540*/  ISETP.GE.U32.AND P4, PT, R47, UR8, PT ;  /* 0x000000082f007c0c */ /* 0x000fe2000bf86070 */
[----:B------:R-:W0:Y:S01]  /*1550*/  @!P1 LDC.64 R14, c[0x0][0x398] ;  /* 0x0000e600ff0e9b82 */ /* 0x000e220000000a00 */
[----:B------:R-:W-:Y:S01]  /*1560*/  SHF.R.S32.HI R51, RZ, 0x1f, R47 ;  /* 0x0000001fff337819 */ /* 0x000fe2000001142f */
[----:B------:R2:W4:Y:S01]  /*1570*/  @!P2 LDG.E R10, desc[UR6][R12.64] ;  /* 0x000000060c0aa981 */ /* 0x000522000c1e1900 */
[----:B------:R-:W-:-:S02]  /*1580*/  @!P0 IADD3.X R41, PT, PT, R2, R27, RZ, P6, !PT ;  /* 0x0000001b02298210 */ /* 0x000fc400037fe4ff */
[----:B------:R-:W-:Y:S02]  /*1590*/  ISETP.GE.AND.EX P4, PT, R51, UR9, PT, P4 ;  /* 0x0000000933007c0c */ /* 0x000fe4000bf86340 */
[----:B------:R-:W-:Y:S01]  /*15a0*/  @!P1 MOV R26, R120 ;  /* 0x00000078001a9202 */ /* 0x000fe20000000f00 */
[----:B------:R-:W0:Y:S01]  /*15b0*/  @!P3 LDC.64 R18, c[0x0][0x3f8] ;  /* 0x0000fe00ff12bb82 */ /* 0x000e220000000a00 */
[----:B------:R-:W-:Y:S01]  /*15c0*/  @!P1 MOV R27, R123 ;  /* 0x0000007b001b9202 */ /* 0x000fe20000000f00 */
[-C--:B--2---:R-:W-:Y:S01]  /*15d0*/  @!P1 IMAD R12, R33, R34.reuse, RZ ;  /* 0x00000022210c9224 */ /* 0x084fe200078e02ff */
[----:B------:R-:W-:Y:S01]  /*15e0*/  LOP3.LUT R2, R77, 0xffff, RZ, 0xc0, !PT ;  /* 0x0000ffff4d027812 */ /* 0x000fe200078ec0ff */
[----:B------:R-:W-:-:S04]  /*15f0*/  @!P1 IMAD.WIDE.U32 R26, R29, R34, R26 ;  /* 0x000000221d1a9225 */ /* 0x000fc800078e001a */
[----:B------:R-:W-:Y:S01]  /*1600*/  @!P1 IMAD R13, R29, R35, R12 ;  /* 0x000000231d0d9224 */ /* 0x000fe200078e020c */
[----:B------:R-:W-:Y:S01]  /*1610*/  IADD3 R20, PT, PT, R11, 0x1e0, RZ ;  /* 0x000001e00b147810 */ /* 0x000fe20007ffe0ff */
[----:B------:R-:W-:Y:S01]  /*1620*/  IMAD R49, R119, 0x1c, R2 ;  /* 0x0000001c77317824 */ /* 0x000fe200078e0202 */
[----:B------:R-:W-:Y:S01]  /*1630*/  MOV R11, RZ ;  /* 0x000000ff000b7202 */ /* 0x000fe20000000f00 */
[----:B------:R-:W-:Y:S01]  /*1640*/  IMAD.WIDE R22, R79, 0x8, R22 ;  /* 0x000000084f167825 */ /* 0x000fe200078e0216 */
[----:B------:R-:W-:Y:S01]  /*1650*/  @!P1 IADD3 R27, PT, PT, R27, R13, RZ ;  /* 0x0000000d1b1b9210 */ /* 0x000fe20007ffe0ff */
[----:B------:R-:W2:Y:S01]  /*1660*/  @!P4 LDC.64 R28, c[0x0][0x3f8] ;  /* 0x0000fe00ff1ccb82 */ /* 0x000ea20000000a00 */
[----:B------:R-:W-:Y:S02]  /*1670*/  ISETP.GE.U32.AND P2, PT, R20, UR8, PT ;  /* 0x0000000814007c0c */ /* 0x000fe4000bf46070 */
[----:B------:R-:W-:Y:S01]  /*1680*/  SHF.R.S32.HI R37, RZ, 0x1f, R20 ;  /* 0x0000001fff257819 */ /* 0x000fe20000011414 */
[----:B-1----:R-:W-:Y:S01]  /*1690*/  @P5 IMAD.WIDE R38, R49, 0x2, R24 ;  /* 0x0000000231265825 */ /* 0x002fe200078e0218 */
[----:B------:R-:W-:Y:S01]  /*16a0*/  MOV R12, RZ ;  /* 0x000000ff000c7202 */ /* 0x000fe20000000f00 */
[----:B------:R1:W4:Y:S01]  /*16b0*/  @!P0 LDG.E R11, desc[UR6][R30.64] ;  /* 0x000000061e0b8981 */ /* 0x000322000c1e1900 */
[C---:B------:R-:W-:Y:S01]  /*16c0*/  @!P1 SHF.L.U32 R13, R26.reuse, 0x1, RZ ;  /* 0x000000011a0d9819 */ /* 0x040fe200000006ff */
[----:B------:R-:W2:Y:S01]  /*16d0*/  @!P3 LDC.64 R24, c[0x0][0x3a0] ;  /* 0x0000e800ff18bb82 */ /* 0x000ea20000000a00 */
[----:B------:R-:W-:Y:S01]  /*16e0*/  @!P1 SHF.L.U64.HI R36, R26, 0x1, R27 ;  /* 0x000000011a249819 */ /* 0x000fe2000001021b */
[----:B------:R-:W4:Y:S01]  /*16f0*/  LDG.E.64 R22, desc[UR6][R22.64] ;  /* 0x0000000616167981 */ /* 0x000f22000c1e1b00 */
[----:B------:R-:W-:-:S03]  /*1700*/  ISETP.GE.AND.EX P2, PT, R37, UR9, PT, P2 ;  /* 0x0000000925007c0c */ /* 0x000fc6000bf46320 */
[----:B------:R1:W4:Y:S02]  /*1710*/  @!P0 LDG.E R12, desc[UR6][R40.64] ;  /* 0x00000006280c8981 */ /* 0x000324000c1e1900 */
[----:B------:R-:W5:Y:S01]  /*1720*/  @!P3 LDC.64 R26, c[0x0][0x398] ;  /* 0x0000e600ff1abb82 */ /* 0x000f620000000a00 */
[----:B0-----:R-:W-:Y:S01]  /*1730*/  @!P1 IADD3 R42, P6, PT, R13, R14, RZ ;  /* 0x0000000e0d2a9210 */ /* 0x001fe20007fde0ff */
[----:B------:R-:W-:Y:S01]  /*1740*/  @!P3 IMAD R14, R43, R18, RZ ;  /* 0x000000122b0eb224 */ /* 0x000fe200078e02ff */
[----:B------:R-:W4:Y:S04]  /*1750*/  @P5 LDG.E.U16 R34, desc[UR6][R38.64] ;  /* 0x0000000626225981 */ /* 0x000f28000c1e1500 */
[----:B------:R0:W4:Y:S01]  /*1760*/  @P5 LDG.E.U16 R35, desc[UR6][R38.64+0x2] ;  /* 0x0000020626235981 */ /* 0x000122000c1e1500 */
[----:B-1----:R-:W1:Y:S01]  /*1770*/  LDC.64 R30, c[0x0][0x3a8] ;  /* 0x0000ea00ff1e7b82 */ /* 0x002e620000000a00 */
[----:B------:R-:W-:-:S02]  /*1780*/  @!P3 MOV R40, R120 ;  /* 0x000000780028b202 */ /* 0x000fc40000000f00 */
[----:B------:R-:W-:Y:S02]  /*1790*/  @!P3 MOV R41, R123 ;  /* 0x0000007b0029b202 */ /* 0x000fe40000000f00 */
[----:B------:R-:W-:Y:S01]  /*17a0*/  @!P1 IADD3 R32, P0, PT, R13, R16, RZ ;  /* 0x000000100d209210 */ /* 0x000fe20007f1e0ff */
[C---:B------:R-:W-:Y:S02]  /*17b0*/  @!P3 IMAD R19, R45.reuse, R19, R14 ;  /* 0x000000132d13b224 */ /* 0x040fe400078e020e */
[----:B------:R-:W-:Y:S01]  /*17c0*/  @!P3 IMAD.WIDE.U32 R40, R45, R18, R40 ;  /* 0x000000122d28b225 */ /* 0x000fe200078e0028 */
[----:B------:R-:W-:Y:S02]  /*17d0*/  @!P1 IADD3.X R33, PT, PT, R36, R17, RZ, P0, !PT ;  /* 0x0000001124219210 */ /* 0x000fe400007fe4ff */
[----:B------:R-:W1:Y:S01]  /*17e0*/  @!P2 LDC.64 R16, c[0x0][0x3f8] ;  /* 0x0000fe00ff10ab82 */ /* 0x000e620000000a00 */
[----:B------:R-:W-:Y:S02]  /*17f0*/  MOV R13, RZ ;  /* 0x000000ff000d7202 */ /* 0x000fe40000000f00 */
[----:B0-----:R-:W-:-:S02]  /*1800*/  @!P3 IADD3 R39, PT, PT, R41, R19, RZ ;  /* 0x000000132927b210 */ /* 0x001fc40007ffe0ff */
[----:B------:R-:W-:Y:S02]  /*1810*/  MOV R14, RZ ;  /* 0x000000ff000e7202 */ /* 0x000fe40000000f00 */
[----:B------:R-:W-:Y:S01]  /*1820*/  @!P1 IADD3.X R43, PT, PT, R36, R15, RZ, P6, !PT ;  /* 0x0000000f242b9210 */ /* 0x000fe200037fe4ff */
[----:B------:R-:W0:Y:S01]  /*1830*/  @!P4 LDC.64 R18, c[0x0][0x3a0] ;  /* 0x0000e800ff12cb82 */ /* 0x000e220000000a00 */
[C---:B------:R-:W-:Y:S01]  /*1840*/  @!P3 SHF.L.U32 R15, R40.reuse, 0x1, RZ ;  /* 0x00000001280fb819 */ /* 0x040fe200000006ff */
[----:B--2---:R-:W-:Y:S01]  /*1850*/  @!P4 IMAD R38, R51, R28, RZ ;  /* 0x0000001c3326c224 */ /* 0x004fe200078e02ff */
[----:B------:R-:W-:Y:S01]  /*1860*/  @!P3 SHF.L.U64.HI R36, R40, 0x1, R39 ;  /* 0x000000012824b819 */ /* 0x000fe20000010227 */
[----:B------:R2:W4:Y:S01]  /*1870*/  @!P1 LDG.E R13, desc[UR6][R32.64] ;  /* 0x00000006200d9981 */ /* 0x000522000c1e1900 */
[----:B------:R-:W-:Y:S02]  /*1880*/  @!P4 MOV R40, R120 ;  /* 0x000000780028c202 */ /* 0x000fe40000000f00 */
[----:B------:R-:W-:Y:S01]  /*1890*/  @!P4 MOV R41, R123 ;  /* 0x0000007b0029c202 */ /* 0x000fe20000000f00 */
[----:B------:R1:W4:Y:S01]  /*18a0*/  @!P1 LDG.E R14, desc[UR6][R42.64] ;  /* 0x000000062a0e9981 */ /* 0x000322000c1e1900 */
[----:B------:R-:W-:-:S02]  /*18b0*/  @!P3 IADD3 R24, P0, PT, R15, R24, RZ ;  /* 0x000000180f18b210 */ /* 0x000fc40007f1e0ff */
[----:B-----5:R-:W-:Y:S01]  /*18c0*/  @!P3 IADD3 R26, P1, PT, R15, R26, RZ ;  /* 0x0000001a0f1ab210 */ /* 0x020fe20007f3e0ff */
[C---:B------:R-:W-:Y:S02]  /*18d0*/  @!P4 IMAD R15, R47.reuse, R29, R38 ;  /* 0x0000001d2f0fc224 */ /* 0x040fe400078e0226 */
[----:B------:R-:W-:Y:S01]  /*18e0*/  @!P4 IMAD.WIDE.U32 R40, R47, R28, R40 ;  /* 0x0000001c2f28c225 */ /* 0x000fe200078e0028 */
[----:B--2---:R-:W2:Y:S03]  /*18f0*/  @!P2 LDC.64 R32, c[0x0][0x3a0] ;  /* 0x0000e800ff20ab82 */ /* 0x004ea60000000a00 */
[----:B-1----:R-:W-:-:S05]  /*1900*/  IMAD.WIDE R38, R49, 0x2, R30 ;  /* 0x0000000231267825 */ /* 0x002fca00078e021e */
[----:B------:R-:W1:Y:S01]  /*1910*/  @!P4 LDC.64 R28, c[0x0][0x398] ;  /* 0x0000e600ff1ccb82 */ /* 0x000e620000000a00 */
[----:B------:R-:W-:Y:S01]  /*1920*/  @!P4 IADD3 R15, PT, PT, R41, R15, RZ ;  /* 0x0000000f290fc210 */ /* 0x000fe20007ffe0ff */
[----:B------:R-:W-:-:S06]  /*1930*/  @!P2 IMAD R37, R37, R16, RZ ;  /* 0x000000102525a224 */ /* 0x000fcc00078e02ff */
[----:B------:R-:W5:Y:S01]  /*1940*/  @!P2 LDC.64 R30, c[0x0][0x398] ;  /* 0x0000e600ff1eab82 */ /* 0x000f620000000a00 */
[C---:B------:R-:W-:Y:S01]  /*1950*/  @!P4 SHF.L.U32 R43, R40.reuse, 0x1, RZ ;  /* 0x00000001282bc819 */ /* 0x040fe200000006ff */
[----:B------:R-:W4:Y:S01]  /*1960*/  LDG.E.U16 R80, desc[UR6][R38.64] ;  /* 0x0000000626507981 */ /* 0x000f22000c1e1500 */
[----:B------:R-:W-:Y:S02]  /*1970*/  @!P4 SHF.L.U64.HI R44, R40, 0x1, R15 ;  /* 0x00000001282cc819 */ /* 0x000fe4000001020f */
[----:B------:R-:W-:Y:S01]  /*1980*/  @!P2 MOV R40, R120 ;  /* 0x000000780028a202 */ /* 0x000fe20000000f00 */
[----:B------:R-:W4:Y:S01]  /*1990*/  LDG.E.U16 R42, desc[UR6][R38.64+0x2] ;  /* 0x00000206262a7981 */ /* 0x000f22000c1e1500 */
[----:B------:R-:W-:Y:S01]  /*19a0*/  @!P2 MOV R41, R123 ;  /* 0x0000007b0029a202 */ /* 0x000fe20000000f00 */
[----:B------:R-:W-:Y:S01]  /*19b0*/  @!P2 IMAD R17, R20, R17, R37 ;  /* 0x000000111411a224 */ /* 0x000fe200078e0225 */
[C---:B------:R-:W-:Y:S02]  /*19c0*/  @!P3 IADD3.X R25, PT, PT, R36.reuse, R25, RZ, P0, !PT ;  /* 0x000000192419b210 */ /* 0x040fe400007fe4ff */
[----:B------:R-:W-:Y:S01]  /*19d0*/  @!P3 IADD3.X R27, PT, PT, R36, R27, RZ, P1, !PT ;  /* 0x0000001b241bb210 */ /* 0x000fe20000ffe4ff */
[----:B------:R-:W-:Y:S01]  /*19e0*/  @!P2 IMAD.WIDE.U32 R40, R20, R16, R40 ;  /* 0x000000101428a225 */ /* 0x000fe200078e0028 */
[----:B0-----:R-:W-:-:S02]  /*19f0*/  @!P4 IADD3 R36, P0, PT, R43, R18, RZ ;  /* 0x000000122b24c210 */ /* 0x001fc40007f1e0ff */
[----:B------:R-:W-:Y:S02]  /*1a00*/  MOV R15, RZ ;  /* 0x000000ff000f7202 */ /* 0x000fe40000000f00 */
[----:B------:R-:W-:Y:S02]  /*1a10*/  MOV R16, RZ ;  /* 0x000000ff00107202 */ /* 0x000fe40000000f00 */
[----:B------:R-:W-:Y:S02]  /*1a20*/  @!P4 IADD3.X R37, PT, PT, R44, R19, RZ, P0, !PT ;  /* 0x000000132c25c210 */ /* 0x000fe400007fe4ff */
[----:B------:R-:W-:Y:S01]  /*1a30*/  @!P2 IADD3 R41, PT, PT, R41, R17, RZ ;  /* 0x000000112929a210 */ /* 0x000fe20007ffe0ff */
[----:B------:R0:W4:Y:S01]  /*1a40*/  @!P3 LDG.E R15, desc[UR6][R24.64] ;  /* 0x00000006180fb981 */ /* 0x000122000c1e1900 */
[C---:B------:R-:W-:Y:S02]  /*1a50*/  @!P2 SHF.L.U32 R19, R40.reuse, 0x1, RZ ;  /* 0x000000012813a819 */ /* 0x040fe400000006ff */
[----:B-1----:R-:W-:Y:S01]  /*1a60*/  @!P4 IADD3 R28, P0, PT, R43, R28, RZ ;  /* 0x0000001c2b1cc210 */ /* 0x002fe20007f1e0ff */
[----:B------:R-:W4:Y:S01]  /*1a70*/  @!P3 LDG.E R16, desc[UR6][R26.64] ;  /* 0x000000061a10b981 */ /* 0x000f22000c1e1900 */
[----:B------:R-:W-:-:S02]  /*1a80*/  @!P2 SHF.L.U64.HI R40, R40, 0x1, R41 ;  /* 0x000000012828a819 */ /* 0x000fc40000010229 */
[C---:B--2---:R-:W-:Y:S02]  /*1a90*/  @!P2 IADD3 R32, P1, PT, R19.reuse, R32, RZ ;  /* 0x000000201320a210 */ /* 0x044fe40007f3e0ff */
[----:B-----5:R-:W-:Y:S02]  /*1aa0*/  @!P2 IADD3 R30, P3, PT, R19, R30, RZ ;  /* 0x0000001e131ea210 */ /* 0x020fe40007f7e0ff */
[----:B------:R-:W-:Y:S02]  /*1ab0*/  CS2R R18, SRZ ;  /* 0x0000000000127805 */ /* 0x000fe4000001ff00 */
[----:B------:R-:W-:Y:S02]  /*1ac0*/  MOV R17, RZ ;  /* 0x000000ff00117202 */ /* 0x000fe40000000f00 */
[----:B------:R-:W-:Y:S02]  /*1ad0*/  MOV R20, RZ ;  /* 0x000000ff00147202 */ /* 0x000fe40000000f00 */
[----:B------:R-:W-:-:S02]  /*1ae0*/  @!P4 IADD3.X R29, PT, PT, R44, R29, RZ, P0, !PT ;  /* 0x0000001d2c1dc210 */ /* 0x000fc400007fe4ff */
[C---:B------:R-:W-:Y:S01]  /*1af0*/  @!P2 IADD3.X R33, PT, PT, R40.reuse, R33, RZ, P1, !PT ;  /* 0x000000212821a210 */ /* 0x040fe20000ffe4ff */
[----:B------:R-:W2:Y:S01]  /*1b00*/  @!P4 LDG.E R17, desc[UR6][R36.64] ;  /* 0x000000062411c981 */ /* 0x000ea2000c1e1900 */
[----:B------:R-:W-:-:S03]  /*1b10*/  @!P2 IADD3.X R31, PT, PT, R40, R31, RZ, P3, !PT ;  /* 0x0000001f281fa210 */ /* 0x000fc60001ffe4ff */
[----:B------:R-:W5:Y:S04]  /*1b20*/  @!P4 LDG.E R18, desc[UR6][R28.64] ;  /* 0x000000061c12c981 */ /* 0x000f68000c1e1900 */
[----:B------:R-:W5:Y:S04]  /*1b30*/  @!P2 LDG.E R19, desc[UR6][R32.64] ;  /* 0x000000062013a981 */ /* 0x000f68000c1e1900 */
[----:B------:R-:W5:Y:S01]  /*1b40*/  @!P2 LDG.E R20, desc[UR6][R30.64] ;  /* 0x000000061e14a981 */ /* 0x000f62000c1e1900 */
[----:B------:R-:W-:Y:S01]  /*1b50*/  MOV R116, 0x3f800000 ;  /* 0x3f80000000747802 */ /* 0x000fe20000000f00 */
[----:B------:R-:W-:Y:S01]  /*1b60*/  UISETP.NE.AND UP0, UPT, UR4, URZ, UPT ;  /* 0x000000ff0400728c */ /* 0x000fe2000bf05270 */
[----:B------:R-:W-:-:S02]  /*1b70*/  MOV R81, RZ ;  /* 0x000000ff00517202 */ /* 0x000fc40000000f00 */
[----:B------:R-:W-:Y:S02]  /*1b80*/  MOV R84, RZ ;  /* 0x000000ff00547202 */ /* 0x000fe40000000f00 */
[----:B------:R-:W-:Y:S02]  /*1b90*/  PRMT R114, R75, 0x7632, R114 ;  /* 0x000076324b727816 */ /* 0x000fe40000000072 */
        /* <DEDUP_REMOVED lines=13> */
[----:B---3--:R-:W-:Y:S02]  /*1c70*/  PRMT R100, R21, 0x7632, R100 ;  /* 0x0000763215647816 */ /* 0x008fe40000000064 */
[----:B------:R-:W-:Y:S02]  /*1c80*/  PRMT R101, R4, 0x7632, R101 ;  /* 0x0000763204657816 */ /* 0x000fe40000000065 */
[----:B------:R-:W-:-:S02]  /*1c90*/  PRMT R98, R5, 0x7632, R98 ;  /* 0x0000763205627816 */ /* 0x000fc40000000062 */
[----:B------:R-:W-:Y:S02]  /*1ca0*/  PRMT R99, R6, 0x7632, R99 ;  /* 0x0000763206637816 */ /* 0x000fe40000000063 */
[----:B----4-:R-:W-:Y:S02]  /*1cb0*/  PRMT R96, R7, 0x7632, R96 ;  /* 0x0000763207607816 */ /* 0x010fe40000000060 */
[----:B------:R-:W-:Y:S02]  /*1cc0*/  PRMT R97, R8, 0x7632, R97 ;  /* 0x0000763208617816 */ /* 0x000fe40000000061 */
[----:B------:R-:W-:Y:S01]  /*1cd0*/  PRMT R94, R9, 0x7632, R94 ;  /* 0x00007632095e7816 */ /* 0x000fe2000000005e */
[----:B------:R-:W-:-:S05]  /*1ce0*/  FFMA.FTZ R23, -R22, R22, R23 ;  /* 0x0000001616177223 */ /* 0x000fca0000010117 */
[----:B------:R-:W-:-:S13]  /*1cf0*/  FSETP.GTU.FTZ.AND P0, PT, R23, RZ, PT ;  /* 0x000000ff1700720b */ /* 0x000fda0003f1c000 */
[----:B0-----:R-:W0:Y:S01]  /*1d00*/  @P0 LDC R24, c[0x0][0x3c0] ;  /* 0x0000f000ff180b82 */ /* 0x001e220000000800 */
[----:B------:R-:W-:Y:S02]  /*1d10*/  @P5 SHF.L.U32 R81, R34, 0x10, RZ ;  /* 0x0000001022515819 */ /* 0x000fe400000006ff */
[----:B------:R-:W-:Y:S02]  /*1d20*/  @P5 SHF.L.U32 R84, R35, 0x10, RZ ;  /* 0x0000001023545819 */ /* 0x000fe400000006ff */
[----:B------:R-:W-:Y:S02]  /*1d30*/  PRMT R95, R10, 0x7632, R95 ;  /* 0x000076320a5f7816 */ /* 0x000fe4000000005f */
[----:B------:R-:W-:Y:S01]  /*1d40*/  PRMT R92, R11, 0x7632, R92 ;  /* 0x000076320b5c7816 */ /* 0x000fe2000000005c */
[----:B0-----:R-:W-:-:S04]  /*1d50*/  @P0 FADD.FTZ R24, R23, R24 ;  /* 0x0000001817180221 */ /* 0x001fc80000010000 */
[----:B------:R0:W1:Y:S01]  /*1d60*/  @P0 MUFU.RSQ R116, R24 ;  /* 0x0000001800740308 */ /* 0x0000620000001400 */
[----:B------:R-:W-:Y:S02]  /*1d70*/  PRMT R93, R12, 0x7632, R93 ;  /* 0x000076320c5d7816 */ /* 0x000fe4000000005d */
[----:B------:R-:W-:Y:S02]  /*1d80*/  PRMT R90, R13, 0x7632, R90 ;  /* 0x000076320d5a7816 */ /* 0x000fe4000000005a */
[----:B------:R-:W-:Y:S02]  /*1d90*/  PRMT R91, R14, 0x7632, R91 ;  /* 0x000076320e5b7816 */ /* 0x000fe4000000005b */
[----:B------:R-:W-:Y:S02]  /*1da0*/  SHF.L.U32 R80, R80, 0x10, RZ ;  /* 0x0000001050507819 */ /* 0x000fe400000006ff */
[----:B------:R-:W-:Y:S02]  /*1db0*/  SHF.L.U32 R23, R42, 0x10, RZ ;  /* 0x000000102a177819 */ /* 0x000fe400000006ff */
[----:B------:R-:W-:-:S02]  /*1dc0*/  PRMT R88, R15, 0x7632, R88 ;  /* 0x000076320f587816 */ /* 0x000fc40000000058 */
[----:B------:R-:W-:Y:S02]  /*1dd0*/  PRMT R89, R16, 0x7632, R89 ;  /* 0x0000763210597816 */ /* 0x000fe40000000059 */
[----:B--2---:R-:W-:Y:S02]  /*1de0*/  PRMT R86, R17, 0x7632, R86 ;  /* 0x0000763211567816 */ /* 0x004fe40000000056 */
[----:B-----5:R-:W-:Y:S02]  /*1df0*/  PRMT R87, R18, 0x7632, R87 ;  /* 0x0000763212577816 */ /* 0x020fe40000000057 */
        /* <DEDUP_REMOVED lines=12> */
[----:B------:R-:W-:Y:S01]  /*1ec0*/  FMUL.FTZ R31, R80, R25 ;  /* 0x00000019501f7220 */ /* 0x000fe20000410000 */
        /* <DEDUP_REMOVED lines=279> */
.L_x_337:
        /* <DEDUP_REMOVED lines=8> */
[----:B------:R-:W-:Y:S01]  /*30c0*/  SHF.L.U32 R43, R65, 0x10, RZ ;  /* 0x00000010412b7819 */ /* 0x000fe200000006ff */
[----:B------:R-:W-:Y:S01]  /*30d0*/  FMUL.FTZ R24, R27, R116 ;  /* 0x000000741b187220 */ /* 0x000fe20000410000 */
[----:B------:R-:W-:Y:S01]  /*30e0*/  FADD.FTZ R27, -R22, R29 ;  /* 0x0000001d161b7221 */ /* 0x000fe20000010100 */
[----:B------:R-:W-:Y:S01]  /*30f0*/  FFMA.FTZ R31, R80, R25, R81 ;  /* 0x00000019501f7223 */ /* 0x000fe20000010051 */
[----:B------:R-:W-:Y:S01]  /*3100*/  SHF.L.U32 R29, R112, 0x10, RZ ;  /* 0x00000010701d7819 */ /* 0x000fe200000006ff */
[--C-:B------:R-:W-:Y:S01]  /*3110*/  FFMA.FTZ R41, R23, R24, R84.reuse ;  /* 0x0000001817297223 */ /* 0x100fe20000010054 */
[----:B------:R-:W-:Y:S01]  /*3120*/  FMUL.FTZ R58, R27, R116 ;  /* 0x000000741b3a7220 */ /* 0x000fe20000410000 */
[----:B------:R-:W-:Y:S01]  /*3130*/  FMUL.FTZ R26, R31, -1.4426950216293334961 ;  /* 0xbfb8aa3b1f1a7820 */ /* 0x000fe20000410000 */
[C---:B------:R-:W-:Y:S01]  /*3140*/  FADD.FTZ R37, -R22.reuse, R33 ;  /* 0x0000002116257221 */ /* 0x040fe20000010100 */
[----:B------:R-:W-:Y:S01]  /*3150*/  FADD.FTZ R29, -R22, R29 ;  /* 0x0000001d161d7221 */ /* 0x000fe20000010100 */
[----:B------:R-:W-:Y:S01]  /*3160*/  FMUL.FTZ R27, R41, -1.4426950216293334961 ;  /* 0xbfb8aa3b291b7820 */ /* 0x000fe20000410000 */
[----:B------:R0:W1:Y:S01]  /*3170*/  MUFU.EX2 R28, R26 ;  /* 0x0000001a001c7308 */ /* 0x0000620000000800 */
[----:B------:R-:W-:Y:S01]  /*3180*/  FFMA.FTZ R44, R80, R58, R81 ;  /* 0x0000003a502c7223 */ /* 0x000fe20000010051 */
[-C--:B------:R-:W-:Y:S01]  /*3190*/  FMUL.FTZ R56, R29, R116.reuse ;  /* 0x000000741d387220 */ /* 0x080fe20000410000 */
[----:B------:R-:W-:Y:S01]  /*31a0*/  FMUL.FTZ R54, R37, R116 ;  /* 0x0000007425367220 */ /* 0x000fe20000410000 */
[----:B------:R-:W-:Y:S01]  /*31b0*/  SHF.L.U32 R37, R69, 0x10, RZ ;  /* 0x0000001045257819 */ /* 0x000fe200000006ff */
[----:B------:R-:W-:Y:S01]  /*31c0*/  FMUL.FTZ R29, R44, -1.4426950216293334961 ;  /* 0xbfb8aa3b2c1d7820 */ /* 0x000fe20000410000 */
[--C-:B------:R-:W-:Y:S01]  /*31d0*/  FFMA.FTZ R42, R23, R56, R84.reuse ;  /* 0x00000038172a7223 */ /* 0x100fe20000010054 */
[C---:B------:R-:W-:Y:S01]  /*31e0*/  FADD.FTZ R35, -R22.reuse, R35 ;  /* 0x0000002316237221 */ /* 0x040fe20000010100 */
[----:B------:R2:W3:Y:S01]  /*31f0*/  MUFU.EX2 R32, R27 ;  /* 0x0000001b00207308 */ /* 0x0004e20000000800 */
[----:B------:R-:W-:Y:S01]  /*3200*/  FADD.FTZ R37, -R22, R37 ;  /* 0x0000002516257221 */ /* 0x000fe20000010100 */
[----:B0-----:R-:W-:Y:S01]  /*3210*/  FMUL.FTZ R26, R42, -1.4426950216293334961 ;  /* 0xbfb8aa3b2a1a7820 */ /* 0x001fe20000410000 */
[----:B------:R-:W-:Y:S01]  /*3220*/  FFMA.FTZ R38, R80, R54, R81 ;  /* 0x0000003650267223 */ /* 0x000fe20000010051 */
[-C--:B------:R-:W-:Y:S01]  /*3230*/  FMUL.FTZ R60, R35, R116.reuse ;  /* 0x00000074233c7220 */ /* 0x080fe20000410000 */
[----:B------:R-:W-:Y:S01]  /*3240*/  FMUL.FTZ R117, R37, R116 ;  /* 0x0000007425757220 */ /* 0x000fe20000410000 */
[----:B------:R-:W-:Y:S01]  /*3250*/  SHF.L.U32 R37, R108, 0x10, RZ ;  /* 0x000000106c257819 */ /* 0x000fe200000006ff */
[----:B------:R-:W-:Y:S01]  /*3260*/  FMUL.FTZ R35, R38, -1.4426950216293334961 ;  /* 0xbfb8aa3b26237820 */ /* 0x000fe20000410000 */
[----:B------:R-:W-:Y:S01]  /*3270*/  MUFU.EX2 R34, R26 ;  /* 0x0000001a00227308 */ /* 0x000fe20000000800 */
[----:B-1----:R-:W-:Y:S01]  /*3280*/  FADD.FTZ R30, R28, 1 ;  /* 0x3f8000001c1e7421 */ /* 0x002fe20000010000 */
[--C-:B------:R-:W-:Y:S01]  /*3290*/  FFMA.FTZ R49, R23, R60, R84.reuse ;  /* 0x0000003c17317223 */ /* 0x100fe20000010054 */
[----:B------:R-:W-:Y:S01]  /*32a0*/  FADD.FTZ R37, -R22, R37 ;  /* 0x0000002516257221 */ /* 0x000fe20000010100 */
[----:B------:R-:W-:Y:S01]  /*32b0*/  FFMA.FTZ R59, R80, R117, R81 ;  /* 0x00000075503b7223 */ /* 0x000fe20000010051 */
[----:B------:R-:W-:Y:S01]  /*32c0*/  FADD.FTZ R43, -R22, R43 ;  /* 0x0000002b162b7221 */ /* 0x000fe20000010100 */
[----:B--2---:R-:W-:Y:S01]  /*32d0*/  FMUL.FTZ R27, R49, -1.4426950216293334961 ;  /* 0xbfb8aa3b311b7820 */ /* 0x004fe20000410000 */
[----:B------:R-:W-:Y:S01]  /*32e0*/  FMUL.FTZ R61, R37, R116 ;  /* 0x00000074253d7220 */ /* 0x000fe20000410000 */
[----:B------:R-:W0:Y:S01]  /*32f0*/  MUFU.EX2 R33, R29 ;  /* 0x0000001d00217308 */ /* 0x000e220000000800 */
[----:B---3--:R-:W-:Y:S01]  /*3300*/  FADD.FTZ R32, R32, 1 ;  /* 0x3f80000020207421 */ /* 0x008fe20000010000 */
[----:B------:R-:W-:Y:S01]  /*3310*/  SHF.L.U32 R37, R74, 0x10, RZ ;  /* 0x000000104a257819 */ /* 0x000fe200000006ff */
[----:B------:R-:W-:Y:S01]  /*3320*/  FMUL.FTZ R36, R59, -1.4426950216293334961 ;  /* 0xbfb8aa3b3b247820 */ /* 0x000fe20000410000 */
[----:B------:R-:W-:Y:S01]  /*3330*/  FFMA.FTZ R28, R23, R61, R84 ;  /* 0x0000003d171c7223 */ /* 0x000fe20000010054 */
[----:B------:R-:W-:-:S02]  /*3340*/  SHF.L.U32 R51, R70, 0x10, RZ ;  /* 0x0000001046337819 */ /* 0x000fc400000006ff */
[----:B------:R-:W-:Y:S01]  /*3350*/  SHF.L.U32 R45, R104, 0x10, RZ ;  /* 0x00000010682d7819 */ /* 0x000fe200000006ff */
[----:B------:R-:W1:Y:S01]  /*3360*/  MUFU.RCP R30, R30 ;  /* 0x0000001e001e7308 */ /* 0x000e620000001000 */
[----:B------:R-:W-:Y:S01]  /*3370*/  FMUL.FTZ R39, R28, -1.4426950216293334961 ;  /* 0xbfb8aa3b1c277820 */ /* 0x000fe20000410000 */
[----:B------:R-:W-:Y:S02]  /*3380*/  SHF.L.U32 R47, R63, 0x10, RZ ;  /* 0x000000103f2f7819 */ /* 0x000fe400000006ff */
[C---:B------:R-:W-:Y:S01]  /*3390*/  FADD.FTZ R45, -R22.reuse, R45 ;  /* 0x0000002d162d7221 */ /* 0x040fe20000010100 */
[----:B------:R-:W-:Y:S02]  /*33a0*/  SHF.L.U32 R46, R109, 0x10, RZ ;  /* 0x000000106d2e7819 */ /* 0x000fe400000006ff */
[----:B------:R-:W-:Y:S01]  /*33b0*/  FADD.FTZ R47, -R22, R47 ;  /* 0x0000002f162f7221 */ /* 0x000fe20000010100 */
[----:B------:R-:W2:Y:S01]  /*33c0*/  MUFU.RCP R32, R32 ;  /* 0x0000002000207308 */ /* 0x000ea20000001000 */
[----:B0-----:R-:W-:Y:S01]  /*33d0*/  FADD.FTZ R33, R33, 1 ;  /* 0x3f80000021217421 */ /* 0x001fe20000010000 */
[----:B------:R-:W-:-:S02]  /*33e0*/  SHF.L.U32 R125, R4, 0x10, RZ ;  /* 0x00000010047d7819 */ /* 0x000fc400000006ff */
[----:B------:R-:W-:-:S04]  /*33f0*/  SHF.L.U32 R124, R101, 0x10, RZ ;  /* 0x00000010657c7819 */ /* 0x000fc800000006ff */
[----:B------:R0:W3:Y:S01]  /*3400*/  MUFU.EX2 R29, R35 ;  /* 0x00000023001d7308 */ /* 0x0000e20000000800 */
[----:B-1----:R-:W-:Y:S01]  /*3410*/  FMUL.FTZ R52, R37, R30 ;  /* 0x0000001e25347220 */ /* 0x002fe20000410000 */
[----:B------:R-:W-:-:S06]  /*3420*/  SHF.L.U32 R37, R115, 0x10, RZ ;  /* 0x0000001073257819 */ /* 0x000fcc00000006ff */
[----:B------:R-:W1:Y:S01]  /*3430*/  MUFU.EX2 R27, R27 ;  /* 0x0000001b001b7308 */ /* 0x000e620000000800 */
[----:B0-----:R-:W-:Y:S01]  /*3440*/  FADD.FTZ R35, R34, 1 ;  /* 0x3f80000022237421 */ /* 0x001fe20000010000 */
[----:B--2---:R-:W-:Y:S01]  /*3450*/  FMUL.FTZ R48, R37, R32 ;  /* 0x0000002025307220 */ /* 0x004fe20000410000 */
[----:B------:R-:W-:Y:S01]  /*3460*/  SHF.L.U32 R37, R67, 0x10, RZ ;  /* 0x0000001043257819 */ /* 0x000fe200000006ff */
[----:B------:R-:W-:Y:S01]  /*3470*/  FADD.FTZ R34, -R30, 1 ;  /* 0x3f8000001e227421 */ /* 0x000fe20000010100 */
[----:B------:R-:W-:-:S03]  /*3480*/  FADD.FTZ R30, -R32, 1 ;  /* 0x3f800000201e7421 */ /* 0x000fc60000010100 */
[----:B------:R-:W0:Y:S01]  /*3490*/  MUFU.RCP R35, R35 ;  /* 0x0000002300237308 */ /* 0x000e220000001000 */
[----:B------:R-:W-:Y:S01]  /*34a0*/  FADD.FTZ R37, -R22, R37 ;  /* 0x0000002516257221 */ /* 0x000fe20000010100 */
[----:B---3--:R-:W-:Y:S01]  /*34b0*/  FADD.FTZ R29, R29, 1 ;  /* 0x3f8000001d1d7421 */ /* 0x008fe20000010000 */
[----:B------:R-:W-:Y:S01]  /*34c0*/  FFMA.FTZ R31, R31, R34, 1 ;  /* 0x3f8000001f1f7423 */ /* 0x000fe20000010022 */
[----:B------:R-:W-:Y:S01]  /*34d0*/  SHF.L.U32 R34, R72, 0x10, RZ ;  /* 0x0000001048227819 */ /* 0x000fe200000006ff */
[----:B------:R-:W-:Y:S02]  /*34e0*/  FFMA.FTZ R41, R41, R30, 1 ;  /* 0x3f80000029297423 */ /* 0x000fe4000001001e */
[----:B------:R-:W-:Y:S01]  /*34f0*/  FMUL.FTZ R52, R52, R31 ;  /* 0x0000001f34347220 */ /* 0x000fe20000410000 */
[----:B------:R2:W3:Y:S01]  /*3500*/  MUFU.EX2 R26, R36 ;  /* 0x00000024001a7308 */ /* 0x0004e20000000800 */
[----:B-1----:R-:W-:Y:S01]  /*3510*/  FADD.FTZ R27, R27, 1 ;  /* 0x3f8000001b1b7421 */ /* 0x002fe20000010000 */
[----:B------:R-:W-:-:S06]  /*3520*/  FMUL.FTZ R48, R48, R41 ;  /* 0x0000002930307220 */ /* 0x000fcc0000410000 */
[----:B------:R-:W1:Y:S01]  /*3530*/  MUFU.RCP R33, R33 ;  /* 0x0000002100217308 */ /* 0x000e620000001000 */
[----:B--2---:R-:W-:-:S05]  /*3540*/  SHF.L.U32 R36, R113, 0x10, RZ ;  /* 0x0000001071247819 */ /* 0x004fca00000006ff */
[----:B0-----:R-:W-:Y:S01]  /*3550*/  FMUL.FTZ R57, R36, R35 ;  /* 0x0000002324397220 */ /* 0x001fe20000410000 */
[----:B------:R-:W-:Y:S01]  /*3560*/  FMUL.FTZ R36, R37, R116 ;  /* 0x0000007425247220 */ /* 0x000fe20000410000 */
[----:B------:R0:W2:Y:S01]  /*3570*/  MUFU.RCP R32, R29 ;  /* 0x0000001d00207308 */ /* 0x0000a20000001000 */
[----:B---3--:R-:W-:Y:S01]  /*3580*/  FADD.FTZ R30, R26, 1 ;  /* 0x3f8000001a1e7421 */ /* 0x008fe20000010000 */
[----:B------:R-:W-:-:S04]  /*3590*/  FADD.FTZ R35, -R35, 1 ;  /* 0x3f80000023237421 */ /* 0x000fc80000010100 */
[----:B------:R-:W-:Y:S02]  /*35a0*/  FFMA.FTZ R42, R42, R35, 1 ;  /* 0x3f8000002a2a7423 */ /* 0x000fe40000010023 */
[----:B------:R3:W4:Y:S01]  /*35b0*/  MUFU.RCP R40, R27 ;  /* 0x0000001b00287308 */ /* 0x0007220000001000 */
[----:B0-----:R-:W-:Y:S01]  /*35c0*/  FFMA.FTZ R29, R80, R36, R81 ;  /* 0x00000024501d7223 */ /* 0x001fe20000010051 */
[----:B-1----:R-:W-:Y:S01]  /*35d0*/  FMUL.FTZ R53, R34, R33 ;  /* 0x0000002122357220 */ /* 0x002fe20000410000 */
[----:B------:R-:W-:Y:S01]  /*35e0*/  FADD.FTZ R33, -R33, 1 ;  /* 0x3f80000021217421 */ /* 0x000fe20000010100 */
[----:B------:R-:W-:Y:S01]  /*35f0*/  FMUL.FTZ R34, R43, R116 ;  /* 0x000000742b227220 */ /* 0x000fe20000410000 */
[----:B------:R-:W-:Y:S01]  /*3600*/  FMUL.FTZ R37, R29, -1.4426950216293334961 ;  /* 0xbfb8aa3b1d257820 */ /* 0x000fe20000410000 */
[----:B------:R-:W-:Y:S01]  /*3610*/  SHF.L.U32 R43, R111, 0x10, RZ ;  /* 0x000000106f2b7819 */ /* 0x000fe200000006ff */
[----:B------:R-:W-:Y:S01]  /*3620*/  FFMA.FTZ R44, R44, R33, 1 ;  /* 0x3f8000002c2c7423 */ /* 0x000fe20000010021 */
[----:B------:R-:W0:Y:S01]  /*3630*/  MUFU.EX2 R39, R39 ;  /* 0x0000002700277308 */ /* 0x000e220000000800 */
[----:B------:R-:W-:Y:S01]  /*3640*/  SHF.L.U32 R33, R106, 0x10, RZ ;  /* 0x000000106a217819 */ /* 0x000fe200000006ff */
[----:B--2---:R-:W-:Y:S01]  /*3650*/  FMUL.FTZ R51, R51, R32 ;  /* 0x0000002033337220 */ /* 0x004fe20000410000 */
[----:B---3--:R-:W-:Y:S01]  /*3660*/  FADD.FTZ R27, -R32, 1 ;  /* 0x3f800000201b7421 */ /* 0x008fe20000010100 */
[----:B------:R-:W-:Y:S01]  /*3670*/  FMUL.FTZ R53, R53, R44 ;  /* 0x0000002c35357220 */ /* 0x000fe20000410000 */
[----:B------:R-:W-:Y:S01]  /*3680*/  FMUL.FTZ R57, R57, R42 ;  /* 0x0000002a39397220 */ /* 0x000fe20000410000 */
[----:B------:R-:W-:Y:S01]  /*3690*/  FADD.FTZ R33, -R22, R33 ;  /* 0x0000002116217221 */ /* 0x000fe20000010100 */
[----:B------:R-:W-:Y:S01]  /*36a0*/  FFMA.FTZ R38, R38, R27, 1 ;  /* 0x3f80000026267423 */ /* 0x000fe2000001001b */
[----:B------:R-:W1:Y:S01]  /*36b0*/  MUFU.RCP R30, R30 ;  /* 0x0000001e001e7308 */ /* 0x000e620000001000 */
[----:B----4-:R-:W-:Y:S01]  /*36c0*/  FADD.FTZ R32, -R40, 1 ;  /* 0x3f80000028207421 */ /* 0x010fe20000010100 */
[----:B------:R-:W-:Y:S01]  /*36d0*/  FMUL.FTZ R40, R43, R40 ;  /* 0x000000282b287220 */ /* 0x000fe20000410000 */
[----:B------:R-:W-:Y:S01]  /*36e0*/  FMUL.FTZ R35, R33, R116 ;  /* 0x0000007421237220 */ /* 0x000fe20000410000 */
[----:B------:R-:W-:Y:S01]  /*36f0*/  FFMA.FTZ R27, R80, R34, R81 ;  /* 0x00000022501b7223 */ /* 0x000fe20000010051 */
[----:B------:R-:W-:Y:S01]  /*3700*/  FFMA.FTZ R49, R49, R32, 1 ;  /* 0x3f80000031317423 */ /* 0x000fe20000010020 */
[----:B------:R-:W-:Y:S01]  /*3710*/  FMUL.FTZ R51, R51, R38 ;  /* 0x0000002633337220 */ /* 0x000fe20000410000 */
[----:B------:R-:W-:Y:S01]  /*3720*/  FFMA.FTZ R26, R23, R35, R84 ;  /* 0x00000023171a7223 */ /* 0x000fe20000010054 */
[----:B------:R-:W2:Y:S01]  /*3730*/  MUFU.EX2 R37, R37 ;  /* 0x0000002500257308 */ /* 0x000ea20000000800 */
[----:B0-----:R-:W-:Y:S01]  /*3740*/  FADD.FTZ R43, R39, 1 ;  /* 0x3f800000272b7421 */ /* 0x001fe20000010000 */
[----:B------:R-:W-:Y:S01]  /*3750*/  FMUL.FTZ R49, R40, R49 ;  /* 0x0000003128317220 */ /* 0x000fe20000410000 */
[----:B------:R-:W-:Y:S01]  /*3760*/  FMUL.FTZ R33, R26, -1.4426950216293334961 ;  /* 0xbfb8aa3b1a217820 */ /* 0x000fe20000410000 */
[----:B------:R-:W-:-:S04]  /*3770*/  FMUL.FTZ R31, R27, -1.4426950216293334961 ;  /* 0xbfb8aa3b1b1f7820 */ /* 0x000fc80000410000 */
[----:B------:R-:W0:Y:S01]  /*3780*/  MUFU.RCP R43, R43 ;  /* 0x0000002b002b7308 */ /* 0x000e220000001000 */
[----:B-1----:R-:W-:-:S04]  /*3790*/  FADD.FTZ R32, -R30, 1 ;  /* 0x3f8000001e207421 */ /* 0x002fc80000010100 */
[----:B------:R-:W-:Y:S01]  /*37a0*/  FFMA.FTZ R59, R59, R32, 1 ;  /* 0x3f8000003b3b7423 */ /* 0x000fe20000010020 */
[----:B------:R-:W-:Y:S01]  /*37b0*/  FMUL.FTZ R32, R45, R116 ;  /* 0x000000742d207220 */ /* 0x000fe20000410000 */
[----:B------:R-:W-:Y:S01]  /*37c0*/  SHF.L.U32 R45, R68, 0x10, RZ ;  /* 0x00000010442d7819 */ /* 0x000fe200000006ff */
[----:B------:R-:W1:Y:S01]  /*37d0*/  MUFU.EX2 R33, R33 ;  /* 0x0000002100217308 */ /* 0x000e620000000800 */
[----:B--2---:R-:W-:Y:S01]  /*37e0*/  FADD.FTZ R44, R37, 1 ;  /* 0x3f800000252c7421 */ /* 0x004fe20000010000 */
[--C-:B------:R-:W-:Y:S02]  /*37f0*/  FFMA.FTZ R39, R23, R32, R84.reuse ;  /* 0x0000002017277223 */ /* 0x100fe40000010054 */
[----:B------:R-:W-:Y:S01]  /*3800*/  FMUL.FTZ R42, R45, R30 ;  /* 0x0000001e2d2a7220 */ /* 0x000fe20000410000 */
[----:B------:R-:W-:Y:S01]  /*3810*/  FMUL.FTZ R30, R47, R116 ;  /* 0x000000742f1e7220 */ /* 0x000fe20000410000 */
[----:B------:R-:W-:Y:S01]  /*3820*/  SHF.L.U32 R47, R102, 0x10, RZ ;  /* 0x00000010662f7819 */ /* 0x000fe200000006ff */
[----:B------:R-:W-:Y:S01]  /*3830*/  FMUL.FTZ R41, R39, -1.4426950216293334961 ;  /* 0xbfb8aa3b27297820 */ /* 0x000fe20000410000 */
[----:B------:R-:W2:Y:S01]  /*3840*/  MUFU.RCP R40, R44 ;  /* 0x0000002c00287308 */ /* 0x000ea20000001000 */
[----:B0-----:R-:W-:Y:S01]  /*3850*/  FADD.FTZ R45, -R43, 1 ;  /* 0x3f8000002b2d7421 */ /* 0x001fe20000010100 */
[----:B------:R-:W-:Y:S01]  /*3860*/  FMUL.FTZ R59, R42, R59 ;  /* 0x0000003b2a3b7220 */ /* 0x000fe20000410000 */
[----:B------:R-:W-:Y:S01]  /*3870*/  FADD.FTZ R47, -R22, R47 ;  /* 0x0000002f162f7221 */ /* 0x000fe20000010100 */
[----:B------:R-:W-:Y:S01]  /*3880*/  FFMA.FTZ R37, R80, R30, R81 ;  /* 0x0000001e50257223 */ /* 0x000fe20000010051 */
[----:B------:R-:W-:Y:S01]  /*3890*/  FFMA.FTZ R82, R28, R45, 1 ;  /* 0x3f8000001c527423 */ /* 0x000fe2000001002d */
[----:B------:R-:W-:Y:S01]  /*38a0*/  FMUL.FTZ R43, R46, R43 ;  /* 0x0000002b2e2b7220 */ /* 0x000fe20000410000 */
[----:B------:R-:W-:Y:S01]  /*38b0*/  FMUL.FTZ R28, R47, R116 ;  /* 0x000000742f1c7220 */ /* 0x000fe20000410000 */
[----:B------:R-:W0:Y:S01]  /*38c0*/  MUFU.EX2 R31, R31 ;  /* 0x0000001f001f7308 */ /* 0x000e220000000800 */
[----:B-1----:R-:W-:Y:S01]  /*38d0*/  FADD.FTZ R42, R33, 1 ;  /* 0x3f800000212a7421 */ /* 0x002fe20000010000 */
[----:B------:R-:W-:Y:S01]  /*38e0*/  FMUL.FTZ R38, R37, -1.4426950216293334961 ;  /* 0xbfb8aa3b25267820 */ /* 0x000fe20000410000 */
[----:B------:R-:W-:Y:S01]  /*38f0*/  FFMA.FTZ R33, R23, R28, R84 ;  /* 0x0000001c17217223 */ /* 0x000fe20000010054 */
[----:B------:R-:W-:Y:S01]  /*3900*/  SHF.L.U32 R47, R66, 0x10, RZ ;  /* 0x00000010422f7819 */ /* 0x000fe200000006ff */
[----:B------:R-:W-:Y:S01]  /*3910*/  FMUL.FTZ R82, R43, R82 ;  /* 0x000000522b527220 */ /* 0x000fe20000410000 */
[----:B------:R-:W-:-:S02]  /*3920*/  SHF.L.U32 R46, R105, 0x10, RZ ;  /* 0x00000010692e7819 */ /* 0x000fc400000006ff */
[----:B------:R-:W1:Y:S01]  /*3930*/  MUFU.EX2 R41, R41 ;  /* 0x0000002900297308 */ /* 0x000e620000000800 */
[----:B--2---:R-:W-:-:S04]  /*3940*/  FADD.FTZ R44, -R40, 1 ;  /* 0x3f800000282c7421 */ /* 0x004fc80000010100 */
[----:B------:R-:W-:Y:S01]  /*3950*/  FFMA.FTZ R44, R29, R44, 1 ;  /* 0x3f8000001d2c7423 */ /* 0x000fe2000001002c */
[----:B------:R-:W-:Y:S02]  /*3960*/  FMUL.FTZ R29, R33, -1.4426950216293334961 ;  /* 0xbfb8aa3b211d7820 */ /* 0x000fe40000410000 */
[----:B------:R-:W2:Y:S01]  /*3970*/  MUFU.EX2 R38, R38 ;  /* 0x0000002600267308 */ /* 0x000ea20000000800 */
[----:B0-----:R-:W-:Y:S01]  /*3980*/  FADD.FTZ R45, R31, 1 ;  /* 0x3f8000001f2d7421 */ /* 0x001fe20000010000 */
[----:B------:R-:W-:Y:S01]  /*3990*/  FMUL.FTZ R31, R47, R40 ;  /* 0x000000282f1f7220 */ /* 0x000fe20000410000 */
[----:B------:R-:W-:-:S03]  /*39a0*/  SHF.L.U32 R47, R107, 0x10, RZ ;  /* 0x000000106b2f7819 */ /* 0x000fc600000006ff */
[----:B------:R-:W-:Y:S02]  /*39b0*/  FMUL.FTZ R31, R31, R44 ;  /* 0x0000002c1f1f7220 */ /* 0x000fe40000410000 */
[----:B------:R-:W0:Y:S01]  /*39c0*/  MUFU.EX2 R29, R29 ;  /* 0x0000001d001d7308 */ /* 0x000e220000000800 */
[----:B-1----:R-:W-:-:S07]  /*39d0*/  FADD.FTZ R41, R41, 1 ;  /* 0x3f80000029297421 */ /* 0x002fce0000010000 */
[----:B------:R-:W1:Y:S01]  /*39e0*/  MUFU.RCP R42, R42 ;  /* 0x0000002a002a7308 */ /* 0x000e620000001000 */
[----:B--2---:R-:W-:-:S07]  /*39f0*/  FADD.FTZ R38, R38, 1 ;  /* 0x3f80000026267421 */ /* 0x004fce0000010000 */
[----:B------:R2:W3:Y:S01]  /*3a00*/  MUFU.RCP R40, R45 ;  /* 0x0000002d00287308 */ /* 0x0004e20000001000 */
[----:B0-----:R-:W-:-:S07]  /*3a10*/  FADD.FTZ R29, R29, 1 ;  /* 0x3f8000001d1d7421 */ /* 0x001fce0000010000 */
[----:B------:R-:W0:Y:S01]  /*3a20*/  MUFU.RCP R41, R41 ;  /* 0x0000002900297308 */ /* 0x000e220000001000 */
[----:B-1----:R-:W-:Y:S01]  /*3a30*/  FADD.FTZ R43, -R42, 1 ;  /* 0x3f8000002a2b7421 */ /* 0x002fe20000010100 */
[----:B--2---:R-:W-:-:S03]  /*3a40*/  SHF.L.U32 R45, R64, 0x10, RZ ;  /* 0x00000010402d7819 */ /* 0x004fc600000006ff */
[----:B------:R-:W-:Y:S01]  /*3a50*/  FFMA.FTZ R43, R26, R43, 1 ;  /* 0x3f8000001a2b7423 */ /* 0x000fe2000001002b */
[----:B------:R-:W-:Y:S02]  /*3a60*/  FMUL.FTZ R26, R47, R42 ;  /* 0x0000002a2f1a7220 */ /* 0x000fe40000410000 */
[----:B------:R-:W1:Y:S01]  /*3a70*/  MUFU.RCP R29, R29 ;  /* 0x0000001d001d7308 */ /* 0x000e620000001000 */
[----:B---3--:R-:W-:Y:S01]  /*3a80*/  FADD.FTZ R42, -R40, 1 ;  /* 0x3f800000282a7421 */ /* 0x008fe20000010100 */
[----:B------:R-:W-:Y:S01]  /*3a90*/  FMUL.FTZ R40, R45, R40 ;  /* 0x000000282d287220 */ /* 0x000fe20000410000 */
[----:B------:R-:W-:Y:S01]  /*3aa0*/  FMUL.FTZ R26, R26, R43 ;  /* 0x0000002b1a1a7220 */ /* 0x000fe20000410000 */
[----:B------:R-:W-:Y:S01]  /*3ab0*/  SHF.L.U32 R43, R21, 0x10, RZ ;  /* 0x00000010152b7819 */ /* 0x000fe200000006ff */
[----:B------:R-:W-:-:S03]  /*3ac0*/  FFMA.FTZ R27, R27, R42, 1 ;  /* 0x3f8000001b1b7423 */ /* 0x000fc6000001002a */
[----:B------:R-:W2:Y:S01]  /*3ad0*/  MUFU.RCP R38, R38 ;  /* 0x0000002600267308 */ /* 0x000ea20000001000 */
[----:B0-----:R-:W-:Y:S01]  /*3ae0*/  FADD.FTZ R42, -R41, 1 ;  /* 0x3f800000292a7421 */ /* 0x001fe20000010100 */
[----:B------:R-:W-:Y:S01]  /*3af0*/  FMUL.FTZ R27, R40, R27 ;  /* 0x0000001b281b7220 */ /* 0x000fe20000410000 */
[----:B------:R-:W-:Y:S01]  /*3b00*/  FADD.FTZ R43, -R22, R43 ;  /* 0x0000002b162b7221 */ /* 0x000fe20000010100 */
[----:B------:R-:W-:Y:S01]  /*3b10*/  FMUL.FTZ R41, R46, R41 ;  /* 0x000000292e297220 */ /* 0x000fe20000410000 */
[----:B------:R-:W-:Y:S01]  /*3b20*/  FFMA.FTZ R42, R39, R42, 1 ;  /* 0x3f800000272a7423 */ /* 0x000fe2000001002a */
[----:B------:R-:W-:Y:S01]  /*3b30*/  SHF.L.U32 R39, R62, 0x10, RZ ;  /* 0x000000103e277819 */ /* 0x000fe200000006ff */
[----:B------:R-:W-:Y:S01]  /*3b40*/  FMUL.FTZ R46, R43, R116 ;  /* 0x000000742b2e7220 */ /* 0x000fe20000410000 */
[----:B------:R-:W-:Y:S01]  /*3b50*/  SHF.L.U32 R43, R98, 0x10, RZ ;  /* 0x00000010622b7819 */ /* 0x000fe200000006ff */
[----:B-1----:R-:W-:Y:S01]  /*3b60*/  FADD.FTZ R40, -R29, 1 ;  /* 0x3f8000001d287421 */ /* 0x002fe20000010100 */
[----:B------:R-:W-:Y:S01]  /*3b70*/  FMUL.FTZ R42, R41, R42 ;  /* 0x0000002a292a7220 */ /* 0x000fe20000410000 */
[----:B------:R-:W-:-:S02]  /*3b80*/  SHF.L.U32 R41, R5, 0x10, RZ ;  /* 0x0000001005297819 */ /* 0x000fc400000006ff */
[----:B------:R-:W-:Y:S01]  /*3b90*/  FFMA.FTZ R40, R33, R40, 1 ;  /* 0x3f80000021287423 */ /* 0x000fe20000010028 */
[----:B------:R-:W-:Y:S01]  /*3ba0*/  SHF.L.U32 R33, R100, 0x10, RZ ;  /* 0x0000001064217819 */ /* 0x000fe200000006ff */
[C---:B------:R-:W-:Y:S01]  /*3bb0*/  FADD.FTZ R43, -R22.reuse, R43 ;  /* 0x0000002b162b7221 */ /* 0x040fe20000010100 */
[----:B------:R-:W-:Y:S01]  /*3bc0*/  FADD.FTZ R41, -R22, R41 ;  /* 0x0000002916297221 */ /* 0x000fe20000010100 */
[----:B--2---:R-:W-:Y:S01]  /*3bd0*/  FADD.FTZ R44, -R38, 1 ;  /* 0x3f800000262c7421 */ /* 0x004fe20000010100 */
[----:B------:R-:W-:Y:S01]  /*3be0*/  FMUL.FTZ R38, R39, R38 ;  /* 0x0000002627267220 */ /* 0x000fe20000410000 */
[----:B------:R-:W-:Y:S01]  /*3bf0*/  FADD.FTZ R45, -R22, R33 ;  /* 0x00000021162d7221 */ /* 0x000fe20000010100 */
[----:B------:R-:W-:Y:S01]  /*3c00*/  FMUL.FTZ R43, R43, R116 ;  /* 0x000000742b2b7220 */ /* 0x000fe20000410000 */
[----:B------:R-:W-:Y:S01]  /*3c10*/  FFMA.FTZ R37, R37, R44, 1 ;  /* 0x3f80000025257423 */ /* 0x000fe2000001002c */
[----:B------:R-:W-:Y:S01]  /*3c20*/  SHF.L.U32 R44, R103, 0x10, RZ ;  /* 0x00000010672c7819 */ /* 0x000fe200000006ff */
[----:B------:R-:W-:-:S04]  /*3c30*/  FMUL.FTZ R45, R45, R116 ;  /* 0x000000742d2d7220 */ /* 0x000fc80000410000 */
[----:B------:R-:W-:Y:S01]  /*3c40*/  FMUL.FTZ R39, R44, R29 ;  /* 0x0000001d2c277220 */ /* 0x000fe20000410000 */
[----:B------:R-:W-:Y:S01]  /*3c50*/  FMUL.FTZ R29, R38, R37 ;  /* 0x00000025261d7220 */ /* 0x000fe20000410000 */
[C-C-:B------:R-:W-:Y:S01]  /*3c60*/  FFMA.FTZ R37, R80.reuse, R46, R81.reuse ;  /* 0x0000002e50257223 */ /* 0x140fe20000010051 */
[----:B------:R-:W-:Y:S01]  /*3c70*/  FMUL.FTZ R44, R41, R116 ;  /* 0x00000074292c7220 */ /* 0x000fe20000410000 */
[----:B------:R-:W-:Y:S01]  /*3c80*/  FMUL.FTZ R39, R39, R40 ;  /* 0x0000002827277220 */ /* 0x000fe20000410000 */
[--C-:B------:R-:W-:Y:S01]  /*3c90*/  FFMA.FTZ R40, R23, R45, R84.reuse ;  /* 0x0000002d17287223 */ /* 0x100fe20000010054 */
[----:B------:R-:W-:Y:S01]  /*3ca0*/  FMUL.FTZ R33, R37, -1.4426950216293334961 ;  /* 0xbfb8aa3b25217820 */ /* 0x000fe20000410000 */
[----:B------:R-:W-:Y:S02]  /*3cb0*/  FFMA.FTZ R41, R80, R44, R81 ;  /* 0x0000002c50297223 */ /* 0x000fe40000010051 */
[----:B------:R-:W-:Y:S02]  /*3cc0*/  FMUL.FTZ R50, R40, -1.4426950216293334961 ;  /* 0xbfb8aa3b28327820 */ /* 0x000fe40000410000 */
[----:B------:R-:W-:Y:S01]  /*3cd0*/  FMUL.FTZ R38, R41, -1.4426950216293334961 ;  /* 0xbfb8aa3b29267820 */ /* 0x000fe20000410000 */
[----:B------:R-:W0:Y:S08]  /*3ce0*/  MUFU.EX2 R33, R33 ;  /* 0x0000002100217308 */ /* 0x000e300000000800 */
[----:B------:R-:W1:Y:S08]  /*3cf0*/  MUFU.EX2 R50, R50 ;  /* 0x0000003200327308 */ /* 0x000e700000000800 */
[----:B------:R-:W2:Y:S01]  /*3d00*/  MUFU.EX2 R38, R38 ;  /* 0x0000002600267308 */ /* 0x000ea20000000800 */
[----:B0-----:R-:W-:Y:S01]  /*3d10*/  FADD.FTZ R118, R33, 1 ;  /* 0x3f80000021767421 */ /* 0x001fe20000010000 */
[----:B------:R-:W-:-:S06]  /*3d20*/  FFMA.FTZ R33, R23, R43, R84 ;  /* 0x0000002b17217223 */ /* 0x000fcc0000010054 */
[----:B------:R-:W0:Y:S01]  /*3d30*/  MUFU.RCP R118, R118 ;  /* 0x0000007600767308 */ /* 0x000e220000001000 */
[----:B-1----:R-:W-:Y:S01]  /*3d40*/  FADD.FTZ R47, R50, 1 ;  /* 0x3f800000322f7421 */ /* 0x002fe20000010000 */
[----:B------:R-:W-:-:S06]  /*3d50*/  FMUL.FTZ R50, R33, -1.4426950216293334961 ;  /* 0xbfb8aa3b21327820 */ /* 0x000fcc0000410000 */
[----:B------:R-:W1:Y:S01]  /*3d60*/  MUFU.EX2 R50, R50 ;  /* 0x0000003200327308 */ /* 0x000e620000000800 */
[----:B--2---:R-:W-:-:S07]  /*3d70*/  FADD.FTZ R55, R38, 1 ;  /* 0x3f80000026377421 */ /* 0x004fce0000010000 */
[----:B------:R-:W2:Y:S01]  /*3d80*/  MUFU.RCP R47, R47 ;  /* 0x0000002f002f7308 */ /* 0x000ea20000001000 */
[----:B0-----:R-:W-:-:S04]  /*3d90*/  FADD.FTZ R38, -R118, 1 ;  /* 0x3f80000076267421 */ /* 0x001fc80000010100 */
[----:B------:R-:W-:Y:S01]  /*3da0*/  FFMA.FTZ R37, R37, R38, 1 ;  /* 0x3f80000025257423 */ /* 0x000fe20000010026 */
[----:B------:R-:W-:Y:S02]  /*3db0*/  FMUL.FTZ R38, R125, R118 ;  /* 0x000000767d267220 */ /* 0x000fe40000410000 */
[----:B------:R-:W0:Y:S01]  /*3dc0*/  MUFU.RCP R55, R55 ;  /* 0x0000003700377308 */ /* 0x000e220000001000 */
[----:B-1----:R-:W-:Y:S01]  /*3dd0*/  FADD.FTZ R118, R50, 1 ;  /* 0x3f80000032767421 */ /* 0x002fe20000010000 */
[----:B------:R-:W-:-:S06]  /*3de0*/  FMUL.FTZ R37, R38, R37 ;  /* 0x0000002526257220 */ /* 0x000fcc0000410000 */
[----:B------:R-:W1:Y:S01]  /*3df0*/  MUFU.RCP R118, R118 ;  /* 0x0000007600767308 */ /* 0x000e620000001000 */
[----:B--2---:R-:W-:Y:S01]  /*3e00*/  FADD.FTZ R125, -R47, 1 ;  /* 0x3f8000002f7d7421 */ /* 0x004fe20000010100 */
[----:B------:R-:W-:Y:S01]  /*3e10*/  FMUL.FTZ R47, R124, R47 ;  /* 0x0000002f7c2f7220 */ /* 0x000fe20000410000 */
[----:B------:R-:W-:Y:S02]  /*3e20*/  SHF.L.U32 R124, R6, 0x10, RZ ;  /* 0x00000010067c7819 */ /* 0x000fe400000006ff */
[----:B------:R-:W-:Y:S01]  /*3e30*/  FFMA.FTZ R40, R40, R125, 1 ;  /* 0x3f80000028287423 */ /* 0x000fe2000001007d */
[----:B0-----:R-:W-:Y:S02]  /*3e40*/  FADD.FTZ R50, -R55, 1 ;  /* 0x3f80000037327421 */ /* 0x001fe40000010100 */
[----:B------:R-:W-:Y:S01]  /*3e50*/  FMUL.FTZ R124, R124, R55 ;  /* 0x000000377c7c7220 */ /* 0x000fe20000410000 */
[----:B------:R-:W-:Y:S01]  /*3e60*/  SHF.L.U32 R55, R99, 0x10, RZ ;  /* 0x0000001063377819 */ /* 0x000fe200000006ff */
[----:B------:R-:W-:Y:S01]  /*3e70*/  FMUL.FTZ R40, R47, R40 ;  /* 0x000000282f287220 */ /* 0x000fe20000410000 */
[----:B------:R-:W-:Y:S01]  /*3e80*/  FFMA.FTZ R41, R41, R50, 1 ;  /* 0x3f80000029297423 */ /* 0x000fe20000010032 */
[----:B------:R-:W-:-:S02]  /*3e90*/  FMUL.FTZ R47, R23, R48 ;  /* 0x00000030172f7220 */ /* 0x000fc40000410000 */
[----:B-1----:R-:W-:Y:S01]  /*3ea0*/  FMUL.FTZ R50, R55, R118 ;  /* 0x0000007637327220 */ /* 0x002fe20000410000 */
[----:B------:R-:W-:-:S04]  /*3eb0*/  FADD.FTZ R55, -R118, 1 ;  /* 0x3f80000076377421 */ /* 0x000fc80000010100 */
[----:B------:R-:W-:Y:S01]  /*3ec0*/  FFMA.FTZ R55, R33, R55, 1 ;  /* 0x3f80000021377423 */ /* 0x000fe20000010037 */
[----:B------:R-:W-:Y:S01]  /*3ed0*/  FMUL.FTZ R33, R124, R41 ;  /* 0x000000297c217220 */ /* 0x000fe20000410000 */
[----:B------:R-:W-:Y:S02]  /*3ee0*/  SHF.L.U32 R41, R7, 0x10, RZ ;  /* 0x0000001007297819 */ /* 0x000fe400000006ff */
[----:B------:R-:W-:Y:S01]  /*3ef0*/  FMUL.FTZ R38, R50, R55 ;  /* 0x0000003732267220 */ /* 0x000fe20000410000 */
[----:B------:R-:W-:Y:S02]  /*3f00*/  FMUL.FTZ R50, R80, R52 ;  /* 0x0000003450327220 */ /* 0x000fe40000410000 */
[----:B------:R-:W-:Y:S02]  /*3f10*/  FADD.FTZ R41, -R22, R41 ;  /* 0x0000002916297221 */ /* 0x000fe40000010100 */
[----:B------:R-:W-:Y:S01]  /*3f20*/  FFMA.FTZ R55, R25, R50, RZ ;  /* 0x0000003219377223 */ /* 0x000fe200000100ff */
[----:B------:R-:W-:Y:S01]  /*3f30*/  FADD.FTZ R118, RZ, R50 ;  /* 0x00000032ff767221 */ /* 0x000fe20000010000 */
[----:B------:R-:W-:-:S02]  /*3f40*/  FMUL.FTZ R41, R41, R116 ;  /* 0x0000007429297220 */ /* 0x000fc40000410000 */
[----:B------:R-:W-:Y:S01]  /*3f50*/  FFMA.FTZ R124, R24, R47, R55 ;  /* 0x0000002f187c7223 */ /* 0x000fe20000010037 */
[----:B------:R-:W-:Y:S01]  /*3f60*/  FADD.FTZ R118, R47, R118 ;  /* 0x000000762f767221 */ /* 0x000fe20000010000 */
[----:B------:R-:W-:Y:S01]  /*3f70*/  FFMA.FTZ R47, R80, R41, R81 ;  /* 0x00000029502f7223 */ /* 0x000fe20000010051 */
[----:B------:R-:W-:Y:S01]  /*3f80*/  FFMA.FTZ R55, R25, R52, RZ ;  /* 0x0000003419377223 */ /* 0x000fe200000100ff */
[----:B------:R-:W-:Y:S01]  /*3f90*/  FADD.FTZ R52, RZ, R52 ;  /* 0x00000034ff347221 */ /* 0x000fe20000010000 */
[----:B------:R-:W-:Y:S01]  /*3fa0*/  SHF.L.U32 R25, R8, 0x10, RZ ;  /* 0x0000001008197819 */ /* 0x000fe200000006ff */
[----:B------:R-:W-:Y:S01]  /*3fb0*/  FMUL.FTZ R125, R47, -1.4426950216293334961 ;  /* 0xbfb8aa3b2f7d7820 */ /* 0x000fe20000410000 */
[-C--:B------:R-:W-:Y:S01]  /*3fc0*/  FFMA.FTZ R55, R58, R53.reuse, R55 ;  /* 0x000000353a377223 */ /* 0x080fe20000010037 */
[----:B------:R-:W-:Y:S01]  /*3fd0*/  FADD.FTZ R52, R52, R53 ;  /* 0x0000003534347221 */ /* 0x000fe20000010000 */
[----:B------:R-:W-:-:S03]  /*3fe0*/  FMUL.FTZ R53, R80, R53 ;  /* 0x0000003550357220 */ /* 0x000fc60000410000 */
[----:B------:R-:W0:Y:S01]  /*3ff0*/  MUFU.EX2 R125, R125 ;  /* 0x0000007d007d7308 */ /* 0x000e220000000800 */
[----:B------:R-:W-:Y:S01]  /*4000*/  FFMA.FTZ R58, R58, R53, R124 ;  /* 0x000000353a3a7223 */ /* 0x000fe2000001007c */
[----:B------:R-:W-:Y:S01]  /*4010*/  FADD.FTZ R118, R118, R53 ;  /* 0x0000003576767221 */ /* 0x000fe20000010000 */
[----:B------:R-:W-:-:S04]  /*4020*/  FADD.FTZ R52, R52, R51 ;  /* 0x0000003334347221 */ /* 0x000fc80000010000 */
[----:B------:R-:W-:-:S04]  /*4030*/  FADD.FTZ R52, R52, R59 ;  /* 0x0000003b34347221 */ /* 0x000fc80000010000 */
[----:B------:R-:W-:-:S04]  /*4040*/  FADD.FTZ R52, R52, R31 ;  /* 0x0000001f34347221 */ /* 0x000fc80000010000 */
[----:B------:R-:W-:Y:S01]  /*4050*/  FADD.FTZ R52, R52, R27 ;  /* 0x0000001b34347221 */ /* 0x000fe20000010000 */
[----:B0-----:R-:W-:Y:S01]  /*4060*/  FADD.FTZ R50, R125, 1 ;  /* 0x3f8000007d327421 */ /* 0x001fe20000010000 */
[----:B------:R-:W-:Y:S01]  /*4070*/  FFMA.FTZ R125, R24, R48, RZ ;  /* 0x00000030187d7223 */ /* 0x000fe200000100ff */
[----:B------:R-:W-:Y:S01]  /*4080*/  FADD.FTZ R48, RZ, R48 ;  /* 0x00000030ff307221 */ /* 0x000fe20000010000 */
[----:B------:R-:W-:Y:S01]  /*4090*/  SHF.L.U32 R24, R97, 0x10, RZ ;  /* 0x0000001061187819 */ /* 0x000fe200000006ff */
[----:B------:R-:W-:Y:S01]  /*40a0*/  FADD.FTZ R52, R52, R29 ;  /* 0x0000001d34347221 */ /* 0x000fe20000010000 */
[-C--:B------:R-:W-:Y:S01]  /*40b0*/  FFMA.FTZ R125, R56, R57.reuse, R125 ;  /* 0x00000039387d7223 */ /* 0x080fe2000001007d */
[----:B------:R-:W0:Y:S01]  /*40c0*/  MUFU.RCP R50, R50 ;  /* 0x0000003200327308 */ /* 0x000e220000001000 */
[----:B------:R-:W-:Y:S01]  /*40d0*/  FADD.FTZ R48, R48, R57 ;  /* 0x0000003930307221 */ /* 0x000fe20000010000 */
[----:B------:R-:W-:Y:S01]  /*40e0*/  FMUL.FTZ R57, R23, R57 ;  /* 0x0000003917397220 */ /* 0x000fe20000410000 */
[----:B------:R-:W-:-:S03]  /*40f0*/  FADD.FTZ R52, R52, R37 ;  /* 0x0000002534347221 */ /* 0x000fc60000010000 */
[----:B------:R-:W-:Y:S01]  /*4100*/  FFMA.FTZ R56, R56, R57, R58 ;  /* 0x0000003938387223 */ /* 0x000fe2000001003a */
[----:B------:R-:W-:Y:S01]  /*4110*/  FADD.FTZ R118, R57, R118 ;  /* 0x0000007639767221 */ /* 0x000fe20000010000 */
[----:B------:R-:W-:Y:S01]  /*4120*/  FADD.FTZ R52, R52, R33 ;  /* 0x0000002134347221 */ /* 0x000fe20000010000 */
[----:B0-----:R-:W-:Y:S01]  /*4130*/  FADD.FTZ R124, -R50, 1 ;  /* 0x3f800000327c7421 */ /* 0x001fe20000010100 */
[----:B------:R-:W-:-:S03]  /*4140*/  FMUL.FTZ R25, R25, R50 ;  /* 0x0000003219197220 */ /* 0x000fc60000410000 */
[----:B------:R-:W-:Y:S01]  /*4150*/  FFMA.FTZ R124, R47, R124, 1 ;  /* 0x3f8000002f7c7423 */ /* 0x000fe2000001007c */
[----:B------:R-:W-:-:S03]  /*4160*/  SHF.L.U32 R47, R96, 0x10, RZ ;  /* 0x00000010602f7819 */ /* 0x000fc600000006ff */
[----:B------:R-:W-:Y:S02]  /*4170*/  FMUL.FTZ R25, R25, R124 ;  /* 0x0000007c19197220 */ /* 0x000fe40000410000 */
[----:B------:R-:W-:Y:S02]  /*4180*/  FADD.FTZ R47, -R22, R47 ;  /* 0x0000002f162f7221 */ /* 0x000fe40000010100 */
[----:B------:R-:W-:Y:S02]  /*4190*/  FADD.FTZ R52, R52, R25 ;  /* 0x0000001934347221 */ /* 0x000fe40000010000 */
[----:B------:R-:W-:-:S04]  /*41a0*/  FMUL.FTZ R47, R47, R116 ;  /* 0x000000742f2f7220 */ /* 0x000fc80000410000 */
[----:B------:R-:W-:-:S04]  /*41b0*/  FFMA.FTZ R50, R23, R47, R84 ;  /* 0x0000002f17327223 */ /* 0x000fc80000010054 */
[----:B------:R-:W-:-:S06]  /*41c0*/  FMUL.FTZ R124, R50, -1.4426950216293334961 ;  /* 0xbfb8aa3b327c7820 */ /* 0x000fcc0000410000 */
[----:B------:R-:W0:Y:S02]  /*41d0*/  MUFU.EX2 R124, R124 ;  /* 0x0000007c007c7308 */ /* 0x000e240000000800 */
[----:B0-----:R-:W-:Y:S01]  /*41e0*/  FADD.FTZ R53, R124, 1 ;  /* 0x3f8000007c357421 */ /* 0x001fe20000010000 */
[-C--:B------:R-:W-:Y:S01]  /*41f0*/  FFMA.FTZ R124, R54, R51.reuse, R55 ;  /* 0x00000033367c7223 */ /* 0x080fe20000010037 */
[----:B------:R-:W-:-:S04]  /*4200*/  FMUL.FTZ R51, R80, R51 ;  /* 0x0000003350337220 */ /* 0x000fc80000410000 */
[----:B------:R-:W0:Y:S01]  /*4210*/  MUFU.RCP R53, R53 ;  /* 0x0000003500357308 */ /* 0x000e220000001000 */
[----:B------:R-:W-:Y:S01]  /*4220*/  FFMA.FTZ R54, R54, R51, R56 ;  /* 0x0000003336367223 */ /* 0x000fe20000010038 */
[----:B------:R-:W-:Y:S01]  /*4230*/  SHF.L.U32 R56, R10, 0x10, RZ ;  /* 0x000000100a387819 */ /* 0x000fe200000006ff */
[----:B------:R-:W-:Y:S01]  /*4240*/  FADD.FTZ R118, R118, R51 ;  /* 0x0000003376767221 */ /* 0x000fe20000010000 */
[----:B------:R-:W-:Y:S01]  /*4250*/  FADD.FTZ R51, R48, R49 ;  /* 0x0000003130337221 */ /* 0x000fe20000010000 */
[CC--:B------:R-:W-:Y:S01]  /*4260*/  FFMA.FTZ R48, R60.reuse, R49.reuse, R125 ;  /* 0x000000313c307223 */ /* 0x0c0fe2000001007d */
[----:B------:R-:W-:Y:S02]  /*4270*/  FMUL.FTZ R49, R23, R49 ;  /* 0x0000003117317220 */ /* 0x000fe40000410000 */
[----:B------:R-:W-:Y:S01]  /*4280*/  FADD.FTZ R51, R51, R82 ;  /* 0x0000005233337221 */ /* 0x000fe20000010000 */
[-C--:B------:R-:W-:Y:S01]  /*4290*/  FFMA.FTZ R48, R61, R82.reuse, R48 ;  /* 0x000000523d307223 */ /* 0x080fe20000010030 */
[----:B------:R-:W-:Y:S01]  /*42a0*/  FFMA.FTZ R60, R60, R49, R54 ;  /* 0x000000313c3c7223 */ /* 0x000fe20000010036 */
[----:B------:R-:W-:Y:S01]  /*42b0*/  SHF.L.U32 R54, R95, 0x10, RZ ;  /* 0x000000105f367819 */ /* 0x000fe200000006ff */
[----:B------:R-:W-:Y:S01]  /*42c0*/  FADD.FTZ R118, R49, R118 ;  /* 0x0000007631767221 */ /* 0x000fe20000010000 */
[-C--:B------:R-:W-:Y:S01]  /*42d0*/  FFMA.FTZ R49, R117, R59.reuse, R124 ;  /* 0x0000003b75317223 */ /* 0x080fe2000001007c */
[----:B------:R-:W-:Y:S01]  /*42e0*/  FMUL.FTZ R59, R80, R59 ;  /* 0x0000003b503b7220 */ /* 0x000fe20000410000 */
[----:B------:R-:W-:Y:S01]  /*42f0*/  FMUL.FTZ R82, R23, R82 ;  /* 0x0000005217527220 */ /* 0x000fe20000410000 */
[----:B------:R-:W-:Y:S01]  /*4300*/  FADD.FTZ R51, R51, R26 ;  /* 0x0000001a33337221 */ /* 0x000fe20000010000 */
[----:B0-----:R-:W-:Y:S01]  /*4310*/  FMUL.FTZ R24, R24, R53 ;  /* 0x0000003518187220 */ /* 0x001fe20000410000 */
[----:B------:R-:W-:Y:S01]  /*4320*/  FADD.FTZ R58, -R53, 1 ;  /* 0x3f800000353a7421 */ /* 0x000fe20000010100 */
[----:B------:R-:W-:Y:S01]  /*4330*/  SHF.L.U32 R53, R9, 0x10, RZ ;  /* 0x0000001009357819 */ /* 0x000fe200000006ff */
[----:B------:R-:W-:Y:S01]  /*4340*/  FFMA.FTZ R117, R117, R59, R60 ;  /* 0x0000003b75757223 */ /* 0x000fe2000001003c */
[----:B------:R-:W-:Y:S01]  /*4350*/  SHF.L.U32 R60, R12, 0x10, RZ ;  /* 0x000000100c3c7819 */ /* 0x000fe200000006ff */
[----:B------:R-:W-:Y:S01]  /*4360*/  FFMA.FTZ R50, R50, R58, 1 ;  /* 0x3f80000032327423 */ /* 0x000fe2000001003a */
[----:B------:R-:W-:Y:S01]  /*4370*/  FADD.FTZ R118, R118, R59 ;  /* 0x0000003b76767221 */ /* 0x000fe20000010000 */
[----:B------:R-:W-:Y:S01]  /*4380*/  FADD.FTZ R53, -R22, R53 ;  /* 0x0000003516357221 */ /* 0x000fe20000010100 */
[----:B------:R-:W-:Y:S01]  /*4390*/  FFMA.FTZ R61, R61, R82, R117 ;  /* 0x000000523d3d7223 */ /* 0x000fe20000010075 */
[----:B------:R-:W-:Y:S01]  /*43a0*/  FMUL.FTZ R50, R24, R50 ;  /* 0x0000003218327220 */ /* 0x000fe20000410000 */
[----:B------:R-:W-:Y:S01]  /*43b0*/  SHF.L.U32 R117, R93, 0x10, RZ ;  /* 0x000000105d757819 */ /* 0x000fe200000006ff */
[----:B------:R-:W-:Y:S01]  /*43c0*/  FMUL.FTZ R58, R53, R116 ;  /* 0x00000074353a7220 */ /* 0x000fe20000410000 */
[----:B------:R-:W-:Y:S01]  /*43d0*/  FADD.FTZ R118, R82, R118 ;  /* 0x0000007652767221 */ /* 0x000fe20000010000 */
[----:B------:R-:W-:-:S02]  /*43e0*/  FFMA.FTZ R49, R36, R31, R49 ;  /* 0x0000001f24317223 */ /* 0x000fc40000010031 */
[----:B------:R-:W-:Y:S02]  /*43f0*/  FFMA.FTZ R24, R80, R58, R81 ;  /* 0x0000003a50187223 */ /* 0x000fe40000010051 */
[----:B------:R-:W-:Y:S02]  /*4400*/  FFMA.FTZ R49, R34, R27, R49 ;  /* 0x0000001b22317223 */ /* 0x000fe40000010031 */
[----:B------:R-:W-:Y:S02]  /*4410*/  FMUL.FTZ R57, R24, -1.4426950216293334961 ;  /* 0xbfb8aa3b18397820 */ /* 0x000fe40000410000 */
[----:B------:R-:W-:-:S04]  /*4420*/  FFMA.FTZ R49, R30, R29, R49 ;  /* 0x0000001d1e317223 */ /* 0x000fc80000010031 */
[----:B------:R-:W0:Y:S01]  /*4430*/  MUFU.EX2 R57, R57 ;  /* 0x0000003900397308 */ /* 0x000e220000000800 */
[----:B------:R-:W-:Y:S01]  /*4440*/  FFMA.FTZ R49, R46, R37, R49 ;  /* 0x000000252e317223 */ /* 0x000fe20000010031 */
        /* <DEDUP_REMOVED lines=10> */
[----:B------:R-:W-:-:S03]  /*44f0*/  FMUL.FTZ R56, R24, -1.4426950216293334961 ;  /* 0xbfb8aa3b18387820 */ /* 0x000fc60000410000 */
[----:B------:R-:W-:-:S03]  /*4500*/  FADD.FTZ R52, R52, R55 ;  /* 0x0000003734347221 */ /* 0x000fc60000010000 */
[----:B------:R-:W0:Y:S02]  /*4510*/  MUFU.EX2 R56, R56 ;  /* 0x0000003800387308 */ /* 0x000e240000000800 */
[----:B0-----:R-:W-:-:S06]  /*4520*/  FADD.FTZ R53, R56, 1 ;  /* 0x3f80000038357421 */ /* 0x001fcc0000010000 */
[----:B------:R-:W0:Y:S02]  /*4530*/  MUFU.RCP R53, R53 ;  /* 0x0000003500357308 */ /* 0x000e240000001000 */
[----:B0-----:R-:W-:Y:S01]  /*4540*/  FADD.FTZ R125, -R53, 1 ;  /* 0x3f800000357d7421 */ /* 0x001fe20000010100 */
[----:B------:R-:W-:-:S03]  /*4550*/  FMUL.FTZ R54, R54, R53 ;  /* 0x0000003536367220 */ /* 0x000fc60000410000 */
[----:B------:R-:W-:Y:S01]  /*4560*/  FFMA.FTZ R125, R24, R125, 1 ;  /* 0x3f800000187d7423 */ /* 0x000fe2000001007d */
[----:B------:R-:W-:-:S05]  /*4570*/  SHF.L.U32 R24, R11, 0x10, RZ ;  /* 0x000000100b187819 */ /* 0x000fca00000006ff */
[----:B------:R-:W-:Y:S01]  /*4580*/  FADD.FTZ R56, -R22, R24 ;  /* 0x0000001816387221 */ /* 0x000fe20000010100 */
[----:B------:R-:W-:-:S03]  /*4590*/  FMUL.FTZ R24, R54, R125 ;  /* 0x0000007d36187220 */ /* 0x000fc60000410000 */
[----:B------:R-:W-:-:S04]  /*45a0*/  FMUL.FTZ R56, R56, R116 ;  /* 0x0000007438387220 */ /* 0x000fc80000410000 */
[----:B------:R-:W-:-:S04]  /*45b0*/  FFMA.FTZ R53, R80, R56, R81 ;  /* 0x0000003850357223 */ /* 0x000fc80000010051 */
[----:B------:R-:W-:-:S06]  /*45c0*/  FMUL.FTZ R125, R53, -1.4426950216293334961 ;  /* 0xbfb8aa3b357d7820 */ /* 0x000fcc0000410000 */
[----:B------:R-:W0:Y:S02]  /*45d0*/  MUFU.EX2 R125, R125 ;  /* 0x0000007d007d7308 */ /* 0x000e240000000800 */
[----:B0-----:R-:W-:Y:S01]  /*45e0*/  FADD.FTZ R54, R125, 1 ;  /* 0x3f8000007d367421 */ /* 0x001fe20000010000 */
[----:B------:R-:W-:-:S05]  /*45f0*/  SHF.L.U32 R125, R92, 0x10, RZ ;  /* 0x000000105c7d7819 */ /* 0x000fca00000006ff */
[----:B------:R-:W0:Y:S01]  /*4600*/  MUFU.RCP R54, R54 ;  /* 0x0000003600367308 */ /* 0x000e220000001000 */
[----:B------:R-:W-:Y:S01]  /*4610*/  FADD.FTZ R125, -R22, R125 ;  /* 0x0000007d167d7221 */ /* 0x000fe20000010100 */
[----:B0-----:R-:W-:Y:S01]  /*4620*/  FMUL.FTZ R60, R60, R54 ;  /* 0x000000363c3c7220 */ /* 0x001fe20000410000 */
[----:B------:R-:W-:Y:S02]  /*4630*/  FADD.FTZ R124, -R54, 1 ;  /* 0x3f800000367c7421 */ /* 0x000fe40000010100 */
[----:B------:R-:W-:Y:S02]  /*4640*/  FMUL.FTZ R54, R125, R116 ;  /* 0x000000747d367220 */ /* 0x000fe40000410000 */
[----:B------:R-:W-:Y:S02]  /*4650*/  FFMA.FTZ R53, R53, R124, 1 ;  /* 0x3f80000035357423 */ /* 0x000fe4000001007c */
[----:B------:R-:W-:Y:S02]  /*4660*/  FFMA.FTZ R59, R23, R54, R84 ;  /* 0x00000036173b7223 */ /* 0x000fe40000010054 */
[----:B------:R-:W-:-:S02]  /*4670*/  FMUL.FTZ R53, R60, R53 ;  /* 0x000000353c357220 */ /* 0x000fc40000410000 */
[----:B------:R-:W-:Y:S02]  /*4680*/  FMUL.FTZ R124, R59, -1.4426950216293334961 ;  /* 0xbfb8aa3b3b7c7820 */ /* 0x000fe40000410000 */
[----:B------:R-:W-:-:S04]  /*4690*/  FADD.FTZ R52, R52, R53 ;  /* 0x0000003534347221 */ /* 0x000fc80000010000 */
[----:B------:R-:W0:Y:S02]  /*46a0*/  MUFU.EX2 R124, R124 ;  /* 0x0000007c007c7308 */ /* 0x000e240000000800 */
[----:B0-----:R-:W-:Y:S01]  /*46b0*/  FADD.FTZ R60, R124, 1 ;  /* 0x3f8000007c3c7421 */ /* 0x001fe20000010000 */
[----:B------:R-:W-:Y:S01]  /*46c0*/  FMUL.FTZ R124, R80, R31 ;  /* 0x0000001f507c7220 */ /* 0x000fe20000410000 */
[----:B------:R-:W-:-:S03]  /*46d0*/  SHF.L.U32 R31, R14, 0x10, RZ ;  /* 0x000000100e1f7819 */ /* 0x000fc600000006ff */
[----:B------:R-:W-:Y:S01]  /*46e0*/  FFMA.FTZ R36, R36, R124, R61 ;  /* 0x0000007c24247223 */ /* 0x000fe2000001003d */
[----:B------:R-:W0:Y:S01]  /*46f0*/  MUFU.RCP R60, R60 ;  /* 0x0000003c003c7308 */ /* 0x000e220000001000 */
[----:B------:R-:W-:Y:S01]  /*4700*/  FADD.FTZ R118, R118, R124 ;  /* 0x0000007c76767221 */ /* 0x000fe20000010000 */
[----:B0-----:R-:W-:Y:S01]  /*4710*/  FADD.FTZ R125, -R60, 1 ;  /* 0x3f8000003c7d7421 */ /* 0x001fe20000010100 */
[----:B------:R-:W-:-:S03]  /*4720*/  FMUL.FTZ R117, R117, R60 ;  /* 0x0000003c75757220 */ /* 0x000fc60000410000 */
        /* <DEDUP_REMOVED lines=8> */
[----:B0-----:R-:W-:Y:S01]  /*47b0*/  FADD.FTZ R117, R125, 1 ;  /* 0x3f8000007d757421 */ /* 0x001fe20000010000 */
[-C--:B------:R-:W-:Y:S01]  /*47c0*/  FFMA.FTZ R125, R35, R26.reuse, R48 ;  /* 0x0000001a237d7223 */ /* 0x080fe20000010030 */
[----:B------:R-:W-:-:S03]  /*47d0*/  FMUL.FTZ R26, R23, R26 ;  /* 0x0000001a171a7220 */ /* 0x000fc60000410000 */
[----:B------:R-:W-:Y:S01]  /*47e0*/  FFMA.FTZ R125, R32, R42, R125 ;  /* 0x0000002a207d7223 */ /* 0x000fe2000001007d */
[----:B------:R-:W0:Y:S01]  /*47f0*/  MUFU.RCP R117, R117 ;  /* 0x0000007500757308 */ /* 0x000e220000001000 */
[----:B------:R-:W-:Y:S01]  /*4800*/  FFMA.FTZ R35, R35, R26, R36 ;  /* 0x0000001a23237223 */ /* 0x000fe20000010024 */
[----:B------:R-:W-:Y:S01]  /*4810*/  SHF.L.U32 R36, R91, 0x10, RZ ;  /* 0x000000105b247819 */ /* 0x000fe200000006ff */
        /* <DEDUP_REMOVED lines=13> */
[----:B------:R-:W-:Y:S01]  /*48f0*/  FMUL.FTZ R124, R80, R27 ;  /* 0x0000001b507c7220 */ /* 0x000fe20000410000 */
[----:B------:R-:W-:-:S03]  /*4900*/  SHF.L.U32 R27, R16, 0x10, RZ ;  /* 0x00000010101b7819 */ /* 0x000fc600000006ff */
[----:B------:R-:W-:Y:S01]  /*4910*/  FFMA.FTZ R35, R34, R124, R35 ;  /* 0x0000007c22237223 */ /* 0x000fe20000010023 */
[----:B------:R-:W0:Y:S01]  /*4920*/  MUFU.RCP R82, R82 ;  /* 0x0000005200527308 */ /* 0x000e220000001000 */
[----:B------:R-:W-:Y:S01]  /*4930*/  FADD.FTZ R118, R118, R124 ;  /* 0x0000007c76767221 */ /* 0x000fe20000010000 */
[----:B------:R-:W-:Y:S01]  /*4940*/  FADD.FTZ R124, R51, R42 ;  /* 0x0000002a337c7221 */ /* 0x000fe20000010000 */
[----:B------:R-:W-:Y:S01]  /*4950*/  FMUL.FTZ R42, R23, R42 ;  /* 0x0000002a172a7220 */ /* 0x000fe20000410000 */
[----:B------:R-:W-:-:S03]  /*4960*/  SHF.L.U32 R51, R89, 0x10, RZ ;  /* 0x0000001059337819 */ /* 0x000fc600000006ff */
[----:B------:R-:W-:Y:S01]  /*4970*/  FFMA.FTZ R35, R32, R42, R35 ;  /* 0x0000002a20237223 */ /* 0x000fe20000010023 */
        /* <DEDUP_REMOVED lines=31> */
[----:B------:R-:W-:Y:S01]  /*4b70*/  FFMA.FTZ R51, R82, R51, 1 ;  /* 0x3f80000052337423 */ /* 0x000fe20000010033 */
[----:B------:R-:W-:Y:S01]  /*4b80*/  FMUL.FTZ R82, R80, R29 ;  /* 0x0000001d50527220 */ /* 0x000fe20000410000 */
[----:B------:R-:W-:Y:S02]  /*4b90*/  SHF.L.U32 R29, R18, 0x10, RZ ;  /* 0x00000010121d7819 */ /* 0x000fe400000006ff */
[----:B------:R-:W-:Y:S01]  /*4ba0*/  FMUL.FTZ R32, R32, R51 ;  /* 0x0000003320207220 */ /* 0x000fe20000410000 */
[----:B------:R-:W-:Y:S01]  /*4bb0*/  FFMA.FTZ R51, R80, R34, R81 ;  /* 0x0000002250337223 */ /* 0x000fe20000010051 */
[----:B------:R-:W-:Y:S01]  /*4bc0*/  FFMA.FTZ R35, R30, R82, R35 ;  /* 0x000000521e237223 */ /* 0x000fe20000010023 */
[----:B------:R-:W-:Y:S01]  /*4bd0*/  FADD.FTZ R118, R118, R82 ;  /* 0x0000005276767221 */ /* 0x000fe20000010000 */
[----:B------:R-:W-:Y:S01]  /*4be0*/  FFMA.FTZ R82, R28, R39, R125 ;  /* 0x000000271c527223 */ /* 0x000fe2000001007d */
[----:B------:R-:W-:-:S03]  /*4bf0*/  FMUL.FTZ R117, R51, -1.4426950216293334961 ;  /* 0xbfb8aa3b33757820 */ /* 0x000fc60000410000 */
[----:B------:R-:W-:-:S03]  /*4c00*/  FFMA.FTZ R82, R45, R40, R82 ;  /* 0x000000282d527223 */ /* 0x000fc60000010052 */
[----:B------:R-:W0:Y:S01]  /*4c10*/  MUFU.EX2 R117, R117 ;  /* 0x0000007500757308 */ /* 0x000e220000000800 */
[----:B------:R-:W-:-:S04]  /*4c20*/  FFMA.FTZ R82, R43, R38, R82 ;  /* 0x000000262b527223 */ /* 0x000fc80000010052 */
[----:B------:R-:W-:Y:S01]  /*4c30*/  FFMA.FTZ R82, R47, R50, R82 ;  /* 0x000000322f527223 */ /* 0x000fe20000010052 */
[----:B0-----:R-:W-:Y:S01]  /*4c40*/  FADD.FTZ R42, R117, 1 ;  /* 0x3f800000752a7421 */ /* 0x001fe20000010000 */
[----:B------:R-:W-:Y:S01]  /*4c50*/  FADD.FTZ R117, R124, R39 ;  /* 0x000000277c757221 */ /* 0x000fe20000010000 */
[----:B------:R-:W-:Y:S01]  /*4c60*/  FMUL.FTZ R124, R23, R39 ;  /* 0x00000027177c7220 */ /* 0x000fe20000410000 */
[----:B------:R-:W-:Y:S02]  /*4c70*/  SHF.L.U32 R39, R87, 0x10, RZ ;  /* 0x0000001057277819 */ /* 0x000fe400000006ff */
[----:B------:R-:W-:Y:S01]  /*4c80*/  FADD.FTZ R117, R117, R40 ;  /* 0x0000002875757221 */ /* 0x000fe20000010000 */
[----:B------:R-:W0:Y:S01]  /*4c90*/  MUFU.RCP R42, R42 ;  /* 0x0000002a002a7308 */ /* 0x000e220000001000 */
[----:B------:R-:W-:Y:S01]  /*4ca0*/  FFMA.FTZ R35, R28, R124, R35 ;  /* 0x0000007c1c237223 */ /* 0x000fe20000010023 */
[----:B------:R-:W-:Y:S01]  /*4cb0*/  FADD.FTZ R118, R124, R118 ;  /* 0x000000767c767221 */ /* 0x000fe20000010000 */
[----:B------:R-:W-:Y:S01]  /*4cc0*/  FMUL.FTZ R124, R80, R37 ;  /* 0x00000025507c7220 */ /* 0x000fe20000410000 */
[----:B------:R-:W-:Y:S01]  /*4cd0*/  SHF.L.U32 R37, R20, 0x10, RZ ;  /* 0x0000001014257819 */ /* 0x000fe200000006ff */
[----:B------:R-:W-:Y:S01]  /*4ce0*/  FADD.FTZ R117, R117, R38 ;  /* 0x0000002675757221 */ /* 0x000fe20000010000 */
[----:B------:R-:W-:Y:S01]  /*4cf0*/  FMUL.FTZ R38, R23, R38 ;  /* 0x0000002617267220 */ /* 0x000fe20000410000 */
        /* <DEDUP_REMOVED lines=47> */
[----:B------:R-:W-:-:S03]  /*4ff0*/  FFMA.FTZ R42, R44, R33, R49 ;  /* 0x000000212c2a7223 */ /* 0x000fc60000010031 */
[----:B------:R-:W-:Y:S01]  /*5000*/  FMUL.FTZ R40, R40, R46 ;  /* 0x0000002e28287220 */ /* 0x000fe20000410000 */
[C---:B------:R-:W-:Y:S01]  /*5010*/  FMUL.FTZ R46, R80.reuse, R33 ;  /* 0x00000021502e7220 */ /* 0x040fe20000410000 */
[-C--:B------:R-:W-:Y:S01]  /*5020*/  FFMA.FTZ R33, R41, R25.reuse, R42 ;  /* 0x0000001929217223 */ /* 0x080fe2000001002a */
[C---:B------:R-:W-:Y:S01]  /*5030*/  FMUL.FTZ R25, R80.reuse, R25 ;  /* 0x0000001950197220 */ /* 0x040fe20000410000 */
[-C--:B------:R-:W-:Y:S01]  /*5040*/  FMUL.FTZ R42, R80, R55.reuse ;  /* 0x00000037502a7220 */ /* 0x080fe20000410000 */
[----:B------:R-:W-:Y:S01]  /*5050*/  FFMA.FTZ R45, R44, R46, R45 ;  /* 0x0000002e2c2d7223 */ /* 0x000fe2000001002d */
[----:B------:R-:W-:Y:S01]  /*5060*/  FADD.FTZ R125, R125, R46 ;  /* 0x0000002e7d7d7221 */ /* 0x000fe20000010000 */
[----:B------:R-:W-:Y:S02]  /*5070*/  FFMA.FTZ R33, R58, R55, R33 ;  /* 0x000000373a217223 */ /* 0x000fe40000010021 */
[----:B------:R-:W-:Y:S01]  /*5080*/  FFMA.FTZ R44, R43, R38, R45 ;  /* 0x000000262b2c7223 */ /* 0x000fe2000001002d */
[----:B------:R-:W-:Y:S01]  /*5090*/  FADD.FTZ R125, R38, R125 ;  /* 0x0000007d267d7221 */ /* 0x000fe20000010000 */
[----:B------:R-:W-:Y:S01]  /*50a0*/  FMUL.FTZ R38, R23, R50 ;  /* 0x0000003217267220 */ /* 0x000fe20000410000 */
[----:B------:R-:W-:Y:S01]  /*50b0*/  FFMA.FTZ R33, R56, R53, R33 ;  /* 0x0000003538217223 */ /* 0x000fe20000010021 */
[----:B------:R-:W-:Y:S01]  /*50c0*/  FFMA.FTZ R41, R41, R25, R44 ;  /* 0x0000001929297223 */ /* 0x000fe2000001002c */
[----:B------:R-:W-:Y:S01]  /*50d0*/  FADD.FTZ R125, R125, R25 ;  /* 0x000000197d7d7221 */ /* 0x000fe20000010000 */
[----:B------:R-:W-:Y:S01]  /*50e0*/  FFMA.FTZ R25, R57, R24, R82 ;  /* 0x0000001839197223 */ /* 0x000fe20000010052 */
[----:B------:R-:W-:Y:S01]  /*50f0*/  FMUL.FTZ R44, R80, R31 ;  /* 0x0000001f502c7220 */ /* 0x000fe20000410000 */
[----:B------:R-:W-:Y:S01]  /*5100*/  FFMA.FTZ R41, R47, R38, R41 ;  /* 0x000000262f297223 */ /* 0x000fe20000010029 */
[----:B------:R-:W-:Y:S01]  /*5110*/  FADD.FTZ R125, R38, R125 ;  /* 0x0000007d267d7221 */ /* 0x000fe20000010000 */
[----:B------:R-:W-:Y:S01]  /*5120*/  FMUL.FTZ R38, R23, R24 ;  /* 0x0000001817267220 */ /* 0x000fe20000410000 */
[----:B------:R-:W-:Y:S01]  /*5130*/  FADD.FTZ R24, R117, R24 ;  /* 0x0000001875187221 */ /* 0x000fe20000010000 */
[----:B------:R-:W-:Y:S01]  /*5140*/  FFMA.FTZ R41, R58, R42, R41 ;  /* 0x0000002a3a297223 */ /* 0x000fe20000010029 */
[----:B------:R-:W-:Y:S01]  /*5150*/  FADD.FTZ R125, R125, R42 ;  /* 0x0000002a7d7d7221 */ /* 0x000fe20000010000 */
[----:B------:R-:W-:Y:S01]  /*5160*/  FMUL.FTZ R42, R80, R53 ;  /* 0x00000035502a7220 */ /* 0x000fe20000410000 */
[----:B------:R-:W-:Y:S01]  /*5170*/  FFMA.FTZ R33, R60, R31, R33 ;  /* 0x0000001f3c217223 */ /* 0x000fe20000010021 */
[----:B------:R-:W-:Y:S01]  /*5180*/  FFMA.FTZ R41, R57, R38, R41 ;  /* 0x0000002639297223 */ /* 0x000fe20000010029 */
[----:B------:R-:W-:Y:S01]  /*5190*/  FADD.FTZ R125, R38, R125 ;  /* 0x0000007d267d7221 */ /* 0x000fe20000010000 */
[-C--:B------:R-:W-:Y:S01]  /*51a0*/  FFMA.FTZ R38, R54, R59.reuse, R25 ;  /* 0x0000003b36267223 */ /* 0x080fe20000010019 */
[----:B------:R-:W-:Y:S01]  /*51b0*/  FADD.FTZ R58, R52, R37 ;  /* 0x00000025343a7221 */ /* 0x000fe20000010000 */
[----:B------:R-:W-:Y:S01]  /*51c0*/  FFMA.FTZ R56, R56, R42, R41 ;  /* 0x0000002a38387223 */ /* 0x000fe20000010029 */
[----:B------:R-:W-:Y:S01]  /*51d0*/  FMUL.FTZ R41, R23, R59 ;  /* 0x0000003b17297220 */ /* 0x000fe20000410000 */
[----:B------:R-:W-:Y:S01]  /*51e0*/  FADD.FTZ R42, R125, R42 ;  /* 0x0000002a7d2a7221 */ /* 0x000fe20000010000 */
[----:B------:R-:W-:Y:S01]  /*51f0*/  FADD.FTZ R59, R24, R59 ;  /* 0x0000003b183b7221 */ /* 0x000fe20000010000 */
[----:B------:R-:W-:Y:S01]  /*5200*/  FMUL.FTZ R24, R23, R36 ;  /* 0x0000002417187220 */ /* 0x000fe20000410000 */
[----:B------:R-:W-:Y:S01]  /*5210*/  FFMA.FTZ R25, R54, R41, R56 ;  /* 0x0000002936197223 */ /* 0x000fe20000010038 */
[----:B------:R-:W-:Y:S01]  /*5220*/  FADD.FTZ R42, R41, R42 ;  /* 0x0000002a292a7221 */ /* 0x000fe20000010000 */
[----:B------:R-:W-:-:S02]  /*5230*/  FADD.FTZ R59, R59, R36 ;  /* 0x000000243b3b7221 */ /* 0x000fc40000010000 */
[----:B------:R-:W-:Y:S01]  /*5240*/  FFMA.FTZ R41, R60, R44, R25 ;  /* 0x0000002c3c297223 */ /* 0x000fe20000010019 */
[----:B------:R-:W-:Y:S01]  /*5250*/  FADD.FTZ R31, R42, R44 ;  /* 0x0000002c2a1f7221 */ /* 0x000fe20000010000 */
[C---:B------:R-:W-:Y:S01]  /*5260*/  FFMA.FTZ R25, R61.reuse, R36, R38 ;  /* 0x000000243d197223 */ /* 0x040fe20000010026 */
[-C--:B------:R-:W-:Y:S01]  /*5270*/  FMUL.FTZ R38, R80, R27.reuse ;  /* 0x0000001b50267220 */ /* 0x080fe20000410000 */
[----:B------:R-:W-:Y:S01]  /*5280*/  FFMA.FTZ R41, R61, R24, R41 ;  /* 0x000000183d297223 */ /* 0x000fe20000010029 */
[----:B------:R-:W-:Y:S01]  /*5290*/  FADD.FTZ R31, R24, R31 ;  /* 0x0000001f181f7221 */ /* 0x000fe20000010000 */
[C---:B------:R-:W-:Y:S01]  /*52a0*/  FFMA.FTZ R24, R48.reuse, R27, R33 ;  /* 0x0000001b30187223 */ /* 0x040fe20000010021 */
[----:B------:R-:W-:Y:S01]  /*52b0*/  FMUL.FTZ R33, R23, R32 ;  /* 0x0000002017217220 */ /* 0x000fe20000410000 */
[----:B------:R-:W-:Y:S01]  /*52c0*/  FFMA.FTZ R48, R48, R38, R41 ;  /* 0x0000002630307223 */ /* 0x000fe20000010029 */
[----:B------:R-:W-:Y:S01]  /*52d0*/  FADD.FTZ R38, R31, R38 ;  /* 0x000000261f267221 */ /* 0x000fe20000010000 */
[----:B------:R-:W-:Y:S01]  /*52e0*/  FMUL.FTZ R31, R80, R29 ;  /* 0x0000001d501f7220 */ /* 0x000fe20000410000 */
[C---:B------:R-:W-:Y:S01]  /*52f0*/  FFMA.FTZ R25, R26.reuse, R32, R25 ;  /* 0x000000201a197223 */ /* 0x040fe20000010019 */
        /* <DEDUP_REMOVED lines=10> */
[----:B------:R-:W-:Y:S01]  /*53a0*/  FMUL.FTZ R32, R23, R40 ;  /* 0x0000002817207220 */ /* 0x000fe20000410000 */
[----:B------:R-:W-:Y:S01]  /*53b0*/  FADD.FTZ R59, R59, R28 ;  /* 0x0000001c3b3b7221 */ /* 0x000fe20000010000 */
[C---:B------:R-:W-:Y:S01]  /*53c0*/  FFMA.FTZ R34, R39.reuse, R31, R26 ;  /* 0x0000001f27227223 */ /* 0x040fe2000001001a */
[----:B------:R-:W-:Y:S01]  /*53d0*/  FADD.FTZ R31, R38, R31 ;  /* 0x0000001f261f7221 */ /* 0x000fe20000010000 */
[----:B------:R-:W-:Y:S01]  /*53e0*/  FFMA.FTZ R26, R30, R28, R25 ;  /* 0x0000001c1e1a7223 */ /* 0x000fe20000010019 */
[----:B------:R-:W-:Y:S01]  /*53f0*/  FFMA.FTZ R56, R39, R37, R24 ;  /* 0x0000002527387223 */ /* 0x000fe20000010018 */
[C---:B------:R-:W-:Y:S01]  /*5400*/  FFMA.FTZ R30, R35.reuse, R32, R34 ;  /* 0x00000020231e7223 */ /* 0x040fe20000010022 */
[----:B------:R-:W-:Y:S01]  /*5410*/  FADD.FTZ R31, R32, R31 ;  /* 0x0000001f201f7221 */ /* 0x000fe20000010000 */
[----:B------:R-:W-:Y:S01]  /*5420*/  FFMA.FTZ R57, R35, R40, R26 ;  /* 0x0000002823397223 */ /* 0x000fe2000001001a */
[----:B------:R-:W-:-:S07]  /*5430*/  FADD.FTZ R59, R59, R40 ;  /* 0x000000283b3b7221 */ /* 0x000fce0000010000 */
.L_x_338:
        /* <DEDUP_REMOVED lines=47> */
.L_x_340:
[----:B------:R-:W-:Y:S05]  /*5730*/  BSYNC.RECONVERGENT B0 ;  /* 0x0000000000007941 */ /* 0x000fea0003800200 */
.L_x_339:
        /* <DEDUP_REMOVED lines=8> */
[----:B------:R-:W0:Y:S04]  /*57c0*/  LDS.128 R32, [UR4+0x50] ;  /* 0x00005004ff207984 */ /* 0x000e280008000c00 */
[----:B-1----:R-:W1:Y:S01]  /*57d0*/  LDS.128 R28, [UR4+0x60] ;  /* 0x00006004ff1c7984 */ /* 0x002e620008000c00 */
[----:B----4-:R-:W-:Y:S01]  /*57e0*/  FADD.FTZ R47, R60, R44 ;  /* 0x0000002c3c2f7221 */ /* 0x010fe20000010000 */
[----:B------:R-:W-:-:S03]  /*57f0*/  FADD.FTZ R50, R61, R45 ;  /* 0x0000002d3d327221 */ /* 0x000fc60000010000 */
[----:B--2---:R-:W-:Y:S01]  /*5800*/  FADD.FTZ R49, R47, R24 ;  /* 0x000000182f317221 */ /* 0x004fe20000010000 */
[----:B------:R-:W-:Y:S01]  /*5810*/  FADD.FTZ R50, R50, R25 ;  /* 0x0000001932327221 */ /* 0x000fe20000010000 */
[----:B------:R-:W2:Y:S02]  /*5820*/  LDS.128 R44, [UR4+0x70] ;  /* 0x00007004ff2c7984 */ /* 0x000ea40008000c00 */
        /* <DEDUP_REMOVED lines=10> */
[----:B0-----:R-:W-:Y:S01]  /*58d0*/  FADD.FTZ R49, R49, R32 ;  /* 0x0000002031317221 */ /* 0x001fe20000010000 */
[----:B------:R-:W-:-:S03]  /*58e0*/  FADD.FTZ R50, R50, R33 ;  /* 0x0000002132327221 */ /* 0x000fc60000010000 */
[----:B------:R-:W-:Y:S01]  /*58f0*/  FADD.FTZ R49, R49, R34 ;  /* 0x0000002231317221 */ /* 0x000fe20000010000 */
[----:B------:R-:W-:-:S03]  /*5900*/  FADD.FTZ R50, R50, R35 ;  /* 0x0000002332327221 */ /* 0x000fc60000010000 */
[----:B-1----:R-:W-:Y:S01]  /*5910*/  FADD.FTZ R49, R49, R28 ;  /* 0x0000001c31317221 */ /* 0x002fe20000010000 */
[----:B------:R-:W-:-:S03]  /*5920*/  FADD.FTZ R50, R50, R29 ;  /* 0x0000001d32327221 */ /* 0x000fc60000010000 */
[----:B------:R-:W-:Y:S01]  /*5930*/  FADD.FTZ R49, R49, R30 ;  /* 0x0000001e31317221 */ /* 0x000fe20000010000 */
[----:B------:R-:W-:-:S03]  /*5940*/  FADD.FTZ R50, R50, R31 ;  /* 0x0000001f32327221 */ /* 0x000fc60000010000 */
[----:B--2---:R-:W-:Y:S01]  /*5950*/  FADD.FTZ R49, R49, R44 ;  /* 0x0000002c31317221 */ /* 0x004fe20000010000 */
[----:B------:R-:W-:-:S03]  /*5960*/  FADD.FTZ R50, R50, R45 ;  /* 0x0000002d32327221 */ /* 0x000fc60000010000 */
[----:B------:R-:W-:Y:S01]  /*5970*/  FADD.FTZ R60, R49, R46 ;  /* 0x0000002e313c7221 */ /* 0x000fe20000010000 */
[----:B------:R-:W-:-:S07]  /*5980*/  FADD.FTZ R61, R50, R47 ;  /* 0x0000002f323d7221 */ /* 0x000fce0000010000 */
.L_x_342:
[----:B------:R-:W-:Y:S05]  /*5990*/  BSYNC.RECONVERGENT B0 ;  /* 0x0000000000007941 */ /* 0x000fea0003800200 */
.L_x_341:
        /* <DEDUP_REMOVED lines=159> */
.L_x_344:
[----:B------:R-:W-:Y:S05]  /*6390*/  BSYNC.RECONVERGENT B0 ;  /* 0x0000000000007941 */ /* 0x000fea0003800200 */
.L_x_343:
[----:B------:R-:W-:Y:S04]  /*63a0*/  BSSY.RECONVERGENT B0, `(.L_x_345) ;  /* 0x000001c000007945 */ /* 0x000fe80003800200 */
[----:B------:R-:W-:Y:S05]  /*63b0*/  @P4 BRA `(.L_x_346) ;  /* 0x0000000000684947 */ /* 0x000fea0003800000 */
[----:B--23--:R-:W1:Y:S08]  /*63c0*/  LDC.64 R24, c[0x0][0x3f8] ;  /* 0x0000fe00ff187b82 */ /* 0x00ce700000000a00 */
[----:B------:R-:W2:Y:S01]  /*63d0*/  LDC.64 R26, c[0x0][0x3d8] ;  /* 0x0000f600ff1a7b82 */ /* 0x000ea20000000a00 */
        /* <DEDUP_REMOVED lines=24> */
.L_x_346:
[----:B------:R-:W-:Y:S05]  /*6560*/  BSYNC.RECONVERGENT B0 ;  /* 0x0000000000007941 */ /* 0x000fea0003800200 */
.L_x_345:
[----:B------:R-:W-:Y:S05]  /*6570*/  @!P0 BRA `(.L_x_347) ;  /* 0x0000000800948947 */ /* 0x000fea0003800000 */
[----:B------:R-:W5:Y:S01]  /*6580*/  LDC.64 R36, c[0x0][0x3d0] ;  /* 0x0000f400ff247b82 */ /* 0x000f620000000a00 */
[----:B------:R-:W0:Y:S01]  /*6590*/  S2R R39, SR_CTAID.Y ;  /* 0x0000000000277919 */ /* 0x000e220000002600 */
[----:B--2-4-:R-:W-:Y:S02]  /*65a0*/  LOP3.LUT R25, R76, 0x1, RZ, 0xc0, !PT ;  /* 0x000000014c197812 */ /* 0x014fe400078ec0ff */
        /* <DEDUP_REMOVED lines=9> */
[----:B------:R-:W-:Y:S02]  /*6640*/  IADD3 R27, PT, PT, R26, R39, RZ ;  /* 0x000000271a1b7210 */ /* 0x000fe40007ffe0ff */
        /* <DEDUP_REMOVED lines=11> */
.L_x_349:
[----:B0-----:R-:W2:Y:S04]  /*6700*/  LDG.E.STRONG.GPU R26, desc[UR6][R24.64] ;  /* 0x00000006181a7981 */ /* 0x001ea8000c1ef900 */
[----:B--2---:R-:W-:Y:S01]  /*6710*/  CCTL.IVALL ;  /* 0x00000000ff00798f */ /* 0x004fe20002000000 */
[----:B------:R-:W-:Y:S05]  /*6720*/  YIELD ;  /* 0x0000000000007946 */ /* 0x000fea0003800000 */
[----:B------:R-:W-:-:S13]  /*6730*/  ISETP.NE.AND P0, PT, R26, R31, PT ;  /* 0x0000001f1a00720c */ /* 0x000fda0003f05270 */
[----:B------:R-:W-:Y:S05]  /*6740*/  @P0 BRA `(.L_x_349) ;  /* 0xfffffffc00ec0947 */ /* 0x000fea000383ffff */
.L_x_348:
        /* <DEDUP_REMOVED lines=15> */
.L_x_351:
[----:B------:R-:W-:Y:S01]  /*6840*/  ISETP.EQ.OR P5, PT, R42, RZ, P1 ;  /* 0x000000ff2a00720c */ /* 0x000fe20000fa2670 */
[----:B------:R-:W-:-:S06]  /*6850*/  UIADD3 UR5, UPT, UPT, UR4, 0x1, URZ ;  /* 0x0000000104057890 */ /* 0x000fcc000fffe0ff */
[----:B------:R-:W-:-:S06]  /*6860*/  ISETP.EQ.OR P0, PT, R3, UR5, P1 ;  /* 0x0000000503007c0c */ /* 0x000fcc0008f02670 */
[----:B0-----:R-:W-:-:S06]  /*6870*/  @!P5 IMAD.WIDE.U32 R24, R55, 0x8, R36 ;  /* 0x000000083718d825 */ /* 0x001fcc00078e0024 */
[----:B------:R-:W2:Y:S01]  /*6880*/  @!P5 LDG.E.64 R24, desc[UR6][R24.64] ;  /* 0x000000061818d981 */ /* 0x000ea2000c1e1b00 */
[----:B------:R-:W-:-:S06]  /*6890*/  @!P0 IMAD.WIDE.U32 R26, R57, 0x8, R36 ;  /* 0x00000008391a8825 */ /* 0x000fcc00078e0024 */
[----:B------:R-:W3:Y:S01]  /*68a0*/  @!P0 LDG.E.64 R26, desc[UR6][R26.64] ;  /* 0x000000061a1a8981 */ /* 0x000ee2000c1e1b00 */
        /* <DEDUP_REMOVED lines=15> */
[----:B--2---:R-:W-:Y:S01]  /*69a0*/  @!P5 FADD.FTZ R60, R60, R24 ;  /* 0x000000183c3cd221 */ /* 0x004fe20000010000 */
[----:B------:R-:W-:Y:S01]  /*69b0*/  @!P5 FADD.FTZ R61, R61, R25 ;  /* 0x000000193d3dd221 */ /* 0x000fe20000010000 */
[----:B------:R-:W-:Y:S01]  /*69c0*/  @!P2 IMAD.WIDE.U32 R24, R53, 0x8, R36 ;  /* 0x000000083518a825 */ /* 0x000fe200078e0024 */
[----:B------:R-:W-:-:S03]  /*69d0*/  ISETP.EQ.OR P5, PT, R3, UR5, P1 ;  /* 0x0000000503007c0c */ /* 0x000fc60008fa2670 */
[----:B---3--:R-:W-:Y:S02]  /*69e0*/  @!P0 FADD.FTZ R60, R60, R26 ;  /* 0x0000001a3c3c8221 */ /* 0x008fe40000010000 */
        /* <DEDUP_REMOVED lines=32> */
.L_x_350:
        /* <DEDUP_REMOVED lines=14> */
[----:B------:R-:W-:Y:S02]  /*6cd0*/  @!P2 IMAD R27, R24, R82, R39 ;  /* 0x00000052181ba224 */ /* 0x000fe400078e0227 */
        /* <DEDUP_REMOVED lines=19> */
.L_x_352:
        /* <DEDUP_REMOVED lines=8> */
[----:B------:R-:W-:Y:S02]  /*6e90*/  @!P0 IMAD R27, R24, R82, R39 ;  /* 0x00000052181b8224 */ /* 0x000fe400078e0227 */
        /* <DEDUP_REMOVED lines=9> */
.L_x_353:
[----:B------:R-:W-:Y:S01]  /*6f30*/  ISETP.EQ.OR P0, PT, R38, R3, P1 ;  /* 0x000000032600720c */ /* 0x000fe20000f02670 */
[----:B------:R-:W-:Y:S03]  /*6f40*/  BSSY.RECONVERGENT B0, `(.L_x_347) ;  /* 0x0000008000007945 */ /* 0x000fe60003800200 */
[----:B------:R-:W-:-:S13]  /*6f50*/  ISETP.NE.U32.OR P0, PT, R117, 0x1, P0 ;  /* 0x000000017500780c */ /* 0x000fda0000705470 */
[----:B------:R-:W-:Y:S05]  /*6f60*/  @P0 BRA `(.L_x_354) ;  /* 0x0000000000140947 */ /* 0x000fea0003800000 */
[----:B------:R-:W-:-:S04]  /*6f70*/  IMAD R25, R82, R38, R39 ;  /* 0x0000002652197224 */ /* 0x000fc800078e0227 */
[----:B------:R-:W-:-:S06]  /*6f80*/  IMAD.WIDE.U32 R24, R25, 0x8, R36 ;  /* 0x0000000819187825 */ /* 0x000fcc00078e0024 */
[----:B------:R-:W2:Y:S02]  /*6f90*/  LDG.E.64 R24, desc[UR6][R24.64] ;  /* 0x0000000618187981 */ /* 0x000ea4000c1e1b00 */
[----:B--2---:R-:W-:Y:S01]  /*6fa0*/  FADD.FTZ R60, R60, R24 ;  /* 0x000000183c3c7221 */ /* 0x004fe20000010000 */
[----:B------:R-:W-:-:S07]  /*6fb0*/  FADD.FTZ R61, R61, R25 ;  /* 0x000000193d3d7221 */ /* 0x000fce0000010000 */
.L_x_354:
[----:B------:R-:W-:Y:S05]  /*6fc0*/  BSYNC.RECONVERGENT B0 ;  /* 0x0000000000007941 */ /* 0x000fea0003800200 */
.L_x_347:
        /* <DEDUP_REMOVED lines=10> */
[----:B------:R-:W-:Y:S01]  /*7070*/  @!P1 STS.64 [UR4+0x88], R60 ;  /* 0x0000883cff009988 */ /* 0x000fe20008000a04 */
[----:B------:R-:W-:Y:S01]  /*7080*/  BAR.SYNC.DEFER_BLOCKING 0x0 ;  /* 0x0000000000007b1d */ /* 0x000fe20000010000 */
[----:B----4-:R-:W-:-:S05]  /*7090*/  UISETP.NE.AND UP0, UPT, UR5, URZ, UPT ;  /* 0x000000ff0500728c */ /* 0x010fca000bf05270 */
[----:B--23--:R-:W1:Y:S01]  /*70a0*/  LDS.64 R24, [UR4+0x88] ;  /* 0x00008804ff187984 */ /* 0x00ce620008000a00 */
[----:B------:R-:W1:Y:S02]  /*70b0*/  LDCU UR4, c[0x0][0x42c] ;  /* 0x00008580ff0477ac */ /* 0x000e640008000800 */
[----:B-1----:R-:W-:Y:S01]  /*70c0*/  FMUL.FTZ R28, R24, UR4 ;  /* 0x00000004181c7c20 */ /* 0x002fe20008410000 */
[----:B------:R-:W-:Y:S01]  /*70d0*/  FMUL.FTZ R29, R25, UR4 ;  /* 0x00000004191d7c20 */ /* 0x000fe20008410000 */
[----:B------:R-:W-:Y:S02]  /*70e0*/  SHF.L.U32 R25, R74, 0x10, RZ ;  /* 0x000000104a197819 */ /* 0x000fe400000006ff */
[----:B------:R-:W-:Y:S01]  /*70f0*/  SHF.L.U32 R24, R115, 0x10, RZ ;  /* 0x0000001073187819 */ /* 0x000fe200000006ff */
[----:B------:R-:W-:Y:S06]  /*7100*/  BRA.U !UP0, `(.L_x_355) ;  /* 0x0000000108487547 */ /* 0x000fec000b800000 */
[----:B------:R-:W-:Y:S01]  /*7110*/  FFMA.FTZ R26, R80, R75, R81 ;  /* 0x0000004b501a7223 */ /* 0x000fe20000010051 */
[----:B------:R-:W-:-:S03]  /*7120*/  FFMA.FTZ R27, R23, R38, R84 ;  /* 0x00000026171b7223 */ /* 0x000fc60000010054 */
[----:B------:R-:W-:Y:S01]  /*7130*/  FMUL.FTZ R30, R26, -1.4426950216293334961 ;  /* 0xbfb8aa3b1a1e7820 */ /* 0x000fe20000410000 */
[----:B------:R-:W-:-:S05]  /*7140*/  FMUL.FTZ R33, R27, -1.4426950216293334961 ;  /* 0xbfb8aa3b1b217820 */ /* 0x000fca0000410000 */
[----:B------:R-:W1:Y:S08]  /*7150*/  MUFU.EX2 R30, R30 ;  /* 0x0000001e001e7308 */ /* 0x000e700000000800 */
[----:B------:R-:W2:Y:S01]  /*7160*/  MUFU.EX2 R33, R33 ;  /* 0x0000002100217308 */ /* 0x000ea20000000800 */
[----:B-1----:R-:W-:-:S07]  /*7170*/  FADD.FTZ R31, R30, 1 ;  /* 0x3f8000001e1f7421 */ /* 0x002fce0000010000 */
[----:B------:R-:W1:Y:S01]  /*7180*/  MUFU.RCP R32, R31 ;  /* 0x0000001f00207308 */ /* 0x000e620000001000 */
[----:B--2---:R-:W-:-:S07]  /*7190*/  FADD.FTZ R34, R33, 1 ;  /* 0x3f80000021227421 */ /* 0x004fce0000010000 */
[----:B------:R-:W2:Y:S01]  /*71a0*/  MUFU.RCP R35, R34 ;  /* 0x0000002200237308 */ /* 0x000ea20000001000 */
[----:B-1----:R-:W-:Y:S01]  /*71b0*/  FADD.FTZ R37, -R32, 1 ;  /* 0x3f80000020257421 */ /* 0x002fe20000010100 */
[----:B------:R-:W-:-:S03]  /*71c0*/  FMUL.FTZ R25, R25, R32 ;  /* 0x0000002019197220 */ /* 0x000fc60000410000 */
[----:B------:R-:W-:Y:S01]  /*71d0*/  FFMA.FTZ R26, R26, R37, 1 ;  /* 0x3f8000001a1a7423 */ /* 0x000fe20000010025 */
[----:B--2---:R-:W-:Y:S01]  /*71e0*/  FADD.FTZ R36, -R35, 1 ;  /* 0x3f80000023247421 */ /* 0x004fe20000010100 */
[----:B------:R-:W-:Y:S02]  /*71f0*/  FMUL.FTZ R24, R24, R35 ;  /* 0x0000002318187220 */ /* 0x000fe40000410000 */
[----:B------:R-:W-:Y:S01]  /*7200*/  FMUL.FTZ R25, R25, R26 ;  /* 0x0000001a19197220 */ /* 0x000fe20000410000 */
[----:B------:R-:W-:-:S04]  /*7210*/  FFMA.FTZ R27, R27, R36, 1 ;  /* 0x3f8000001b1b7423 */ /* 0x000fc80000010024 */
[----:B------:R-:W-:-:S07]  /*7220*/  FMUL.FTZ R24, R24, R27 ;  /* 0x0000001b18187220 */ /* 0x000fce0000410000 */
.L_x_355:
[----:B------:R-:W1:Y:S01]  /*7230*/  LDCU UR4, c[0x0][0x41c] ;  /* 0x00008380ff0477ac */ /* 0x000e620008000800 */
        /* <DEDUP_REMOVED lines=9> */
[----:B-1----:R-:W-:-:S05]  /*72d0*/  IMAD R3, R3, UR4, R78 ;  /* 0x0000000403037c24 */ /* 0x002fca000f8e024e */
[C---:B--2---:R-:W-:Y:S02]  /*72e0*/  ISETP.GE.U32.AND P0, PT, R3.reuse, UR8, PT ;  /* 0x0000000803007c0c */ /* 0x044fe4000bf06070 */
[----:B------:R-:W-:Y:S02]  /*72f0*/  SHF.R.S32.HI R32, RZ, 0x1f, R3 ;  /* 0x0000001fff207819 */ /* 0x000fe40000011403 */
[----:B------:R-:W-:Y:S02]  /*7300*/  IADD3 R31, PT, PT, R3, 0x20, RZ ;  /* 0x00000020031f7810 */ /* 0x000fe40007ffe0ff */
[----:B------:R-:W-:Y:S02]  /*7310*/  ISETP.GE.AND.EX P0, PT, R32, UR9, PT, P0 ;  /* 0x0000000920007c0c */ /* 0x000fe4000bf06300 */
[----:B------:R-:W-:Y:S02]  /*7320*/  ISETP.GE.U32.AND P1, PT, R31, UR8, PT ;  /* 0x000000081f007c0c */ /* 0x000fe4000bf26070 */
[----:B------:R-:W-:-:S04]  /*7330*/  SHF.R.S32.HI R30, RZ, 0x1f, R31 ;  /* 0x0000001fff1e7819 */ /* 0x000fc8000001141f */
[----:B------:R-:W-:-:S05]  /*7340*/  ISETP.GE.AND.EX P1, PT, R30, UR9, PT, P1 ;  /* 0x000000091e007c0c */ /* 0x000fca000bf26310 */
[----:B------:R-:W-:Y:S08]  /*7350*/  @P0 BRA `(.L_x_357) ;  /* 0x0000000000380947 */ /* 0x000ff00003800000 */
[----:B------:R-:W1:Y:S01]  /*7360*/  LDCU.64 UR10, c[0x0][0x3f8] ;  /* 0x00007f00ff0a77ac */ /* 0x000e620008000a00 */
[----:B------:R-:W-:Y:S01]  /*7370*/  MOV R24, R120 ;  /* 0x0000007800187202 */ /* 0x000fe20000000f00 */
[----:B------:R-:W-:Y:S01]  /*7380*/  FMUL.FTZ R33, R27, R116 ;  /* 0x000000741b217220 */ /* 0x000fe20000410000 */
[----:B------:R-:W-:Y:S01]  /*7390*/  MOV R25, R123 ;  /* 0x0000007b00197202 */ /* 0x000fe20000000f00 */
[----:B------:R-:W2:Y:S01]  /*73a0*/  LDCU.64 UR4, c[0x0][0x380] ;  /* 0x00007000ff0477ac */ /* 0x000ea20008000a00 */
[----:B-1----:R-:W-:Y:S02]  /*73b0*/  IMAD R32, R32, UR10, RZ ;  /* 0x0000000a20207c24 */ /* 0x002fe4000f8e02ff */
[----:B------:R-:W-:-:S04]  /*73c0*/  IMAD.WIDE.U32 R24, R3, UR10, R24 ;  /* 0x0000000a03187c25 */ /* 0x000fc8000f8e0018 */
[----:B------:R-:W-:Y:S02]  /*73d0*/  IMAD R37, R3, UR11, R32 ;  /* 0x0000000b03257c24 */ /* 0x000fe4000f8e0220 */
[----:B------:R-:W-:Y:S01]  /*73e0*/  FMUL.FTZ R32, R35, R116 ;  /* 0x0000007423207220 */ /* 0x000fe20000410000 */
[----:B--2---:R-:W-:Y:S02]  /*73f0*/  LEA R26, P0, R24, UR4, 0x1 ;  /* 0x00000004181a7c11 */ /* 0x004fe4000f8008ff */
[----:B------:R-:W-:Y:S02]  /*7400*/  IADD3 R37, PT, PT, R25, R37, RZ ;  /* 0x0000002519257210 */ /* 0x000fe40007ffe0ff */
[----:B------:R-:W-:Y:S02]  /*7410*/  F2FP.BF16.F32.PACK_AB R25, R32, R33 ;  /* 0x000000212019723e */ /* 0x000fe400000010ff */
[----:B------:R-:W-:-:S05]  /*7420*/  LEA.HI.X R27, R24, UR5, R37, 0x1, P0 ;  /* 0x00000005181b7c11 */ /* 0x000fca00080f0c25 */
[----:B------:R1:W-:Y:S02]  /*7430*/  STG.E desc[UR6][R26.64], R25 ;  /* 0x000000191a007986 */ /* 0x0003e4000c101906 */
.L_x_357:
[----:B------:R-:W-:Y:S05]  /*7440*/  BSYNC.RECONVERGENT B0 ;  /* 0x0000000000007941 */ /* 0x000fea0003800200 */
.L_x_356:
[-C--:B------:R-:W-:Y:S01]  /*7450*/  FMUL.FTZ R73, R73, R116.reuse ;  /* 0x0000007449497220 */ /* 0x080fe20000410000 */
[----:B------:R-:W-:Y:S01]  /*7460*/  FADD.FTZ R39, -R22, R39 ;  /* 0x0000002716277221 */ /* 0x000fe20000010100 */
[----:B-1----:R-:W-:Y:S02]  /*7470*/  SHF.L.U32 R25, R72, 0x10, RZ ;  /* 0x0000001048197819 */ /* 0x002fe400000006ff */
        /* <DEDUP_REMOVED lines=22> */
.L_x_358:
[----:B------:R-:W-:Y:S01]  /*75e0*/  FFMA.FTZ R26, R28, R40, R29 ;  /* 0x000000281c1a7223 */ /* 0x000fe2000001001d */
[----:B------:R-:W-:Y:S01]  /*75f0*/  BSSY.RECONVERGENT B0, `(.L_x_359) ;  /* 0x0000014000007945 */ /* 0x000fe20003800200 */
[----:B------:R-:W-:Y:S01]  /*7600*/  FFMA.FTZ R41, R80, R25, -R41 ;  /* 0x0000001950297223 */ /* 0x000fe20000010829 */
[----:B------:R-:W-:Y:S01]  /*7610*/  SHF.L.U32 R71, R71, 0x10, RZ ;  /* 0x0000001047477819 */ /* 0x000fe200000006ff */
[----:B------:R-:W-:Y:S01]  /*7620*/  FFMA.FTZ R27, R23, R24, -R26 ;  /* 0x00000018171b7223 */ /* 0x000fe2000001081a */
[----:B------:R-:W-:Y:S01]  /*7630*/  SHF.L.U32 R33, R110, 0x10, RZ ;  /* 0x000000106e217819 */ /* 0x000fe200000006ff */
[----:B------:R-:W-:Y:S06]  /*7640*/  @P1 BRA `(.L_x_360) ;  /* 0x0000000000381947 */ /* 0x000fec0003800000 */
        /* <DEDUP_REMOVED lines=14> */
.L_x_360:
[----:B------:R-:W-:Y:S05]  /*7730*/  BSYNC.RECONVERGENT B0 ;  /* 0x0000000000007941 */ /* 0x000fea0003800200 */
.L_x_359:
[----:B------:R-:W-:Y:S01]  /*7740*/  SHF.L.U32 R13, R13, 0x10, RZ ;  /* 0x000000100d0d7819 */ /* 0x000fe200000006ff */
[----:B------:R-:W-:Y:S01]  /*7750*/  FADD.FTZ R71, -R22, R71 ;  /* 0x0000004716477221 */ /* 0x000fe20000010100 */
[----:B------:R-:W-:Y:S02]  /*7760*/  SHF.L.U32 R9, R9, 0x10, RZ ;  /* 0x0000001009097819 */ /* 0x000fe400000006ff */
[----:B------:R-:W-:Y:S01]  /*7770*/  SHF.L.U32 R15, R15, 0x10, RZ ;  /* 0x000000100f0f7819 */ /* 0x000fe200000006ff */
[-C--:B------:R-:W-:Y:S01]  /*7780*/  FMUL.FTZ R71, R71, R116.reuse ;  /* 0x0000007447477220 */ /* 0x080fe20000410000 */
[----:B------:R-:W-:Y:S02]  /*7790*/  SHF.L.U32 R49, R90, 0x10, RZ ;  /* 0x000000105a317819 */ /* 0x000fe400000006ff */
[----:B------:R-:W-:Y:S02]  /*77a0*/  SHF.L.U32 R57, R88, 0x10, RZ ;  /* 0x0000001058397819 */ /* 0x000fe400000006ff */
[----:B0-----:R-:W-:Y:S01]  /*77b0*/  SHF.L.U32 R61, R17, 0x10, RZ ;  /* 0x00000010113d7819 */ /* 0x001fe200000006ff */
        /* <DEDUP_REMOVED lines=11> */
[C---:B------:R-:W-:Y:S01]  /*7870*/  FADD.FTZ R9, -R22.reuse, R61 ;  /* 0x0000003d16097221 */ /* 0x040fe20000010100 */
[----:B------:R-:W-:Y:S01]  /*7880*/  SHF.L.U32 R31, R67, 0x10, RZ ;  /* 0x00000010431f7819 */ /* 0x000fe200000006ff */
[----:B-1----:R-:W-:Y:S01]  /*7890*/  FMUL.FTZ R26, R7, R116 ;  /* 0x00000074071a7220 */ /* 0x002fe20000410000 */
[----:B------:R-:W-:Y:S01]  /*78a0*/  SHF.L.U32 R43, R5, 0x10, RZ ;  /* 0x00000010052b7819 */ /* 0x000fe200000006ff */
[----:B------:R-:W-:Y:S01]  /*78b0*/  FADD.FTZ R47, -R22, R47 ;  /* 0x0000002f162f7221 */ /* 0x000fe20000010100 */
[----:B------:R-:W-:Y:S01]  /*78c0*/  SHF.L.U32 R37, R94, 0x10, RZ ;  /* 0x000000105e257819 */ /* 0x000fe200000006ff */
[C---:B------:R-:W-:Y:S01]  /*78d0*/  FADD.FTZ R21, -R22.reuse, R21 ;  /* 0x0000001516157221 */ /* 0x040fe20000010100 */
[C---:B------:R-:W-:Y:S01]  /*78e0*/  IADD3 R83, PT, PT, R3.reuse, 0x40, RZ ;  /* 0x0000004003537810 */ /* 0x040fe20007ffe0ff */
[C---:B------:R-:W-:Y:S01]  /*78f0*/  FADD.FTZ R43, -R22.reuse, R43 ;  /* 0x0000002b162b7221 */ /* 0x040fe20000010100 */
[C---:B------:R-:W-:Y:S01]  /*7900*/  IADD3 R61, PT, PT, R3.reuse, 0x60, RZ ;  /* 0x00000060033d7810 */ /* 0x040fe20007ffe0ff */
[----:B------:R-:W-:Y:S01]  /*7910*/  FADD.FTZ R7, -R22, R75 ;  /* 0x0000004b16077221 */ /* 0x000fe20000010100 */
[C---:B------:R-:W-:Y:S01]  /*7920*/  IADD3 R57, PT, PT, R3.reuse, 0x80, RZ ;  /* 0x0000008003397810 */ /* 0x040fe20007ffe0ff */
[C-C-:B------:R-:W-:Y:S01]  /*7930*/  FFMA.FTZ R75, R28.reuse, R71, R29.reuse ;  /* 0x000000471c4b7223 */ /* 0x140fe2000001001d */
[C---:B------:R-:W-:Y:S01]  /*7940*/  IADD3 R49, PT, PT, R3.reuse, 0xa0, RZ ;  /* 0x000000a003317810 */ /* 0x040fe20007ffe0ff */
[----:B------:R-:W-:Y:S01]  /*7950*/  FFMA.FTZ R56, R28, R26, R29 ;  /* 0x0000001a1c387223 */ /* 0x000fe2000001001d */
[----:B------:R-:W-:-:S02]  /*7960*/  IADD3 R38, PT, PT, R3, 0xc0, RZ ;  /* 0x000000c003267810 */ /* 0x000fc40007ffe0ff */
[C---:B------:R-:W-:Y:S02]  /*7970*/  IADD3 R34, PT, PT, R3.reuse, 0xe0, RZ ;  /* 0x000000e003227810 */ /* 0x040fe40007ffe0ff */
[----:B------:R-:W-:Y:S02]  /*7980*/  IADD3 R30, PT, PT, R3, 0x100, RZ ;  /* 0x00000100031e7810 */ /* 0x000fe40007ffe0ff */
[----:B------:R-:W-:Y:S02]  /*7990*/  SHF.L.U32 R25, R69, 0x10, RZ ;  /* 0x0000001045197819 */ /* 0x000fe400000006ff */
[----:B------:R-:W-:Y:S02]  /*79a0*/  SHF.L.U32 R5, R96, 0x10, RZ ;  /* 0x0000001060057819 */ /* 0x000fe400000006ff */
[----:B------:R-:W-:Y:S01]  /*79b0*/  SHF.L.U32 R11, R11, 0x10, RZ ;  /* 0x000000100b0b7819 */ /* 0x000fe200000006ff */
[----:B------:R-:W-:Y:S01]  /*79c0*/  FADD.FTZ R25, -R22, R25 ;  /* 0x0000001916197221 */ /* 0x000fe20000010100 */
[----:B------:R-:W-:-:S02]  /*79d0*/  SHF.L.U32 R27, R108, 0x10, RZ ;  /* 0x000000106c1b7819 */ /* 0x000fc400000006ff */
        /* <DEDUP_REMOVED lines=16> */
[----:B------:R-:W-:Y:S01]  /*7ae0*/  ISETP.GE.U32.AND P2, PT, R83, UR8, PT ;  /* 0x0000000853007c0c */ /* 0x000fe2000bf46070 */
        /* <DEDUP_REMOVED lines=48> */
.L_x_361:
        /* <DEDUP_REMOVED lines=19> */
.L_x_363:
[----:B------:R-:W-:Y:S05]  /*7f20*/  BSYNC.RECONVERGENT B0 ;  /* 0x0000000000007941 */ /* 0x000fea0003800200 */
.L_x_362:
        /* <DEDUP_REMOVED lines=23> */
.L_x_364:
        /* <DEDUP_REMOVED lines=21> */
.L_x_366:
[----:B------:R-:W-:Y:S05]  /*81f0*/  BSYNC.RECONVERGENT B0 ;  /* 0x0000000000007941 */ /* 0x000fea0003800200 */
.L_x_365:
        /* <DEDUP_REMOVED lines=23> */
.L_x_367:
        /* <DEDUP_REMOVED lines=19> */
.L_x_369:
[----:B------:R-:W-:Y:S05]  /*84a0*/  BSYNC.RECONVERGENT B0 ;  /* 0x0000000000007941 */ /* 0x000fea0003800200 */
.L_x_368:
        /* <DEDUP_REMOVED lines=23> */
.L_x_370:
        /* <DEDUP_REMOVED lines=21> */
.L_x_372:
[----:B------:R-:W-:Y:S05]  /*8770*/  BSYNC.RECONVERGENT B0 ;  /* 0x0000000000007941 */ /* 0x000fea0003800200 */
.L_x_371:
        /* <DEDUP_REMOVED lines=23> */
.L_x_373:
        /* <DEDUP_REMOVED lines=19> */
.L_x_375:
[----:B------:R-:W-:Y:S05]  /*8a20*/  BSYNC.RECONVERGENT B0 ;  /* 0x0000000000007941 */ /* 0x000fea0003800200 */
.L_x_374:
        /* <DEDUP_REMOVED lines=23> */
.L_x_376:
        /* <DEDUP_REMOVED lines=21> */
.L_x_378:
[----:B------:R-:W-:Y:S05]  /*8cf0*/  BSYNC.RECONVERGENT B0 ;  /* 0x0000000000007941 */ /* 0x000fea0003800200 */
.L_x_377:
        /* <DEDUP_REMOVED lines=23> */
.L_x_379:
        /* <DEDUP_REMOVED lines=18> */
.L_x_381:
[----:B------:R-:W-:Y:S05]  /*8f90*/  BSYNC.RECONVERGENT B0 ;  /* 0x0000000000007941 */ /* 0x000fea0003800200 */
.L_x_380:
[-C--:B------:R-:W-:Y:S01]  /*8fa0*/  FMUL.FTZ R41, R21, R116.reuse ;  /* 0x0000007415297220 */ /* 0x080fe20000410000 */
        /* <DEDUP_REMOVED lines=17> */
[-C--:B0-----:R-:W-:Y:S01]  /*90c0*/  FMUL.FTZ R24, R11, R116.reuse ;  /* 0x000000740b187220 */ /* 0x081fe20000410000 */
[----:B------:R-:W-:Y:S01]  /*90d0*/  FMUL.FTZ R4, R5, R116 ;  /* 0x0000007405047220 */ /* 0x000fe20000410000 */
[----:B------:R-:W-:Y:S01]  /*90e0*/  IADD3 R3, PT, PT, R3, 0x1e0, RZ ;  /* 0x000001e003037810 */ /* 0x000fe20007ffe0ff */
[C-C-:B------:R-:W-:Y:S01]  /*90f0*/  FFMA.FTZ R51, R28.reuse, R41, R29.reuse ;  /* 0x000000291c337223 */ /* 0x140fe2000001001d */
[----:B------:R-:W-:Y:S01]  /*9100*/  ISETP.GE.U32.AND P2, PT, R55, UR8, PT ;  /* 0x0000000837007c0c */ /* 0x000fe2000bf46070 */
        /* <DEDUP_REMOVED lines=52> */
.L_x_382:
        /* <DEDUP_REMOVED lines=18> */
.L_x_384:
[----:B------:R-:W-:Y:S05]  /*9570*/  BSYNC.RECONVERGENT B0 ;  /* 0x0000000000007941 */ /* 0x000fea0003800200 */
.L_x_383:
        /* <DEDUP_REMOVED lines=21> */
.L_x_385:
        /* <DEDUP_REMOVED lines=18> */
.L_x_387:
[----:B------:R-:W-:Y:S05]  /*97f0*/  BSYNC.RECONVERGENT B0 ;  /* 0x0000000000007941 */ /* 0x000fea0003800200 */
.L_x_386:
        /* <DEDUP_REMOVED lines=10> */
[----:B0-----:R-:W0:Y:S01]  /*98a0*/  MUFU.RCP R29, R10 ;  /* 0x0000000a001d7308 */ /* 0x001e220000001000 */
[----:B--2---:R-:W-:-:S07]  /*98b0*/  FADD.FTZ R39, R37, 1 ;  /* 0x3f80000025277421 */ /* 0x004fce0000010000 */
        /* <DEDUP_REMOVED lines=9> */
.L_x_388:
[----:B------:R-:W-:Y:S01]  /*9950*/  BSSY.RECONVERGENT B0, `(.L_x_389) ;  /* 0x0000012000007945 */ /* 0x000fe20003800200 */
[----:B------:R-:W-:Y:S01]  /*9960*/  FFMA.FTZ R33, R80, R12, -R33 ;  /* 0x0000000c50217223 */ /* 0x000fe20000010821 */
[----:B------:R-:W-:Y:S02]  /*9970*/  FFMA.FTZ R93, R23, R93, -R44 ;  /* 0x0000005d175d7223 */ /* 0x000fe4000001082c */
[----:B------:R-:W-:Y:S05]  /*9980*/  @P0 BRA `(.L_x_390) ;  /* 0x0000000000380947 */ /* 0x000fea0003800000 */
[----:B------:R-:W1:Y:S01]  /*9990*/  LDCU.64 UR4, c[0x0][0x3f8] ;  /* 0x00007f00ff0477ac */ /* 0x000e620008000a00 */
[----:B------:R-:W-:Y:S01]  /*99a0*/  MOV R38, R120 ;  /* 0x0000007800267202 */ /* 0x000fe20000000f00 */
[----:B0-----:R-:W-:Y:S01]  /*99b0*/  FMUL.FTZ R29, R33, R116 ;  /* 0x00000074211d7220 */ /* 0x001fe20000410000 */
[----:B------:R-:W-:Y:S01]  /*99c0*/  MOV R39, R123 ;  /* 0x0000007b00277202 */ /* 0x000fe20000000f00 */
[----:B------:R-:W0:Y:S01]  /*99d0*/  LDCU.64 UR10, c[0x0][0x380] ;  /* 0x00007000ff0a77ac */ /* 0x000e220008000a00 */
[----:B-1----:R-:W-:Y:S02]  /*99e0*/  IMAD R8, R35, UR4, RZ ;  /* 0x0000000423087c24 */ /* 0x002fe4000f8e02ff */
        /* <DEDUP_REMOVED lines=8> */
.L_x_390:
[----:B------:R-:W-:Y:S05]  /*9a70*/  BSYNC.RECONVERGENT B0 ;  /* 0x0000000000007941 */ /* 0x000fea0003800200 */
.L_x_389:
        /* <DEDUP_REMOVED lines=10> */
[----:B01----:R-:W0:Y:S01]  /*9b20*/  MUFU.RCP R29, R10 ;  /* 0x0000000a001d7308 */ /* 0x003e220000001000 */
[----:B---3--:R-:W-:-:S07]  /*9b30*/  FADD.FTZ R31, R12, 1 ;  /* 0x3f8000000c1f7421 */ /* 0x008fce0000010000 */
        /* <DEDUP_REMOVED lines=9> */
.L_x_391:
[----:B------:R-:W-:Y:S01]  /*9bd0*/  BSSY.RECONVERGENT B0, `(.L_x_392) ;  /* 0x0000012000007945 */ /* 0x000fe20003800200 */
[----:B------:R-:W-:Y:S01]  /*9be0*/  FFMA.FTZ R25, R80, R14, -R25 ;  /* 0x0000000e50197223 */ /* 0x000fe20000010819 */
[----:B------:R-:W-:Y:S02]  /*9bf0*/  FFMA.FTZ R91, R23, R91, -R42 ;  /* 0x0000005b175b7223 */ /* 0x000fe4000001082a */
[----:B------:R-:W-:Y:S05]  /*9c00*/  @P6 BRA `(.L_x_393) ;  /* 0x0000000000386947 */ /* 0x000fea0003800000 */
[----:B------:R-:W2:Y:S01]  /*9c10*/  LDCU.64 UR4, c[0x0][0x3f8] ;  /* 0x00007f00ff0477ac */ /* 0x000ea20008000a00 */
[----:B------:R-:W-:Y:S02]  /*9c20*/  MOV R32, R120 ;  /* 0x0000007800207202 */ /* 0x000fe40000000f00 */
[----:B------:R-:W-:Y:S01]  /*9c30*/  MOV R33, R123 ;  /* 0x0000007b00217202 */ /* 0x000fe20000000f00 */
[----:B------:R-:W3:Y:S01]  /*9c40*/  LDCU.64 UR10, c[0x0][0x380] ;  /* 0x00007000ff0a77ac */ /* 0x000ee20008000a00 */
[----:B--2---:R-:W-:Y:S02]  /*9c50*/  IMAD R8, R27, UR4, RZ ;  /* 0x000000041b087c24 */ /* 0x004fe4000f8e02ff */
[----:B------:R-:W-:-:S04]  /*9c60*/  IMAD.WIDE.U32 R34, R21, UR4, R32 ;  /* 0x0000000415227c25 */ /* 0x000fc8000f8e0020 */
[----:B------:R-:W-:Y:S02]  /*9c70*/  IMAD R27, R21, UR5, R8 ;  /* 0x00000005151b7c24 */ /* 0x000fe4000f8e0208 */
[-C--:B------:R-:W-:Y:S01]  /*9c80*/  FMUL.FTZ R21, R25, R116.reuse ;  /* 0x0000007419157220 */ /* 0x080fe20000410000 */
[----:B------:R-:W-:Y:S01]  /*9c90*/  FMUL.FTZ R8, R91, R116 ;  /* 0x000000745b087220 */ /* 0x000fe20000410000 */
[----:B---3--:R-:W-:Y:S02]  /*9ca0*/  LEA R32, P0, R34, UR10, 0x1 ;  /* 0x0000000a22207c11 */ /* 0x008fe4000f8008ff */
[----:B------:R-:W-:Y:S02]  /*9cb0*/  IADD3 R27, PT, PT, R35, R27, RZ ;  /* 0x0000001b231b7210 */ /* 0x000fe40007ffe0ff */
[----:B------:R-:W-:Y:S02]  /*9cc0*/  F2FP.BF16.F32.PACK_AB R21, R8, R21 ;  /* 0x000000150815723e */ /* 0x000fe400000010ff */
[----:B------:R-:W-:-:S05]  /*9cd0*/  LEA.HI.X R33, R34, UR11, R27, 0x1, P0 ;  /* 0x0000000b22217c11 */ /* 0x000fca00080f0c1b */
[----:B------:R2:W-:Y:S02]  /*9ce0*/  STG.E desc[UR6][R32.64], R21 ;  /* 0x0000001520007986 */ /* 0x0005e4000c101906 */
.L_x_393:
[----:B------:R-:W-:Y:S05]  /*9cf0*/  BSYNC.RECONVERGENT B0 ;  /* 0x0000000000007941 */ /* 0x000fea0003800200 */
.L_x_392:
        /* <DEDUP_REMOVED lines=10> */
[----:B------:R-:W3:Y:S01]  /*9da0*/  MUFU.RCP R14, R14 ;  /* 0x0000000e000e7308 */ /* 0x000ee20000001000 */
[----:B----4-:R-:W-:-:S07]  /*9db0*/  FADD.FTZ R10, R8, 1 ;  /* 0x3f800000080a7421 */ /* 0x010fce0000010000 */
[----:B--2---:R-:W2:Y:S01]  /*9dc0*/  MUFU.RCP R21, R10 ;  /* 0x0000000a00157308 */ /* 0x004ea20000001000 */
[----:B---3--:R-:W-:Y:S01]  /*9dd0*/  FADD.FTZ R32, -R14, 1 ;  /* 0x3f8000000e207421 */ /* 0x008fe20000010100 */
[----:B------:R-:W-:-:S03]  /*9de0*/  FMUL.FTZ R89, R89, R14 ;  /* 0x0000000e59597220 */ /* 0x000fc60000410000 */
[----:B------:R-:W-:Y:S01]  /*9df0*/  FFMA.FTZ R32, R15, R32, 1 ;  /* 0x3f8000000f207423 */ /* 0x000fe20000010020 */
[----:B--2---:R-:W-:Y:S01]  /*9e00*/  FADD.FTZ R25, -R21, 1 ;  /* 0x3f80000015197421 */ /* 0x004fe20000010100 */
[----:B------:R-:W-:Y:S02]  /*9e10*/  FMUL.FTZ R16, R16, R21 ;  /* 0x0000001510107220 */ /* 0x000fe40000410000 */
[----:B------:R-:W-:Y:S01]  /*9e20*/  FMUL.FTZ R89, R89, R32 ;  /* 0x0000002059597220 */ /* 0x000fe20000410000 */
[----:B------:R-:W-:-:S04]  /*9e30*/  FFMA.FTZ R25, R26, R25, 1 ;  /* 0x3f8000001a197423 */ /* 0x000fc80000010019 */
[----:B------:R-:W-:-:S07]  /*9e40*/  FMUL.FTZ R16, R16, R25 ;  /* 0x0000001910107220 */ /* 0x000fce0000410000 */
.L_x_394:
[----:B------:R-:W-:Y:S01]  /*9e50*/  BSSY.RECONVERGENT B0, `(.L_x_395) ;  /* 0x0000012000007945 */ /* 0x000fe20003800200 */
[----:B------:R-:W-:Y:S01]  /*9e60*/  FFMA.FTZ R17, R80, R16, -R17 ;  /* 0x0000001050117223 */ /* 0x000fe20000010811 */
[----:B------:R-:W-:Y:S02]  /*9e70*/  FFMA.FTZ R89, R23, R89, -R36 ;  /* 0x0000005917597223 */ /* 0x000fe40000010824 */
[----:B------:R-:W-:Y:S05]  /*9e80*/  @P4 BRA `(.L_x_396) ;  /* 0x0000000000384947 */ /* 0x000fea0003800000 */
[----:B------:R-:W3:Y:S01]  /*9e90*/  LDCU.64 UR4, c[0x0][0x3f8] ;  /* 0x00007f00ff0477ac */ /* 0x000ee20008000a00 */
[----:B------:R-:W-:Y:S01]  /*9ea0*/  MOV R14, R120 ;  /* 0x00000078000e7202 */ /* 0x000fe20000000f00 */
[----:B------:R-:W-:Y:S01]  /*9eb0*/  FMUL.FTZ R17, R17, R116 ;  /* 0x0000007411117220 */ /* 0x000fe20000410000 */
[----:B------:R-:W-:Y:S01]  /*9ec0*/  MOV R15, R123 ;  /* 0x0000007b000f7202 */ /* 0x000fe20000000f00 */
[----:B------:R-:W4:Y:S01]  /*9ed0*/  LDCU.64 UR10, c[0x0][0x380] ;  /* 0x00007000ff0a77ac */ /* 0x000f220008000a00 */
[----:B---3--:R-:W-:Y:S02]  /*9ee0*/  IMAD R8, R19, UR4, RZ ;  /* 0x0000000413087c24 */ /* 0x008fe4000f8e02ff */
[----:B------:R-:W-:-:S04]  /*9ef0*/  IMAD.WIDE.U32 R14, R13, UR4, R14 ;  /* 0x000000040d0e7c25 */ /* 0x000fc8000f8e000e */
[----:B------:R-:W-:Y:S02]  /*9f00*/  IMAD R13, R13, UR5, R8 ;  /* 0x000000050d0d7c24 */ /* 0x000fe4000f8e0208 */
[----:B------:R-:W-:Y:S01]  /*9f10*/  FMUL.FTZ R8, R89, R116 ;  /* 0x0000007459087220 */ /* 0x000fe20000410000 */
[----:B----4-:R-:W-:Y:S02]  /*9f20*/  LEA R12, P0, R14, UR10, 0x1 ;  /* 0x0000000a0e0c7c11 */ /* 0x010fe4000f8008ff */
[----:B------:R-:W-:Y:S02]  /*9f30*/  IADD3 R13, PT, PT, R15, R13, RZ ;  /* 0x0000000d0f0d7210 */ /* 0x000fe40007ffe0ff */
[----:B------:R-:W-:Y:S02]  /*9f40*/  F2FP.BF16.F32.PACK_AB R15, R8, R17 ;  /* 0x00000011080f723e */ /* 0x000fe400000010ff */
[----:B------:R-:W-:-:S05]  /*9f50*/  LEA.HI.X R13, R14, UR11, R13, 0x1, P0 ;  /* 0x0000000b0e0d7c11 */ /* 0x000fca00080f0c0d */
[----:B------:R3:W-:Y:S02]  /*9f60*/  STG.E desc[UR6][R12.64], R15 ;  /* 0x0000000f0c007986 */ /* 0x0007e4000c101906 */
.L_x_396:
[----:B------:R-:W-:Y:S05]  /*9f70*/  BSYNC.RECONVERGENT B0 ;  /* 0x0000000000007941 */ /* 0x000fea0003800200 */
.L_x_395:
[----:B------:R-:W-:Y:S02]  /*9f80*/  SHF.L.U32 R18, R18, 0x10, RZ ;  /* 0x0000001012127819 */ /* 0x000fe400000006ff */
[----:B------:R-:W-:Y:S01]  /*9f90*/  SHF.L.U32 R87, R87, 0x10, RZ ;  /* 0x0000001057577819 */ /* 0x000fe200000006ff */
[----:B------:R-:W-:Y:S06]  /*9fa0*/  BRA.U !UP0, `(.L_x_397) ;  /* 0x0000000108487547 */ /* 0x000fec000b800000 */
[----:B------:R-:W-:Y:S01]  /*9fb0*/  FFMA.FTZ R24, R23, R24, R84 ;  /* 0x0000001817187223 */ /* 0x000fe20000010054 */
[----:B------:R-:W-:-:S03]  /*9fc0*/  FFMA.FTZ R22, R80, R22, R81 ;  /* 0x0000001650167223 */ /* 0x000fc60000010051 */
[----:B---3--:R-:W-:Y:S01]  /*9fd0*/  FMUL.FTZ R12, R24, -1.4426950216293334961 ;  /* 0xbfb8aa3b180c7820 */ /* 0x008fe20000410000 */
[----:B------:R-:W-:-:S05]  /*9fe0*/  FMUL.FTZ R8, R22, -1.4426950216293334961 ;  /* 0xbfb8aa3b16087820 */ /* 0x000fca0000410000 */
[----:B------:R-:W3:Y:S08]  /*9ff0*/  MUFU.EX2 R12, R12 ;  /* 0x0000000c000c7308 */ /* 0x000ef00000000800 */
[----:B------:R-:W4:Y:S01]  /*a000*/  MUFU.EX2 R8, R8 ;  /* 0x0000000800087308 */ /* 0x000f220000000800 */
[----:B---3--:R-:W-:-:S07]  /*a010*/  FADD.FTZ R14, R12, 1 ;  /* 0x3f8000000c0e7421 */ /* 0x008fce0000010000 */
[----:B------:R-:W3:Y:S01]  /*a020*/  MUFU.RCP R14, R14 ;  /* 0x0000000e000e7308 */ /* 0x000ee20000001000 */
[----:B----4-:R-:W-:-:S07]  /*a030*/  FADD.FTZ R10, R8, 1 ;  /* 0x3f800000080a7421 */ /* 0x010fce0000010000 */
[----:B------:R-:W4:Y:S01]  /*a040*/  MUFU.RCP R13, R10 ;  /* 0x0000000a000d7308 */ /* 0x000f220000001000 */
[----:B---3--:R-:W-:Y:S01]  /*a050*/  FADD.FTZ R17, -R14, 1 ;  /* 0x3f8000000e117421 */ /* 0x008fe20000010100 */
[----:B------:R-:W-:-:S03]  /*a060*/  FMUL.FTZ R87, R87, R14 ;  /* 0x0000000e57577220 */ /* 0x000fc60000410000 */
[----:B------:R-:W-:Y:S01]  /*a070*/  FFMA.FTZ R24, R24, R17, 1 ;  /* 0x3f80000018187423 */ /* 0x000fe20000010011 */
[----:B----4-:R-:W-:Y:S01]  /*a080*/  FADD.FTZ R15, -R13, 1 ;  /* 0x3f8000000d0f7421 */ /* 0x010fe20000010100 */
[----:B------:R-:W-:Y:S02]  /*a090*/  FMUL.FTZ R18, R18, R13 ;  /* 0x0000000d12127220 */ /* 0x000fe40000410000 */
[----:B------:R-:W-:Y:S01]  /*a0a0*/  FMUL.FTZ R87, R87, R24 ;  /* 0x0000001857577220 */ /* 0x000fe20000410000 */
[----:B------:R-:W-:-:S04]  /*a0b0*/  FFMA.FTZ R15, R22, R15, 1 ;  /* 0x3f800000160f7423 */ /* 0x000fc8000001000f */
[----:B------:R-:W-:-:S07]  /*a0c0*/  FMUL.FTZ R18, R18, R15 ;  /* 0x0000000f12127220 */ /* 0x000fce0000410000 */
.L_x_397:
[----:B------:R-:W-:Y:S01]  /*a0d0*/  BSSY.RECONVERGENT B0, `(.L_x_398) ;  /* 0x0000012000007945 */ /* 0x000fe20003800200 */
[----:B---3--:R-:W-:Y:S01]  /*a0e0*/  FFMA.FTZ R13, R80, R18, -R11 ;  /* 0x00000012500d7223 */ /* 0x008fe2000001080b */
[----:B------:R-:W-:Y:S02]  /*a0f0*/  FFMA.FTZ R87, R23, R87, -R30 ;  /* 0x0000005717577223 */ /* 0x000fe4000001081e */
[----:B------:R-:W-:Y:S05]  /*a100*/  @P5 BRA `(.L_x_399) ;  /* 0x0000000000385947 */ /* 0x000fea0003800000 */
[----:B------:R-:W3:Y:S01]  /*a110*/  LDCU.64 UR4, c[0x0][0x3f8] ;  /* 0x00007f00ff0477ac */ /* 0x000ee20008000a00 */
[----:B------:R-:W-:Y:S01]  /*a120*/  MOV R8, R120 ;  /* 0x0000007800087202 */ /* 0x000fe20000000f00 */
[----:B------:R-:W4:Y:S01]  /*a130*/  LDCU.64 UR10, c[0x0][0x380] ;  /* 0x00007000ff0a77ac */ /* 0x000f220008000a00 */
[----:B---3--:R-:W-:Y:S01]  /*a140*/  IMAD R12, R9, UR4, RZ ;  /* 0x00000004090c7c24 */ /* 0x008fe2000f8e02ff */
[----:B------:R-:W-:-:S03]  /*a150*/  MOV R9, R123 ;  /* 0x0000007b00097202 */ /* 0x000fc60000000f00 */
[----:B------:R-:W-:-:S04]  /*a160*/  IMAD.WIDE.U32 R10, R7, UR4, R8 ;  /* 0x00000004070a7c25 */ /* 0x000fc8000f8e0008 */
[----:B------:R-:W-:Y:S02]  /*a170*/  IMAD R9, R7, UR5, R12 ;  /* 0x0000000507097c24 */ /* 0x000fe4000f8e020c */
[-C--:B------:R-:W-:Y:S01]  /*a180*/  FMUL.FTZ R12, R13, R116.reuse ;  /* 0x000000740d0c7220 */ /* 0x080fe20000410000 */
[----:B------:R-:W-:Y:S01]  /*a190*/  FMUL.FTZ R7, R87, R116 ;  /* 0x0000007457077220 */ /* 0x000fe20000410000 */
[C---:B----4-:R-:W-:Y:S02]  /*a1a0*/  LEA R8, P0, R10.reuse, UR10, 0x1 ;  /* 0x0000000a0a087c11 */ /* 0x050fe4000f8008ff */
[----:B------:R-:W-:Y:S02]  /*a1b0*/  IADD3 R9, PT, PT, R11, R9, RZ ;  /* 0x000000090b097210 */ /* 0x000fe40007ffe0ff */
[----:B------:R-:W-:Y:S02]  /*a1c0*/  F2FP.BF16.F32.PACK_AB R7, R7, R12 ;  /* 0x0000000c0707723e */ /* 0x000fe400000010ff */
[----:B------:R-:W-:-:S05]  /*a1d0*/  LEA.HI.X R9, R10, UR11, R9, 0x1, P0 ;  /* 0x0000000b0a097c11 */ /* 0x000fca00080f0c09 */
[----:B------:R3:W-:Y:S02]  /*a1e0*/  STG.E desc[UR6][R8.64], R7 ;  /* 0x0000000708007986 */ /* 0x0007e4000c101906 */
.L_x_399:
[----:B------:R-:W-:Y:S05]  /*a1f0*/  BSYNC.RECONVERGENT B0 ;  /* 0x0000000000007941 */ /* 0x000fea0003800200 */
.L_x_398:
[----:B------:R-:W-:Y:S02]  /*a200*/  SHF.L.U32 R20, R20, 0x10, RZ ;  /* 0x0000001014147819 */ /* 0x000fe400000006ff */
[----:B------:R-:W-:Y:S02]  /*a210*/  SHF.R.S32.HI R14, RZ, 0x1f, R3 ;  /* 0x0000001fff0e7819 */ /* 0x000fe40000011403 */
        /* <DEDUP_REMOVED lines=20> */
.L_x_400:
[----:B------:R-:W-:Y:S01]  /*a360*/  ISETP.GE.AND.EX P3, PT, R14, UR9, PT, P3 ;  /* 0x000000090e007c0c */ /* 0x000fe2000bf66330 */
[----:B------:R-:W-:Y:S01]  /*a370*/  FFMA.FTZ R5, R80, R20, -R5 ;  /* 0x0000001450057223 */ /* 0x000fe20000010805 */
[----:B------:R-:W-:Y:S01]  /*a380*/  FFMA.FTZ R23, R23, R85, -R28 ;  /* 0x0000005517177223 */ /* 0x000fe2000001081c */
[----:B------:R-:W-:Y:S02]  /*a390*/  BSSY.RECONVERGENT B0, `(.L_x_401) ;  /* 0x000000f000007945 */ /* 0x000fe40003800200 */
[-C--:B------:R-:W-:Y:S01]  /*a3a0*/  FMUL.FTZ R6, R5, R116.reuse ;  /* 0x0000007405067220 */ /* 0x080fe20000410000 */
[----:B------:R-:W-:-:S07]  /*a3b0*/  FMUL.FTZ R23, R23, R116 ;  /* 0x0000007417177220 */ /* 0x000fce0000410000 */
[----:B------:R-:W-:Y:S05]  /*a3c0*/  @P3 BRA `(.L_x_402) ;  /* 0x00000000002c3947 */ /* 0x000fea0003800000 */
[----:B------:R-:W4:Y:S01]  /*a3d0*/  LDCU.64 UR4, c[0x0][0x3f8] ;  /* 0x00007f00ff0477ac */ /* 0x000f220008000a00 */
[----:B------:R-:W-:Y:S01]  /*a3e0*/  MOV R121, R123 ;  /* 0x0000007b00797202 */ /* 0x000fe20000000f00 */
[----:B------:R-:W5:Y:S01]  /*a3f0*/  LDCU.64 UR8, c[0x0][0x380] ;  /* 0x00007000ff0877ac */ /* 0x000f620008000a00 */
[----:B----4-:R-:W-:Y:S02]  /*a400*/  IMAD R14, R14, UR4, RZ ;  /* 0x000000040e0e7c24 */ /* 0x010fe4000f8e02ff */
[----:B------:R-:W-:-:S04]  /*a410*/  IMAD.WIDE.U32 R120, R3, UR4, R120 ;  /* 0x0000000403787c25 */ /* 0x000fc8000f8e0078 */
[----:B------:R-:W-:Y:S01]  /*a420*/  IMAD R3, R3, UR5, R14 ;  /* 0x0000000503037c24 */ /* 0x000fe2000f8e020e */
[----:B-----5:R-:W-:-:S04]  /*a430*/  LEA R4, P0, R120, UR8, 0x1 ;  /* 0x0000000878047c11 */ /* 0x020fc8000f8008ff */
[----:B------:R-:W-:-:S04]  /*a440*/  IADD3 R3, PT, PT, R121, R3, RZ ;  /* 0x0000000379037210 */ /* 0x000fc80007ffe0ff */
[----:B------:R-:W-:Y:S02]  /*a450*/  LEA.HI.X R5, R120, UR9, R3, 0x1, P0 ;  /* 0x0000000978057c11 */ /* 0x000fe400080f0c03 */
[----:B------:R-:W-:-:S05]  /*a460*/  F2FP.BF16.F32.PACK_AB R3, R23, R6 ;  /* 0x000000061703723e */ /* 0x000fca00000010ff */
[----:B------:R4:W-:Y:S02]  /*a470*/  STG.E desc[UR6][R4.64], R3 ;  /* 0x0000000304007986 */ /* 0x0009e4000c101906 */
.L_x_402:
[----:B------:R-:W-:Y:S05]  /*a480*/  BSYNC.RECONVERGENT B0 ;  /* 0x0000000000007941 */ /* 0x000fea0003800200 */
.L_x_401:
[----:B------:R-:W5:Y:S01]  /*a490*/  LDCU UR4, c[0x0][0x410] ;  /* 0x00008200ff0477ac */ /* 0x000f620008000800 */
[----:B------:R-:W-:Y:S02]  /*a4a0*/  IADD3 R79, PT, PT, R82, R79, RZ ;  /* 0x0000004f524f7210 */ /* 0x000fe40007ffe0ff */
[----:B------:R-:W-:Y:S01]  /*a4b0*/  IADD3 R76, PT, PT, R76, 0x1, RZ ;  /* 0x000000014c4c7810 */ /* 0x000fe20007ffe0ff */
[----:B------:R-:W5:Y:S02]  /*a4c0*/  LDCU UR5, c[0x0][0x3e0] ;  /* 0x00007c00ff0577ac */ /* 0x000f640008000800 */
[----:B-----5:R-:W-:-:S06]  /*a4d0*/  UIMAD UR4, UR4, UR5, URZ ;  /* 0x00000005040472a4 */ /* 0x020fcc000f8e02ff */
[----:B------:R-:W-:-:S13]  /*a4e0*/  ISETP.GE.AND P0, PT, R79, UR4, PT ;  /* 0x000000044f007c0c */ /* 0x000fda000bf06270 */
[----:B------:R-:W-:Y:S05]  /*a4f0*/  @!P0 BRA `(.L_x_403) ;  /* 0xffffff5c00188947 */ /* 0x000fea000383ffff */
.L_x_336:
[----:B------:R-:W5:Y:S01]  /*a500*/  S2R R6, SR_TID.X ;  /* 0x0000000000067919 */ /* 0x000f620000002100 */
[----:B----4-:R-:W4:Y:S01]  /*a510*/  LDC R4, c[0x0][0x370] ;  /* 0x0000dc00ff047b82 */ /* 0x010f220000000800 */
[----:B------:R-:W-:Y:S07]  /*a520*/  BSSY.RECONVERGENT B0, `(.L_x_404) ;  /* 0x000000e000007945 */ /* 0x000fee0003800200 */
[----:B---3--:R-:W3:Y:S08]  /*a530*/  LDC R7, c[0x0][0x374] ;  /* 0x0000dd00ff077b82 */ /* 0x008ef00000000800 */
[----:B------:R-:W0:Y:S01]  /*a540*/  LDC.64 R2, c[0x0][0x3c8] ;  /* 0x0000f200ff027b82 */ /* 0x000e220000000a00 */
[----:B----4-:R-:W-:-:S02]  /*a550*/  ISETP.NE.AND P0, PT, R4, 0x1, PT ;  /* 0x000000010400780c */ /* 0x010fc40003f05270 */
[----:B-----5:R-:W-:Y:S02]  /*a560*/  ISETP.NE.AND P1, PT, R6, RZ, PT ;  /* 0x000000ff0600720c */ /* 0x020fe40003f25270 */
[----:B---3--:R-:W-:-:S04]  /*a570*/  SHF.L.U32 R0, R7, 0x1, RZ ;  /* 0x0000000107007819 */ /* 0x008fc800000006ff */
[----:B------:R-:W-:-:S05]  /*a580*/  SEL R5, R0, RZ, P0 ;  /* 0x000000ff00057207 */ /* 0x000fca0000000000 */
[----:B0-----:R-:W-:Y:S02]  /*a590*/  IMAD.WIDE.U32 R2, R5, 0x4, R2 ;  /* 0x0000000405027825 */ /* 0x001fe400078e0002 */
[----:B------:R-:W-:Y:S05]  /*a5a0*/  @P1 BRA `(.L_x_405) ;  /* 0x0000000000141947 */ /* 0x000fea0003800000 */
[----:B------:R-:W-:Y:S01]  /*a5b0*/  HFMA2 R5, -RZ, RZ, 0, 5.9604644775390625e-08 ;  /* 0x00000001ff057431 */ /* 0x000fe200000001ff */
[----:B------:R-:W-:Y:S06]  /*a5c0*/  MEMBAR.ALL.GPU ;  /* 0x0000000000007992 */ /* 0x000fec000000a000 */
[----:B------:R-:W-:-:S00]  /*a5d0*/  ERRBAR ;  /* 0x00000000000079ab */ /* 0x000fc00000000000 */
[----:B------:R-:W-:Y:S06]  /*a5e0*/  CGAERRBAR ;  /* 0x00000000000075ab */ /* 0x000fec0000000000 */
[----:B------:R0:W-:Y:S02]  /*a5f0*/  REDG.E.ADD.S32.STRONG.GPU desc[UR6][R2.64], R5 ;  /* 0x000000050200798e */ /* 0x0001e4000c12e306 */
.L_x_405:
[----:B------:R-:W-:Y:S05]  /*a600*/  BSYNC.RECONVERGENT B0 ;  /* 0x0000000000007941 */ /* 0x000fea0003800200 */
.L_x_404:
[----:B------:R-:W3:Y:S01]  /*a610*/  S2UR UR5, SR_CTAID.Y ;  /* 0x00000000000579c3 */ /* 0x000ee20000002600 */
[----:B0-----:R-:W-:Y:S02]  /*a620*/  IADD3 R5, PT, PT, R7, -0x1, RZ ;  /* 0xffffffff07057810 */ /* 0x001fe40007ffe0ff */
[----:B------:R-:W-:-:S05]  /*a630*/  IADD3 R0, PT, PT, R4, -0x1, RZ ;  /* 0xffffffff04007810 */ /* 0x000fca0007ffe0ff */
[----:B------:R-:W0:Y:S01]  /*a640*/  S2UR UR4, SR_CTAID.X ;  /* 0x00000000000479c3 */ /* 0x000e220000002500 */
[----:B---3--:R-:W-:-:S04]  /*a650*/  ISETP.NE.AND P0, PT, R5, UR5, PT ;  /* 0x0000000505007c0c */ /* 0x008fc8000bf05270 */
[----:B0-----:R-:W-:-:S13]  /*a660*/  ISETP.NE.OR P0, PT, R0, UR4, P0 ;  /* 0x0000000400007c0c */ /* 0x001fda0008705670 */
[----:B------:R-:W-:Y:S05]  /*a670*/  @P0 EXIT ;  /* 0x000000000000094d */ /* 0x000fea0003800000 */
[----:B------:R-:W-:Y:S05]  /*a680*/  @P1 BRA `(.L_x_406) ;  /* 0x0000000000201947 */ /* 0x000fea0003800000 */
[----:B------:R-:W-:-:S05]  /*a690*/  IMAD R0, R4, R7, RZ ;  /* 0x0000000704007224 */ /* 0x000fca00078e02ff */
[----:B------:R-:W-:-:S13]  /*a6a0*/  ISETP.NE.AND P0, PT, R0, -0x1, PT ;  /* 0xffffffff0000780c */ /* 0x000fda0003f05270 */
[----:B------:R-:W-:Y:S05]  /*a6b0*/  @!P0 BRA `(.L_x_406) ;  /* 0x0000000000148947 */ /* 0x000fea0003800000 */
.L_x_407:
[----:B------:R-:W3:Y:S04]  /*a6c0*/  LDG.E.STRONG.GPU R5, desc[UR6][R2.64] ;  /* 0x0000000602057981 */ /* 0x000ee8000c1ef900 */
[----:B---3--:R-:W-:Y:S01]  /*a6d0*/  CCTL.IVALL ;  /* 0x00000000ff00798f */ /* 0x008fe20002000000 */
[----:B------:R-:W-:Y:S05]  /*a6e0*/  YIELD ;  /* 0x0000000000007946 */ /* 0x000fea0003800000 */
[----:B------:R-:W-:-:S13]  /*a6f0*/  ISETP.NE.AND P0, PT, R5, R0, PT ;  /* 0x000000000500720c */ /* 0x000fda0003f05270 */
[----:B------:R-:W-:Y:S05]  /*a700*/  @P0 BRA `(.L_x_407) ;  /* 0xfffffffc00ec0947 */ /* 0x000fea000383ffff */
.L_x_406:
        /* <DEDUP_REMOVED lines=10> */
[----:B--2---:R-:W-:Y:S01]  /*a7b0*/  HFMA2 R33, -RZ, RZ, 0, 0 ;  /* 0x00000000ff217431 */ /* 0x004fe200000001ff */
        /* <DEDUP_REMOVED lines=54> */
[----:B--2---:R-:W-:Y:S02]  /*ab20*/  IADD3 R24, P1, PT, R20, UR8, RZ ;  /* 0x0000000814187c10 */ /* 0x004fe4000ff3e0ff */
[----:B------:R-:W-:Y:S01]  /*ab30*/  MOV R0, R6 ;  /* 0x0000000600007202 */ /* 0x000fe20000000f00 */
[----:B------:R-:W-:Y:S01]  /*ab40*/  IMAD.WIDE.U32 R6, R4, 0x4, RZ ;  /* 0x0000000404067825 */ /* 0x000fe200078e00ff */
[----:B------:R-:W-:-:S02]  /*ab50*/  IADD3.X R23, PT, PT, R21, UR11, RZ, P2, !PT ;  /* 0x0000000b15177c10 */ /* 0x000fc400097fe4ff */
[----:B------:R-:W-:Y:S02]  /*ab60*/  IADD3.X R25, PT, PT, R21, UR9, RZ, P1, !PT ;  /* 0x0000000915197c10 */ /* 0x000fe40008ffe4ff */
[----:B------:R-:W-:Y:S02]  /*ab70*/  IADD3 R16, P2, PT, RZ, -R9, RZ ;  /* 0x80000009ff107210 */ /* 0x000fe40007f5e0ff */
[----:B---3--:R-:W-:Y:S02]  /*ab80*/  IADD3 R20, P1, PT, R20, UR12, RZ ;  /* 0x0000000c14147c10 */ /* 0x008fe4000ff3e0ff */
[----:B------:R-:W-:Y:S02]  /*ab90*/  SHF.L.U32 R9, R5, 0x2, RZ ;  /* 0x0000000205097819 */ /* 0x000fe400000006ff */
[----:B------:R-:W-:Y:S02]  /*aba0*/  IADD3.X R21, PT, PT, R21, UR13, RZ, P1, !PT ;  /* 0x0000000d15157c10 */ /* 0x000fe40008ffe4ff */
[----:B------:R-:W-:-:S02]  /*abb0*/  IADD3 R28, PT, PT, R7, R9, RZ ;  /* 0x00000009071c7210 */ /* 0x000fc40007ffe0ff */
[----:B------:R-:W-:-:S07]  /*abc0*/  IADD3.X R18, PT, PT, RZ, -0x1, RZ, P2, !PT ;  /* 0xffffffffff127810 */ /* 0x000fce00017fe4ff */
.L_x_410:
        /* <DEDUP_REMOVED lines=10> */
[----:B------:R-:W4:Y:S04]  /*ac70*/  LDG.E R12, desc[UR6][R12.64] ;  /* 0x000000060c0c7981 */ /* 0x000f28000c1e1900 */
[----:B------:R-:W4:Y:S01]  /*ac80*/  LDG.E R15, desc[UR6][R14.64] ;  /* 0x000000060e0f7981 */ /* 0x000f22000c1e1900 */
[----:B0-----:R-:W-:Y:S02]  /*ac90*/  MOV R10, R22 ;  /* 0x00000016000a7202 */ /* 0x001fe40000000f00 */
[----:B---3--:R-:W-:-:S02]  /*aca0*/  MOV R9, R21 ;  /* 0x0000001500097202 */ /* 0x008fc40000000f00 */
        /* <DEDUP_REMOVED lines=10> */
[----:B----4-:R-:W-:Y:S01]  /*ad50*/  F2FP.BF16.F32.PACK_AB R19, R15, R12 ;  /* 0x0000000c0f13723e */ /* 0x010fe200000010ff */
[----:B------:R0:W-:Y:S04]  /*ad60*/  STG.E desc[UR6][R8.64], R17 ;  /* 0x0000001108007986 */ /* 0x0001e8000c101906 */
[----:B------:R0:W-:Y:S01]  /*ad70*/  STG.E desc[UR6][R10.64], R19 ;  /* 0x000000130a007986 */ /* 0x0001e2000c101906 */
[----:B------:R-:W-:Y:S02]  /*ad80*/  IADD3 R20, P4, PT, R20, 0x700, RZ ;  /* 0x0000070014147810 */ /* 0x000fe40007f9e0ff */
[----:B------:R-:W-:-:S02]  /*ad90*/  IADD3.X R23, PT, PT, RZ, R23, RZ, P3, !PT ;  /* 0x00000017ff177210 */ /* 0x000fc40001ffe4ff */
[----:B------:R-:W-:Y:S01]  /*ada0*/  IADD3.X R21, PT, PT, RZ, R21, RZ, P4, !PT ;  /* 0x00000015ff157210 */ /* 0x000fe200027fe4ff */
[----:B------:R-:W-:Y:S08]  /*adb0*/  @P1 BRA `(.L_x_410) ;  /* 0xfffffffc00841947 */ /* 0x000ff0000383ffff */
.L_x_409:
[----:B------:R-:W-:Y:S05]  /*adc0*/  BSYNC.RECONVERGENT B0 ;  /* 0x0000000000007941 */ /* 0x000fea0003800200 */
.L_x_408:
[----:B------:R-:W-:Y:S05]  /*add0*/  @!P0 EXIT ;  /* 0x000000000000894d */ /* 0x000fea0003800000 */
[C---:B------:R-:W-:Y:S01]  /*ade0*/  SHF.L.U64.HI R37, R31.reuse, 0x2, R32 ;  /* 0x000000021f257819 */ /* 0x040fe20000010220 */
[----:B------:R-:W2:Y:S01]  /*adf0*/  LDCU.64 UR4, c[0x0][0x3d8] ;  /* 0x00007b00ff0477ac */ /* 0x000ea20008000a00 */
[----:B-1----:R-:W-:Y:S02]  /*ae00*/  SHF.L.U32 R39, R31, 0x2, RZ ;  /* 0x000000021f277819 */ /* 0x002fe400000006ff */
[C---:B------:R-:W-:Y:S01]  /*ae10*/  SHF.L.U64.HI R29, R4.reuse, 0x2, R5 ;  /* 0x00000002041d7819 */ /* 0x040fe20000010205 */
[----:B------:R-:W1:Y:S01]  /*ae20*/  LDCU.64 UR8, c[0x0][0x388] ;  /* 0x00007100ff0877ac */ /* 0x000e620008000a00 */
[----:B------:R-:W-:Y:S02]  /*ae30*/  SHF.L.U32 R27, R4, 0x2, RZ ;  /* 0x00000002041b7819 */ /* 0x000fe400000006ff */
[C---:B------:R-:W-:Y:S01]  /*ae40*/  SHF.L.U64.HI R31, R3.reuse, 0x2, R2 ;  /* 0x00000002031f7819 */ /* 0x040fe20000010202 */
[----:B------:R-:W3:Y:S01]  /*ae50*/  LDCU.64 UR10, c[0x0][0x390] ;  /* 0x00007200ff0a77ac */ /* 0x000ee20008000a00 */
[----:B------:R-:W-:-:S07]  /*ae60*/  SHF.L.U32 R35, R3, 0x2, RZ ;  /* 0x0000000203237819 */ /* 0x000fce00000006ff */
.L_x_411:
[C---:B------:R-:W-:Y:S02]  /*ae70*/  SHF.L.U32 R24, R0.reuse, 0x2, RZ ;  /* 0x0000000200187819 */ /* 0x040fe400000006ff */
[----:B------:R-:W-:Y:S02]  /*ae80*/  SHF.L.U64.HI R26, R0, 0x2, R33 ;  /* 0x00000002001a7819 */ /* 0x000fe40000010221 */
[----:B--2---:R-:W-:-:S04]  /*ae90*/  IADD3 R4, P0, PT, R24, UR4, RZ ;  /* 0x0000000418047c10 */ /* 0x004fc8000ff1e0ff */
[----:B----4-:R-:W-:Y:S02]  /*aea0*/  IADD3.X R5, PT, PT, R26, UR5, RZ, P0, !PT ;  /* 0x000000051a057c10 */ /* 0x010fe400087fe4ff */
[C---:B------:R-:W-:Y:S02]  /*aeb0*/  IADD3 R6, P0, PT, R4.reuse, R35, RZ ;  /* 0x0000002304067210 */ /* 0x040fe40007f1e0ff */
[C---:B0-----:R-:W-:Y:S02]  /*aec0*/  IADD3 R10, P2, PT, R4.reuse, R39, RZ ;  /* 0x00000027040a7210 */ /* 0x041fe40007f5e0ff */
[C---:B------:R-:W-:Y:S02]  /*aed0*/  IADD3.X R7, PT, PT, R5.reuse, R31, RZ, P0, !PT ;  /* 0x0000001f05077210 */ /* 0x040fe400007fe4ff */
[----:B------:R-:W-:Y:S02]  /*aee0*/  IADD3 R8, P1, PT, R4, R27, RZ ;  /* 0x0000001b04087210 */ /* 0x000fe40007f3e0ff */
[----:B------:R-:W2:Y:S01]  /*aef0*/  LDG.E R4, desc[UR6][R4.64] ;  /* 0x0000000604047981 */ /* 0x000ea2000c1e1900 */
[----:B------:R-:W-:-:S02]  /*af00*/  IADD3.X R11, PT, PT, R5, R37, RZ, P2, !PT ;  /* 0x00000025050b7210 */ /* 0x000fc400017fe4ff */
[----:B------:R-:W-:Y:S01]  /*af10*/  IADD3.X R9, PT, PT, R5, R29, RZ, P1, !PT ;  /* 0x0000001d05097210 */ /* 0x000fe20000ffe4ff */
[----:B------:R-:W2:Y:S04]  /*af20*/  LDG.E R7, desc[UR6][R6.64] ;  /* 0x0000000606077981 */ /* 0x000ea8000c1e1900 */
[----:B------:R-:W4:Y:S04]  /*af30*/  LDG.E R8, desc[UR6][R8.64] ;  /* 0x0000000608087981 */ /* 0x000f28000c1e1900 */
[----:B------:R-:W4:Y:S01]  /*af40*/  LDG.E R11, desc[UR6][R10.64] ;  /* 0x000000060a0b7981 */ /* 0x000f22000c1e1900 */
[----:B------:R-:W-:-:S02]  /*af50*/  LOP3.LUT R16, R24, 0xfffffffc, RZ, 0xc0, !PT ;  /* 0xfffffffc18107812 */ /* 0x000fc400078ec0ff */
[----:B------:R-:W-:Y:S02]  /*af60*/  LOP3.LUT R15, R26, 0x1, RZ, 0xc0, !PT ;  /* 0x000000011a0f7812 */ /* 0x000fe400078ec0ff */
[----:B-1----:R-:W-:-:S04]  /*af70*/  IADD3 R12, P0, PT, R16, UR8, RZ ;  /* 0x00000008100c7c10 */ /* 0x002fc8000ff1e0ff */
[C---:B------:R-:W-:Y:S02]  /*af80*/  IADD3.X R13, PT, PT, R15.reuse, UR9, RZ, P0, !PT ;  /* 0x000000090f0d7c10 */ /* 0x040fe400087fe4ff */
[C---:B---3--:R-:W-:Y:S02]  /*af90*/  IADD3 R14, P0, PT, R16.reuse, UR10, RZ ;  /* 0x0000000a100e7c10 */ /* 0x048fe4000ff1e0ff */
[----:B------:R-:W-:Y:S02]  /*afa0*/  IADD3 R16, P1, PT, R16, UR4, RZ ;  /* 0x0000000410107c10 */ /* 0x000fe4000ff3e0ff */
[----:B------:R-:W-:Y:S02]  /*afb0*/  IADD3.X R15, PT, PT, R15, UR11, RZ, P0, !PT ;  /* 0x0000000b0f0f7c10 */ /* 0x000fe400087fe4ff */
[----:B--2---:R-:W-:Y:S02]  /*afc0*/  F2FP.BF16.F32.PACK_AB R19, R7, R4 ;  /* 0x000000040713723e */ /* 0x004fe400000010ff */
[----:B------:R-:W-:-:S04]  /*afd0*/  LOP3.LUT R4, R26, 0x3, RZ, 0xc0, !PT ;  /* 0x000000031a047812 */ /* 0x000fc800078ec0ff */
        /* <DEDUP_REMOVED lines=64> */
.L_x_412:
        /* <DEDUP_REMOVED lines=10> */
.L_x_3411:


//--------------------- .text._Z35group_norm_nhwc_bwd_one_pass_kernelI11Bf16IOFp16WLi64ELi28ELi448EEv26Group_norm_nhwc_bwd_params --------------------------
	.section	.text._Z35group_norm_nhwc_bwd_one_pass_kernelI11Bf16IOFp16WLi64ELi28ELi448EEv26Group_norm_nhwc_bwd_params,"ax",@progbits
	.align	128
        .global         _Z35group_norm_nhwc_bwd_one_pass_kernelI11Bf16IOFp16WLi64ELi28ELi448EEv26Group_norm_nhwc_bwd_params
        .type           _Z35group_norm_nhwc_bwd_one_pass_kernelI11Bf16IOFp16WLi64ELi28ELi448EEv26Group_norm_nhwc_bwd_params,@function
        .size           _Z35group_norm_nhwc_bwd_one_pass_kernelI11Bf16IOFp16WLi64ELi28ELi448EEv26Group_norm_nhwc_bwd_params,(.L_x_3412 - _Z35group_norm_nhwc_bwd_one_pass_kernelI11Bf16IOFp16WLi64ELi28ELi448EEv26Group_norm_nhwc_bwd_params)
        .other          _Z35group_norm_nhwc_bwd_one_pass_kernelI11Bf16IOFp16WLi64ELi28ELi448EEv26Group_norm_nhwc_bwd_params,@"STO_CUDA_ENTRY STV_DEFAULT"
_Z35group_norm_nhwc_bwd_one_pass_kernelI11Bf16IOFp16WLi64ELi28ELi448EEv26Group_norm_nhwc_bwd_params:
.text._Z35group_norm_nhwc_bwd_one_pass_kernelI11Bf16IOFp16WLi64ELi28ELi448EEv26Group_norm_nhwc_bwd_params:
        /* <DEDUP_REMOVED lines=52> */
.L_x_438:
        /* <DEDUP_REMOVED lines=26> */
[----:B------:R-:W-:-:S05]  /*04e0*/  IADD3 R3, PT, PT, -R6, RZ, RZ ;  /* 0x000000ff06037210 */ /* 0x000fca0007ffe1ff */
[----:B------:R-:W-:-:S05]  /*04f0*/  IMAD R3, R8, R3, R7 ;  /* 0x0000000308037224 */ /* 0x000fca00078e0207 */
[----:B------:R-:W-:-:S13]  /*0500*/  ISETP.GT.U32.AND P4, PT, R8, R3, PT ;  /* 0x000000030800720c */ /* 0x000fda0003f84070 */
[-C--:B------:R-:W-:Y:S02]  /*0510*/  @!P4 IADD3 R3, PT, PT, R3, -R8.reuse, RZ ;  /* 0x800000080303c210 */ /* 0x080fe40007ffe0ff */
[----:B------:R-:W-:Y:S02]  /*0520*/  @!P4 IADD3 R6, PT, PT, R6, 0x1, RZ ;  /* 0x000000010606c810 */ /* 0x000fe40007ffe0ff */
[-C--:B------:R-:W-:Y:S02]  /*0530*/  ISETP.GT.U32.AND P5, PT, R8, R3.reuse, PT ;  /* 0x000000030800720c */ /* 0x080fe40003fa4070 */
[CC--:B------:R-:W-:Y:S02]  /*0540*/  IADD3 R4, PT, PT, R3.reuse, -R8.reuse, RZ ;  /* 0x8000000803047210 */ /* 0x0c0fe40007ffe0ff */
[----:B------:R-:W-:Y:S02]  /*0550*/  ISETP.GE.U32.AND P3, PT, R3, R8, PT ;  /* 0x000000080300720c */ /* 0x000fe40003f66070 */
[----:B------:R-:W-:-:S02]  /*0560*/  SEL R3, R4, R3, !P5 ;  /* 0x0000000304037207 */ /* 0x000fc40006800000 */
[----:B------:R-:W-:Y:S02]  /*0570*/  MOV R4, UR6 ;  /* 0x0000000600047c02 */ /* 0x000fe40008000f00 */
[----:B------:R-:W-:Y:S02]  /*0580*/  LOP3.LUT R8, RZ, R9, RZ, 0x33, !PT ;  /* 0x00000009ff087212 */ /* 0x000fe400078e33ff */
[----:B------:R-:W-:Y:S02]  /*0590*/  @!P1 IADD3 R3, PT, PT, -R3, RZ, RZ ;  /* 0x000000ff03039210 */ /* 0x000fe40007ffe1ff */
[----:B------:R-:W3:Y:S03]  /*05a0*/  LDG.E.64 R4, desc[UR26][R4.64] ;  /* 0x0000001a04047981 */ /* 0x000ee6000c1e1b00 */
[----:B------:R-:W-:Y:S02]  /*05b0*/  @P3 IADD3 R6, PT, PT, R6, 0x1, RZ ;  /* 0x0000000106063810 */ /* 0x000fe40007ffe0ff */
[----:B------:R-:W-:-:S02]  /*05c0*/  ISETP.NE.AND P3, PT, R9, RZ, PT ;  /* 0x000000ff0900720c */ /* 0x000fc40003f65270 */
[----:B------:R-:W-:Y:S02]  /*05d0*/  @!P2 IADD3 R6, PT, PT, -R6, RZ, RZ ;  /* 0x000000ff0606a210 */ /* 0x000fe40007ffe1ff */
[C---:B------:R-:W-:Y:S02]  /*05e0*/  SEL R26, R8.reuse, R3, !P3 ;  /* 0x00000003081a7207 */ /* 0x040fe40005800000 */
[----:B------:R-:W-:Y:S02]  /*05f0*/  SEL R9, R8, R6, !P3 ;  /* 0x0000000608097207 */ /* 0x000fe40005800000 */
[----:B------:R-:W-:Y:S01]  /*0600*/  ISETP.GE.U32.AND P1, PT, R32, UR20, PT ;  /* 0x0000001420007c0c */ /* 0x000fe2000bf26070 */
[----:B------:R-:W-:Y:S01]  /*0610*/  IMAD R3, R26, 0x1c, RZ ;  /* 0x0000001c1a037824 */ /* 0x000fe200078e02ff */
[----:B------:R-:W-:Y:S02]  /*0620*/  SHF.R.S32.HI R7, RZ, 0x1f, R9 ;  /* 0x0000001fff077819 */ /* 0x000fe40000011409 */
[----:B------:R-:W-:-:S02]  /*0630*/  ISETP.GE.AND.EX P1, PT, R33, UR21, PT, P1 ;  /* 0x0000001521007c0c */ /* 0x000fc4000bf26310 */
        /* <DEDUP_REMOVED lines=60> */
[----:B------:R-:W-:Y:S02]  /*0a00*/  PRMT R30, R24, 0x7632, R30 ;  /* 0x00007632181e7816 */ /* 0x000fe4000000001e */
[----:B0-----:R-:W-:Y:S01]  /*0a10*/  @P1 R2UR UR6, R16 ;  /* 0x00000000100612ca */ /* 0x001fe200000e0000 */
[----:B--2---:R-:W-:Y:S02]  /*0a20*/  @P2 HADD2.F32 R5, -RZ, R28.H0_H0 ;  /* 0x2000001cff052230 */ /* 0x004fe40000004100 */
[----:B----4-:R-:W-:Y:S02]  /*0a30*/  @P2 HADD2.F32 R20, -RZ, R3.H0_H0 ;  /* 0x20000003ff142230 */ /* 0x010fe40000004100 */
[----:B-----5:R-:W-:-:S08]  /*0a40*/  HADD2.F32 R3, -RZ, R25.H0_H0 ;  /* 0x20000019ff037230 */ /* 0x020fd00000004100 */
[----:B------:R-:W-:Y:S01]  /*0a50*/  @UP1 UMOV UR36, UR6 ;  /* 0x0000000600241c82 */ /* 0x000fe20008000000 */
[----:B------:R-:W-:Y:S01]  /*0a60*/  PRMT R28, R22, 0x7632, R28 ;  /* 0x00007632161c7816 */ /* 0x000fe2000000001c */
[----:B------:R-:W-:Y:S01]  /*0a70*/  HADD2.F32 R4, -RZ, R27.H0_H0 ;  /* 0x2000001bff047230 */ /* 0x000fe20000004100 */
[----:B------:R-:W-:Y:S02]  /*0a80*/  PRMT R29, R23, 0x7632, R29 ;  /* 0x00007632171d7816 */ /* 0x000fe4000000001d */
        /* <DEDUP_REMOVED lines=39> */
.L_x_414:
        /* <DEDUP_REMOVED lines=72> */
.L_x_415:
        /* <DEDUP_REMOVED lines=32> */
.L_x_417:
[----:B------:R-:W-:Y:S05]  /*1380*/  BSYNC.RECONVERGENT B0 ;  /* 0x0000000000007941 */ /* 0x000fea0003800200 */
.L_x_416:
        /* <DEDUP_REMOVED lines=41> */
.L_x_419:
[----:B------:R-:W-:Y:S05]  /*1620*/  BSYNC.RECONVERGENT B0 ;  /* 0x0000000000007941 */ /* 0x000fea0003800200 */
.L_x_418:
        /* <DEDUP_REMOVED lines=158> */
.L_x_421:
[----:B------:R-:W-:Y:S05]  /*2010*/  BSYNC.RECONVERGENT B0 ;  /* 0x0000000000007941 */ /* 0x000fea0003800200 */
.L_x_420:
        /* <DEDUP_REMOVED lines=29> */
.L_x_423:
[----:B------:R-:W-:Y:S05]  /*21f0*/  BSYNC.RECONVERGENT B0 ;  /* 0x0000000000007941 */ /* 0x000fea0003800200 */
.L_x_422:
        /* <DEDUP_REMOVED lines=29> */
.L_x_426:
[----:B----4-:R-:W4:Y:S04]  /*23d0*/  LDG.E.STRONG.GPU R14, desc[UR26][R12.64] ;  /* 0x0000001a0c0e7981 */ /* 0x010f28000c1ef900 */
[----:B----4-:R-:W-:Y:S01]  /*23e0*/  CCTL.IVALL ;  /* 0x00000000ff00798f */ /* 0x010fe20002000000 */
[----:B------:R-:W-:Y:S05]  /*23f0*/  YIELD ;  /* 0x0000000000007946 */ /* 0x000fea0003800000 */
[----:B------:R-:W-:-:S13]  /*2400*/  ISETP.NE.AND P1, PT, R14, R19, PT ;  /* 0x000000130e00720c */ /* 0x000fda0003f25270 */
[----:B------:R-:W-:Y:S05]  /*2410*/  @P1 BRA `(.L_x_426) ;  /* 0xfffffffc00ec1947 */ /* 0x000fea000383ffff */
.L_x_425:
        /* <DEDUP_REMOVED lines=14> */
.L_x_428:
        /* <DEDUP_REMOVED lines=84> */
.L_x_427:
        /* <DEDUP_REMOVED lines=39> */
.L_x_429:
        /* <DEDUP_REMOVED lines=22> */
.L_x_430:
        /* <DEDUP_REMOVED lines=11> */
.L_x_431:
[----:B------:R-:W-:Y:S05]  /*2ec0*/  BSYNC.RECONVERGENT B0 ;  /* 0x0000000000007941 */ /* 0x000fea0003800200 */
.L_x_424:
        /* <DEDUP_REMOVED lines=40> */
.L_x_432:
        /* <DEDUP_REMOVED lines=20> */
.L_x_434:
[----:B------:R-:W-:Y:S05]  /*3290*/  BSYNC.RECONVERGENT B0 ;  /* 0x0000000000007941 */ /* 0x000fea0003800200 */
.L_x_433:
        /* <DEDUP_REMOVED lines=24> */
.L_x_435:
        /* <DEDUP_REMOVED lines=22> */
.L_x_437:
[----:B------:R-:W-:Y:S05]  /*3580*/  BSYNC.RECONVERGENT B0 ;  /* 0x0000000000007941 */ /* 0x000fea0003800200 */
.L_x_436:
[----:B------:R-:W-:Y:S02]  /*3590*/  UIADD3 UR17, UPT, UPT, UR29, UR17, URZ ;  /* 0x000000111d117290 */ /* 0x000fe4000fffe0ff */
[----:B------:R-:W-:Y:S02]  /*35a0*/  UIADD3 UR4, UPT, UPT, UR4, 0x1, URZ ;  /* 0x0000000104047890 */ /* 0x000fe4000fffe0ff */
[----:B------:R-:W-:-:S09]  /*35b0*/  UISETP.GE.AND UP1, UPT, UR17, UR8, UPT ;  /* 0x000000081100728c */ /* 0x000fd2000bf26270 */
[----:B------:R-:W-:Y:S05]  /*35c0*/  BRA.U !UP1, `(.L_x_438) ;  /* 0xffffffcd095c7547 */ /* 0x000fea000b83ffff */
.L_x_413:
        /* <DEDUP_REMOVED lines=19> */
.L_x_440:
[----:B------:R-:W-:Y:S05]  /*3700*/  BSYNC.RECONVERGENT B0 ;  /* 0x0000000000007941 */ /* 0x000fea0003800200 */
.L_x_439:
[----:B------:R-:W-:Y:S05]  /*3710*/  @P0 EXIT ;  /* 0x000000000000094d */ /* 0x000fea0003800000 */
[----:B------:R-:W-:Y:S05]  /*3720*/  @P2 BRA `(.L_x_441) ;  /* 0x0000000000202947 */ /* 0x000fea0003800000 */
[----:B------:R-:W-:-:S05]  /*3730*/  IMAD R0, R4, R7, RZ ;  /* 0x0000000704007224 */ /* 0x000fca00078e02ff */
[----:B------:R-:W-:-:S13]  /*3740*/  ISETP.NE.AND P0, PT, R0, -0x1, PT ;  /* 0xffffffff0000780c */ /* 0x000fda0003f05270 */
[----:B------:R-:W-:Y:S05]  /*3750*/  @!P0 BRA `(.L_x_441) ;  /* 0x0000000000148947 */ /* 0x000fea0003800000 */
.L_x_442:
[----:B0-----:R-:W3:Y:S04]  /*3760*/  LDG.E.STRONG.GPU R5, desc[UR26][R2.64] ;  /* 0x0000001a02057981 */ /* 0x001ee8000c1ef900 */
[----:B---3--:R-:W-:Y:S01]  /*3770*/  CCTL.IVALL ;  /* 0x00000000ff00798f */ /* 0x008fe20002000000 */
[----:B------:R-:W-:Y:S05]  /*3780*/  YIELD ;  /* 0x0000000000007946 */ /* 0x000fea0003800000 */
[----:B------:R-:W-:-:S13]  /*3790*/  ISETP.NE.AND P0, PT, R5, R0, PT ;  /* 0x000000000500720c */ /* 0x000fda0003f05270 */
[----:B------:R-:W-:Y:S05]  /*37a0*/  @P0 BRA `(.L_x_442) ;  /* 0xfffffffc00ec0947 */ /* 0x000fea000383ffff */
.L_x_441:
        /* <DEDUP_REMOVED lines=39> */
[----:B------:R-:W-:Y:S02]  /*3a20*/  IADD3.X R6, PT, PT, RZ, R7, RZ, P0, !PT ;  /* 0x00000007ff067210 */ /* 0x000fe400007fe4ff */
[----:B------:R-:W-:-:S02]  /*3a30*/  ISETP.NE.U32.AND P1, PT, R2, 0x3, PT ;  /* 0x000000030200780c */ /* 0x000fc40003f25070 */
[----:B------:R-:W-:Y:S02]  /*3a40*/  LEA.HI R2, P2, R11, R8, RZ, 0x1 ;  /* 0x000000080b027211 */ /* 0x000fe400078508ff */
        /* <DEDUP_REMOVED lines=31> */
.L_x_445:
        /* <DEDUP_REMOVED lines=18> */
[----:B---3--:R-:W-:Y:S02]  /*3d60*/  F2FP.F16.F32.PACK_AB R25, R8, R25 ;  /* 0x000000190819723e */ /* 0x008fe400000000ff */
[----:B------:R-:W-:Y:S02]  /*3d70*/  MOV R8, R18 ;  /* 0x0000001200087202 */ /* 0x000fe40000000f00 */
[----:B--2---:R-:W-:Y:S02]  /*3d80*/  F2FP.F16.F32.PACK_AB R27, R13, R10 ;  /* 0x0000000a0d1b723e */ /* 0x004fe400000000ff */
        /* <DEDUP_REMOVED lines=8> */
.L_x_444:
[----:B------:R-:W-:Y:S05]  /*3e10*/  BSYNC.RECONVERGENT B0 ;  /* 0x0000000000007941 */ /* 0x000fea0003800200 */
.L_x_443:
        /* <DEDUP_REMOVED lines=10> */
.L_x_446:
        /* <DEDUP_REMOVED lines=21> */
[----:B---3--:R-:W-:Y:S02]  /*4010*/  F2FP.F16.F32.PACK_AB R29, R7, R4 ;  /* 0x00000004071d723e */ /* 0x008fe400000000ff */
[----:B------:R-:W-:-:S04]  /*4020*/  IADD3 R4, P1, PT, R12, UR4, RZ ;  /* 0x000000040c047c10 */ /* 0x000fc8000ff3e0ff */
[----:B------:R-:W-:Y:S02]  /*4030*/  IADD3.X R5, PT, PT, R5, UR5, RZ, P1, !PT ;  /* 0x0000000505057c10 */ /* 0x000fe40008ffe4ff */
[----:B-----5:R-:W-:Y:S02]  /*4040*/  F2FP.F16.F32.PACK_AB R31, R11, R8 ;  /* 0x000000080b1f723e */ /* 0x020fe400000000ff */
        /* <DEDUP_REMOVED lines=20> */
[----:B--2---:R-:W-:Y:S02]  /*4190*/  F2FP.F16.F32.PACK_AB R33, R33, R12 ;  /* 0x0000000c2121723e */ /* 0x004fe400000000ff */
[----:B---3--:R-:W-:-:S03]  /*41a0*/  F2FP.F16.F32.PACK_AB R35, R35, R14 ;  /* 0x0000000e2323723e */ /* 0x008fc600000000ff */
        /* <DEDUP_REMOVED lines=14> */
[----:B---3--:R-:W-:Y:S02]  /*4290*/  F2FP.F16.F32.PACK_AB R31, R31, R12 ;  /* 0x0000000c1f1f723e */ /* 0x008fe400000000ff */
[----:B----4-:R-:W-:-:S03]  /*42a0*/  F2FP.F16.F32.PACK_AB R33, R16, R14 ;  /* 0x0000000e1021723e */ /* 0x010fc600000000ff */
        /* <DEDUP_REMOVED lines=18> */
[----:B---3--:R-:W-:Y:S02]  /*43d0*/  F2FP.F16.F32.PACK_AB R11, R11, R4 ;  /* 0x000000040b0b723e */ /* 0x008fe400000000ff */
[----:B----4-:R-:W-:-:S03]  /*43e0*/  F2FP.F16.F32.PACK_AB R5, R9, R6 ;  /* 0x000000060905723e */ /* 0x010fc600000000ff */
[----:B------:R1:W-:Y:S04]  /*43f0*/  STG.E desc[UR26][R28.64], R11 ;  /* 0x0000000b1c007986 */ /* 0x0003e8000c10191a */
[----:B------:R1:W-:Y:S02]  /*4400*/  STG.E desc[UR26][R26.64], R5 ;  /* 0x000000051a007986 */ /* 0x0003e4000c10191a */
[----:B------:R-:W-:Y:S05]  /*4410*/  @P0 BRA `(.L_x_446) ;  /* 0xfffffff800a80947 */ /* 0x000fea000383ffff */
[----:B------:R-:W-:Y:S05]  /*4420*/  EXIT ;  /* 0x000000000000794d */ /* 0x000fea0003800000 */
.L_x_447:
        /* <DEDUP_REMOVED lines=13> */
.L_x_3412:


//--------------------- .text._Z35group_norm_nhwc_bwd_one_pass_kernelI11Bf16IOFp16WLi128ELi28ELi448EEv26Group_norm_nhwc_bwd_params --------------------------
	.section	.text._Z35group_norm_nhwc_bwd_one_pass_kernelI11Bf16IOFp16WLi128ELi28ELi448EEv26Group_norm_nhwc_bwd_params,"ax",@progbits
	.align	128
        .global         _Z35group_norm_nhwc_bwd_one_pass_kernelI11Bf16IOFp16WLi128ELi28ELi448EEv26Group_norm_nhwc_bwd_params
        .type           _Z35group_norm_nhwc_bwd_one_pass_kernelI11Bf16IOFp16WLi128ELi28ELi448EEv26Group_norm_nhwc_bwd_params,@function
        .size           _Z35group_norm_nhwc_bwd_one_pass_kernelI11Bf16IOFp16WLi128ELi28ELi448EEv26Group_norm_nhwc_bwd_params,(.L_x_3413 - _Z35group_norm_nhwc_bwd_one_pass_kernelI11Bf16IOFp16WLi128ELi28ELi448EEv26Group_norm_nhwc_bwd_params)
        .other          _Z35group_norm_nhwc_bwd_one_pass_kernelI11Bf16IOFp16WLi128ELi28ELi448EEv26Group_norm_nhwc_bwd_params,@"STO_CUDA_ENTRY STV_DEFAULT"
_Z35group_norm_nhwc_bwd_one_pass_kernelI11Bf16IOFp16WLi128ELi28ELi448EEv26Group_norm_nhwc_bwd_params:
.text._Z35group_norm_nhwc_bwd_one_pass_kernelI11Bf16IOFp16WLi128ELi28ELi448EEv26Group_norm_nhwc_bwd_params:
        /* <DEDUP_REMOVED lines=24> */
.L_x_479:
[----:B-1----:R-:W2:Y:S01]  /*0180*/  LDC R15, c[0x0][0x410] ;  /* 0x00010400ff0f7b82 */ /* 0x002ea20000000800 */
[----:B------:R-:W3:Y:S01]  /*0190*/  LDCU.128 UR12, c[0x0][0x400] ;  /* 0x00008000ff0c77ac */ /* 0x000ee20008000c00 */
[----:B------:R-:W-:Y:S01]  /*01a0*/  ISETP.GE.AND P3, PT, R30, RZ, PT ;  /* 0x000000ff1e00720c */ /* 0x000fe20003f66270 */
[----:B------:R-:W4:Y:S05]  /*01b0*/  LDCU.U8 UR4, c[0x0][0x414] ;  /* 0x00008280ff0477ac */ /* 0x000f2a0008000000 */
[----:B------:R-:W5:Y:S01]  /*01c0*/  LDC R12, c[0x0][0x41c] ;  /* 0x00010700ff0c7b82 */ /* 0x000f620000000800 */
        /* <DEDUP_REMOVED lines=25> */
[----:B------:R-:W-:Y:S02]  /*0360*/  ISETP.GE.AND P2, PT, R8, RZ, PT ;  /* 0x000000ff0800720c */ /* 0x000fe40003f46270 */
[----:B------:R-:W-:-:S09]  /*0370*/  LOP3.LUT R8, RZ, R15, RZ, 0x33, !PT ;  /* 0x0000000fff087212 */ /* 0x000fd200078e33ff */
[-C--:B------:R-:W-:Y:S02]  /*0380*/  @!P4 IADD3 R6, PT, PT, R6, -R9.reuse, RZ ;  /* 0x800000090606c210 */ /* 0x080fe40007ffe0ff */
[----:B------:R-:W-:Y:S02]  /*0390*/  @!P4 IADD3 R7, PT, PT, R7, 0x1, RZ ;  /* 0x000000010707c810 */ /* 0x000fe40007ffe0ff */
[CC--:B------:R-:W-:Y:S02]  /*03a0*/  ISETP.GE.U32.AND P1, PT, R6.reuse, R9.reuse, PT ;  /* 0x000000090600720c */ /* 0x0c0fe40003f26070 */
[----:B------:R-:W-:Y:S02]  /*03b0*/  ISETP.GT.U32.AND P5, PT, R9, R6, PT ;  /* 0x000000060900720c */ /* 0x000fe40003fa4070 */
[----:B------:R-:W-:Y:S02]  /*03c0*/  IADD3 R9, PT, PT, R6, -R9, RZ ;  /* 0x8000000906097210 */ /* 0x000fe40007ffe0ff */
[----:B------:R-:W-:-:S02]  /*03d0*/  ISETP.NE.AND P4, PT, R15, RZ, PT ;  /* 0x000000ff0f00720c */ /* 0x000fc40003f85270 */
[----:B------:R-:W-:Y:S01]  /*03e0*/  SEL R9, R9, R6, !P5 ;  /* 0x0000000609097207 */ /* 0x000fe20006800000 */
[----:B------:R-:W2:Y:S03]  /*03f0*/  @!P0 LDC.64 R14, c[0x0][0x3a0] ;  /* 0x0000e800ff0e8b82 */ /* 0x000ea60000000a00 */
[----:B------:R-:W-:Y:S02]  /*0400*/  @!P3 IADD3 R9, PT, PT, -R9, RZ, RZ ;  /* 0x000000ff0909b210 */ /* 0x000fe40007ffe1ff */
[----:B------:R-:W-:Y:S02]  /*0410*/  @P1 IADD3 R7, PT, PT, R7, 0x1, RZ ;  /* 0x0000000107071810 */ /* 0x000fe40007ffe0ff */
[----:B------:R-:W-:Y:S02]  /*0420*/  SEL R47, R8, R9, !P4 ;  /* 0x00000009082f7207 */ /* 0x000fe40006000000 */
[----:B------:R-:W-:-:S02]  /*0430*/  MOV R11, R7 ;  /* 0x00000007000b7202 */ /* 0x000fc40000000f00 */
[----:B------:R-:W3:Y:S01]  /*0440*/  @!P0 LDC.64 R6, c[0x0][0x3f8] ;  /* 0x0000fe00ff068b82 */ /* 0x000ee20000000a00 */
[----:B------:R-:W-:Y:S01]  /*0450*/  IMAD R9, R47, 0x1c, RZ ;  /* 0x0000001c2f097824 */ /* 0x000fe200078e02ff */
[----:B------:R-:W-:Y:S02]  /*0460*/  @!P2 IADD3 R11, PT, PT, -R11, RZ, RZ ;  /* 0x000000ff0b0ba210 */ /* 0x000fe40007ffe1ff */
[----:B------:R-:W-:Y:S02]  /*0470*/  ISETP.GE.U32.AND P1, PT, R25, UR12, PT ;  /* 0x0000000c19007c0c */ /* 0x000fe4000bf26070 */
[----:B------:R-:W-:Y:S02]  /*0480*/  SEL R11, R8, R11, !P4 ;  /* 0x0000000b080b7207 */ /* 0x000fe40006000000 */
[----:B------:R-:W-:Y:S02]  /*0490*/  ISETP.GE.AND.EX P1, PT, R21, UR13, PT, P1 ;  /* 0x0000000d15007c0c */ /* 0x000fe4000bf26310 */
[----:B------:R-:W-:-:S02]  /*04a0*/  IADD3 R48, P2, PT, R9, R4, RZ ;  /* 0x0000000409307210 */ /* 0x000fc40007f5e0ff */
[----:B------:R-:W-:Y:S02]  /*04b0*/  SHF.R.S32.HI R4, RZ, 0x1f, R11 ;  /* 0x0000001fff047819 */ /* 0x000fe4000001140b */
[----:B------:R-:W-:Y:S02]  /*04c0*/  LEA.HI.X.SX32 R49, R9, RZ, 0x1, P2 ;  /* 0x000000ff09317211 */ /* 0x000fe400010f0eff */
[----:B------:R-:W5:Y:S01]  /*04d0*/  LDC.64 R8, c[0x0][0x3b8] ;  /* 0x0000ee00ff087b82 */ /* 0x000f620000000a00 */
[----:B------:R-:W-:Y:S01]  /*04e0*/  IMAD R4, R4, UR14, RZ ;  /* 0x0000000e04047c24 */ /* 0x000fe2000f8e02ff */
[----:B----4-:R-:W-:Y:S01]  /*04f0*/  ISETP.NE.AND P4, PT, RZ, UR4, PT ;  /* 0x00000004ff007c0c */ /* 0x010fe2000bf85270 */
[C---:B------:R-:W-:Y:S01]  /*0500*/  IMAD.WIDE.U32 R48, R11.reuse, UR14, R48 ;  /* 0x0000000e0b307c25 */ /* 0x040fe2000f8e0030 */
[----:B------:R-:W-:Y:S02]  /*0510*/  ISETP.GE.U32.AND P2, PT, R18, UR12, PT ;  /* 0x0000000c12007c0c */ /* 0x000fe4000bf46070 */
[----:B------:R-:W-:Y:S01]  /*0520*/  ISETP.GE.U32.AND P3, PT, R26, UR12, PT ;  /* 0x0000000c1a007c0c */ /* 0x000fe2000bf66070 */
[----:B------:R-:W-:Y:S01]  /*0530*/  IMAD R51, R11, UR15, R4 ;  /* 0x0000000f0b337c24 */ /* 0x000fe2000f8e0204 */
[----:B------:R-:W-:Y:S01]  /*0540*/  @!P0 MOV R50, R48 ;  /* 0x0000003000328202 */ /* 0x000fe20000000f00 */
[----:B---3--:R-:W-:Y:S01]  /*0550*/  @!P0 IMAD R4, R13, R6, RZ ;  /* 0x000000060d048224 */ /* 0x008fe200078e02ff */
[----:B------:R-:W-:Y:S01]  /*0560*/  ISETP.GE.AND.EX P2, PT, R19, UR13, PT, P2 ;  /* 0x0000000d13007c0c */ /* 0x000fe2000bf46320 */
[----:B------:R-:W3:Y:S01]  /*0570*/  @!P1 LDC.64 R12, c[0x0][0x3f8] ;  /* 0x0000fe00ff0c9b82 */ /* 0x000ee20000000a00 */
[----:B------:R-:W-:Y:S01]  /*0580*/  IADD3 R51, PT, PT, R49, R51, RZ ;  /* 0x0000003331337210 */ /* 0x000fe20007ffe0ff */
[----:B------:R-:W-:Y:S01]  /*0590*/  @!P0 IMAD R7, R17, R7, R4 ;  /* 0x0000000711078224 */ /* 0x000fe200078e0204 */
[----:B------:R-:W-:-:S02]  /*05a0*/  ISETP.GE.AND.EX P3, PT, R27, UR13, PT, P3 ;  /* 0x0000000d1b007c0c */ /* 0x000fc4000bf66330 */
[----:B------:R-:W-:Y:S01]  /*05b0*/  LOP3.LUT R4, R32, 0xffff, RZ, 0xc0, !PT ;  /* 0x0000ffff20047812 */ /* 0x000fe200078ec0ff */
[----:B------:R-:W-:Y:S02]  /*05c0*/  @!P0 IMAD.WIDE.U32 R16, R17, R6, R50 ;  /* 0x0000000611108225 */ /* 0x000fe400078e0032 */
[----:B------:R-:W4:Y:S02]  /*05d0*/  @P4 LDC.64 R34, c[0x0][0x3b0] ;  /* 0x0000ec00ff224b82 */ /* 0x000f240000000a00 */
[----:B------:R-:W-:Y:S01]  /*05e0*/  IMAD R23, R47, 0x1c, R4 ;  /* 0x0000001c2f177824 */ /* 0x000fe200078e0204 */
[C---:B------:R-:W-:Y:S02]  /*05f0*/  @!P0 SHF.L.U32 R39, R16.reuse, 0x1, RZ ;  /* 0x0000000110278819 */ /* 0x040fe400000006ff */
[----:B------:R-:W-:Y:S02]  /*0600*/  @!P0 IADD3 R17, PT, PT, R17, R7, RZ ;  /* 0x0000000711118210 */ /* 0x000fe40007ffe0ff */
[----:B--2---:R-:W-:Y:S01]  /*0610*/  @!P0 IADD3 R20, P5, PT, R39, R14, RZ ;  /* 0x0000000e27148210 */ /* 0x004fe20007fbe0ff */
[----:B------:R-:W2:Y:S01]  /*0620*/  @!P0 LDC.64 R10, c[0x0][0x398] ;  /* 0x0000e600ff0a8b82 */ /* 0x000ea20000000a00 */
[----:B------:R-:W-:Y:S01]  /*0630*/  @!P0 SHF.L.U64.HI R28, R16, 0x1, R17 ;  /* 0x00000001101c8819 */ /* 0x000fe20000010211 */
[----:B---3--:R-:W-:-:S03]  /*0640*/  @!P1 IMAD R14, R21, R12, RZ ;  /* 0x0000000c150e9224 */ /* 0x008fc600078e02ff */
[----:B------:R-:W-:-:S03]  /*0650*/  @!P0 IADD3.X R21, PT, PT, R28, R15, RZ, P5, !PT ;  /* 0x0000000f1c158210 */ /* 0x000fc60002ffe4ff */
[----:B------:R-:W3:Y:S01]  /*0660*/  @!P1 LDC.64 R6, c[0x0][0x3a0] ;  /* 0x0000e800ff069b82 */ /* 0x000ee20000000a00 */
[----:B------:R-:W-:Y:S01]  /*0670*/  @!P1 MOV R15, R51 ;  /* 0x00000033000f9202 */ /* 0x000fe20000000f00 */
[----:B------:R-:W-:Y:S01]  /*0680*/  @!P1 IMAD R41, R25, R13, R14 ;  /* 0x0000000d19299224 */ /* 0x000fe200078e020e */
[----:B------:R-:W-:Y:S01]  /*0690*/  @!P1 MOV R14, R48 ;  /* 0x00000030000e9202 */ /* 0x000fe20000000f00 */
[----:B----4-:R-:W-:-:S04]  /*06a0*/  @P4 IMAD.WIDE R34, R23, 0x2, R34 ;  /* 0x0000000217224825 */ /* 0x010fc800078e0222 */
[----:B------:R-:W4:Y:S01]  /*06b0*/  @!P2 LDC.64 R16, c[0x0][0x3f8] ;  /* 0x0000fe00ff10ab82 */ /* 0x000f220000000a00 */
[----:B------:R-:W-:Y:S01]  /*06c0*/  @!P1 IMAD.WIDE.U32 R14, R25, R12, R14 ;  /* 0x0000000c190e9225 */ /* 0x000fe200078e000e */
[----:B------:R-:W4:Y:S03]  /*06d0*/  @P4 LDG.E.U16 R37, desc[UR6][R34.64] ;  /* 0x0000000622254981 */ /* 0x000f26000c1e1500 */
[----:B-----5:R-:W-:Y:S01]  /*06e0*/  IMAD.WIDE R12, R30, 0x8, R8 ;  /* 0x000000081e0c7825 */ /* 0x020fe200078e0208 */
[----:B------:R-:W-:Y:S02]  /*06f0*/  @!P1 IADD3 R15, PT, PT, R15, R41, RZ ;  /* 0x000000290f0f9210 */ /* 0x000fe40007ffe0ff */
[----:B------:R-:W5:Y:S01]  /*0700*/  @!P1 LDC.64 R24, c[0x0][0x398] ;  /* 0x0000e600ff189b82 */ /* 0x000f620000000a00 */
[----:B------:R2:W5:Y:S01]  /*0710*/  @P4 LDG.E.U16 R22, desc[UR6][R34.64+0x2] ;  /* 0x0000020622164981 */ /* 0x000562000c1e1500 */
[----:B------:R-:W-:-:S03]  /*0720*/  MOV R29, RZ ;  /* 0x000000ff001d7202 */ /* 0x000fc60000000f00 */
[----:B------:R-:W5:Y:S03]  /*0730*/  LDG.E.64 R12, desc[UR6][R12.64] ;  /* 0x000000060c0c7981 */ /* 0x000f66000c1e1b00 */
[----:B------:R-:W1:Y:S01]  /*0740*/  @!P3 LDC.64 R8, c[0x0][0x3f8] ;  /* 0x0000fe00ff08bb82 */ /* 0x000e620000000a00 */
[C---:B------:R-:W-:Y:S01]  /*0750*/  @!P1 SHF.L.U32 R43, R14.reuse, 0x1, RZ ;  /* 0x000000010e2b9819 */ /* 0x040fe200000006ff */
[----:B------:R0:W5:Y:S01]  /*0760*/  @!P0 LDG.E R29, desc[UR6][R20.64] ;  /* 0x00000006141d8981 */ /* 0x000162000c1e1900 */
[----:B------:R-:W-:Y:S02]  /*0770*/  @!P1 SHF.L.U64.HI R36, R14, 0x1, R15 ;  /* 0x000000010e249819 */ /* 0x000fe4000001020f */
[----:B--2---:R-:W-:-:S03]  /*0780*/  @!P0 IADD3 R34, P5, PT, R39, R10, RZ ;  /* 0x0000000a27228210 */ /* 0x004fc60007fbe0ff */
[----:B------:R-:W2:Y:S01]  /*0790*/  @!P2 LDC.64 R14, c[0x0][0x3a0] ;  /* 0x0000e800ff0eab82 */ /* 0x000ea20000000a00 */
[----:B---3--:R-:W-:Y:S01]  /*07a0*/  @!P1 IADD3 R38, P6, PT, R43, R6, RZ ;  /* 0x000000062b269210 */ /* 0x008fe20007fde0ff */
[----:B----4-:R-:W-:Y:S01]  /*07b0*/  @!P2 IMAD R19, R19, R16, RZ ;  /* 0x000000101313a224 */ /* 0x010fe200078e02ff */
[----:B------:R-:W-:Y:S02]  /*07c0*/  @!P2 MOV R40, R48 ;  /* 0x000000300028a202 */ /* 0x000fe40000000f00 */
[----:B------:R-:W-:Y:S02]  /*07d0*/  @!P2 MOV R41, R51 ;  /* 0x000000330029a202 */ /* 0x000fe40000000f00 */
[----:B------:R-:W-:Y:S01]  /*07e0*/  @!P0 IADD3.X R35, PT, PT, R28, R11, RZ, P5, !PT ;  /* 0x0000000b1c238210 */ /* 0x000fe20002ffe4ff */
[----:B0-----:R-:W0:Y:S01]  /*07f0*/  LDC.64 R20, c[0x0][0x3a8] ;  /* 0x0000ea00ff147b82 */ /* 0x001e220000000a00 */
[----:B------:R-:W-:Y:S01]  /*0800*/  @!P1 IADD3.X R39, PT, PT, R36, R7, RZ, P6, !PT ;  /* 0x0000000724279210 */ /* 0x000fe200037fe4ff */
[----:B------:R-:W-:-:S02]  /*0810*/  @!P2 IMAD R7, R18, R17, R19 ;  /* 0x000000111207a224 */ /* 0x000fc400078e0213 */
[----:B------:R-:W-:-:S04]  /*0820*/  @!P2 IMAD.WIDE.U32 R40, R18, R16, R40 ;  /* 0x000000101228a225 */ /* 0x000fc800078e0028 */
[----:B------:R-:W3:Y:S01]  /*0830*/  @!P2 LDC.64 R10, c[0x0][0x398] ;  /* 0x0000e600ff0aab82 */ /* 0x000ee20000000a00 */
[----:B------:R-:W-:Y:S02]  /*0840*/  MOV R28, RZ ;  /* 0x000000ff001c7202 */ /* 0x000fe40000000f00 */
[----:B------:R-:W-:-:S05]  /*0850*/  MOV R6, RZ ;  /* 0x000000ff00067202 */ /* 0x000fca0000000f00 */
[----:B------:R-:W4:Y:S01]  /*0860*/  @!P3 LDC.64 R16, c[0x0][0x3a0] ;  /* 0x0000e800ff10bb82 */ /* 0x000f220000000a00 */
[----:B------:R-:W4:Y:S07]  /*0870*/  @!P0 LDG.E R28, desc[UR6][R34.64] ;  /* 0x00000006221c8981 */ /* 0x000f2e000c1e1900 */
[----:B------:R-:W0:Y:S01]  /*0880*/  @!P3 LDC.64 R18, c[0x0][0x398] ;  /* 0x0000e600ff12bb82 */ /* 0x000e220000000a00 */
[----:B------:R2:W4:Y:S01]  /*0890*/  @!P1 LDG.E R6, desc[UR6][R38.64] ;  /* 0x0000000626069981 */ /* 0x000522000c1e1900 */
[----:B-----5:R-:W-:Y:S01]  /*08a0*/  @!P1 IADD3 R24, P0, PT, R43, R24, RZ ;  /* 0x000000182b189210 */ /* 0x020fe20007f1e0ff */
[----:B-1----:R-:W-:Y:S01]  /*08b0*/  @!P3 IMAD R27, R27, R8, RZ ;  /* 0x000000081b1bb224 */ /* 0x002fe200078e02ff */
[----:B------:R-:W-:-:S02]  /*08c0*/  @!P2 IADD3 R7, PT, PT, R41, R7, RZ ;  /* 0x000000072907a210 */ /* 0x000fc40007ffe0ff */
[----:B------:R-:W-:Y:S01]  /*08d0*/  @!P2 SHF.L.U32 R41, R40, 0x1, RZ ;  /* 0x000000012829a819 */ /* 0x000fe200000006ff */
[----:B------:R-:W-:Y:S01]  /*08e0*/  @!P3 IMAD R9, R26, R9, R27 ;  /* 0x000000091a09b224 */ /* 0x000fe200078e021b */
[----:B--2---:R-:W-:Y:S02]  /*08f0*/  @!P3 MOV R38, R48 ;  /* 0x000000300026b202 */ /* 0x004fe40000000f00 */
[----:B------:R-:W-:Y:S02]  /*0900*/  @!P3 MOV R39, R51 ;  /* 0x000000330027b202 */ /* 0x000fe40000000f00 */
[----:B------:R-:W-:Y:S02]  /*0910*/  @!P1 IADD3.X R25, PT, PT, R36, R25, RZ, P0, !PT ;  /* 0x0000001924199210 */ /* 0x000fe400007fe4ff */
[----:B------:R-:W-:Y:S01]  /*0920*/  @!P2 SHF.L.U64.HI R40, R40, 0x1, R7 ;  /* 0x000000012828a819 */ /* 0x000fe20000010207 */
[----:B------:R-:W-:Y:S01]  /*0930*/  @!P3 IMAD.WIDE.U32 R26, R26, R8, R38 ;  /* 0x000000081a1ab225 */ /* 0x000fe200078e0026 */
[----:B------:R-:W-:-:S02]  /*0940*/  @!P2 IADD3 R34, P0, PT, R41, R14, RZ ;  /* 0x0000000e2922a210 */ /* 0x000fc40007f1e0ff */
[----:B------:R-:W-:Y:S02]  /*0950*/  MOV R7, RZ ;  /* 0x000000ff00077202 */ /* 0x000fe40000000f00 */
[----:B------:R-:W-:Y:S02]  /*0960*/  @!P2 IADD3.X R35, PT, PT, R40, R15, RZ, P0, !PT ;  /* 0x0000000f2823a210 */ /* 0x000fe400007fe4ff */
[----:B------:R-:W-:Y:S02]  /*0970*/  @!P3 IADD3 R15, PT, PT, R27, R9, RZ ;  /* 0x000000091b0fb210 */ /* 0x000fe40007ffe0ff */
[C---:B------:R-:W-:Y:S01]  /*0980*/  @!P3 SHF.L.U32 R9, R26.reuse, 0x1, RZ ;  /* 0x000000011a09b819 */ /* 0x040fe200000006ff */
[----:B------:R-:W2:Y:S01]  /*0990*/  @!P1 LDG.E R7, desc[UR6][R24.64] ;  /* 0x0000000618079981 */ /* 0x000ea2000c1e1900 */
[----:B---3--:R-:W-:Y:S02]  /*09a0*/  @!P2 IADD3 R14, P0, PT, R41, R10, RZ ;  /* 0x0000000a290ea210 */ /* 0x008fe40007f1e0ff */
[----:B------:R-:W-:-:S02]  /*09b0*/  @!P3 SHF.L.U64.HI R26, R26, 0x1, R15 ;  /* 0x000000011a1ab819 */ /* 0x000fc4000001020f */
[C---:B----4-:R-:W-:Y:S02]  /*09c0*/  @!P3 IADD3 R16, P1, PT, R9.reuse, R16, RZ ;  /* 0x000000100910b210 */ /* 0x050fe40007f3e0ff */
[----:B0-----:R-:W-:Y:S02]  /*09d0*/  @!P3 IADD3 R18, P5, PT, R9, R18, RZ ;  /* 0x000000120912b210 */ /* 0x001fe40007fbe0ff */
[----:B------:R-:W-:Y:S02]  /*09e0*/  @!P2 IADD3.X R15, PT, PT, R40, R11, RZ, P0, !PT ;  /* 0x0000000b280fa210 */ /* 0x000fe400007fe4ff */
[----:B------:R-:W-:Y:S02]  /*09f0*/  CS2R R10, SRZ ;  /* 0x00000000000a7805 */ /* 0x000fe4000001ff00 */
[----:B------:R-:W-:Y:S01]  /*0a00*/  MOV R8, RZ ;  /* 0x000000ff00087202 */ /* 0x000fe20000000f00 */
[----:B------:R-:W-:Y:S01]  /*0a10*/  IMAD.WIDE R20, R23, 0x2, R20 ;  /* 0x0000000217147825 */ /* 0x000fe200078e0214 */
[----:B------:R-:W-:-:S02]  /*0a20*/  MOV R9, RZ ;  /* 0x000000ff00097202 */ /* 0x000fc40000000f00 */
[C---:B------:R-:W-:Y:S02]  /*0a30*/  @!P3 IADD3.X R17, PT, PT, R26.reuse, R17, RZ, P1, !PT ;  /* 0x000000111a11b210 */ /* 0x040fe40000ffe4ff */
[----:B------:R-:W-:Y:S01]  /*0a40*/  @!P3 IADD3.X R19, PT, PT, R26, R19, RZ, P5, !PT ;  /* 0x000000131a13b210 */ /* 0x000fe20002ffe4ff */
[----:B------:R0:W3:Y:S04]  /*0a50*/  @!P2 LDG.E R8, desc[UR6][R34.64] ;  /* 0x000000062208a981 */ /* 0x0000e8000c1e1900 */
[----:B------:R-:W4:Y:S04]  /*0a60*/  LDG.E.U16 R23, desc[UR6][R20.64] ;  /* 0x0000000614177981 */ /* 0x000f28000c1e1500 */
[----:B------:R1:W5:Y:S04]  /*0a70*/  LDG.E.U16 R24, desc[UR6][R20.64+0x2] ;  /* 0x0000020614187981 */ /* 0x000368000c1e1500 */
[----:B------:R-:W5:Y:S04]  /*0a80*/  @!P2 LDG.E R9, desc[UR6][R14.64] ;  /* 0x000000060e09a981 */ /* 0x000f68000c1e1900 */
[----:B------:R-:W5:Y:S04]  /*0a90*/  @!P3 LDG.E R10, desc[UR6][R16.64] ;  /* 0x00000006100ab981 */ /* 0x000f68000c1e1900 */
[----:B------:R-:W5:Y:S01]  /*0aa0*/  @!P3 LDG.E R11, desc[UR6][R18.64] ;  /* 0x00000006120bb981 */ /* 0x000f62000c1e1900 */
[----:B------:R-:W-:Y:S01]  /*0ab0*/  MOV R45, 0x3f800000 ;  /* 0x3f800000002d7802 */ /* 0x000fe20000000f00 */
[----:B------:R-:W-:Y:S01]  /*0ac0*/  UISETP.NE.AND UP0, UPT, UR4, URZ, UPT ;  /* 0x000000ff0400728c */ /* 0x000fe2000bf05270 */
[----:B0-----:R-:W-:-:S02]  /*0ad0*/  MOV R35, RZ ;  /* 0x000000ff00237202 */ /* 0x001fc40000000f00 */
[----:B------:R-:W-:Y:S01]  /*0ae0*/  MOV R36, RZ ;  /* 0x000000ff00247202 */ /* 0x000fe20000000f00 */
[----:B------:R-:W-:-:S05]  /*0af0*/  FFMA.FTZ R26, -R12, R12, R13 ;  /* 0x0000000c0c1a7223 */ /* 0x000fca000001010d */
[----:B------:R-:W-:-:S13]  /*0b00*/  FSETP.GTU.FTZ.AND P0, PT, R26, RZ, PT ;  /* 0x000000ff1a00720b */ /* 0x000fda0003f1c000 */
[----:B------:R-:W1:Y:S01]  /*0b10*/  @P0 LDC R13, c[0x0][0x3c0] ;  /* 0x0000f000ff0d0b82 */ /* 0x000e620000000800 */
[----:B------:R-:W-:Y:S01]  /*0b20*/  @P4 HADD2.F32 R35, -RZ, R37.H0_H0 ;  /* 0x20000025ff234230 */ /* 0x000fe20000004100 */
[----:B------:R-:W-:Y:S01]  /*0b30*/  PRMT R43, R29, 0x7632, R43 ;  /* 0x000076321d2b7816 */ /* 0x000fe2000000002b */
[----:B------:R-:W-:Y:S02]  /*0b40*/  @P4 HADD2.F32 R36, -RZ, R22.H0_H0 ;  /* 0x20000016ff244230 */ /* 0x000fe40000004100 */
[----:B-1----:R-:W-:-:S04]  /*0b50*/  @P0 FADD.FTZ R20, R26, R13 ;  /* 0x0000000d1a140221 */ /* 0x002fc80000010000 */
[----:B------:R0:W1:Y:S01]  /*0b60*/  @P0 MUFU.RSQ R45, R20 ;  /* 0x00000014002d0308 */ /* 0x0000620000001400 */
[----:B------:R-:W-:Y:S02]  /*0b70*/  PRMT R44, R28, 0x7632, R44 ;  /* 0x000076321c2c7816 */ /* 0x000fe4000000002c */
[----:B------:R-:W-:Y:S02]  /*0b80*/  PRMT R41, R6, 0x7632, R41 ;  /* 0x0000763206297816 */ /* 0x000fe40000000029 */
[----:B--2---:R-:W-:Y:S02]  /*0b90*/  PRMT R42, R7, 0x7632, R42 ;  /* 0x00007632072a7816 */ /* 0x004fe4000000002a */
[----:B---3--:R-:W-:Y:S01]  /*0ba0*/  PRMT R39, R8, 0x7632, R39 ;  /* 0x0000763208277816 */ /* 0x008fe20000000027 */
[----:B----4-:R-:W-:Y:S02]  /*0bb0*/  HADD2.F32 R34, -RZ, R23.H0_H0 ;  /* 0x20000017ff227230 */ /* 0x010fe40000004100 */
[----:B-----5:R-:W-:Y:S01]  /*0bc0*/  HADD2.F32 R13, -RZ, R24.H0_H0 ;  /* 0x20000018ff0d7230 */ /* 0x020fe20000004100 */
[----:B------:R-:W-:-:S02]  /*0bd0*/  PRMT R40, R9, 0x7632, R40 ;  /* 0x0000763209287816 */ /* 0x000fc40000000028 */
        /* <DEDUP_REMOVED lines=76> */
.L_x_449:
        /* <DEDUP_REMOVED lines=144> */
.L_x_450:
        /* <DEDUP_REMOVED lines=44> */
.L_x_452:
[----:B------:R-:W-:Y:S05]  /*1c60*/  BSYNC.RECONVERGENT B0 ;  /* 0x0000000000007941 */ /* 0x000fea0003800200 */
.L_x_451:
        /* <DEDUP_REMOVED lines=37> */
.L_x_454:
[----:B------:R-:W-:Y:S05]  /*1ec0*/  BSYNC.RECONVERGENT B0 ;  /* 0x0000000000007941 */ /* 0x000fea0003800200 */
.L_x_453:
        /* <DEDUP_REMOVED lines=158> */
.L_x_456:
[----:B------:R-:W-:Y:S05]  /*28b0*/  BSYNC.RECONVERGENT B0 ;  /* 0x0000000000007941 */ /* 0x000fea0003800200 */
.L_x_455:
        /* <DEDUP_REMOVED lines=31> */
.L_x_458:
[----:B------:R-:W-:Y:S05]  /*2ab0*/  BSYNC.RECONVERGENT B0 ;  /* 0x0000000000007941 */ /* 0x000fea0003800200 */
.L_x_457:
        /* <DEDUP_REMOVED lines=24> */
.L_x_461:
[----:B-1----:R-:W2:Y:S04]  /*2c40*/  LDG.E.STRONG.GPU R18, desc[UR6][R16.64] ;  /* 0x0000000610127981 */ /* 0x002ea8000c1ef900 */
[----:B--2---:R-:W-:Y:S01]  /*2c50*/  CCTL.IVALL ;  /* 0x00000000ff00798f */ /* 0x004fe20002000000 */
[----:B------:R-:W-:Y:S05]  /*2c60*/  YIELD ;  /* 0x0000000000007946 */ /* 0x000fea0003800000 */
[----:B------:R-:W-:-:S13]  /*2c70*/  ISETP.NE.AND P0, PT, R18, R23, PT ;  /* 0x000000171200720c */ /* 0x000fda0003f05270 */
[----:B------:R-:W-:Y:S05]  /*2c80*/  @P0 BRA `(.L_x_461) ;  /* 0xfffffffc00ec0947 */ /* 0x000fea000383ffff */
.L_x_460:
        /* <DEDUP_REMOVED lines=15> */
.L_x_463:
        /* <DEDUP_REMOVED lines=60> */
.L_x_462:
        /* <DEDUP_REMOVED lines=33> */
.L_x_464:
        /* <DEDUP_REMOVED lines=19> */
.L_x_465:
        /* <DEDUP_REMOVED lines=9> */
.L_x_466:
[----:B------:R-:W-:Y:S05]  /*3510*/  BSYNC.RECONVERGENT B0 ;  /* 0x0000000000007941 */ /* 0x000fea0003800200 */
.L_x_459:
        /* <DEDUP_REMOVED lines=72> */
.L_x_467:
        /* <DEDUP_REMOVED lines=26> */
.L_x_469:
[----:B------:R-:W-:Y:S05]  /*3b40*/  BSYNC.RECONVERGENT B0 ;  /* 0x0000000000007941 */ /* 0x000fea0003800200 */
.L_x_468:
        /* <DEDUP_REMOVED lines=21> */
.L_x_470:
        /* <DEDUP_REMOVED lines=18> */
.L_x_472:
[----:B------:R-:W-:Y:S05]  /*3dc0*/  BSYNC.RECONVERGENT B0 ;  /* 0x0000000000007941 */ /* 0x000fea0003800200 */
.L_x_471:
        /* <DEDUP_REMOVED lines=21> */
.L_x_473:
        /* <DEDUP_REMOVED lines=18> */
.L_x_475:
[----:B------:R-:W-:Y:S05]  /*4040*/  BSYNC.RECONVERGENT B0 ;  /* 0x0000000000007941 */ /* 0x000fea0003800200 */
.L_x_474:
        /* <DEDUP_REMOVED lines=22> */
.L_x_476:
        /* <DEDUP_REMOVED lines=18> */
.L_x_478:
[----:B------:R-:W-:Y:S05]  /*42d0*/  BSYNC.RECONVERGENT B0 ;  /* 0x0000000000007941 */ /* 0x000fea0003800200 */
.L_x_477:
[----:B------:R-:W2:Y:S01]  /*42e0*/  LDCU UR4, c[0x0][0x410] ;  /* 0x00008200ff0477ac */ /* 0x000ea20008000800 */
[----:B------:R-:W-:Y:S02]  /*42f0*/  IADD3 R30, PT, PT, R5, R30, RZ ;  /* 0x0000001e051e7210 */ /* 0x000fe40007ffe0ff */
[----:B------:R-:W-:Y:S01]  /*4300*/  IADD3 R31, PT, PT, R31, 0x1, RZ ;  /* 0x000000011f1f7810 */ /* 0x000fe20007ffe0ff */
[----:B------:R-:W2:Y:S02]  /*4310*/  LDCU UR5, c[0x0][0x3e0] ;  /* 0x00007c00ff0577ac */ /* 0x000ea40008000800 */
[----:B--2---:R-:W-:-:S06]  /*4320*/  UIMAD UR4, UR4, UR5, URZ ;  /* 0x00000005040472a4 */ /* 0x004fcc000f8e02ff */
[----:B------:R-:W-:-:S13]  /*4330*/  ISETP.GE.AND P0, PT, R30, UR4, PT ;  /* 0x000000041e007c0c */ /* 0x000fda000bf06270 */
[----:B------:R-:W-:Y:S05]  /*4340*/  @!P0 BRA `(.L_x_479) ;  /* 0xffffffbc008c8947 */ /* 0x000fea000383ffff */
.L_x_448:
        /* <DEDUP_REMOVED lines=19> */
.L_x_481:
[----:B------:R-:W-:Y:S05]  /*4480*/  BSYNC.RECONVERGENT B0 ;  /* 0x0000000000007941 */ /* 0x000fea0003800200 */
.L_x_480:
[----:B------:R-:W-:Y:S05]  /*4490*/  @P0 EXIT ;  /* 0x000000000000094d */ /* 0x000fea0003800000 */
[----:B------:R-:W-:Y:S05]  /*44a0*/  @P2 BRA `(.L_x_482) ;  /* 0x0000000000202947 */ /* 0x000fea0003800000 */
[----:B------:R-:W-:-:S05]  /*44b0*/  IMAD R0, R6, R7, RZ ;  /* 0x0000000706007224 */ /* 0x000fca00078e02ff */
[----:B------:R-:W-:-:S13]  /*44c0*/  ISETP.NE.AND P0, PT, R0, -0x1, PT ;  /* 0xffffffff0000780c */ /* 0x000fda0003f05270 */
[----:B------:R-:W-:Y:S05]  /*44d0*/  @!P0 BRA `(.L_x_482) ;  /* 0x0000000000148947 */ /* 0x000fea0003800000 */
.L_x_483:
[----:B0-----:R-:W2:Y:S04]  /*44e0*/  LDG.E.STRONG.GPU R3, desc[UR6][R4.64] ;  /* 0x0000000604037981 */ /* 0x001ea8000c1ef900 */
[----:B--2---:R-:W-:Y:S01]  /*44f0*/  CCTL.IVALL ;  /* 0x00000000ff00798f */ /* 0x004fe20002000000 */
[----:B------:R-:W-:Y:S05]  /*4500*/  YIELD ;  /* 0x0000000000007946 */ /* 0x000fea0003800000 */
[----:B------:R-:W-:-:S13]  /*4510*/  ISETP.NE.AND P0, PT, R3, R0, PT ;  /* 0x000000000300720c */ /* 0x000fda0003f05270 */
[----:B------:R-:W-:Y:S05]  /*4520*/  @P0 BRA `(.L_x_483) ;  /* 0xfffffffc00ec0947 */ /* 0x000fea000383ffff */
.L_x_482:
        /* <DEDUP_REMOVED lines=74> */
.L_x_486:
        /* <DEDUP_REMOVED lines=24> */
[----:B--2---:R-:W-:Y:S02]  /*4b50*/  F2FP.F16.F32.PACK_AB R19, R13, R4 ;  /* 0x000000040d13723e */ /* 0x004fe400000000ff */
[-C--:B------:R-:W-:Y:S02]  /*4b60*/  MOV R13, R25.reuse ;  /* 0x00000019000d7202 */ /* 0x080fe40000000f00 */
[----:B---3--:R-:W-:Y:S01]  /*4b70*/  F2FP.F16.F32.PACK_AB R21, R17, R14 ;  /* 0x0000000e1115723e */ /* 0x008fe200000000ff */
[----:B------:R0:W-:Y:S04]  /*4b80*/  STG.E desc[UR6][R8.64], R19 ;  /* 0x0000001308007986 */ /* 0x0001e8000c101906 */
[----:B------:R0:W-:Y:S01]  /*4b90*/  STG.E desc[UR6][R12.64], R21 ;  /* 0x000000150c007986 */ /* 0x0001e2000c101906 */
[----:B------:R-:W-:Y:S01]  /*4ba0*/  IADD3.X R25, PT, PT, RZ, R25, RZ, P3, !PT ;  /* 0x00000019ff197210 */ /* 0x000fe20001ffe4ff */
[----:B------:R-:W-:Y:S06]  /*4bb0*/  @P1 BRA `(.L_x_486) ;  /* 0xfffffffc00841947 */ /* 0x000fec000383ffff */
.L_x_485:
[----:B------:R-:W-:Y:S05]  /*4bc0*/  BSYNC.RECONVERGENT B0 ;  /* 0x0000000000007941 */ /* 0x000fea0003800200 */
.L_x_484:
        /* <DEDUP_REMOVED lines=10> */
.L_x_487:
        /* <DEDUP_REMOVED lines=21> */
[----:B---3--:R-:W-:Y:S02]  /*4dc0*/  F2FP.F16.F32.PACK_AB R29, R7, R4 ;  /* 0x00000004071d723e */ /* 0x008fe400000000ff */
[----:B------:R-:W-:-:S04]  /*4dd0*/  IADD3 R4, P1, PT, R14, UR4, RZ ;  /* 0x000000040e047c10 */ /* 0x000fc8000ff3e0ff */
[----:B------:R-:W-:Y:S02]  /*4de0*/  IADD3.X R5, PT, PT, R5, UR5, RZ, P1, !PT ;  /* 0x0000000505057c10 */ /* 0x000fe40008ffe4ff */
[----:B----4-:R-:W-:Y:S02]  /*4df0*/  F2FP.F16.F32.PACK_AB R31, R23, R8 ;  /* 0x00000008171f723e */ /* 0x010fe400000000ff */
        /* <DEDUP_REMOVED lines=56> */
[----:B----4-:R-:W-:Y:S02]  /*5180*/  F2FP.F16.F32.PACK_AB R23, R23, R4 ;  /* 0x000000041717723e */ /* 0x010fe400000000ff */
[----:B-----5:R-:W-:-:S03]  /*5190*/  F2FP.F16.F32.PACK_AB R9, R7, R8 ;  /* 0x000000080709723e */ /* 0x020fc600000000ff */
[----:B------:R3:W-:Y:S04]  /*51a0*/  STG.E desc[UR6][R28.64], R23 ;  /* 0x000000171c007986 */ /* 0x0007e8000c101906 */
[----:B------:R3:W-:Y:S02]  /*51b0*/  STG.E desc[UR6][R26.64], R9 ;  /* 0x000000091a007986 */ /* 0x0007e4000c101906 */
[----:B------:R-:W-:Y:S05]  /*51c0*/  @P0 BRA `(.L_x_487) ;  /* 0xfffffff800a80947 */ /* 0x000fea000383ffff */
[----:B------:R-:W-:Y:S05]  /*51d0*/  EXIT ;  /* 0x000000000000794d */ /* 0x000fea0003800000 */
.L_x_488:
        /* <DEDUP_REMOVED lines=10> */
.L_x_3413:


//--------------------- .text._Z35group_norm_nhwc_bwd_one_pass_kernelI11Bf16IOFp16WLi256ELi28ELi448EEv26Group_norm_nhwc_bwd_params --------------------------
	.section	.text._Z35group_norm_nhwc_bwd_one_pass_kernelI11Bf16IOFp16WLi256ELi28ELi448EEv26Group_norm_nhwc_bwd_params,"ax",@progbits
	.align	128
        .global         _Z35group_norm_nhwc_bwd_one_pass_kernelI11Bf16IOFp16WLi256ELi28ELi448EEv26Group_norm_nhwc_bwd_params
        .type           _Z35group_norm_nhwc_bwd_one_pass_kernelI11Bf16IOFp16WLi256ELi28ELi448EEv26Group_norm_nhwc_bwd_params,@function
        .size           _Z35group_norm_nhwc_bwd_one_pass_kernelI11Bf16IOFp16WLi256ELi28ELi448EEv26Group_norm_nhwc_bwd_params,(.L_x_3414 - _Z35group_norm_nhwc_bwd_one_pass_kernelI11Bf16IOFp16WLi256ELi28ELi448EEv26Group_norm_nhwc_bwd_params)
        .other          _Z35group_norm_nhwc_bwd_one_pass_kernelI11Bf16IOFp16WLi256ELi28ELi448EEv26Group_norm_nhwc_bwd_params,@"STO_CUDA_ENTRY STV_DEFAULT"
_Z35group_norm_nhwc_bwd_one_pass_kernelI11Bf16IOFp16WLi256ELi28ELi448EEv26Group_norm_nhwc_bwd_params:
.text._Z35group_norm_nhwc_bwd_one_pass_kernelI11Bf16IOFp16WLi256ELi28ELi448EEv26Group_norm_nhwc_bwd_params:
        /* <DEDUP_REMOVED lines=53> */
.L_x_532:
        /* <DEDUP_REMOVED lines=238> */
[----:B--2---:R-:W-:Y:S01]  /*1230*/  PRMT R70, R23, 0x7632, R70 ;  /* 0x0000763217467816 */ /* 0x004fe20000000046 */
[----:B----4-:R-:W-:Y:S02]  /*1240*/  @P1 HADD2.F32 R65, -RZ, R39.H0_H0 ;  /* 0x20000027ff411230 */ /* 0x010fe40000004100 */
[----:B------:R-:W-:-:S02]  /*1250*/  HADD2.F32 R64, -RZ, R64.H0_H0 ;  /* 0x20000040ff407230 */ /* 0x000fc40000004100 */
[----:B------:R-:W-:Y:S02]  /*1260*/  @P1 HADD2.F32 R66, -RZ, R40.H0_H0 ;  /* 0x20000028ff421230 */ /* 0x000fe40000004100 */
[----:B------:R-:W-:Y:S01]  /*1270*/  HADD2.F32 R27, -RZ, R38.H0_H0 ;  /* 0x20000026ff1b7230 */ /* 0x000fe20000004100 */
        /* <DEDUP_REMOVED lines=150> */
.L_x_490:
        /* <DEDUP_REMOVED lines=288> */
.L_x_491:
        /* <DEDUP_REMOVED lines=35> */
.L_x_493:
[----:B------:R-:W-:Y:S05]  /*3010*/  BSYNC.RECONVERGENT B0 ;  /* 0x0000000000007941 */ /* 0x000fea0003800200 */
.L_x_492:
        /* <DEDUP_REMOVED lines=39> */
.L_x_495:
[----:B------:R-:W-:Y:S05]  /*3290*/  BSYNC.RECONVERGENT B0 ;  /* 0x0000000000007941 */ /* 0x000fea0003800200 */
.L_x_494:
        /* <DEDUP_REMOVED lines=158> */
.L_x_497:
[----:B------:R-:W-:Y:S05]  /*3c80*/  BSYNC.RECONVERGENT B0 ;  /* 0x0000000000007941 */ /* 0x000fea0003800200 */
.L_x_496:
        /* <DEDUP_REMOVED lines=29> */
.L_x_499:
[----:B------:R-:W-:Y:S05]  /*3e60*/  BSYNC.RECONVERGENT B0 ;  /* 0x0000000000007941 */ /* 0x000fea0003800200 */
.L_x_498:
        /* <DEDUP_REMOVED lines=24> */
.L_x_502:
[----:B-1----:R-:W2:Y:S04]  /*3ff0*/  LDG.E.STRONG.GPU R32, desc[UR8][R30.64] ;  /* 0x000000081e207981 */ /* 0x002ea8000c1ef900 */
[----:B--2---:R-:W-:Y:S01]  /*4000*/  CCTL.IVALL ;  /* 0x00000000ff00798f */ /* 0x004fe20002000000 */
[----:B------:R-:W-:Y:S05]  /*4010*/  YIELD ;  /* 0x0000000000007946 */ /* 0x000fea0003800000 */
[----:B------:R-:W-:-:S13]  /*4020*/  ISETP.NE.AND P0, PT, R32, R39, PT ;  /* 0x000000272000720c */ /* 0x000fda0003f05270 */
[----:B------:R-:W-:Y:S05]  /*4030*/  @P0 BRA `(.L_x_502) ;  /* 0xfffffffc00ec0947 */ /* 0x000fea000383ffff */
.L_x_501:
        /* <DEDUP_REMOVED lines=15> */
.L_x_504:
        /* <DEDUP_REMOVED lines=60> */
.L_x_503:
        /* <DEDUP_REMOVED lines=34> */
.L_x_505:
        /* <DEDUP_REMOVED lines=18> */
.L_x_506:
        /* <DEDUP_REMOVED lines=9> */
.L_x_507:
[----:B------:R-:W-:Y:S05]  /*48c0*/  BSYNC.RECONVERGENT B0 ;  /* 0x0000000000007941 */ /* 0x000fea0003800200 */
.L_x_500:
        /* <DEDUP_REMOVED lines=65> */
.L_x_508:
        /* <DEDUP_REMOVED lines=20> */
.L_x_510:
[----:B------:R-:W-:Y:S05]  /*4e20*/  BSYNC.RECONVERGENT B0 ;  /* 0x0000000000007941 */ /* 0x000fea0003800200 */
.L_x_509:
        /* <DEDUP_REMOVED lines=63> */
.L_x_511:
        /* <DEDUP_REMOVED lines=18> */
.L_x_513:
[----:B------:R-:W-:Y:S05]  /*5340*/  BSYNC.RECONVERGENT B0 ;  /* 0x0000000000007941 */ /* 0x000fea0003800200 */
.L_x_512:
        /* <DEDUP_REMOVED lines=21> */
.L_x_514:
        /* <DEDUP_REMOVED lines=18> */
.L_x_516:
[----:B------:R-:W-:Y:S05]  /*55c0*/  BSYNC.RECONVERGENT B0 ;  /* 0x0000000000007941 */ /* 0x000fea0003800200 */
.L_x_515:
        /* <DEDUP_REMOVED lines=21> */
.L_x_517:
        /* <DEDUP_REMOVED lines=18> */
.L_x_519:
[----:B------:R-:W-:Y:S05]  /*5840*/  BSYNC.RECONVERGENT B0 ;  /* 0x0000000000007941 */ /* 0x000fea0003800200 */
.L_x_518:
        /* <DEDUP_REMOVED lines=21> */
.L_x_520:
        /* <DEDUP_REMOVED lines=18> */
.L_x_522:
[----:B------:R-:W-:Y:S05]  /*5ac0*/  BSYNC.RECONVERGENT B0 ;  /* 0x0000000000007941 */ /* 0x000fea0003800200 */
.L_x_521:
        /* <DEDUP_REMOVED lines=21> */
.L_x_523:
        /* <DEDUP_REMOVED lines=18> */
.L_x_525:
[----:B------:R-:W-:Y:S05]  /*5d40*/  BSYNC.RECONVERGENT B0 ;  /* 0x0000000000007941 */ /* 0x000fea0003800200 */
.L_x_524:
        /* <DEDUP_REMOVED lines=21> */
.L_x_526:
        /* <DEDUP_REMOVED lines=18> */
.L_x_528:
[----:B------:R-:W-:Y:S05]  /*5fc0*/  BSYNC.RECONVERGENT B0 ;  /* 0x0000000000007941 */ /* 0x000fea0003800200 */
.L_x_527:
        /* <DEDUP_REMOVED lines=21> */
.L_x_529:
        /* <DEDUP_REMOVED lines=18> */
.L_x_531:
[----:B------:R-:W-:Y:S05]  /*6240*/  BSYNC.RECONVERGENT B0 ;  /* 0x0000000000007941 */ /* 0x000fea0003800200 */
.L_x_530:
[----:B------:R-:W-:Y:S02]  /*6250*/  IADD3 R48, PT, PT, R3, R48, RZ ;  /* 0x0000003003307210 */ /* 0x000fe40007ffe0ff */
[----:B------:R-:W-:Y:S02]  /*6260*/  IADD3 R49, PT, PT, R49, 0x1, RZ ;  /* 0x0000000131317810 */ /* 0x000fe40007ffe0ff */
[----:B------:R-:W-:-:S13]  /*6270*/  ISETP.GE.AND P0, PT, R48, UR4, PT ;  /* 0x0000000430007c0c */ /* 0x000fda000bf06270 */
[----:B------:R-:W-:Y:S05]  /*6280*/  @!P0 BRA `(.L_x_532) ;  /* 0xffffffa000308947 */ /* 0x000fea000383ffff */
.L_x_489:
        /* <DEDUP_REMOVED lines=19> */
.L_x_534:
[----:B------:R-:W-:Y:S05]  /*63c0*/  BSYNC.RECONVERGENT B0 ;  /* 0x0000000000007941 */ /* 0x000fea0003800200 */
.L_x_533:
[----:B------:R-:W-:Y:S05]  /*63d0*/  @P0 EXIT ;  /* 0x000000000000094d */ /* 0x000fea0003800000 */
[----:B------:R-:W-:Y:S05]  /*63e0*/  @P2 BRA `(.L_x_535) ;  /* 0x0000000000202947 */ /* 0x000fea0003800000 */
[----:B------:R-:W-:-:S05]  /*63f0*/  IMAD R0, R6, R7, RZ ;  /* 0x0000000706007224 */ /* 0x000fca00078e02ff */
[----:B------:R-:W-:-:S13]  /*6400*/  ISETP.NE.AND P0, PT, R0, -0x1, PT ;  /* 0xffffffff0000780c */ /* 0x000fda0003f05270 */
[----:B------:R-:W-:Y:S05]  /*6410*/  @!P0 BRA `(.L_x_535) ;  /* 0x0000000000148947 */ /* 0x000fea0003800000 */
.L_x_536:
[----:B0-----:R-:W5:Y:S04]  /*6420*/  LDG.E.STRONG.GPU R3, desc[UR8][R4.64] ;  /* 0x0000000804037981 */ /* 0x001f68000c1ef900 */
[----:B-----5:R-:W-:Y:S01]  /*6430*/  CCTL.IVALL ;  /* 0x00000000ff00798f */ /* 0x020fe20002000000 */
[----:B------:R-:W-:Y:S05]  /*6440*/  YIELD ;  /* 0x0000000000007946 */ /* 0x000fea0003800000 */
[----:B------:R-:W-:-:S13]  /*6450*/  ISETP.NE.AND P0, PT, R3, R0, PT ;  /* 0x000000000300720c */ /* 0x000fda0003f05270 */
[----:B------:R-:W-:Y:S05]  /*6460*/  @P0 BRA `(.L_x_536) ;  /* 0xfffffffc00ec0947 */ /* 0x000fea000383ffff */
.L_x_535:
        /* <DEDUP_REMOVED lines=75> */
.L_x_539:
        /* <DEDUP_REMOVED lines=21> */
[----:B--2---:R-:W-:Y:S02]  /*6a70*/  F2FP.F16.F32.PACK_AB R17, R11, R8 ;  /* 0x000000080b11723e */ /* 0x004fe400000000ff */
[----:B------:R-:W-:-:S02]  /*6a80*/  MOV R8, R20 ;  /* 0x0000001400087202 */ /* 0x000fc40000000f00 */
[-C--:B------:R-:W-:Y:S02]  /*6a90*/  MOV R11, R23.reuse ;  /* 0x00000017000b7202 */ /* 0x080fe40000000f00 */
[----:B---3--:R-:W-:Y:S01]  /*6aa0*/  F2FP.F16.F32.PACK_AB R19, R15, R12 ;  /* 0x0000000c0f13723e */ /* 0x008fe200000000ff */
[----:B------:R0:W-:Y:S04]  /*6ab0*/  STG.E desc[UR8][R8.64], R17 ;  /* 0x0000001108007986 */ /* 0x0001e8000c101908 */
[----:B------:R0:W-:Y:S01]  /*6ac0*/  STG.E desc[UR8][R10.64], R19 ;  /* 0x000000130a007986 */ /* 0x0001e2000c101908 */
[----:B------:R-:W-:Y:S02]  /*6ad0*/  IADD3 R20, P4, PT, R20, 0x700, RZ ;  /* 0x0000070014147810 */ /* 0x000fe40007f9e0ff */
[----:B------:R-:W-:-:S02]  /*6ae0*/  IADD3.X R23, PT, PT, RZ, R23, RZ, P3, !PT ;  /* 0x00000017ff177210 */ /* 0x000fc40001ffe4ff */
[----:B------:R-:W-:Y:S01]  /*6af0*/  IADD3.X R21, PT, PT, RZ, R21, RZ, P4, !PT ;  /* 0x00000015ff157210 */ /* 0x000fe200027fe4ff */
[----:B------:R-:W-:Y:S08]  /*6b00*/  @P1 BRA `(.L_x_539) ;  /* 0xfffffffc00841947 */ /* 0x000ff0000383ffff */
.L_x_538:
[----:B------:R-:W-:Y:S05]  /*6b10*/  BSYNC.RECONVERGENT B0 ;  /* 0x0000000000007941 */ /* 0x000fea0003800200 */
.L_x_537:
        /* <DEDUP_REMOVED lines=10> */
.L_x_540:
        /* <DEDUP_REMOVED lines=21> */
[----:B----4-:R-:W-:Y:S02]  /*6d10*/  F2FP.F16.F32.PACK_AB R19, R7, R4 ;  /* 0x000000040713723e */ /* 0x010fe400000000ff */
[----:B------:R-:W-:-:S04]  /*6d20*/  LOP3.LUT R4, R26, 0x3, RZ, 0xc0, !PT ;  /* 0x000000031a047812 */ /* 0x000fc800078ec0ff */
        /* <DEDUP_REMOVED lines=59> */
[----:B-----5:R-:W-:-:S03]  /*70e0*/  F2FP.F16.F32.PACK_AB R7, R9, R6 ;  /* 0x000000060907723e */ /* 0x020fc600000000ff */
[----:B------:R4:W-:Y:S04]  /*70f0*/  STG.E desc[UR8][R12.64], R5 ;  /* 0x000000050c007986 */ /* 0x0009e8000c101908 */
[----:B------:R4:W-:Y:S02]  /*7100*/  STG.E desc[UR8][R14.64], R7 ;  /* 0x000000070e007986 */ /* 0x0009e4000c101908 */
[----:B------:R-:W-:Y:S05]  /*7110*/  @P0 BRA `(.L_x_540) ;  /* 0xfffffff800a80947 */ /* 0x000fea000383ffff */
[----:B------:R-:W-:Y:S05]  /*7120*/  EXIT ;  /* 0x000000000000794d */ /* 0x000fea0003800000 */
.L_x_541:
        /* <DEDUP_REMOVED lines=13> */
.L_x_3414:


//--------------------- .text._Z35group_norm_nhwc_bwd_one_pass_kernelI11Bf16IOFp16WLi512ELi28ELi448EEv26Group_norm_nhwc_bwd_params --------------------------
	.section	.text._Z35group_norm_nhwc_bwd_one_pass_kernelI11Bf16IOFp16WLi512ELi28ELi448EEv26Group_norm_nhwc_bwd_params,"ax",@progbits
	.align	128
        .global         _Z35group_norm_nhwc_bwd_one_pass_kernelI11Bf16IOFp16WLi512ELi28ELi448EEv26Group_norm_nhwc_bwd_params
        .type           _Z35group_norm_nhwc_bwd_one_pass_kernelI11Bf16IOFp16WLi512ELi28ELi448EEv26Group_norm_nhwc_bwd_params,@function
        .size           _Z35group_norm_nhwc_bwd_one_pass_kernelI11Bf16IOFp16WLi512ELi28ELi448EEv26Group_norm_nhwc_bwd_params,(.L_x_3415 - _Z35group_norm_nhwc_bwd_one_pass_kernelI11Bf16IOFp16WLi512ELi28ELi448EEv26Group_norm_nhwc_bwd_params)
        .other          _Z35group_norm_nhwc_bwd_one_pass_kernelI11Bf16IOFp16WLi512ELi28ELi448EEv26Group_norm_nhwc_bwd_params,@"STO_CUDA_ENTRY STV_DEFAULT"
_Z35group_norm_nhwc_bwd_one_pass_kernelI11Bf16IOFp16WLi512ELi28ELi448EEv26Group_norm_nhwc_bwd_params:
.text._Z35group_norm_nhwc_bwd_one_pass_kernelI11Bf16IOFp16WLi512ELi28ELi448EEv26Group_norm_nhwc_bwd_params:
        /* <DEDUP_REMOVED lines=22> */
.L_x_609:
[----:B-1----:R-:W1:Y:S01]  /*0160*/  LDC R10, c[0x0][0x410] ;  /* 0x00010400ff0a7b82 */ /* 0x002e620000000800 */
[----:B--2---:R-:W2:Y:S01]  /*0170*/  LDCU UR4, c[0x0][0x41c] ;  /* 0x00008380ff0477ac */ /* 0x004ea20008000800 */
[----:B------:R-:W-:Y:S02]  /*0180*/  ISETP.GE.AND P2, PT, R79, RZ, PT ;  /* 0x000000ff4f00720c */ /* 0x000fe40003f46270 */
[----:B------:R-:W-:Y:S01]  /*0190*/  CS2R R74, SRZ ;  /* 0x00000000004a7805 */ /* 0x000fe2000001ff00 */
[----:B---3--:R-:W3:Y:S01]  /*01a0*/  LDCU.128 UR8, c[0x0][0x400] ;  /* 0x00008000ff0877ac */ /* 0x008ee20008000c00 */
[----:B-1----:R-:W-:-:S04]  /*01b0*/  IABS R7, R10 ;  /* 0x0000000a00077213 */ /* 0x002fc80000000000 */
[----:B------:R-:W1:Y:S08]  /*01c0*/  I2F.RP R6, R7 ;  /* 0x0000000700067306 */ /* 0x000e700000209400 */
[----:B-1----:R-:W1:Y:S02]  /*01d0*/  MUFU.RCP R6, R6 ;  /* 0x0000000600067308 */ /* 0x002e640000001000 */
[----:B-1--4-:R-:W-:-:S06]  /*01e0*/  IADD3 R4, PT, PT, R6, 0xffffffe, RZ ;  /* 0x0ffffffe06047810 */ /* 0x012fcc0007ffe0ff */
        /* <DEDUP_REMOVED lines=12> */
[----:B------:R-:W-:Y:S01]  /*02b0*/  ISETP.GE.AND P3, PT, R6, RZ, PT ;  /* 0x000000ff0600720c */ /* 0x000fe20003f66270 */
[----:B--2---:R-:W-:-:S10]  /*02c0*/  IMAD R11, R3, UR4, R78 ;  /* 0x00000004030b7c24 */ /* 0x004fd4000f8e024e */
[----:B------:R-:W-:Y:S02]  /*02d0*/  @!P4 IADD3 R4, PT, PT, R4, -R7, RZ ;  /* 0x800000070404c210 */ /* 0x000fe40007ffe0ff */
[----:B------:R-:W-:Y:S02]  /*02e0*/  CS2R R72, SRZ ;  /* 0x0000000000487805 */ /* 0x000fe4000001ff00 */
[----:B------:R-:W-:Y:S02]  /*02f0*/  @!P4 IADD3 R5, PT, PT, R5, 0x1, RZ ;  /* 0x000000010505c810 */ /* 0x000fe40007ffe0ff */
[----:B------:R-:W-:Y:S02]  /*0300*/  CS2R R70, SRZ ;  /* 0x0000000000467805 */ /* 0x000fe4000001ff00 */
[----:B---3--:R-:W-:Y:S02]  /*0310*/  ISETP.GE.U32.AND P0, PT, R11, UR8, PT ;  /* 0x000000080b007c0c */ /* 0x008fe4000bf06070 */
[----:B------:R-:W-:-:S02]  /*0320*/  CS2R R68, SRZ ;  /* 0x0000000000447805 */ /* 0x000fc4000001ff00 */
[----:B------:R-:W-:Y:S02]  /*0330*/  SHF.R.S32.HI R15, RZ, 0x1f, R11 ;  /* 0x0000001fff0f7819 */ /* 0x000fe4000001140b */
[----:B------:R-:W-:Y:S02]  /*0340*/  CS2R R66, SRZ ;  /* 0x0000000000427805 */ /* 0x000fe4000001ff00 */
[----:B------:R-:W-:Y:S02]  /*0350*/  ISETP.GE.U32.AND P1, PT, R4, R7, PT ;  /* 0x000000070400720c */ /* 0x000fe40003f26070 */
[----:B------:R-:W-:Y:S02]  /*0360*/  CS2R R64, SRZ ;  /* 0x0000000000407805 */ /* 0x000fe4000001ff00 */
[----:B------:R-:W-:Y:S02]  /*0370*/  ISETP.GE.AND.EX P0, PT, R15, UR9, PT, P0 ;  /* 0x000000090f007c0c */ /* 0x000fe4000bf06300 */
[----:B------:R-:W-:-:S02]  /*0380*/  CS2R R62, SRZ ;  /* 0x00000000003e7805 */ /* 0x000fc4000001ff00 */
[-C--:B------:R-:W-:Y:S01]  /*0390*/  ISETP.GT.U32.AND P5, PT, R7, R4.reuse, PT ;  /* 0x000000040700720c */ /* 0x080fe20003fa4070 */
[----:B------:R-:W1:Y:S01]  /*03a0*/  LDCU.U8 UR4, c[0x0][0x414] ;  /* 0x00008280ff0477ac */ /* 0x000e620008000000 */
[----:B------:R-:W-:Y:S02]  /*03b0*/  IADD3 R7, PT, PT, R4, -R7, RZ ;  /* 0x8000000704077210 */ /* 0x000fe40007ffe0ff */
[----:B------:R-:W-:Y:S02]  /*03c0*/  ISETP.NE.AND P4, PT, R10, RZ, PT ;  /* 0x000000ff0a00720c */ /* 0x000fe40003f85270 */
[----:B------:R-:W-:Y:S02]  /*03d0*/  SEL R4, R7, R4, !P5 ;  /* 0x0000000407047207 */ /* 0x000fe40006800000 */
[----:B------:R-:W-:Y:S02]  /*03e0*/  LOP3.LUT R7, RZ, R10, RZ, 0x33, !PT ;  /* 0x0000000aff077212 */ /* 0x000fe400078e33ff */
[----:B------:R-:W-:Y:S01]  /*03f0*/  @!P2 IADD3 R4, PT, PT, -R4, RZ, RZ ;  /* 0x000000ff0404a210 */ /* 0x000fe20007ffe1ff */
[----:B------:R-:W2:Y:S01]  /*0400*/  @!P0 LDC.64 R16, c[0x0][0x3f8] ;  /* 0x0000fe00ff108b82 */ /* 0x000ea20000000a00 */
[----:B------:R-:W-:-:S02]  /*0410*/  IADD3 R13, PT, PT, R11, 0x20, RZ ;  /* 0x000000200b0d7810 */ /* 0x000fc40007ffe0ff */
[----:B------:R-:W-:Y:S02]  /*0420*/  @P1 IADD3 R5, PT, PT, R5, 0x1, RZ ;  /* 0x0000000105051810 */ /* 0x000fe40007ffe0ff */
[----:B------:R-:W-:Y:S02]  /*0430*/  SEL R119, R7, R4, !P4 ;  /* 0x0000000407777207 */ /* 0x000fe40006000000 */
[----:B------:R-:W-:Y:S01]  /*0440*/  ISETP.GE.U32.AND P1, PT, R13, UR8, PT ;  /* 0x000000080d007c0c */ /* 0x000fe2000bf26070 */
[----:B------:R-:W3:Y:S01]  /*0450*/  @!P0 LDC.64 R24, c[0x0][0x3a0] ;  /* 0x0000e800ff188b82 */ /* 0x000ee20000000a00 */
[----:B------:R-:W-:Y:S01]  /*0460*/  SHF.R.S32.HI R19, RZ, 0x1f, R13 ;  /* 0x0000001fff137819 */ /* 0x000fe2000001140d */
[----:B------:R-:W-:Y:S01]  /*0470*/  IMAD R9, R119, 0x1c, RZ ;  /* 0x0000001c77097824 */ /* 0x000fe200078e02ff */
[----:B------:R-:W-:Y:S02]  /*0480*/  @!P3 IADD3 R5, PT, PT, -R5, RZ, RZ ;  /* 0x000000ff0505b210 */ /* 0x000fe40007ffe1ff */
[----:B------:R-:W-:-:S02]  /*0490*/  ISETP.GE.AND.EX P1, PT, R19, UR9, PT, P1 ;  /* 0x0000000913007c0c */ /* 0x000fc4000bf26310 */
[----:B------:R-:W-:Y:S01]  /*04a0*/  SEL R5, R7, R5, !P4 ;  /* 0x0000000507057207 */ /* 0x000fe20006000000 */
[----:B------:R-:W4:Y:S01]  /*04b0*/  @!P0 LDC.64 R26, c[0x0][0x398] ;  /* 0x0000e600ff1a8b82 */ /* 0x000f220000000a00 */
[C---:B------:R-:W-:Y:S02]  /*04c0*/  IADD3 R120, P2, PT, R9.reuse, R2, RZ ;  /* 0x0000000209787210 */ /* 0x040fe40007f5e0ff */
[----:B------:R-:W-:Y:S02]  /*04d0*/  SHF.R.S32.HI R2, RZ, 0x1f, R5 ;  /* 0x0000001fff027819 */ /* 0x000fe40000011405 */
[----:B------:R-:W-:-:S03]  /*04e0*/  LEA.HI.X.SX32 R121, R9, RZ, 0x1, P2 ;  /* 0x000000ff09797211 */ /* 0x000fc600010f0eff */
[----:B------:R-:W-:Y:S02]  /*04f0*/  IMAD R2, R2, UR10, RZ ;  /* 0x0000000a02027c24 */ /* 0x000fe4000f8e02ff */
[----:B------:R-:W5:Y:S01]  /*0500*/  @!P1 LDC.64 R22, c[0x0][0x3f8] ;  /* 0x0000fe00ff169b82 */ /* 0x000f620000000a00 */
[----:B------:R-:W-:-:S04]  /*0510*/  IMAD.WIDE.U32 R120, R5, UR10, R120 ;  /* 0x0000000a05787c25 */ /* 0x000fc8000f8e0078 */
[----:B------:R-:W-:Y:S01]  /*0520*/  IMAD R123, R5, UR11, R2 ;  /* 0x0000000b057b7c24 */ /* 0x000fe2000f8e0202 */
[----:B------:R-:W-:Y:S01]  /*0530*/  @!P0 MOV R122, R120 ;  /* 0x00000078007a8202 */ /* 0x000fe20000000f00 */
[-C--:B--2---:R-:W-:Y:S01]  /*0540*/  @!P0 IMAD R2, R15, R16.reuse, RZ ;  /* 0x000000100f028224 */ /* 0x084fe200078e02ff */
[----:B------:R-:W-:Y:S01]  /*0550*/  IADD3 R15, PT, PT, R11, 0x40, RZ ;  /* 0x000000400b0f7810 */ /* 0x000fe20007ffe0ff */
[----:B0-----:R-:W2:Y:S01]  /*0560*/  @!P1 LDC.64 R28, c[0x0][0x3a0] ;  /* 0x0000e800ff1c9b82 */ /* 0x001ea20000000a00 */
[----:B------:R-:W-:Y:S01]  /*0570*/  IADD3 R123, PT, PT, R121, R123, RZ ;  /* 0x0000007b797b7210 */ /* 0x000fe20007ffe0ff */
[----:B------:R-:W-:Y:S01]  /*0580*/  @!P0 IMAD R7, R11, R17, R2 ;  /* 0x000000110b078224 */ /* 0x000fe200078e0202 */
[----:B------:R-:W-:Y:S02]  /*0590*/  ISETP.GE.U32.AND P3, PT, R15, UR8, PT ;  /* 0x000000080f007c0c */ /* 0x000fe4000bf66070 */
[----:B------:R-:W-:Y:S01]  /*05a0*/  SHF.R.S32.HI R21, RZ, 0x1f, R15 ;  /* 0x0000001fff157819 */ /* 0x000fe2000001140f */
[C---:B------:R-:W-:Y:S01]  /*05b0*/  @!P0 IMAD.WIDE.U32 R4, R11.reuse, R16, R122 ;  /* 0x000000100b048225 */ /* 0x040fe200078e007a */
[----:B------:R-:W-:Y:S01]  /*05c0*/  IADD3 R17, PT, PT, R11, 0x60, RZ ;  /* 0x000000600b117810 */ /* 0x000fe20007ffe0ff */
[----:B------:R-:W0:Y:S01]  /*05d0*/  @!P1 LDC.64 R30, c[0x0][0x398] ;  /* 0x0000e600ff1e9b82 */ /* 0x000e220000000a00 */
[----:B------:R-:W-:-:S02]  /*05e0*/  ISETP.GE.AND.EX P3, PT, R21, UR9, PT, P3 ;  /* 0x0000000915007c0c */ /* 0x000fc4000bf66330 */
[----:B------:R-:W-:Y:S02]  /*05f0*/  ISETP.GE.U32.AND P4, PT, R17, UR8, PT ;  /* 0x0000000811007c0c */ /* 0x000fe4000bf86070 */
[----:B------:R-:W-:Y:S01]  /*0600*/  @!P0 IADD3 R5, PT, PT, R5, R7, RZ ;  /* 0x0000000705058210 */ /* 0x000fe20007ffe0ff */
[----:B-----5:R-:W-:Y:S01]  /*0610*/  @!P1 IMAD R8, R19, R22, RZ ;  /* 0x0000001613089224 */ /* 0x020fe200078e02ff */
[----:B------:R-:W-:Y:S02]  /*0620*/  @!P1 MOV R9, R123 ;  /* 0x0000007b00099202 */ /* 0x000fe40000000f00 */
[----:B------:R-:W-:Y:S01]  /*0630*/  @!P0 SHF.L.U32 R7, R4, 0x1, RZ ;  /* 0x0000000104078819 */ /* 0x000fe200000006ff */
[----:B------:R-:W-:Y:S01]  /*0640*/  @!P1 IMAD R19, R13, R23, R8 ;  /* 0x000000170d139224 */ /* 0x000fe200078e0208 */
[----:B------:R-:W-:-:S03]  /*0650*/  SHF.R.S32.HI R23, RZ, 0x1f, R17 ;  /* 0x0000001fff177819 */ /* 0x000fc60000011411 */
[----:B------:R-:W5:Y:S01]  /*0660*/  @!P3 LDC.64 R32, c[0x0][0x3f8] ;  /* 0x0000fe00ff20bb82 */ /* 0x000f620000000a00 */
[----:B------:R-:W-:Y:S02]  /*0670*/  @!P1 MOV R8, R120 ;  /* 0x0000007800089202 */ /* 0x000fe40000000f00 */
[----:B------:R-:W-:Y:S02]  /*0680*/  ISETP.GE.AND.EX P4, PT, R23, UR9, PT, P4 ;  /* 0x0000000917007c0c */ /* 0x000fe4000bf86340 */
[----:B------:R-:W-:Y:S01]  /*0690*/  @!P0 SHF.L.U64.HI R2, R4, 0x1, R5 ;  /* 0x0000000104028819 */ /* 0x000fe20000010205 */
[----:B------:R-:W-:Y:S01]  /*06a0*/  @!P1 IMAD.WIDE.U32 R8, R13, R22, R8 ;  /* 0x000000160d089225 */ /* 0x000fe200078e0008 */
[C---:B---3--:R-:W-:Y:S02]  /*06b0*/  @!P0 IADD3 R4, P2, PT, R7.reuse, R24, RZ ;  /* 0x0000001807048210 */ /* 0x048fe40007f5e0ff */
[----:B----4-:R-:W-:Y:S02]  /*06c0*/  @!P0 IADD3 R6, P5, PT, R7, R26, RZ ;  /* 0x0000001a07068210 */ /* 0x010fe40007fbe0ff */
[----:B------:R-:W-:-:S02]  /*06d0*/  @!P0 IADD3.X R5, PT, PT, R2, R25, RZ, P2, !PT ;  /* 0x0000001902058210 */ /* 0x000fc400017fe4ff */
[----:B------:R-:W-:Y:S02]  /*06e0*/  @!P0 IADD3.X R7, PT, PT, R2, R27, RZ, P5, !PT ;  /* 0x0000001b02078210 */ /* 0x000fe40002ffe4ff */
[----:B------:R-:W-:Y:S01]  /*06f0*/  @!P1 IADD3 R9, PT, PT, R9, R19, RZ ;  /* 0x0000001309099210 */ /* 0x000fe20007ffe0ff */
[----:B------:R5:W3:Y:S01]  /*0700*/  @!P0 LDG.E R75, desc[UR6][R4.64] ;  /* 0x00000006044b8981 */ /* 0x000ae2000c1e1900 */
[C---:B------:R-:W-:Y:S01]  /*0710*/  @!P1 SHF.L.U32 R13, R8.reuse, 0x1, RZ ;  /* 0x00000001080d9819 */ /* 0x040fe200000006ff */
[----:B------:R-:W4:Y:S01]  /*0720*/  @!P4 LDC.64 R24, c[0x0][0x3f8] ;  /* 0x0000fe00ff18cb82 */ /* 0x000f220000000a00 */
[----:B------:R-:W-:Y:S01]  /*0730*/  @!P1 SHF.L.U64.HI R2, R8, 0x1, R9 ;  /* 0x0000000108029819 */ /* 0x000fe20000010209 */
[----:B------:R1:W3:Y:S01]  /*0740*/  @!P0 LDG.E R74, desc[UR6][R6.64] ;  /* 0x00000006064a8981 */ /* 0x0002e2000c1e1900 */
[----:B--2---:R-:W-:Y:S02]  /*0750*/  @!P1 IADD3 R8, P0, PT, R13, R28, RZ ;  /* 0x0000001c0d089210 */ /* 0x004fe40007f1e0ff */
[----:B------:R-:W-:-:S02]  /*0760*/  IADD3 R19, PT, PT, R11, 0x80, RZ ;  /* 0x000000800b137810 */ /* 0x000fc40007ffe0ff */
[----:B------:R-:W-:Y:S01]  /*0770*/  @!P1 IADD3.X R9, PT, PT, R2, R29, RZ, P0, !PT ;  /* 0x0000001d02099210 */ /* 0x000fe200007fe4ff */
[----:B------:R-:W2:Y:S01]  /*0780*/  @!P3 LDC.64 R26, c[0x0][0x3a0] ;  /* 0x0000e800ff1abb82 */ /* 0x000ea20000000a00 */
[----:B-----5:R-:W-:Y:S01]  /*0790*/  @!P3 IMAD R4, R21, R32, RZ ;  /* 0x000000201504b224 */ /* 0x020fe200078e02ff */
[----:B------:R-:W-:Y:S02]  /*07a0*/  ISETP.GE.U32.AND P0, PT, R19, UR8, PT ;  /* 0x0000000813007c0c */ /* 0x000fe4000bf06070 */
[----:B------:R-:W-:Y:S01]  /*07b0*/  SHF.R.S32.HI R21, RZ, 0x1f, R19 ;  /* 0x0000001fff157819 */ /* 0x000fe20000011413 */
[----:B-1----:R-:W-:Y:S01]  /*07c0*/  @!P3 IMAD R7, R15, R33, R4 ;  /* 0x000000210f07b224 */ /* 0x002fe200078e0204 */
[----:B------:R-:W-:Y:S01]  /*07d0*/  @!P3 MOV R4, R120 ;  /* 0x000000780004b202 */ /* 0x000fe20000000f00 */
[----:B------:R1:W5:Y:S01]  /*07e0*/  @!P1 LDG.E R73, desc[UR6][R8.64] ;  /* 0x0000000608499981 */ /* 0x000362000c1e1900 */
[----:B------:R-:W2:Y:S01]  /*07f0*/  @!P3 LDC.64 R28, c[0x0][0x398] ;  /* 0x0000e600ff1cbb82 */ /* 0x000ea20000000a00 */
[----:B------:R-:W-:-:S02]  /*0800*/  @!P3 MOV R5, R123 ;  /* 0x0000007b0005b202 */ /* 0x000fc40000000f00 */
[----:B------:R-:W-:Y:S02]  /*0810*/  ISETP.GE.AND.EX P0, PT, R21, UR9, PT, P0 ;  /* 0x0000000915007c0c */ /* 0x000fe4000bf06300 */
[----:B0-----:R-:W-:Y:S01]  /*0820*/  @!P1 IADD3 R12, P2, PT, R13, R30, RZ ;  /* 0x0000001e0d0c9210 */ /* 0x001fe20007f5e0ff */
[----:B------:R-:W-:-:S03]  /*0830*/  @!P3 IMAD.WIDE.U32 R4, R15, R32, R4 ;  /* 0x000000200f04b225 */ /* 0x000fc600078e0004 */
[----:B------:R-:W-:Y:S02]  /*0840*/  @!P1 IADD3.X R13, PT, PT, R2, R31, RZ, P2, !PT ;  /* 0x0000001f020d9210 */ /* 0x000fe400017fe4ff */
[----:B------:R-:W-:Y:S01]  /*0850*/  @!P3 IADD3 R5, PT, PT, R5, R7, RZ ;  /* 0x000000070505b210 */ /* 0x000fe20007ffe0ff */
[----:B------:R-:W0:Y:S01]  /*0860*/  @!P4 LDC.64 R30, c[0x0][0x3a0] ;  /* 0x0000e800ff1ecb82 */ /* 0x000e220000000a00 */
[C---:B------:R-:W-:Y:S01]  /*0870*/  @!P3 SHF.L.U32 R7, R4.reuse, 0x1, RZ ;  /* 0x000000010407b819 */ /* 0x040fe200000006ff */
[----:B------:R2:W5:Y:S01]  /*0880*/  @!P1 LDG.E R72, desc[UR6][R12.64] ;  /* 0x000000060c489981 */ /* 0x000562000c1e1900 */
[----:B------:R-:W-:Y:S01]  /*0890*/  IADD3 R15, PT, PT, R11, 0xa0, RZ ;  /* 0x000000a00b0f7810 */ /* 0x000fe20007ffe0ff */
[----:B----4-:R-:W-:Y:S01]  /*08a0*/  @!P4 IMAD R6, R23, R24, RZ ;  /* 0x000000181706c224 */ /* 0x010fe200078e02ff */
[----:B------:R-:W-:Y:S02]  /*08b0*/  @!P3 SHF.L.U64.HI R2, R4, 0x1, R5 ;  /* 0x000000010402b819 */ /* 0x000fe40000010205 */
[----:B-1----:R-:W-:Y:S01]  /*08c0*/  @!P4 MOV R8, R120 ;  /* 0x000000780008c202 */ /* 0x002fe20000000f00 */
[----:B------:R-:W1:Y:S01]  /*08d0*/  @!P0 LDC.64 R32, c[0x0][0x3f8] ;  /* 0x0000fe00ff208b82 */ /* 0x000e620000000a00 */
[----:B------:R-:W-:-:S02]  /*08e0*/  @!P4 MOV R9, R123 ;  /* 0x0000007b0009c202 */ /* 0x000fc40000000f00 */
[----:B--2---:R-:W-:Y:S02]  /*08f0*/  @!P3 IADD3 R4, P1, PT, R7, R26, RZ ;  /* 0x0000001a0704b210 */ /* 0x004fe40007f3e0ff */
[----:B------:R-:W-:Y:S02]  /*0900*/  ISETP.GE.U32.AND P2, PT, R15, UR8, PT ;  /* 0x000000080f007c0c */ /* 0x000fe4000bf46070 */
[----:B------:R-:W-:Y:S01]  /*0910*/  SHF.R.S32.HI R23, RZ, 0x1f, R15 ;  /* 0x0000001fff177819 */ /* 0x000fe2000001140f */
[C---:B------:R-:W-:Y:S01]  /*0920*/  @!P4 IMAD R25, R17.reuse, R25, R6 ;  /* 0x000000191119c224 */ /* 0x040fe200078e0206 */
[----:B------:R-:W-:Y:S01]  /*0930*/  @!P3 IADD3.X R5, PT, PT, R2, R27, RZ, P1, !PT ;  /* 0x0000001b0205b210 */ /* 0x000fe20000ffe4ff */
[----:B------:R-:W-:Y:S01]  /*0940*/  @!P4 IMAD.WIDE.U32 R8, R17, R24, R8 ;  /* 0x000000181108c225 */ /* 0x000fe200078e0008 */
[----:B------:R-:W-:Y:S01]  /*0950*/  @!P3 IADD3 R6, P1, PT, R7, R28, RZ ;  /* 0x0000001c0706b210 */ /* 0x000fe20007f3e0ff */
[----:B------:R-:W2:Y:S01]  /*0960*/  @!P4 LDC.64 R26, c[0x0][0x398] ;  /* 0x0000e600ff1acb82 */ /* 0x000ea20000000a00 */
[----:B------:R-:W-:Y:S01]  /*0970*/  ISETP.GE.AND.EX P2, PT, R23, UR9, PT, P2 ;  /* 0x0000000917007c0c */ /* 0x000fe2000bf46320 */
[----:B------:R0:W4:Y:S01]  /*0980*/  @!P3 LDG.E R71, desc[UR6][R4.64] ;  /* 0x000000060447b981 */ /* 0x000122000c1e1900 */
[----:B------:R-:W-:-:S02]  /*0990*/  IADD3 R17, PT, PT, R11, 0xc0, RZ ;  /* 0x000000c00b117810 */ /* 0x000fc40007ffe0ff */
[----:B------:R-:W-:Y:S02]  /*09a0*/  @!P4 IADD3 R13, PT, PT, R9, R25, RZ ;  /* 0x00000019090dc210 */ /* 0x000fe40007ffe0ff */
[----:B------:R-:W-:Y:S02]  /*09b0*/  @!P3 IADD3.X R7, PT, PT, R2, R29, RZ, P1, !PT ;  /* 0x0000001d0207b210 */ /* 0x000fe40000ffe4ff */
[----:B------:R-:W-:Y:S01]  /*09c0*/  ISETP.GE.U32.AND P1, PT, R17, UR8, PT ;  /* 0x0000000811007c0c */ /* 0x000fe2000bf26070 */
[----:B------:R-:W2:Y:S01]  /*09d0*/  @!P0 LDC.64 R28, c[0x0][0x3a0] ;  /* 0x0000e800ff1c8b82 */ /* 0x000ea20000000a00 */
[----:B------:R-:W-:Y:S01]  /*09e0*/  SHF.R.S32.HI R25, RZ, 0x1f, R17 ;  /* 0x0000001fff197819 */ /* 0x000fe20000011411 */
[----:B------:R2:W4:Y:S03]  /*09f0*/  @!P3 LDG.E R70, desc[UR6][R6.64] ;  /* 0x000000060646b981 */ /* 0x000526000c1e1900 */
[----:B------:R-:W-:-:S02]  /*0a00*/  ISETP.GE.AND.EX P1, PT, R25, UR9, PT, P1 ;  /* 0x0000000919007c0c */ /* 0x000fc4000bf26310 */
[C---:B------:R-:W-:Y:S01]  /*0a10*/  @!P4 SHF.L.U32 R9, R8.reuse, 0x1, RZ ;  /* 0x000000010809c819 */ /* 0x040fe200000006ff */
[----:B------:R-:W2:Y:S01]  /*0a20*/  @!P2 LDC.64 R34, c[0x0][0x3f8] ;  /* 0x0000fe00ff22ab82 */ /* 0x000ea20000000a00 */
[----:B------:R-:W-:Y:S02]  /*0a30*/  @!P4 SHF.L.U64.HI R2, R8, 0x1, R13 ;  /* 0x000000010802c819 */ /* 0x000fe4000001020d */
[----:B0-----:R-:W-:Y:S01]  /*0a40*/  @!P4 IADD3 R4, P5, PT, R9, R30, RZ ;  /* 0x0000001e0904c210 */ /* 0x001fe20007fbe0ff */
[----:B-1----:R-:W-:Y:S01]  /*0a50*/  @!P0 IMAD R8, R21, R32, RZ ;  /* 0x0000002015088224 */ /* 0x002fe200078e02ff */
[----:B------:R-:W-:Y:S02]  /*0a60*/  @!P0 MOV R12, R120 ;  /* 0x00000078000c8202 */ /* 0x000fe40000000f00 */
[----:B------:R-:W-:Y:S02]  /*0a70*/  @!P4 IADD3.X R5, PT, PT, R2, R31, RZ, P5, !PT ;  /* 0x0000001f0205c210 */ /* 0x000fe40002ffe4ff */
[----:B------:R-:W-:Y:S01]  /*0a80*/  @!P0 MOV R13, R123 ;  /* 0x0000007b000d8202 */ /* 0x000fe20000000f00 */
[----:B------:R-:W0:Y:S01]  /*0a90*/  @!P0 LDC.64 R30, c[0x0][0x398] ;  /* 0x0000e600ff1e8b82 */ /* 0x000e220000000a00 */
[----:B------:R-:W-:Y:S01]  /*0aa0*/  @!P0 IMAD R21, R19, R33, R8 ;  /* 0x0000002113158224 */ /* 0x000fe200078e0208 */
[----:B--2---:R-:W-:Y:S01]  /*0ab0*/  @!P4 IADD3 R8, P3, PT, R9, R26, RZ ;  /* 0x0000001a0908c210 */ /* 0x004fe20007f7e0ff */
[----:B------:R1:W2:Y:S01]  /*0ac0*/  @!P4 LDG.E R69, desc[UR6][R4.64] ;  /* 0x000000060445c981 */ /* 0x0002a2000c1e1900 */
[----:B------:R-:W-:-:S04]  /*0ad0*/  @!P0 IMAD.WIDE.U32 R12, R19, R32, R12 ;  /* 0x00000020130c8225 */ /* 0x000fc800078e000c */
[----:B------:R-:W0:Y:S01]  /*0ae0*/  @!P1 LDC.64 R36, c[0x0][0x3f8] ;  /* 0x0000fe00ff249b82 */ /* 0x000e220000000a00 */
[----:B------:R-:W-:Y:S02]  /*0af0*/  @!P4 IADD3.X R9, PT, PT, R2, R27, RZ, P3, !PT ;  /* 0x0000001b0209c210 */ /* 0x000fe40001ffe4ff */
[----:B------:R-:W-:-:S05]  /*0b00*/  @!P0 IADD3 R13, PT, PT, R13, R21, RZ ;  /* 0x000000150d0d8210 */ /* 0x000fca0007ffe0ff */
[----:B------:R-:W0:Y:S01]  /*0b10*/  @!P2 LDC.64 R32, c[0x0][0x3a0] ;  /* 0x0000e800ff20ab82 */ /* 0x000e220000000a00 */
[C---:B------:R-:W-:Y:S01]  /*0b20*/  @!P0 SHF.L.U32 R27, R12.reuse, 0x1, RZ ;  /* 0x000000010c1b8819 */ /* 0x040fe200000006ff */
[----:B------:R-:W-:Y:S01]  /*0b30*/  @!P2 IMAD R10, R23, R34, RZ ;  /* 0x00000022170aa224 */ /* 0x000fe200078e02ff */
[----:B------:R-:W-:Y:S01]  /*0b40*/  @!P0 SHF.L.U64.HI R2, R12, 0x1, R13 ;  /* 0x000000010c028819 */ /* 0x000fe2000001020d */
[----:B------:R0:W2:Y:S01]  /*0b50*/  @!P4 LDG.E R68, desc[UR6][R8.64] ;  /* 0x000000060844c981 */ /* 0x0000a2000c1e1900 */
[----:B------:R-:W-:Y:S02]  /*0b60*/  @!P0 IADD3 R6, P3, PT, R27, R28, RZ ;  /* 0x0000001c1b068210 */ /* 0x000fe40007f7e0ff */
[----:B------:R-:W-:Y:S02]  /*0b70*/  IADD3 R19, PT, PT, R11, 0xe0, RZ ;  /* 0x000000e00b137810 */ /* 0x000fe40007ffe0ff */
[----:B------:R-:W-:Y:S02]  /*0b80*/  @!P2 MOV R12, R120 ;  /* 0x00000078000ca202 */ /* 0x000fe40000000f00 */
[----:B------:R-:W-:-:S02]  /*0b90*/  @!P2 MOV R13, R123 ;  /* 0x0000007b000da202 */ /* 0x000fc40000000f00 */
[----:B------:R-:W-:Y:S02]  /*0ba0*/  @!P0 IADD3.X R7, PT, PT, R2, R29, RZ, P3, !PT ;  /* 0x0000001d02078210 */ /* 0x000fe40001ffe4ff */
[----:B------:R-:W0:Y:S01]  /*0bb0*/  @!P2 LDC.64 R28, c[0x0][0x398] ;  /* 0x0000e600ff1cab82 */ /* 0x000e220000000a00 */
[----:B------:R-:W-:Y:S01]  /*0bc0*/  ISETP.GE.U32.AND P3, PT, R19, UR8, PT ;  /* 0x0000000813007c0c */ /* 0x000fe2000bf66070 */
[C---:B-1----:R-:W-:Y:S01]  /*0bd0*/  @!P2 IMAD R5, R15.reuse, R35, R10 ;  /* 0x000000230f05a224 */ /* 0x042fe200078e020a */
[----:B------:R-:W-:Y:S01]  /*0be0*/  SHF.R.S32.HI R21, RZ, 0x1f, R19 ;  /* 0x0000001fff157819 */ /* 0x000fe20000011413 */
[----:B------:R-:W-:Y:S01]  /*0bf0*/  @!P2 IMAD.WIDE.U32 R12, R15, R34, R12 ;  /* 0x000000220f0ca225 */ /* 0x000fe200078e000c */
[----:B0-----:R-:W-:Y:S01]  /*0c00*/  @!P0 IADD3 R4, P4, PT, R27, R30, RZ ;  /* 0x0000001e1b048210 */ /* 0x001fe20007f9e0ff */
[----:B------:R0:W2:Y:S01]  /*0c10*/  @!P0 LDG.E R67, desc[UR6][R6.64] ;  /* 0x0000000606438981 */ /* 0x0000a2000c1e1900 */
[----:B------:R-:W-:Y:S01]  /*0c20*/  ISETP.GE.AND.EX P3, PT, R21, UR9, PT, P3 ;  /* 0x0000000915007c0c */ /* 0x000fe2000bf66330 */
[----:B------:R-:W-:Y:S01]  /*0c30*/  @!P1 IMAD R8, R25, R36, RZ ;  /* 0x0000002419089224 */ /* 0x000fe200078e02ff */
[----:B------:R-:W-:-:S02]  /*0c40*/  @!P2 IADD3 R9, PT, PT, R13, R5, RZ ;  /* 0x000000050d09a210 */ /* 0x000fc40007ffe0ff */
[----:B------:R-:W-:Y:S01]  /*0c50*/  @!P2 SHF.L.U32 R25, R12, 0x1, RZ ;  /* 0x000000010c19a819 */ /* 0x000fe200000006ff */
[----:B------:R-:W-:Y:S01]  /*0c60*/  @!P1 IMAD R27, R17, R37, R8 ;  /* 0x00000025111b9224 */ /* 0x000fe200078e0208 */
[----:B------:R-:W-:Y:S02]  /*0c70*/  @!P0 IADD3.X R5, PT, PT, R2, R31, RZ, P4, !PT ;  /* 0x0000001f02058210 */ /* 0x000fe400027fe4ff */
[----:B------:R-:W-:Y:S01]  /*0c80*/  @!P2 SHF.L.U64.HI R2, R12, 0x1, R9 ;  /* 0x000000010c02a819 */ /* 0x000fe20000010209 */
[----:B------:R-:W1:Y:S01]  /*0c90*/  @!P1 LDC.64 R30, c[0x0][0x3a0] ;  /* 0x0000e800ff1e9b82 */ /* 0x000e620000000a00 */
[----:B------:R-:W-:Y:S01]  /*0ca0*/  @!P2 IADD3 R8, P4, PT, R25, R32, RZ ;  /* 0x000000201908a210 */ /* 0x000fe20007f9e0ff */
[----:B------:R1:W2:Y:S01]  /*0cb0*/  @!P0 LDG.E R66, desc[UR6][R4.64] ;  /* 0x0000000604428981 */ /* 0x0002a2000c1e1900 */
[----:B------:R-:W-:Y:S02]  /*0cc0*/  @!P1 MOV R12, R120 ;  /* 0x00000078000c9202 */ /* 0x000fe40000000f00 */
[----:B------:R-:W-:-:S02]  /*0cd0*/  @!P1 MOV R13, R123 ;  /* 0x0000007b000d9202 */ /* 0x000fc40000000f00 */
[----:B------:R-:W-:Y:S01]  /*0ce0*/  IADD3 R15, PT, PT, R11, 0x100, RZ ;  /* 0x000001000b0f7810 */ /* 0x000fe20007ffe0ff */
[----:B------:R-:W1:Y:S01]  /*0cf0*/  @!P3 LDC.64 R34, c[0x0][0x3f8] ;  /* 0x0000fe00ff22bb82 */ /* 0x000e620000000a00 */
[----:B------:R-:W-:Y:S01]  /*0d00*/  @!P2 IADD3.X R9, PT, PT, R2, R33, RZ, P4, !PT ;  /* 0x000000210209a210 */ /* 0x000fe200027fe4ff */
[----:B------:R-:W-:Y:S01]  /*0d10*/  @!P1 IMAD.WIDE.U32 R12, R17, R36, R12 ;  /* 0x00000024110c9225 */ /* 0x000fe200078e000c */
[----:B------:R-:W-:Y:S02]  /*0d20*/  ISETP.GE.U32.AND P4, PT, R15, UR8, PT ;  /* 0x000000080f007c0c */ /* 0x000fe4000bf86070 */
[----:B------:R-:W-:Y:S01]  /*0d30*/  SHF.R.S32.HI R23, RZ, 0x1f, R15 ;  /* 0x0000001fff177819 */ /* 0x000fe2000001140f */
[----:B------:R1:W2:Y:S02]  /*0d40*/  @!P2 LDG.E R65, desc[UR6][R8.64] ;  /* 0x000000060841a981 */ /* 0x0002a4000c1e1900 */
[----:B------:R-:W1:Y:S01]  /*0d50*/  @!P1 LDC.64 R32, c[0x0][0x398] ;  /* 0x0000e600ff209b82 */ /* 0x000e620000000a00 */
[----:B------:R-:W-:-:S02]  /*0d60*/  ISETP.GE.AND.EX P4, PT, R23, UR9, PT, P4 ;  /* 0x0000000917007c0c */ /* 0x000fc4000bf86340 */
[----:B0-----:R-:W-:Y:S02]  /*0d70*/  @!P2 IADD3 R6, P0, PT, R25, R28, RZ ;  /* 0x0000001c1906a210 */ /* 0x001fe40007f1e0ff */
[----:B------:R-:W-:Y:S02]  /*0d80*/  @!P1 IADD3 R25, PT, PT, R13, R27, RZ ;  /* 0x0000001b0d199210 */ /* 0x000fe40007ffe0ff */
[----:B------:R-:W-:Y:S01]  /*0d90*/  IADD3 R17, PT, PT, R11, 0x120, RZ ;  /* 0x000001200b117810 */ /* 0x000fe20007ffe0ff */
[----:B------:R-:W0:Y:S01]  /*0da0*/  @!P3 LDC.64 R36, c[0x0][0x398] ;  /* 0x0000e600ff24bb82 */ /* 0x000e220000000a00 */
[----:B------:R-:W-:Y:S02]  /*0db0*/  @!P2 IADD3.X R7, PT, PT, R2, R29, RZ, P0, !PT ;  /* 0x0000001d0207a210 */ /* 0x000fe400007fe4ff */
[C---:B------:R-:W-:Y:S02]  /*0dc0*/  @!P1 SHF.L.U64.HI R2, R12.reuse, 0x1, R25 ;  /* 0x000000010c029819 */ /* 0x040fe40000010219 */
[----:B------:R-:W-:Y:S01]  /*0dd0*/  ISETP.GE.U32.AND P5, PT, R17, UR8, PT ;  /* 0x0000000811007c0c */ /* 0x000fe2000bfa6070 */
[----:B------:R0:W2:Y:S01]  /*0de0*/  @!P2 LDG.E R64, desc[UR6][R6.64] ;  /* 0x000000060640a981 */ /* 0x0000a2000c1e1900 */
[----:B------:R-:W-:Y:S01]  /*0df0*/  SHF.R.S32.HI R25, RZ, 0x1f, R17 ;  /* 0x0000001fff197819 */ /* 0x000fe20000011411 */
[----:B------:R-:W0:Y:S01]  /*0e00*/  @!P4 LDC.64 R26, c[0x0][0x3f8] ;  /* 0x0000fe00ff1acb82 */ /* 0x000e220000000a00 */
[----:B------:R-:W-:-:S02]  /*0e10*/  @!P1 SHF.L.U32 R13, R12, 0x1, RZ ;  /* 0x000000010c0d9819 */ /* 0x000fc400000006ff */
[----:B------:R-:W-:Y:S02]  /*0e20*/  ISETP.GE.AND.EX P5, PT, R25, UR9, PT, P5 ;  /* 0x0000000919007c0c */ /* 0x000fe4000bfa6350 */
[----:B-1----:R-:W-:Y:S01]  /*0e30*/  @!P1 IADD3 R4, P0, PT, R13, R30, RZ ;  /* 0x0000001e0d049210 */ /* 0x002fe20007f1e0ff */
[----:B------:R-:W-:Y:S01]  /*0e40*/  @!P3 IMAD R10, R21, R34, RZ ;  /* 0x00000022150ab224 */ /* 0x000fe200078e02ff */
[----:B------:R-:W-:Y:S01]  /*0e50*/  @!P3 MOV R12, R120 ;  /* 0x00000078000cb202 */ /* 0x000fe20000000f00 */
[----:B------:R-:W1:Y:S01]  /*0e60*/  @!P3 LDC.64 R28, c[0x0][0x3a0] ;  /* 0x0000e800ff1cbb82 */ /* 0x000e620000000a00 */
[----:B------:R-:W-:Y:S02]  /*0e70*/  @!P1 IADD3 R8, P2, PT, R13, R32, RZ ;  /* 0x000000200d089210 */ /* 0x000fe40007f5e0ff */
[----:B------:R-:W-:Y:S01]  /*0e80*/  @!P3 MOV R13, R123 ;  /* 0x0000007b000db202 */ /* 0x000fe20000000f00 */
[C---:B------:R-:W-:Y:S02]  /*0e90*/  @!P3 IMAD R21, R19.reuse, R35, R10 ;  /* 0x000000231315b224 */ /* 0x040fe400078e020a */
[----:B------:R-:W-:-:S02]  /*0ea0*/  @!P3 IMAD.WIDE.U32 R12, R19, R34, R12 ;  /* 0x00000022130cb225 */ /* 0x000fc400078e000c */
[----:B------:R-:W3:Y:S08]  /*0eb0*/  @!P5 LDC.64 R38, c[0x0][0x398] ;  /* 0x0000e600ff26db82 */ /* 0x000ef00000000a00 */
[----:B------:R-:W3:Y:S01]  /*0ec0*/  @!P5 LDC.64 R34, c[0x0][0x3f8] ;  /* 0x0000fe00ff22db82 */ /* 0x000ee20000000a00 */
[----:B------:R-:W-:Y:S01]  /*0ed0*/  @!P1 IADD3.X R5, PT, PT, R2, R31, RZ, P0, !PT ;  /* 0x0000001f02059210 */ /* 0x000fe200007fe4ff */
[----:B0-----:R-:W-:Y:S01]  /*0ee0*/  @!P4 IMAD R10, R23, R26, RZ ;  /* 0x0000001a170ac224 */ /* 0x001fe200078e02ff */
[----:B------:R-:W-:-:S02]  /*0ef0*/  IADD3 R23, PT, PT, R11, 0x140, RZ ;  /* 0x000001400b177810 */ /* 0x000fc40007ffe0ff */
[----:B------:R-:W-:Y:S01]  /*0f00*/  @!P1 IADD3.X R9, PT, PT, R2, R33, RZ, P2, !PT ;  /* 0x0000002102099210 */ /* 0x000fe200017fe4ff */
[----:B------:R0:W2:Y:S01]  /*0f10*/  @!P1 LDG.E R63, desc[UR6][R4.64] ;  /* 0x00000006043f9981 */ /* 0x0000a2000c1e1900 */
[----:B------:R-:W-:Y:S01]  /*0f20*/  ISETP.GE.U32.AND P2, PT, R23, UR8, PT ;  /* 0x0000000817007c0c */ /* 0x000fe2000bf46070 */
[----:B------:R-:W5:Y:S01]  /*0f30*/  @!P4 LDC.64 R30, c[0x0][0x3a0] ;  /* 0x0000e800ff1ecb82 */ /* 0x000f620000000a00 */
[----:B------:R-:W-:Y:S01]  /*0f40*/  SHF.R.S32.HI R19, RZ, 0x1f, R23 ;  /* 0x0000001fff137819 */ /* 0x000fe20000011417 */
[----:B------:R3:W2:Y:S01]  /*0f50*/  @!P1 LDG.E R62, desc[UR6][R8.64] ;  /* 0x00000006083e9981 */ /* 0x0006a2000c1e1900 */
[----:B------:R-:W-:Y:S02]  /*0f60*/  @!P3 IADD3 R7, PT, PT, R13, R21, RZ ;  /* 0x000000150d07b210 */ /* 0x000fe40007ffe0ff */
[----:B------:R-:W-:Y:S02]  /*0f70*/  @!P3 SHF.L.U32 R13, R12, 0x1, RZ ;  /* 0x000000010c0db819 */ /* 0x000fe400000006ff */
[----:B0-----:R-:W-:Y:S01]  /*0f80*/  @!P4 MOV R4, R120 ;  /* 0x000000780004c202 */ /* 0x001fe20000000f00 */
[----:B------:R-:W-:Y:S01]  /*0f90*/  @!P4 IMAD R27, R15, R27, R10 ;  /* 0x0000001b0f1bc224 */ /* 0x000fe200078e020a */
[----:B------:R-:W-:Y:S01]  /*0fa0*/  @!P4 MOV R5, R123 ;  /* 0x0000007b0005c202 */ /* 0x000fe20000000f00 */
[----:B------:R-:W0:Y:S01]  /*0fb0*/  @!P4 LDC.64 R32, c[0x0][0x398] ;  /* 0x0000e600ff20cb82 */ /* 0x000e220000000a00 */
[----:B------:R-:W-:-:S02]  /*0fc0*/  ISETP.GE.AND.EX P2, PT, R19, UR9, PT, P2 ;  /* 0x0000000913007c0c */ /* 0x000fc4000bf46320 */
[----:B------:R-:W-:Y:S01]  /*0fd0*/  @!P3 SHF.L.U64.HI R2, R12, 0x1, R7 ;  /* 0x000000010c02b819 */ /* 0x000fe20000010207 */
[----:B------:R-:W-:Y:S01]  /*0fe0*/  @!P4 IMAD.WIDE.U32 R4, R15, R26, R4 ;  /* 0x0000001a0f04c225 */ /* 0x000fe200078e0004 */
[C---:B-1----:R-:W-:Y:S02]  /*0ff0*/  @!P3 IADD3 R6, P0, PT, R13.reuse, R28, RZ ;  /* 0x0000001c0d06b210 */ /* 0x042fe40007f1e0ff */
[----:B------:R-:W-:Y:S01]  /*1000*/  @!P3 IADD3 R12, P1, PT, R13, R36, RZ ;  /* 0x000000240d0cb210 */ /* 0x000fe20007f3e0ff */
[----:B---3--:R-:W-:Y:S01]  /*1010*/  @!P5 IMAD R8, R25, R34, RZ ;  /* 0x000000221908d224 */ /* 0x008fe200078e02ff */
[----:B------:R-:W-:Y:S02]  /*1020*/  IADD3 R25, PT, PT, R11, 0x160, RZ ;  /* 0x000001600b197810 */ /* 0x000fe40007ffe0ff */
[C---:B------:R-:W-:Y:S02]  /*1030*/  @!P3 IADD3.X R7, PT, PT, R2.reuse, R29, RZ, P0, !PT ;  /* 0x0000001d0207b210 */ /* 0x040fe400007fe4ff */
[----:B------:R-:W-:Y:S01]  /*1040*/  @!P3 IADD3.X R13, PT, PT, R2, R37, RZ, P1, !PT ;  /* 0x00000025020db210 */ /* 0x000fe20000ffe4ff */
[----:B------:R-:W1:Y:S01]  /*1050*/  @!P2 LDC.64 R40, c[0x0][0x3f8] ;  /* 0x0000fe00ff28ab82 */ /* 0x000e620000000a00 */
[----:B------:R-:W-:-:S02]  /*1060*/  @!P4 IADD3 R5, PT, PT, R5, R27, RZ ;  /* 0x0000001b0505c210 */ /* 0x000fc40007ffe0ff */
[----:B------:R-:W-:Y:S02]  /*1070*/  ISETP.GE.U32.AND P0, PT, R25, UR8, PT ;  /* 0x0000000819007c0c */ /* 0x000fe4000bf06070 */
[----:B------:R-:W-:-:S03]  /*1080*/  SHF.R.S32.HI R27, RZ, 0x1f, R25 ;  /* 0x0000001fff1b7819 */ /* 0x000fc60000011419 */
[----:B------:R-:W3:Y:S01]  /*1090*/  @!P5 LDC.64 R36, c[0x0][0x3a0] ;  /* 0x0000e800ff24db82 */ /* 0x000ee20000000a00 */
[----:B------:R-:W-:Y:S02]  /*10a0*/  MOV R21, RZ ;  /* 0x000000ff00157202 */ /* 0x000fe40000000f00 */
[----:B------:R-:W-:Y:S02]  /*10b0*/  ISETP.GE.AND.EX P0, PT, R27, UR9, PT, P0 ;  /* 0x000000091b007c0c */ /* 0x000fe4000bf06300 */
[C---:B------:R-:W-:Y:S02]  /*10c0*/  @!P4 SHF.L.U32 R15, R4.reuse, 0x1, RZ ;  /* 0x00000001040fc819 */ /* 0x040fe400000006ff */
[----:B------:R0:W2:Y:S01]  /*10d0*/  @!P3 LDG.E R21, desc[UR6][R6.64] ;  /* 0x000000060615b981 */ /* 0x0000a2000c1e1900 */
[----:B------:R-:W-:Y:S01]  /*10e0*/  @!P5 IMAD R29, R17, R35, R8 ;  /* 0x00000023111dd224 */ /* 0x000fe200078e0208 */
[----:B------:R-:W-:Y:S02]  /*10f0*/  @!P4 SHF.L.U64.HI R2, R4, 0x1, R5 ;  /* 0x000000010402c819 */ /* 0x000fe40000010205 */
[----:B-----5:R-:W-:-:S05]  /*1100*/  @!P4 IADD3 R8, P1, PT, R15, R30, RZ ;  /* 0x0000001e0f08c210 */ /* 0x020fca0007f3e0ff */
[----:B------:R-:W5:Y:S01]  /*1110*/  @!P0 LDC.64 R42, c[0x0][0x3f8] ;  /* 0x0000fe00ff2a8b82 */ /* 0x000f620000000a00 */
[----:B0-----:R-:W-:Y:S02]  /*1120*/  @!P5 MOV R6, R120 ;  /* 0x000000780006d202 */ /* 0x001fe40000000f00 */
[----:B------:R-:W-:Y:S02]  /*1130*/  @!P5 MOV R7, R123 ;  /* 0x0000007b0007d202 */ /* 0x000fe40000000f00 */
[----:B------:R-:W-:Y:S02]  /*1140*/  CS2R R4, SRZ ;  /* 0x0000000000047805 */ /* 0x000fe4000001ff00 */
[----:B------:R-:W-:Y:S01]  /*1150*/  @!P4 IADD3.X R9, PT, PT, R2, R31, RZ, P1, !PT ;  /* 0x0000001f0209c210 */ /* 0x000fe20000ffe4ff */
[----:B------:R-:W-:Y:S01]  /*1160*/  @!P5 IMAD.WIDE.U32 R6, R17, R34, R6 ;  /* 0x000000221106d225 */ /* 0x000fe200078e0006 */
[----:B------:R-:W-:Y:S01]  /*1170*/  @!P4 IADD3 R14, P1, PT, R15, R32, RZ ;  /* 0x000000200f0ec210 */ /* 0x000fe20007f3e0ff */
[----:B------:R-:W0:Y:S01]  /*1180*/  @!P2 LDC.64 R34, c[0x0][0x398] ;  /* 0x0000e600ff22ab82 */ /* 0x000e220000000a00 */
[----:B------:R3:W2:Y:S02]  /*1190*/  @!P3 LDG.E R4, desc[UR6][R12.64] ;  /* 0x000000060c04b981 */ /* 0x0006a4000c1e1900 */
[----:B------:R-:W-:-:S02]  /*11a0*/  @!P5 IADD3 R7, PT, PT, R7, R29, RZ ;  /* 0x0000001d0707d210 */ /* 0x000fc40007ffe0ff */
[----:B------:R-:W-:Y:S01]  /*11b0*/  @!P5 SHF.L.U32 R17, R6, 0x1, RZ ;  /* 0x000000010611d819 */ /* 0x000fe200000006ff */
[----:B-1----:R-:W-:Y:S01]  /*11c0*/  @!P2 IMAD R10, R19, R40, RZ ;  /* 0x00000028130aa224 */ /* 0x002fe200078e02ff */
[----:B------:R-:W-:Y:S01]  /*11d0*/  @!P4 IADD3.X R15, PT, PT, R2, R33, RZ, P1, !PT ;  /* 0x00000021020fc210 */ /* 0x000fe20000ffe4ff */
[----:B------:R1:W2:Y:S01]  /*11e0*/  @!P4 LDG.E R5, desc[UR6][R8.64] ;  /* 0x000000060805c981 */ /* 0x0002a2000c1e1900 */
[----:B------:R-:W-:Y:S01]  /*11f0*/  @!P5 SHF.L.U64.HI R2, R6, 0x1, R7 ;  /* 0x000000010602d819 */ /* 0x000fe20000010207 */
[----:B------:R-:W4:Y:S01]  /*1200*/  @!P2 LDC.64 R32, c[0x0][0x3a0] ;  /* 0x0000e800ff20ab82 */ /* 0x000f220000000a00 */
[----:B---3--:R-:W-:Y:S02]  /*1210*/  @!P5 IADD3 R12, P1, PT, R17, R36, RZ ;  /* 0x00000024110cd210 */ /* 0x008fe40007f3e0ff */
[----:B------:R-:W-:Y:S02]  /*1220*/  IADD3 R31, PT, PT, R11, 0x180, RZ ;  /* 0x000001800b1f7810 */ /* 0x000fe40007ffe0ff */
[----:B------:R-:W-:-:S02]  /*1230*/  @!P5 IADD3.X R13, PT, PT, R2, R37, RZ, P1, !PT ;  /* 0x00000025020dd210 */ /* 0x000fc40000ffe4ff */
[----:B------:R-:W-:Y:S02]  /*1240*/  ISETP.GE.U32.AND P1, PT, R31, UR8, PT ;  /* 0x000000081f007c0c */ /* 0x000fe4000bf26070 */
[----:B------:R-:W-:Y:S02]  /*1250*/  SHF.R.S32.HI R29, RZ, 0x1f, R31 ;  /* 0x0000001fff1d7819 */ /* 0x000fe4000001141f */
[----:B------:R-:W-:Y:S02]  /*1260*/  @!P2 MOV R18, R120 ;  /* 0x000000780012a202 */ /* 0x000fe40000000f00 */
[----:B------:R-:W-:Y:S02]  /*1270*/  @!P2 MOV R19, R123 ;  /* 0x0000007b0013a202 */ /* 0x000fe40000000f00 */
[----:B------:R-:W-:Y:S02]  /*1280*/  CS2R R6, SRZ ;  /* 0x0000000000067805 */ /* 0x000fe4000001ff00 */
[----:B------:R-:W-:Y:S01]  /*1290*/  ISETP.GE.AND.EX P1, PT, R29, UR9, PT, P1 ;  /* 0x000000091d007c0c */ /* 0x000fe2000bf26310 */
[----:B-1----:R-:W-:-:S02]  /*12a0*/  @!P2 IMAD R9, R23, R41, R10 ;  /* 0x000000291709a224 */ /* 0x002fc400078e020a */
[----:B------:R-:W-:Y:S01]  /*12b0*/  @!P2 IMAD.WIDE.U32 R18, R23, R40, R18 ;  /* 0x000000281712a225 */ /* 0x000fe200078e0012 */
[----:B------:R-:W-:Y:S01]  /*12c0*/  @!P5 IADD3 R16, P3, PT, R17, R38, RZ ;  /* 0x000000261110d210 */ /* 0x000fe20007f7e0ff */
[----:B------:R1:W3:Y:S02]  /*12d0*/  @!P5 LDG.E R7, desc[UR6][R12.64] ;  /* 0x000000060c07d981 */ /* 0x0002e4000c1e1900 */
[----:B-----5:R-:W-:Y:S01]  /*12e0*/  @!P0 IMAD R10, R27, R42, RZ ;  /* 0x0000002a1b0a8224 */ /* 0x020fe200078e02ff */
[----:B------:R-:W-:Y:S01]  /*12f0*/  @!P2 IADD3 R9, PT, PT, R19, R9, RZ ;  /* 0x000000091309a210 */ /* 0x000fe20007ffe0ff */
[----:B------:R4:W5:Y:S01]  /*1300*/  @!P4 LDG.E R6, desc[UR6][R14.64] ;  /* 0x000000060e06c981 */ /* 0x000962000c1e1900 */
[----:B------:R-:W-:Y:S02]  /*1310*/  @!P2 SHF.L.U32 R19, R18, 0x1, RZ ;  /* 0x000000011213a819 */ /* 0x000fe400000006ff */
[----:B-1----:R-:W-:Y:S02]  /*1320*/  @!P0 MOV R12, R120 ;  /* 0x00000078000c8202 */ /* 0x002fe40000000f00 */
[----:B------:R-:W-:Y:S01]  /*1330*/  @!P0 MOV R13, R123 ;  /* 0x0000007b000d8202 */ /* 0x000fe20000000f00 */
[C---:B------:R-:W-:Y:S01]  /*1340*/  @!P0 IMAD R23, R25.reuse, R43, R10 ;  /* 0x0000002b19178224 */ /* 0x040fe200078e020a */
[----:B------:R-:W-:Y:S01]  /*1350*/  @!P5 IADD3.X R17, PT, PT, R2, R39, RZ, P3, !PT ;  /* 0x000000270211d210 */ /* 0x000fe20001ffe4ff */
[----:B------:R-:W1:Y:S01]  /*1360*/  @!P0 LDC.64 R26, c[0x0][0x3a0] ;  /* 0x0000e800ff1a8b82 */ /* 0x000e620000000a00 */
[----:B------:R-:W-:Y:S01]  /*1370*/  MOV R8, RZ ;  /* 0x000000ff00087202 */ /* 0x000fe20000000f00 */
[----:B------:R-:W-:Y:S01]  /*1380*/  @!P0 IMAD.WIDE.U32 R12, R25, R42, R12 ;  /* 0x0000002a190c8225 */ /* 0x000fe200078e000c */
[----:B------:R-:W-:-:S02]  /*1390*/  @!P2 SHF.L.U64.HI R2, R18, 0x1, R9 ;  /* 0x000000011202a819 */ /* 0x000fc40000010209 */
[----:B0-----:R-:W-:-:S03]  /*13a0*/  @!P2 IADD3 R18, P4, PT, R19, R34, RZ ;  /* 0x000000221312a210 */ /* 0x001fc60007f9e0ff */
[----:B------:R-:W0:Y:S01]  /*13b0*/  @!P1 LDC.64 R38, c[0x0][0x3f8] ;  /* 0x0000fe00ff269b82 */ /* 0x000e220000000a00 */
[----:B----4-:R-:W-:Y:S01]  /*13c0*/  @!P2 IADD3 R14, P3, PT, R19, R32, RZ ;  /* 0x00000020130ea210 */ /* 0x010fe20007f7e0ff */
[----:B------:R4:W5:Y:S01]  /*13d0*/  @!P5 LDG.E R8, desc[UR6][R16.64] ;  /* 0x000000061008d981 */ /* 0x000962000c1e1900 */
[C---:B------:R-:W-:Y:S02]  /*13e0*/  @!P2 IADD3.X R19, PT, PT, R2.reuse, R35, RZ, P4, !PT ;  /* 0x000000230213a210 */ /* 0x040fe400027fe4ff */
[----:B------:R-:W-:Y:S02]  /*13f0*/  @!P0 IADD3 R13, PT, PT, R13, R23, RZ ;  /* 0x000000170d0d8210 */ /* 0x000fe40007ffe0ff */
[----:B------:R-:W-:Y:S01]  /*1400*/  IADD3 R45, PT, PT, R11, 0x1a0, RZ ;  /* 0x000001a00b2d7810 */ /* 0x000fe20007ffe0ff */
[----:B------:R-:W4:Y:S01]  /*1410*/  @!P0 LDC.64 R34, c[0x0][0x398] ;  /* 0x0000e600ff228b82 */ /* 0x000f220000000a00 */
[----:B------:R-:W-:Y:S02]  /*1420*/  ISETP.NE.AND P5, PT, RZ, UR4, PT ;  /* 0x00000004ff007c0c */ /* 0x000fe4000bfa5270 */
[----:B------:R-:W-:-:S02]  /*1430*/  @!P2 IADD3.X R15, PT, PT, R2, R33, RZ, P3, !PT ;  /* 0x00000021020fa210 */ /* 0x000fc40001ffe4ff */
[C---:B------:R-:W-:Y:S02]  /*1440*/  @!P0 SHF.L.U32 R33, R12.reuse, 0x1, RZ ;  /* 0x000000010c218819 */ /* 0x040fe400000006ff */
[----:B------:R-:W-:Y:S01]  /*1450*/  @!P0 SHF.L.U64.HI R12, R12, 0x1, R13 ;  /* 0x000000010c0c8819 */ /* 0x000fe2000001020d */
[----:B------:R-:W4:Y:S01]  /*1460*/  LDC.64 R22, c[0x0][0x3b8] ;  /* 0x0000ee00ff167b82 */ /* 0x000f220000000a00 */
[----:B------:R-:W-:Y:S02]  /*1470*/  ISETP.GE.U32.AND P3, PT, R45, UR8, PT ;  /* 0x000000082d007c0c */ /* 0x000fe4000bf66070 */
[----:B------:R-:W-:-:S04]  /*1480*/  SHF.R.S32.HI R13, RZ, 0x1f, R45 ;  /* 0x0000001fff0d7819 */ /* 0x000fc8000001142d */
[----:B------:R-:W-:Y:S01]  /*1490*/  ISETP.GE.AND.EX P3, PT, R13, UR9, PT, P3 ;  /* 0x000000090d007c0c */ /* 0x000fe2000bf66330 */
[----:B------:R-:W4:Y:S01]  /*14a0*/  @P5 LDC.64 R24, c[0x0][0x3b0] ;  /* 0x0000ec00ff185b82 */ /* 0x000f220000000a00 */
[----:B------:R-:W-:Y:S02]  /*14b0*/  MOV R9, RZ ;  /* 0x000000ff00097202 */ /* 0x000fe40000000f00 */
[----:B------:R-:W-:Y:S02]  /*14c0*/  MOV R10, RZ ;  /* 0x000000ff000a7202 */ /* 0x000fe40000000f00 */
[----:B------:R-:W-:Y:S01]  /*14d0*/  IADD3 R47, PT, PT, R11, 0x1c0, RZ ;  /* 0x000001c00b2f7810 */ /* 0x000fe20007ffe0ff */
[----:B0-----:R-:W-:Y:S01]  /*14e0*/  @!P1 IMAD R2, R29, R38, RZ ;  /* 0x000000261d029224 */ /* 0x001fe200078e02ff */
[----:B------:R0:W5:Y:S01]  /*14f0*/  @!P2 LDG.E R9, desc[UR6][R14.64] ;  /* 0x000000060e09a981 */ /* 0x000162000c1e1900 */
[----:B-1----:R-:W-:Y:S01]  /*1500*/  @!P0 IADD3 R26, P6, PT, R33, R26, RZ ;  /* 0x0000001a211a8210 */ /* 0x002fe20007fde0ff */
[----:B----4-:R-:W1:Y:S01]  /*1510*/  @!P1 LDC.64 R16, c[0x0][0x3a0] ;  /* 0x0000e800ff109b82 */ /* 0x010e620000000a00 */
[----:B------:R-:W-:Y:S01]  /*1520*/  ISETP.GE.U32.AND P4, PT, R47, UR8, PT ;  /* 0x000000082f007c0c */ /* 0x000fe2000bf86070 */
[----:B------:R4:W5:Y:S01]  /*1530*/  @!P2 LDG.E R10, desc[UR6][R18.64] ;  /* 0x00000006120aa981 */ /* 0x000962000c1e1900 */
[----:B------:R-:W-:-:S02]  /*1540*/  SHF.R.S32.HI R51, RZ, 0x1f, R47 ;  /* 0x0000001fff337819 */ /* 0x000fc4000001142f */
[----:B------:R-:W-:Y:S02]  /*1550*/  @!P1 MOV R28, R120 ;  /* 0x00000078001c9202 */ /* 0x000fe40000000f00 */
[----:B------:R-:W-:Y:S01]  /*1560*/  @!P1 MOV R29, R123 ;  /* 0x0000007b001d9202 */ /* 0x000fe20000000f00 */
[----:B0-----:R-:W0:Y:S01]  /*1570*/  @!P1 LDC.64 R14, c[0x0][0x398] ;  /* 0x0000e600ff0e9b82 */ /* 0x001e220000000a00 */
[----:B------:R-:W-:Y:S02]  /*1580*/  IADD3 R20, PT, PT, R11, 0x1e0, RZ ;  /* 0x000001e00b147810 */ /* 0x000fe40007ffe0ff */
[----:B------:R-:W-:Y:S02]  /*1590*/  ISETP.GE.AND.EX P4, PT, R51, UR9, PT, P4 ;  /* 0x0000000933007c0c */ /* 0x000fe4000bf86340 */
[----:B------:R-:W-:-:S03]  /*15a0*/  @!P0 IADD3.X R27, PT, PT, R12, R27, RZ, P6, !PT ;  /* 0x0000001b0c1b8210 */ /* 0x000fc600037fe4ff */
[----:B----4-:R-:W4:Y:S01]  /*15b0*/  @!P3 LDC.64 R18, c[0x0][0x3f8] ;  /* 0x0000fe00ff12bb82 */ /* 0x010f220000000a00 */
[----:B------:R-:W-:Y:S01]  /*15c0*/  MOV R11, RZ ;  /* 0x000000ff000b7202 */ /* 0x000fe20000000f00 */
[----:B------:R-:W-:Y:S01]  /*15d0*/  @!P1 IMAD.WIDE.U32 R28, R31, R38, R28 ;  /* 0x000000261f1c9225 */ /* 0x000fe200078e001c */
[----:B------:R-:W-:-:S03]  /*15e0*/  @!P0 IADD3 R30, P6, PT, R33, R34, RZ ;  /* 0x00000022211e8210 */ /* 0x000fc60007fde0ff */
[----:B------:R-:W-:Y:S01]  /*15f0*/  @!P1 IMAD R33, R31, R39, R2 ;  /* 0x000000271f219224 */ /* 0x000fe200078e0202 */
[----:B------:R-:W-:Y:S01]  /*1600*/  LOP3.LUT R2, R77, 0xffff, RZ, 0xc0, !PT ;  /* 0x0000ffff4d027812 */ /* 0x000fe200078ec0ff */
[----:B------:R1:W5:Y:S01]  /*1610*/  @!P0 LDG.E R11, desc[UR6][R26.64] ;  /* 0x000000061a0b8981 */ /* 0x000362000c1e1900 */
[----:B------:R-:W-:Y:S01]  /*1620*/  @!P0 IADD3.X R31, PT, PT, R12, R35, RZ, P6, !PT ;  /* 0x000000230c1f8210 */ /* 0x000fe200037fe4ff */
[----:B------:R-:W-:Y:S01]  /*1630*/  IMAD.WIDE R22, R79, 0x8, R22 ;  /* 0x000000084f167825 */ /* 0x000fe200078e0216 */
[----:B------:R-:W-:Y:S02]  /*1640*/  MOV R12, RZ ;  /* 0x000000ff000c7202 */ /* 0x000fe40000000f00 */
[----:B------:R-:W-:Y:S01]  /*1650*/  @!P1 SHF.L.U32 R41, R28, 0x1, RZ ;  /* 0x000000011c299819 */ /* 0x000fe200000006ff */
[----:B------:R-:W-:Y:S01]  /*1660*/  IMAD R49, R119, 0x1c, R2 ;  /* 0x0000001c77317824 */ /* 0x000fe200078e0202 */
[----:B------:R-:W-:Y:S01]  /*1670*/  ISETP.GE.U32.AND P2, PT, R20, UR8, PT ;  /* 0x0000000814007c0c */ /* 0x000fe2000bf46070 */
[----:B------:R-:W5:Y:S01]  /*1680*/  LDG.E.64 R22, desc[UR6][R22.64] ;  /* 0x0000000616167981 */ /* 0x000f62000c1e1b00 */
[----:B-1----:R-:W-:-:S02]  /*1690*/  @!P1 IADD3 R27, PT, PT, R29, R33, RZ ;  /* 0x000000211d1b9210 */ /* 0x002fc40007ffe0ff */
[----:B------:R-:W-:Y:S01]  /*16a0*/  SHF.R.S32.HI R37, RZ, 0x1f, R20 ;  /* 0x0000001fff257819 */ /* 0x000fe20000011414 */
[----:B------:R1:W5:Y:S01]  /*16b0*/  @!P0 LDG.E R12, desc[UR6][R30.64] ;  /* 0x000000061e0c8981 */ /* 0x000362000c1e1900 */
[----:B------:R-:W-:Y:S02]  /*16c0*/  @!P1 SHF.L.U64.HI R36, R28, 0x1, R27 ;  /* 0x000000011c249819 */ /* 0x000fe4000001021b */
[----:B------:R-:W1:Y:S01]  /*16d0*/  @!P4 LDC.64 R28, c[0x0][0x3f8] ;  /* 0x0000fe00ff1ccb82 */ /* 0x000e620000000a00 */
[----:B------:R-:W-:Y:S01]  /*16e0*/  @P5 IMAD.WIDE R38, R49, 0x2, R24 ;  /* 0x0000000231265825 */ /* 0x000fe200078e0218 */
[----:B------:R-:W-:Y:S02]  /*16f0*/  ISETP.GE.AND.EX P2, PT, R37, UR9, PT, P2 ;  /* 0x0000000925007c0c */ /* 0x000fe4000bf46320 */
[----:B0-----:R-:W-:-:S04]  /*1700*/  @!P1 IADD3 R40, P6, PT, R41, R14, RZ ;  /* 0x0000000e29289210 */ /* 0x001fc80007fde0ff */
[----:B------:R-:W0:Y:S01]  /*1710*/  @!P3 LDC.64 R24, c[0x0][0x3a0] ;  /* 0x0000e800ff18bb82 */ /* 0x000e220000000a00 */
[----:B------:R-:W-:-:S07]  /*1720*/  @!P3 MOV R42, R120 ;  /* 0x00000078002ab202 */ /* 0x000fce0000000f00 */
[----:B------:R-:W0:Y:S01]  /*1730*/  @!P3 LDC.64 R26, c[0x0][0x398] ;  /* 0x0000e600ff1abb82 */ /* 0x000e220000000a00 */
[----:B------:R-:W-:Y:S01]  /*1740*/  @!P3 MOV R43, R123 ;  /* 0x0000007b002bb202 */ /* 0x000fe20000000f00 */
[----:B----4-:R-:W-:-:S06]  /*1750*/  @!P3 IMAD R14, R13, R18, RZ ;  /* 0x000000120d0eb224 */ /* 0x010fcc00078e02ff */
[----:B-1----:R-:W1:Y:S01]  /*1760*/  LDC.64 R30, c[0x0][0x3a8] ;  /* 0x0000ea00ff1e7b82 */ /* 0x002e620000000a00 */
[----:B------:R-:W-:Y:S01]  /*1770*/  @!P1 IADD3 R32, P0, PT, R41, R16, RZ ;  /* 0x0000001029209210 */ /* 0x000fe20007f1e0ff */
[C---:B------:R-:W-:Y:S01]  /*1780*/  @!P3 IMAD R19, R45.reuse, R19, R14 ;  /* 0x000000132d13b224 */ /* 0x040fe200078e020e */
[----:B------:R-:W4:Y:S01]  /*1790*/  @P5 LDG.E.U16 R34, desc[UR6][R38.64] ;  /* 0x0000000626225981 */ /* 0x000f22000c1e1500 */
[----:B------:R-:W-:Y:S01]  /*17a0*/  @!P3 IMAD.WIDE.U32 R42, R45, R18, R42 ;  /* 0x000000122d2ab225 */ /* 0x000fe200078e002a */
[----:B------:R-:W-:Y:S02]  /*17b0*/  @!P1 IADD3.X R33, PT, PT, R36, R17, RZ, P0, !PT ;  /* 0x0000001124219210 */ /* 0x000fe400007fe4ff */
[----:B------:R0:W4:Y:S01]  /*17c0*/  @P5 LDG.E.U16 R35, desc[UR6][R38.64+0x2] ;  /* 0x0000020626235981 */ /* 0x000122000c1e1500 */
[----:B------:R-:W1:Y:S01]  /*17d0*/  @!P2 LDC.64 R16, c[0x0][0x3f8] ;  /* 0x0000fe00ff10ab82 */ /* 0x000e620000000a00 */
[----:B------:R-:W-:Y:S02]  /*17e0*/  MOV R13, RZ ;  /* 0x000000ff000d7202 */ /* 0x000fe40000000f00 */
[----:B------:R-:W-:-:S02]  /*17f0*/  MOV R14, RZ ;  /* 0x000000ff000e7202 */ /* 0x000fc40000000f00 */
[----:B------:R-:W-:Y:S02]  /*1800*/  @!P1 IADD3.X R41, PT, PT, R36, R15, RZ, P6, !PT ;  /* 0x0000000f24299210 */ /* 0x000fe400037fe4ff */
[----:B0-----:R-:W-:Y:S01]  /*1810*/  @!P3 IADD3 R39, PT, PT, R43, R19, RZ ;  /* 0x000000132b27b210 */ /* 0x001fe20007ffe0ff */
[----:B------:R-:W-:Y:S01]  /*1820*/  @!P4 IMAD R38, R51, R28, RZ ;  /* 0x0000001c3326c224 */ /* 0x000fe200078e02ff */
[----:B------:R-:W0:Y:S01]  /*1830*/  @!P4 LDC.64 R18, c[0x0][0x3a0] ;  /* 0x0000e800ff12cb82 */ /* 0x000e220000000a00 */
[C---:B------:R-:W-:Y:S01]  /*1840*/  @!P3 SHF.L.U32 R15, R42.reuse, 0x1, RZ ;  /* 0x000000012a0fb819 */ /* 0x040fe200000006ff */
[----:B------:R1:W4:Y:S01]  /*1850*/  @!P1 LDG.E R13, desc[UR6][R32.64] ;  /* 0x00000006200d9981 */ /* 0x000322000c1e1900 */
[----:B------:R-:W-:Y:S02]  /*1860*/  @!P3 SHF.L.U64.HI R36, R42, 0x1, R39 ;  /* 0x000000012a24b819 */ /* 0x000fe40000010227 */
[----:B------:R-:W-:Y:S01]  /*1870*/  @!P4 MOV R42, R120 ;  /* 0x00000078002ac202 */ /* 0x000fe20000000f00 */
[----:B------:R1:W4:Y:S01]  /*1880*/  @!P1 LDG.E R14, desc[UR6][R40.64] ;  /* 0x00000006280e9981 */ /* 0x000322000c1e1900 */
[----:B------:R-:W-:-:S02]  /*1890*/  @!P4 MOV R43, R123 ;  /* 0x0000007b002bc202 */ /* 0x000fc40000000f00 */
[C---:B------:R-:W-:Y:S02]  /*18a0*/  @!P3 IADD3 R24, P0, PT, R15.reuse, R24, RZ ;  /* 0x000000180f18b210 */ /* 0x040fe40007f1e0ff */
[----:B------:R-:W-:Y:S01]  /*18b0*/  @!P3 IADD3 R26, P1, PT, R15, R26, RZ ;  /* 0x0000001a0f1ab210 */ /* 0x000fe20007f3e0ff */
[C---:B------:R-:W-:Y:S01]  /*18c0*/  @!P4 IMAD R15, R47.reuse, R29, R38 ;  /* 0x0000001d2f0fc224 */ /* 0x040fe200078e0226 */
[----:B-1----:R-:W1:Y:S01]  /*18d0*/  @!P2 LDC.64 R32, c[0x0][0x3a0] ;  /* 0x0000e800ff20ab82 */ /* 0x002e620000000a00 */
[----:B------:R-:W-:-:S04]  /*18e0*/  @!P4 IMAD.WIDE.U32 R42, R47, R28, R42 ;  /* 0x0000001c2f2ac225 */ /* 0x000fc800078e002a */
[----:B------:R-:W-:-:S03]  /*18f0*/  IMAD.WIDE R38, R49, 0x2, R30 ;  /* 0x0000000231267825 */ /* 0x000fc600078e021e */
[----:B------:R-:W1:Y:S01]  /*1900*/  @!P4 LDC.64 R28, c[0x0][0x398] ;  /* 0x0000e600ff1ccb82 */ /* 0x000e620000000a00 */
[----:B------:R-:W-:Y:S01]  /*1910*/  @!P4 IADD3 R15, PT, PT, R43, R15, RZ ;  /* 0x0000000f2b0fc210 */ /* 0x000fe20007ffe0ff */
[----:B------:R-:W-:-:S06]  /*1920*/  @!P2 IMAD R37, R37, R16, RZ ;  /* 0x000000102525a224 */ /* 0x000fcc00078e02ff */
[----:B------:R-:W1:Y:S01]  /*1930*/  @!P2 LDC.64 R30, c[0x0][0x398] ;  /* 0x0000e600ff1eab82 */ /* 0x000e620000000a00 */
[----:B------:R-:W-:Y:S01]  /*1940*/  @!P2 MOV R40, R120 ;  /* 0x000000780028a202 */ /* 0x000fe20000000f00 */
[----:B------:R-:W4:Y:S01]  /*1950*/  LDG.E.U16 R80, desc[UR6][R38.64] ;  /* 0x0000000626507981 */ /* 0x000f22000c1e1500 */
[----:B------:R-:W-:Y:S02]  /*1960*/  @!P2 MOV R41, R123 ;  /* 0x0000007b0029a202 */ /* 0x000fe40000000f00 */
[----:B------:R-:W-:Y:S01]  /*1970*/  @!P4 SHF.L.U32 R43, R42, 0x1, RZ ;  /* 0x000000012a2bc819 */ /* 0x000fe200000006ff */
[----:B------:R-:W-:Y:S01]  /*1980*/  @!P2 IMAD R17, R20, R17, R37 ;  /* 0x000000111411a224 */ /* 0x000fe200078e0225 */
[----:B------:R-:W-:Y:S01]  /*1990*/  @!P3 IADD3.X R25, PT, PT, R36, R25, RZ, P0, !PT ;  /* 0x000000192419b210 */ /* 0x000fe200007fe4ff */
[----:B------:R-:W-:Y:S01]  /*19a0*/  @!P2 IMAD.WIDE.U32 R40, R20, R16, R40 ;  /* 0x000000101428a225 */ /* 0x000fe200078e0028 */
[----:B------:R-:W-:Y:S02]  /*19b0*/  @!P3 IADD3.X R27, PT, PT, R36, R27, RZ, P1, !PT ;  /* 0x0000001b241bb210 */ /* 0x000fe40000ffe4ff */
[----:B------:R-:W-:-:S02]  /*19c0*/  @!P4 SHF.L.U64.HI R44, R42, 0x1, R15 ;  /* 0x000000012a2cc819 */ /* 0x000fc4000001020f */
[----:B0-----:R-:W-:Y:S01]  /*19d0*/  @!P4 IADD3 R36, P0, PT, R43, R18, RZ ;  /* 0x000000122b24c210 */ /* 0x001fe20007f1e0ff */
[----:B------:R-:W4:Y:S01]  /*19e0*/  LDG.E.U16 R42, desc[UR6][R38.64+0x2] ;  /* 0x00000206262a7981 */ /* 0x000f22000c1e1500 */
[----:B------:R-:W-:Y:S02]  /*19f0*/  MOV R15, RZ ;  /* 0x000000ff000f7202 */ /* 0x000fe40000000f00 */
[----:B------:R-:W-:Y:S02]  /*1a00*/  MOV R16, RZ ;  /* 0x000000ff00107202 */ /* 0x000fe40000000f00 */
[----:B------:R-:W-:Y:S02]  /*1a10*/  @!P4 IADD3.X R37, PT, PT, R44, R19, RZ, P0, !PT ;  /* 0x000000132c25c210 */ /* 0x000fe400007fe4ff */
[----:B------:R-:W-:Y:S01]  /*1a20*/  @!P2 IADD3 R41, PT, PT, R41, R17, RZ ;  /* 0x000000112929a210 */ /* 0x000fe20007ffe0ff */
[----:B------:R0:W4:Y:S01]  /*1a30*/  @!P3 LDG.E R15, desc[UR6][R24.64] ;  /* 0x00000006180fb981 */ /* 0x000122000c1e1900 */
[----:B------:R-:W-:-:S02]  /*1a40*/  @!P2 SHF.L.U32 R19, R40, 0x1, RZ ;  /* 0x000000012813a819 */ /* 0x000fc400000006ff */
[----:B-1----:R-:W-:Y:S01]  /*1a50*/  @!P4 IADD3 R28, P0, PT, R43, R28, RZ ;  /* 0x0000001c2b1cc210 */ /* 0x002fe20007f1e0ff */
[----:B------:R-:W4:Y:S01]  /*1a60*/  @!P3 LDG.E R16, desc[UR6][R26.64] ;  /* 0x000000061a10b981 */ /* 0x000f22000c1e1900 */
[----:B------:R-:W-:Y:S02]  /*1a70*/  @!P2 SHF.L.U64.HI R40, R40, 0x1, R41 ;  /* 0x000000012828a819 */ /* 0x000fe40000010229 */
[C---:B------:R-:W-:Y:S02]  /*1a80*/  @!P2 IADD3 R32, P1, PT, R19.reuse, R32, RZ ;  /* 0x000000201320a210 */ /* 0x040fe40007f3e0ff */
[----:B------:R-:W-:Y:S02]  /*1a90*/  @!P2 IADD3 R30, P3, PT, R19, R30, RZ ;  /* 0x0000001e131ea210 */ /* 0x000fe40007f7e0ff */
[----:B------:R-:W-:Y:S02]  /*1aa0*/  CS2R R18, SRZ ;  /* 0x0000000000127805 */ /* 0x000fe4000001ff00 */
[----:B------:R-:W-:-:S02]  /*1ab0*/  MOV R17, RZ ;  /* 0x000000ff00117202 */ /* 0x000fc40000000f00 */
[----:B------:R-:W-:Y:S02]  /*1ac0*/  MOV R20, RZ ;  /* 0x000000ff00147202 */ /* 0x000fe40000000f00 */
[----:B------:R-:W-:Y:S02]  /*1ad0*/  @!P4 IADD3.X R29, PT, PT, R44, R29, RZ, P0, !PT ;  /* 0x0000001d2c1dc210 */ /* 0x000fe400007fe4ff */
[C---:B------:R-:W-:Y:S01]  /*1ae0*/  @!P2 IADD3.X R33, PT, PT, R40.reuse, R33, RZ, P1, !PT ;  /* 0x000000212821a210 */ /* 0x040fe20000ffe4ff */
[----:B------:R-:W4:Y:S01]  /*1af0*/  @!P4 LDG.E R17, desc[UR6][R36.64] ;  /* 0x000000062411c981 */ /* 0x000f22000c1e1900 */
[----:B------:R-:W-:-:S03]  /*1b00*/  @!P2 IADD3.X R31, PT, PT, R40, R31, RZ, P3, !PT ;  /* 0x0000001f281fa210 */ /* 0x000fc60001ffe4ff */
[----:B------:R-:W4:Y:S04]  /*1b10*/  @!P4 LDG.E R18, desc[UR6][R28.64] ;  /* 0x000000061c12c981 */ /* 0x000f28000c1e1900 */
[----:B------:R-:W4:Y:S04]  /*1b20*/  @!P2 LDG.E R19, desc[UR6][R32.64] ;  /* 0x000000062013a981 */ /* 0x000f28000c1e1900 */
[----:B------:R-:W4:Y:S01]  /*1b30*/  @!P2 LDG.E R20, desc[UR6][R30.64] ;  /* 0x000000061e14a981 */ /* 0x000f22000c1e1900 */
        /* <DEDUP_REMOVED lines=10> */
[----:B--2---:R-:W-:Y:S02]  /*1be0*/  PRMT R108, R69, 0x7632, R108 ;  /* 0x00007632456c7816 */ /* 0x004fe4000000006c */
        /* <DEDUP_REMOVED lines=10> */
[----:B---3--:R-:W-:Y:S02]  /*1c90*/  PRMT R96, R7, 0x7632, R96 ;  /* 0x0000763207607816 */ /* 0x008fe40000000060 */
[----:B-----5:R-:W-:Y:S02]  /*1ca0*/  PRMT R99, R6, 0x7632, R99 ;  /* 0x0000763206637816 */ /* 0x020fe40000000063 */
        /* <DEDUP_REMOVED lines=10> */
[----:B----4-:R-:W-:Y:S02]  /*1d50*/  @P5 HADD2.F32 R81, -RZ, R34.H0_H0 ;  /* 0x20000022ff515230 */ /* 0x010fe40000004100 */
[----:B------:R-:W-:Y:S01]  /*1d60*/  @P5 HADD2.F32 R84, -RZ, R35.H0_H0 ;  /* 0x20000023ff545230 */ /* 0x000fe20000004100 */
[----:B------:R-:W-:Y:S02]  /*1d70*/  PRMT R90, R13, 0x7632, R90 ;  /* 0x000076320d5a7816 */ /* 0x000fe4000000005a */
[----:B------:R-:W-:Y:S01]  /*1d80*/  PRMT R91, R14, 0x7632, R91 ;  /* 0x000076320e5b7816 */ /* 0x000fe2000000005b */
[----:B------:R-:W-:Y:S02]  /*1d90*/  HADD2.F32 R80, -RZ, R80.H0_H0 ;  /* 0x20000050ff507230 */ /* 0x000fe40000004100 */
[----:B------:R-:W-:Y:S01]  /*1da0*/  HADD2.F32 R23, -RZ, R42.H0_H0 ;  /* 0x2000002aff177230 */ /* 0x000fe20000004100 */
[----:B------:R-:W-:-:S02]  /*1db0*/  PRMT R88, R15, 0x7632, R88 ;  /* 0x000076320f587816 */ /* 0x000fc40000000058 */
[----:B------:R-:W-:Y:S02]  /*1dc0*/  PRMT R89, R16, 0x7632, R89 ;  /* 0x0000763210597816 */ /* 0x000fe40000000059 */
        /* <DEDUP_REMOVED lines=294> */
.L_x_543:
        /* <DEDUP_REMOVED lines=576> */
.L_x_544:
        /* <DEDUP_REMOVED lines=47> */
.L_x_546:
[----:B------:R-:W-:Y:S05]  /*5720*/  BSYNC.RECONVERGENT B0 ;  /* 0x0000000000007941 */ /* 0x000fea0003800200 */
.L_x_545:
        /* <DEDUP_REMOVED lines=37> */
.L_x_548:
[----:B------:R-:W-:Y:S05]  /*5980*/  BSYNC.RECONVERGENT B0 ;  /* 0x0000000000007941 */ /* 0x000fea0003800200 */
.L_x_547:
        /* <DEDUP_REMOVED lines=159> */
.L_x_550:
[----:B------:R-:W-:Y:S05]  /*6380*/  BSYNC.RECONVERGENT B0 ;  /* 0x0000000000007941 */ /* 0x000fea0003800200 */
.L_x_549:
        /* <DEDUP_REMOVED lines=28> */
.L_x_552:
[----:B------:R-:W-:Y:S05]  /*6550*/  BSYNC.RECONVERGENT B0 ;  /* 0x0000000000007941 */ /* 0x000fea0003800200 */
.L_x_551:
        /* <DEDUP_REMOVED lines=25> */
.L_x_555:
[----:B0-----:R-:W2:Y:S04]  /*66f0*/  LDG.E.STRONG.GPU R26, desc[UR6][R24.64] ;  /* 0x00000006181a7981 */ /* 0x001ea8000c1ef900 */
[----:B--2---:R-:W-:Y:S01]  /*6700*/  CCTL.IVALL ;  /* 0x00000000ff00798f */ /* 0x004fe20002000000 */
[----:B------:R-:W-:Y:S05]  /*6710*/  YIELD ;  /* 0x0000000000007946 */ /* 0x000fea0003800000 */
[----:B------:R-:W-:-:S13]  /*6720*/  ISETP.NE.AND P0, PT, R26, R31, PT ;  /* 0x0000001f1a00720c */ /* 0x000fda0003f05270 */
[----:B------:R-:W-:Y:S05]  /*6730*/  @P0 BRA `(.L_x_555) ;  /* 0xfffffffc00ec0947 */ /* 0x000fea000383ffff */
.L_x_554:
        /* <DEDUP_REMOVED lines=15> */
.L_x_557:
        /* <DEDUP_REMOVED lines=59> */
.L_x_556:
        /* <DEDUP_REMOVED lines=34> */
.L_x_558:
        /* <DEDUP_REMOVED lines=18> */
.L_x_559:
        /* <DEDUP_REMOVED lines=9> */
.L_x_560:
[----:B------:R-:W-:Y:S05]  /*6fb0*/  BSYNC.RECONVERGENT B0 ;  /* 0x0000000000007941 */ /* 0x000fea0003800200 */
.L_x_553:
        /* <DEDUP_REMOVED lines=38> */
.L_x_561:
        /* <DEDUP_REMOVED lines=33> */
.L_x_563:
[----:B------:R-:W-:Y:S05]  /*7430*/  BSYNC.RECONVERGENT B0 ;  /* 0x0000000000007941 */ /* 0x000fea0003800200 */
.L_x_562:
        /* <DEDUP_REMOVED lines=25> */
.L_x_564:
        /* <DEDUP_REMOVED lines=21> */
.L_x_566:
[----:B------:R-:W-:Y:S05]  /*7720*/  BSYNC.RECONVERGENT B0 ;  /* 0x0000000000007941 */ /* 0x000fea0003800200 */
.L_x_565:
        /* <DEDUP_REMOVED lines=107> */
.L_x_567:
        /* <DEDUP_REMOVED lines=19> */
.L_x_569:
[----:B------:R-:W-:Y:S05]  /*7f10*/  BSYNC.RECONVERGENT B0 ;  /* 0x0000000000007941 */ /* 0x000fea0003800200 */
.L_x_568:
        /* <DEDUP_REMOVED lines=23> */
.L_x_570:
        /* <DEDUP_REMOVED lines=21> */
.L_x_572:
[----:B------:R-:W-:Y:S05]  /*81e0*/  BSYNC.RECONVERGENT B0 ;  /* 0x0000000000007941 */ /* 0x000fea0003800200 */
.L_x_571:
        /* <DEDUP_REMOVED lines=23> */
.L_x_573:
        /* <DEDUP_REMOVED lines=19> */
.L_x_575:
[----:B------:R-:W-:Y:S05]  /*8490*/  BSYNC.RECONVERGENT B0 ;  /* 0x0000000000007941 */ /* 0x000fea0003800200 */
.L_x_574:
        /* <DEDUP_REMOVED lines=23> */
.L_x_576:
        /* <DEDUP_REMOVED lines=21> */
.L_x_578:
[----:B------:R-:W-:Y:S05]  /*8760*/  BSYNC.RECONVERGENT B0 ;  /* 0x0000000000007941 */ /* 0x000fea0003800200 */
.L_x_577:
        /* <DEDUP_REMOVED lines=23> */
.L_x_579:
        /* <DEDUP_REMOVED lines=19> */
.L_x_581:
[----:B------:R-:W-:Y:S05]  /*8a10*/  BSYNC.RECONVERGENT B0 ;  /* 0x0000000000007941 */ /* 0x000fea0003800200 */
.L_x_580:
        /* <DEDUP_REMOVED lines=23> */
.L_x_582:
        /* <DEDUP_REMOVED lines=21> */
.L_x_584:
[----:B------:R-:W-:Y:S05]  /*8ce0*/  BSYNC.RECONVERGENT B0 ;  /* 0x0000000000007941 */ /* 0x000fea0003800200 */
.L_x_583:
        /* <DEDUP_REMOVED lines=23> */
.L_x_585:
        /* <DEDUP_REMOVED lines=18> */
.L_x_587:
[----:B------:R-:W-:Y:S05]  /*8f80*/  BSYNC.RECONVERGENT B0 ;  /* 0x0000000000007941 */ /* 0x000fea0003800200 */
.L_x_586:
        /* <DEDUP_REMOVED lines=75> */
.L_x_588:
        /* <DEDUP_REMOVED lines=18> */
.L_x_590:
[----:B------:R-:W-:Y:S05]  /*9560*/  BSYNC.RECONVERGENT B0 ;  /* 0x0000000000007941 */ /* 0x000fea0003800200 */
.L_x_589:
        /* <DEDUP_REMOVED lines=21> */
.L_x_591:
        /* <DEDUP_REMOVED lines=18> */
.L_x_593:
[----:B------:R-:W-:Y:S05]  /*97e0*/  BSYNC.RECONVERGENT B0 ;  /* 0x0000000000007941 */ /* 0x000fea0003800200 */
.L_x_592:
        /* <DEDUP_REMOVED lines=21> */
.L_x_594:
        /* <DEDUP_REMOVED lines=18> */
.L_x_596:
[----:B------:R-:W-:Y:S05]  /*9a60*/  BSYNC.RECONVERGENT B0 ;  /* 0x0000000000007941 */ /* 0x000fea0003800200 */
.L_x_595:
        /* <DEDUP_REMOVED lines=21> */
.L_x_597:
        /* <DEDUP_REMOVED lines=18> */
.L_x_599:
[----:B------:R-:W-:Y:S05]  /*9ce0*/  BSYNC.RECONVERGENT B0 ;  /* 0x0000000000007941 */ /* 0x000fea0003800200 */
.L_x_598:
        /* <DEDUP_REMOVED lines=21> */
.L_x_600:
        /* <DEDUP_REMOVED lines=18> */
.L_x_602:
[----:B------:R-:W-:Y:S05]  /*9f60*/  BSYNC.RECONVERGENT B0 ;  /* 0x0000000000007941 */ /* 0x000fea0003800200 */
.L_x_601:
        /* <DEDUP_REMOVED lines=21> */
.L_x_603:
        /* <DEDUP_REMOVED lines=18> */
.L_x_605:
[----:B------:R-:W-:Y:S05]  /*a1e0*/  BSYNC.RECONVERGENT B0 ;  /* 0x0000000000007941 */ /* 0x000fea0003800200 */
.L_x_604:
        /* <DEDUP_REMOVED lines=22> */
.L_x_606:
        /* <DEDUP_REMOVED lines=18> */
.L_x_608:
[----:B------:R-:W-:Y:S05]  /*a470*/  BSYNC.RECONVERGENT B0 ;  /* 0x0000000000007941 */ /* 0x000fea0003800200 */
.L_x_607:
[----:B------:R-:W5:Y:S01]  /*a480*/  LDCU UR4, c[0x0][0x410] ;  /* 0x00008200ff0477ac */ /* 0x000f620008000800 */
[----:B------:R-:W-:Y:S02]  /*a490*/  IADD3 R79, PT, PT, R82, R79, RZ ;  /* 0x0000004f524f7210 */ /* 0x000fe40007ffe0ff */
[----:B------:R-:W-:Y:S01]  /*a4a0*/  IADD3 R76, PT, PT, R76, 0x1, RZ ;  /* 0x000000014c4c7810 */ /* 0x000fe20007ffe0ff */
[----:B------:R-:W5:Y:S02]  /*a4b0*/  LDCU UR5, c[0x0][0x3e0] ;  /* 0x00007c00ff0577ac */ /* 0x000f640008000800 */
[----:B-----5:R-:W-:-:S06]  /*a4c0*/  UIMAD UR4, UR4, UR5, URZ ;  /* 0x00000005040472a4 */ /* 0x020fcc000f8e02ff */
[----:B------:R-:W-:-:S13]  /*a4d0*/  ISETP.GE.AND P0, PT, R79, UR4, PT ;  /* 0x000000044f007c0c */ /* 0x000fda000bf06270 */
[----:B------:R-:W-:Y:S05]  /*a4e0*/  @!P0 BRA `(.L_x_609) ;  /* 0xffffff5c001c8947 */ /* 0x000fea000383ffff */
.L_x_542:
        /* <DEDUP_REMOVED lines=16> */
.L_x_611:
[----:B------:R-:W-:Y:S05]  /*a5f0*/  BSYNC.RECONVERGENT B0 ;  /* 0x0000000000007941 */ /* 0x000fea0003800200 */
.L_x_610:
        /* <DEDUP_REMOVED lines=11> */
.L_x_613:
[----:B------:R-:W3:Y:S04]  /*a6b0*/  LDG.E.STRONG.GPU R5, desc[UR6][R2.64] ;  /* 0x0000000602057981 */ /* 0x000ee8000c1ef900 */
[----:B---3--:R-:W-:Y:S01]  /*a6c0*/  CCTL.IVALL ;  /* 0x00000000ff00798f */ /* 0x008fe20002000000 */
[----:B------:R-:W-:Y:S05]  /*a6d0*/  YIELD ;  /* 0x0000000000007946 */ /* 0x000fea0003800000 */
[----:B------:R-:W-:-:S13]  /*a6e0*/  ISETP.NE.AND P0, PT, R5, R0, PT ;  /* 0x000000000500720c */ /* 0x000fda0003f05270 */
[----:B------:R-:W-:Y:S05]  /*a6f0*/  @P0 BRA `(.L_x_613) ;  /* 0xfffffffc00ec0947 */ /* 0x000fea000383ffff */
.L_x_612:
        /* <DEDUP_REMOVED lines=76> */
.L_x_616:
        /* <DEDUP_REMOVED lines=24> */
[----:B----4-:R-:W-:Y:S01]  /*ad40*/  F2FP.F16.F32.PACK_AB R19, R15, R12 ;  /* 0x0000000c0f13723e */ /* 0x010fe200000000ff */
[----:B------:R0:W-:Y:S04]  /*ad50*/  STG.E desc[UR6][R8.64], R17 ;  /* 0x0000001108007986 */ /* 0x0001e8000c101906 */
[----:B------:R0:W-:Y:S01]  /*ad60*/  STG.E desc[UR6][R10.64], R19 ;  /* 0x000000130a007986 */ /* 0x0001e2000c101906 */
[----:B------:R-:W-:Y:S02]  /*ad70*/  IADD3 R20, P4, PT, R20, 0x700, RZ ;  /* 0x0000070014147810 */ /* 0x000fe40007f9e0ff */
[----:B------:R-:W-:-:S02]  /*ad80*/  IADD3.X R23, PT, PT, RZ, R23, RZ, P3, !PT ;  /* 0x00000017ff177210 */ /* 0x000fc40001ffe4ff */
[----:B------:R-:W-:Y:S01]  /*ad90*/  IADD3.X R21, PT, PT, RZ, R21, RZ, P4, !PT ;  /* 0x00000015ff157210 */ /* 0x000fe200027fe4ff */
[----:B------:R-:W-:Y:S08]  /*ada0*/  @P1 BRA `(.L_x_616) ;  /* 0xfffffffc00841947 */ /* 0x000ff0000383ffff */
.L_x_615:
[----:B------:R-:W-:Y:S05]  /*adb0*/  BSYNC.RECONVERGENT B0 ;  /* 0x0000000000007941 */ /* 0x000fea0003800200 */
.L_x_614:
        /* <DEDUP_REMOVED lines=10> */
.L_x_617:
        /* <DEDUP_REMOVED lines=21> */
[----:B--2---:R-:W-:Y:S02]  /*afb0*/  F2FP.F16.F32.PACK_AB R19, R7, R4 ;  /* 0x000000040713723e */ /* 0x004fe400000000ff */
[----:B------:R-:W-:-:S04]  /*afc0*/  LOP3.LUT R4, R26, 0x3, RZ, 0xc0, !PT ;  /* 0x000000031a047812 */ /* 0x000fc800078ec0ff */
        /* <DEDUP_REMOVED lines=64> */
.L_x_618:
        /* <DEDUP_REMOVED lines=11> */
.L_x_3415:


//--------------------- .text._Z35group_norm_nhwc_bwd_one_pass_kernelI11Fp16IOFp32WLi64ELi28ELi448EEv26Group_norm_nhwc_bwd_params --------------------------
	.section	.text._Z35group_norm_nhwc_bwd_one_pass_kernelI11Fp16IOFp32WLi64ELi28ELi448EEv26Group_norm_nhwc_bwd_params,"ax",@progbits
	.align	128
        .global         _Z35group_norm_nhwc_bwd_one_pass_kernelI11Fp16IOFp32WLi64ELi28ELi448EEv26Group_norm_nhwc_bwd_params
        .type           _Z35group_norm_nhwc_bwd_one_pass_kernelI11Fp16IOFp32WLi64ELi28ELi448EEv26Group_norm_nhwc_bwd_params,@function
        .size           _Z35group_norm_nhwc_bwd_one_pass_kernelI11Fp16IOFp32WLi64ELi28ELi448EEv26Group_norm_nhwc_bwd_params,(.L_x_3416 - _Z35group_norm_nhwc_bwd_one_pass_kernelI11Fp16IOFp32WLi64ELi28ELi448EEv26Group_norm_nhwc_bwd_params)
        .other          _Z35group_norm_nhwc_bwd_one_pass_kernelI11Fp16IOFp32WLi64ELi28ELi448EEv26Group_norm_nhwc_bwd_params,@"STO_CUDA_ENTRY STV_DEFAULT"
_Z35group_norm_nhwc_bwd_one_pass_kernelI11Fp16IOFp32WLi64ELi28ELi448EEv26Group_norm_nhwc_bwd_params:
.text._Z35group_norm_nhwc_bwd_one_pass_kernelI11Fp16IOFp32WLi64ELi28ELi448EEv26Group_norm_nhwc_bwd_params:
        /* <DEDUP_REMOVED lines=52> */
.L_x_644:
[----:B0-----:R-:W0:Y:S01]  /*0340*/  LDC R12, c[0x0][0x410] ;  /* 0x00010400ff0c7b82 */ /* 0x001e220000000800 */
[----:B------:R-:W1:Y:S01]  /*0350*/  LDCU.64 UR6, c[0x0][0x3b8] ;  /* 0x00007700ff0677ac */ /* 0x000e620008000a00 */
[----:B------:R-:W-:Y:S01]  /*0360*/  ISETP.LE.AND P1, PT, RZ, UR17, PT ;  /* 0x00000011ff007c0c */ /* 0x000fe2000bf23270 */
[----:B--2---:R-:W2:Y:S01]  /*0370*/  LDCU.128 UR20, c[0x0][0x400] ;  /* 0x00008000ff1477ac */ /* 0x004ea20008000c00 */
[----:B------:R-:W-:-:S04]  /*0380*/  CS2R R26, SRZ ;  /* 0x00000000001a7805 */ /* 0x000fc8000001ff00 */
[----:B------:R-:W3:Y:S01]  /*0390*/  LDC.64 R18, c[0x0][0x3a8] ;  /* 0x0000ea00ff127b82 */ /* 0x000ee20000000a00 */
[----:B-1----:R-:W-:Y:S01]  /*03a0*/  UIMAD.WIDE UR6, UR17, 0x8, UR6 ;  /* 0x00000008110678a5 */ /* 0x002fe2000f8e0206 */
[----:B--2---:R-:W-:Y:S02]  /*03b0*/  ISETP.GE.U32.AND P0, PT, R31, UR20, PT ;  /* 0x000000141f007c0c */ /* 0x004fe4000bf06070 */
[----:B0-----:R-:W-:Y:S02]  /*03c0*/  IABS R9, R12 ;  /* 0x0000000c00097213 */ /* 0x001fe40000000000 */
[----:B------:R-:W-:Y:S02]  /*03d0*/  ISETP.GE.AND.EX P0, PT, R3, UR21, PT, P0 ;  /* 0x0000001503007c0c */ /* 0x000fe4000bf06300 */
[----:B------:R-:W0:Y:S08]  /*03e0*/  I2F.RP R8, R9 ;  /* 0x0000000900087306 */ /* 0x000e300000209400 */
[----:B0-----:R-:W0:Y:S02]  /*03f0*/  MUFU.RCP R8, R8 ;  /* 0x0000000800087308 */ /* 0x001e240000001000 */
[----:B0-----:R-:W-:-:S06]  /*0400*/  IADD3 R6, PT, PT, R8, 0xffffffe, RZ ;  /* 0x0ffffffe08067810 */ /* 0x001fcc0007ffe0ff */
[----:B------:R0:W1:Y:S02]  /*0410*/  F2I.FTZ.U32.TRUNC.NTZ R7, R6 ;  /* 0x0000000600077305 */ /* 0x000064000021f000 */
[----:B0-----:R-:W-:Y:S01]  /*0420*/  HFMA2 R6, -RZ, RZ, 0, 0 ;  /* 0x00000000ff067431 */ /* 0x001fe200000001ff */
[----:B-1----:R-:W-:-:S05]  /*0430*/  IADD3 R10, PT, PT, RZ, -R7, RZ ;  /* 0x80000007ff0a7210 */ /* 0x002fca0007ffe0ff */
[----:B------:R-:W-:Y:S01]  /*0440*/  IMAD R11, R10, R9, RZ ;  /* 0x000000090a0b7224 */ /* 0x000fe200078e02ff */
[----:B------:R-:W-:-:S03]  /*0450*/  IABS R10, UR17 ;  /* 0x00000011000a7c13 */ /* 0x000fc60008000000 */
[----:B------:R-:W-:Y:S01]  /*0460*/  IMAD.HI.U32 R7, R7, R11, R6 ;  /* 0x0000000b07077227 */ /* 0x000fe200078e0006 */
[----:B------:R-:W-:Y:S02]  /*0470*/  MOV R11, UR7 ;  /* 0x00000007000b7c02 */ /* 0x000fe40008000f00 */
[----:B------:R-:W-:-:S03]  /*0480*/  LOP3.LUT R6, R12, UR17, RZ, 0x3c, !PT ;  /* 0x000000110c067c12 */ /* 0x000fc6000f8e3cff */
[----:B------:R-:W-:Y:S01]  /*0490*/  IMAD.HI.U32 R7, R7, R10, RZ ;  /* 0x0000000a07077227 */ /* 0x000fe200078e00ff */
[----:B------:R-:W-:-:S04]  /*04a0*/  ISETP.GE.AND P2, PT, R6, RZ, PT ;  /* 0x000000ff0600720c */ /* 0x000fc80003f46270 */
[----:B------:R-:W-:-:S05]  /*04b0*/  IADD3 R8, PT, PT, -R7, RZ, RZ ;  /* 0x000000ff07087210 */ /* 0x000fca0007ffe1ff */
[----:B------:R-:W-:Y:S01]  /*04c0*/  IMAD R8, R9, R8, R10 ;  /* 0x0000000809087224 */ /* 0x000fe200078e020a */
[----:B------:R-:W-:-:S04]  /*04d0*/  MOV R10, UR6 ;  /* 0x00000006000a7c02 */ /* 0x000fc80008000f00 */
[----:B------:R-:W-:Y:S02]  /*04e0*/  ISETP.GT.U32.AND P4, PT, R9, R8, PT ;  /* 0x000000080900720c */ /* 0x000fe40003f84070 */
[----:B------:R-:W2:Y:S11]  /*04f0*/  LDG.E.64 R10, desc[UR26][R10.64] ;  /* 0x0000001a0a0a7981 */ /* 0x000eb6000c1e1b00 */
[----:B------:R-:W-:-:S02]  /*0500*/  @!P4 IADD3 R8, PT, PT, R8, -R9, RZ ;  /* 0x800000090808c210 */ /* 0x000fc40007ffe0ff */
        /* <DEDUP_REMOVED lines=9> */
[----:B------:R-:W0:Y:S01]  /*05a0*/  @!P0 LDC.64 R12, c[0x0][0x3f8] ;  /* 0x0000fe00ff0c8b82 */ /* 0x000e220000000a00 */
        /* <DEDUP_REMOVED lines=8> */
[----:B------:R-:W-:-:S02]  /*0630*/  IMAD R8, R6, UR22, RZ ;  /* 0x0000001606087c24 */ /* 0x000fc4000f8e02ff */
[----:B------:R-:W1:Y:S01]  /*0640*/  @!P0 LDC.64 R6, c[0x0][0x3a0] ;  /* 0x0000e800ff068b82 */ /* 0x000e620000000a00 */
[----:B------:R-:W-:Y:S01]  /*0650*/  LEA.HI.X.SX32 R35, R21, RZ, 0x1, P2 ;  /* 0x000000ff15237211 */ /* 0x000fe200010f0eff */
[C---:B------:R-:W-:Y:S02]  /*0660*/  IMAD R37, R9.reuse, UR23, R8 ;  /* 0x0000001709257c24 */ /* 0x040fe4000f8e0208 */
[----:B------:R-:W-:-:S04]  /*0670*/  IMAD.WIDE.U32 R34, R9, UR22, R34 ;  /* 0x0000001609227c25 */ /* 0x000fc8000f8e0022 */
[----:B------:R-:W4:Y:S01]  /*0680*/  @!P1 LDC.64 R14, c[0x0][0x3f8] ;  /* 0x0000fe00ff0e9b82 */ /* 0x000f220000000a00 */
[----:B0-----:R-:W-:Y:S01]  /*0690*/  @!P0 IMAD R8, R3, R12, RZ ;  /* 0x0000000c03088224 */ /* 0x001fe200078e02ff */
[----:B------:R-:W-:Y:S02]  /*06a0*/  IADD3 R37, PT, PT, R35, R37, RZ ;  /* 0x0000002523257210 */ /* 0x000fe40007ffe0ff */
[----:B------:R-:W-:Y:S01]  /*06b0*/  @!P0 MOV R36, R34 ;  /* 0x0000002200248202 */ /* 0x000fe20000000f00 */
[----:B------:R-:W-:-:S04]  /*06c0*/  @!P0 IMAD R9, R31, R13, R8 ;  /* 0x0000000d1f098224 */ /* 0x000fc800078e0208 */
[----:B------:R-:W-:Y:S01]  /*06d0*/  @!P0 IMAD.WIDE.U32 R12, R31, R12, R36 ;  /* 0x0000000c1f0c8225 */ /* 0x000fe200078e0024 */
[----:B------:R-:W-:-:S04]  /*06e0*/  ISETP.NE.AND P2, PT, RZ, UR30, PT ;  /* 0x0000001eff007c0c */ /* 0x000fc8000bf45270 */
[----:B------:R-:W-:Y:S02]  /*06f0*/  @!P0 IADD3 R13, PT, PT, R13, R9, RZ ;  /* 0x000000090d0d8210 */ /* 0x000fe40007ffe0ff */
[C---:B------:R-:W-:Y:S01]  /*0700*/  @!P0 SHF.L.U32 R25, R12.reuse, 0x1, RZ ;  /* 0x000000010c198819 */ /* 0x040fe200000006ff */
[----:B------:R-:W0:Y:S01]  /*0710*/  @!P0 LDC.64 R8, c[0x0][0x398] ;  /* 0x0000e600ff088b82 */ /* 0x000e220000000a00 */
[----:B------:R-:W-:Y:S02]  /*0720*/  @!P0 SHF.L.U64.HI R20, R12, 0x1, R13 ;  /* 0x000000010c148819 */ /* 0x000fe4000001020d */
[----:B-1----:R-:W-:-:S04]  /*0730*/  @!P0 IADD3 R16, P3, PT, R25, R6, RZ ;  /* 0x0000000619108210 */ /* 0x002fc80007f7e0ff */
[----:B------:R-:W-:Y:S01]  /*0740*/  @!P0 IADD3.X R17, PT, PT, R20, R7, RZ, P3, !PT ;  /* 0x0000000714118210 */ /* 0x000fe20001ffe4ff */
[----:B------:R-:W1:Y:S01]  /*0750*/  @!P1 LDC.64 R12, c[0x0][0x398] ;  /* 0x0000e600ff0c9b82 */ /* 0x000e620000000a00 */
[----:B----4-:R-:W-:-:S03]  /*0760*/  @!P1 IMAD R22, R5, R14, RZ ;  /* 0x0000000e05169224 */ /* 0x010fc600078e02ff */
[----:B------:R4:W5:Y:S04]  /*0770*/  @!P0 LDG.E R27, desc[UR26][R16.64] ;  /* 0x0000001a101b8981 */ /* 0x000968000c1e1900 */
[----:B------:R-:W3:Y:S01]  /*0780*/  @!P1 LDC.64 R6, c[0x0][0x3a0] ;  /* 0x0000e800ff069b82 */ /* 0x000ee20000000a00 */
[----:B------:R-:W-:Y:S01]  /*0790*/  @!P1 IMAD R15, R28, R15, R22 ;  /* 0x0000000f1c0f9224 */ /* 0x000fe200078e0216 */
[----:B------:R-:W-:Y:S02]  /*07a0*/  @!P1 MOV R22, R34 ;  /* 0x0000002200169202 */ /* 0x000fe40000000f00 */
[----:B------:R-:W-:-:S04]  /*07b0*/  @!P1 MOV R23, R37 ;  /* 0x0000002500179202 */ /* 0x000fc80000000f00 */
[----:B----4-:R-:W4:Y:S01]  /*07c0*/  @P2 LDC.64 R16, c[0x0][0x3b0] ;  /* 0x0000ec00ff102b82 */ /* 0x010f220000000a00 */
[----:B------:R-:W-:Y:S01]  /*07d0*/  @!P1 IMAD.WIDE.U32 R22, R28, R14, R22 ;  /* 0x0000000e1c169225 */ /* 0x000fe200078e0016 */
[----:B0-----:R-:W-:-:S04]  /*07e0*/  @!P0 IADD3 R8, P3, PT, R25, R8, RZ ;  /* 0x0000000819088210 */ /* 0x001fc80007f7e0ff */
[----:B------:R-:W-:Y:S02]  /*07f0*/  @!P1 IADD3 R23, PT, PT, R23, R15, RZ ;  /* 0x0000000f17179210 */ /* 0x000fe40007ffe0ff */
[----:B------:R-:W-:Y:S02]  /*0800*/  @!P1 SHF.L.U32 R15, R22, 0x1, RZ ;  /* 0x00000001160f9819 */ /* 0x000fe400000006ff */
[----:B------:R-:W-:Y:S02]  /*0810*/  @!P0 IADD3.X R9, PT, PT, R20, R9, RZ, P3, !PT ;  /* 0x0000000914098210 */ /* 0x000fe40001ffe4ff */
[----:B------:R-:W-:Y:S02]  /*0820*/  @!P1 SHF.L.U64.HI R22, R22, 0x1, R23 ;  /* 0x0000000116169819 */ /* 0x000fe40000010217 */
[----:B------:R-:W-:Y:S01]  /*0830*/  IADD3 R21, PT, PT, R21, R0, RZ ;  /* 0x0000000015157210 */ /* 0x000fe20007ffe0ff */
[----:B------:R0:W5:Y:S01]  /*0840*/  @!P0 LDG.E R26, desc[UR26][R8.64] ;  /* 0x0000001a081a8981 */ /* 0x000162000c1e1900 */
[----:B---3--:R-:W-:-:S02]  /*0850*/  @!P1 IADD3 R14, P3, PT, R15, R6, RZ ;  /* 0x000000060f0e9210 */ /* 0x008fc40007f7e0ff */
[----:B-1----:R-:W-:Y:S02]  /*0860*/  @!P1 IADD3 R12, P4, PT, R15, R12, RZ ;  /* 0x0000000c0f0c9210 */ /* 0x002fe40007f9e0ff */
[----:B------:R-:W-:Y:S02]  /*0870*/  @!P1 IADD3.X R15, PT, PT, R22, R7, RZ, P3, !PT ;  /* 0x00000007160f9210 */ /* 0x000fe40001ffe4ff */
[----:B------:R-:W-:Y:S01]  /*0880*/  CS2R R6, SRZ ;  /* 0x0000000000067805 */ /* 0x000fe2000001ff00 */
[----:B------:R-:W-:-:S04]  /*0890*/  IMAD.WIDE R18, R21, 0x4, R18 ;  /* 0x0000000415127825 */ /* 0x000fc800078e0212 */
[----:B----4-:R-:W-:Y:S01]  /*08a0*/  @P2 IMAD.WIDE R16, R21, 0x4, R16 ;  /* 0x0000000415102825 */ /* 0x010fe200078e0210 */
[----:B------:R0:W5:Y:S04]  /*08b0*/  LDG.E.64 R8, desc[UR26][R18.64] ;  /* 0x0000001a12087981 */ /* 0x000168000c1e1b00 */
[----:B------:R0:W5:Y:S01]  /*08c0*/  @P2 LDG.E.64 R6, desc[UR26][R16.64] ;  /* 0x0000001a10062981 */ /* 0x000162000c1e1b00 */
[----:B------:R-:W-:Y:S02]  /*08d0*/  CS2R R24, SRZ ;  /* 0x0000000000187805 */ /* 0x000fe4000001ff00 */
[----:B------:R-:W-:-:S04]  /*08e0*/  @!P1 IADD3.X R13, PT, PT, R22, R13, RZ, P4, !PT ;  /* 0x0000000d160d9210 */ /* 0x000fc800027fe4ff */
[----:B------:R0:W5:Y:S04]  /*08f0*/  @!P1 LDG.E R25, desc[UR26][R14.64] ;  /* 0x0000001a0e199981 */ /* 0x000168000c1e1900 */
[----:B------:R0:W5:Y:S01]  /*0900*/  @!P1 LDG.E R24, desc[UR26][R12.64] ;  /* 0x0000001a0c189981 */ /* 0x000162000c1e1900 */
[----:B------:R-:W-:Y:S01]  /*0910*/  UISETP.NE.AND UP2, UPT, UR30, URZ, UPT ;  /* 0x000000ff1e00728c */ /* 0x000fe2000bf45270 */
[----:B------:R-:W-:Y:S01]  /*0920*/  UMOV UR36, 0x3f800000 ;  /* 0x3f80000000247882 */ /* 0x000fe20000000000 */
        /* <DEDUP_REMOVED lines=8> */
[----:B------:R-:W1:Y:S02]  /*09b0*/  @P1 MUFU.RSQ R10, R10 ;  /* 0x0000000a000a1308 */ /* 0x000e640000001400 */
[----:B-1----:R-:W-:-:S13]  /*09c0*/  @P1 R2UR UR6, R10 ;  /* 0x000000000a0612ca */ /* 0x002fda00000e0000 */
[----:B------:R-:W-:Y:S01]  /*09d0*/  @UP1 UMOV UR36, UR6 ;  /* 0x0000000600241c82 */ /* 0x000fe20008000000 */
[----:B0-----:R-:W-:Y:S05]  /*09e0*/  BRA.U UP2, `(.L_x_620) ;  /* 0x0000000102947547 */ /* 0x001fea000b800000 */
[--C-:B-----5:R-:W-:Y:S02]  /*09f0*/  HADD2.F32 R12, -RZ, R27.reuse.H0_H0 ;  /* 0x2000001bff0c7230 */ /* 0x120fe40000004100 */
[--C-:B------:R-:W-:Y:S02]  /*0a00*/  HADD2.F32 R11, -RZ, R26.reuse.H0_H0 ;  /* 0x2000001aff0b7230 */ /* 0x100fe40000004100 */
[----:B------:R-:W-:Y:S02]  /*0a10*/  HADD2.F32 R13, -RZ, R27.H1_H1 ;  /* 0x3000001bff0d7230 */ /* 0x000fe40000004100 */
[----:B------:R-:W-:Y:S01]  /*0a20*/  FADD.FTZ R12, R12, -UR42 ;  /* 0x8000002a0c0c7e21 */ /* 0x000fe20008010000 */
[----:B------:R-:W-:Y:S02]  /*0a30*/  HADD2.F32 R10, -RZ, R26.H1_H1 ;  /* 0x3000001aff0a7230 */ /* 0x000fe40000004100 */
[----:B------:R-:W-:Y:S01]  /*0a40*/  FMUL.FTZ R15, R8, R11 ;  /* 0x0000000b080f7220 */ /* 0x000fe20000410000 */
[----:B------:R-:W-:-:S02]  /*0a50*/  HADD2.F32 R18, -RZ, R25.H0_H0 ;  /* 0x20000019ff127230 */ /* 0x000fc40000004100 */
[----:B------:R-:W-:Y:S01]  /*0a60*/  FADD.FTZ R13, R13, -UR42 ;  /* 0x8000002a0d0d7e21 */ /* 0x000fe20008010000 */
[----:B------:R-:W-:Y:S01]  /*0a70*/  FMUL.FTZ R12, R12, UR36 ;  /* 0x000000240c0c7c20 */ /* 0x000fe20008410000 */
[----:B------:R-:W-:Y:S01]  /*0a80*/  FMUL.FTZ R14, R9, R10 ;  /* 0x0000000a090e7220 */ /* 0x000fe20000410000 */
[----:B------:R-:W-:Y:S01]  /*0a90*/  FADD.FTZ R17, RZ, R15 ;  /* 0x0000000fff117221 */ /* 0x000fe20000010000 */
[----:B------:R-:W-:Y:S01]  /*0aa0*/  FMUL.FTZ R13, R13, UR36 ;  /* 0x000000240d0d7c20 */ /* 0x000fe20008410000 */
[----:B------:R-:W-:Y:S01]  /*0ab0*/  FFMA.FTZ R16, R12, R15, RZ ;  /* 0x0000000f0c107223 */ /* 0x000fe200000100ff */
[----:B------:R-:W-:Y:S01]  /*0ac0*/  FADD.FTZ R20, R18, -UR42 ;  /* 0x8000002a12147e21 */ /* 0x000fe20008010000 */
[----:B------:R-:W-:Y:S01]  /*0ad0*/  FADD.FTZ R18, R14, R17 ;  /* 0x000000110e127221 */ /* 0x000fe20000010000 */
[----:B------:R-:W-:Y:S02]  /*0ae0*/  HADD2.F32 R15, -RZ, R24.H0_H0 ;  /* 0x20000018ff0f7230 */ /* 0x000fe40000004100 */
[----:B------:R-:W-:Y:S01]  /*0af0*/  FFMA.FTZ R17, R13, R14, R16 ;  /* 0x0000000e0d117223 */ /* 0x000fe20000010010 */
[----:B------:R-:W-:-:S02]  /*0b00*/  HADD2.F32 R14, -RZ, R25.H1_H1 ;  /* 0x30000019ff0e7230 */ /* 0x000fc40000004100 */
[----:B------:R-:W-:Y:S01]  /*0b10*/  FMUL.FTZ R20, R20, UR36 ;  /* 0x0000002414147c20 */ /* 0x000fe20008410000 */
[----:B------:R-:W-:Y:S02]  /*0b20*/  HADD2.F32 R16, -RZ, R24.H1_H1 ;  /* 0x30000018ff107230 */ /* 0x000fe40000004100 */
[----:B------:R-:W-:Y:S01]  /*0b30*/  FMUL.FTZ R19, R8, R15 ;  /* 0x0000000f08137220 */ /* 0x000fe20000410000 */
[----:B------:R-:W-:Y:S01]  /*0b40*/  FFMA.FTZ R12, R11, R12, RZ ;  /* 0x0000000c0b0c7223 */ /* 0x000fe200000100ff */
[----:B------:R-:W-:Y:S01]  /*0b50*/  FADD.FTZ R14, R14, -UR42 ;  /* 0x8000002a0e0e7e21 */ /* 0x000fe20008010000 */
[----:B------:R-:W-:Y:S01]  /*0b60*/  FFMA.FTZ R13, R10, R13, RZ ;  /* 0x0000000d0a0d7223 */ /* 0x000fe200000100ff */
[----:B------:R-:W-:Y:S01]  /*0b70*/  FADD.FTZ R21, R18, R19 ;  /* 0x0000001312157221 */ /* 0x000fe20000010000 */
[----:B------:R-:W-:Y:S01]  /*0b80*/  FFMA.FTZ R32, R20, R19, R17 ;  /* 0x0000001314207223 */ /* 0x000fe20000010011 */
[----:B------:R-:W-:Y:S01]  /*0b90*/  FMUL.FTZ R19, R14, UR36 ;  /* 0x000000240e137c20 */ /* 0x000fe20008410000 */
[----:B------:R-:W-:Y:S01]  /*0ba0*/  FADD.FTZ R14, RZ, R11 ;  /* 0x0000000bff0e7221 */ /* 0x000fe20000010000 */
[----:B------:R-:W-:Y:S01]  /*0bb0*/  FMUL.FTZ R22, R9, R16 ;  /* 0x0000001009167220 */ /* 0x000fe20000410000 */
[----:B------:R-:W-:Y:S01]  /*0bc0*/  FADD.FTZ R11, RZ, R10 ;  /* 0x0000000aff0b7221 */ /* 0x000fe20000010000 */
[C---:B------:R-:W-:Y:S01]  /*0bd0*/  FFMA.FTZ R12, R15.reuse, R20, R12 ;  /* 0x000000140f0c7223 */ /* 0x040fe2000001000c */
[----:B------:R-:W-:Y:S01]  /*0be0*/  FADD.FTZ R14, R15, R14 ;  /* 0x0000000e0f0e7221 */ /* 0x000fe20000010000 */
[----:B------:R-:W-:Y:S01]  /*0bf0*/  FADD.FTZ R18, R22, R21 ;  /* 0x0000001516127221 */ /* 0x000fe20000010000 */
[----:B------:R-:W-:Y:S01]  /*0c00*/  FFMA.FTZ R17, R19, R22, R32 ;  /* 0x0000001613117223 */ /* 0x000fe20000010020 */
[C---:B------:R-:W-:Y:S01]  /*0c10*/  FADD.FTZ R15, R16.reuse, R11 ;  /* 0x0000000b100f7221 */ /* 0x040fe20000010000 */
[----:B------:R-:W-:Y:S01]  /*0c20*/  FFMA.FTZ R13, R16, R19, R13 ;  /* 0x00000013100d7223 */ /* 0x000fe2000001000d */
[----:B------:R-:W-:Y:S06]  /*0c30*/  BRA `(.L_x_621) ;  /* 0x0000000400207947 */ /* 0x000fec0003800000 */
.L_x_620:
[----:B-----5:R-:W-:Y:S02]  /*0c40*/  HADD2.F32 R10, -RZ, R27.H0_H0 ;  /* 0x2000001bff0a7230 */ /* 0x020fe40000004100 */
[--C-:B------:R-:W-:Y:S02]  /*0c50*/  HADD2.F32 R12, -RZ, R25.reuse.H0_H0 ;  /* 0x20000019ff0c7230 */ /* 0x100fe40000004100 */
[----:B------:R-:W-:Y:S02]  /*0c60*/  HADD2.F32 R16, -RZ, R25.H1_H1 ;  /* 0x30000019ff107230 */ /* 0x000fe40000004100 */
[----:B------:R-:W-:Y:S01]  /*0c70*/  FADD.FTZ R11, R10, -UR42 ;  /* 0x8000002a0a0b7e21 */ /* 0x000fe20008010000 */
[----:B------:R-:W-:Y:S02]  /*0c80*/  HADD2.F32 R10, -RZ, R27.H1_H1 ;  /* 0x3000001bff0a7230 */ /* 0x000fe40000004100 */
[----:B------:R-:W-:Y:S01]  /*0c90*/  FADD.FTZ R12, R12, -UR42 ;  /* 0x8000002a0c0c7e21 */ /* 0x000fe20008010000 */
[----:B------:R-:W-:Y:S01]  /*0ca0*/  FMUL.FTZ R11, R11, UR36 ;  /* 0x000000240b0b7c20 */ /* 0x000fe20008410000 */
[----:B------:R-:W-:Y:S01]  /*0cb0*/  FADD.FTZ R16, R16, -UR42 ;  /* 0x8000002a10107e21 */ /* 0x000fe20008010000 */
[----:B------:R-:W-:Y:S01]  /*0cc0*/  FADD.FTZ R10, R10, -UR42 ;  /* 0x8000002a0a0a7e21 */ /* 0x000fe20008010000 */
[----:B------:R-:W-:Y:S01]  /*0cd0*/  FMUL.FTZ R13, R12, UR36 ;  /* 0x000000240c0d7c20 */ /* 0x000fe20008410000 */
[--C-:B------:R-:W-:Y:S01]  /*0ce0*/  FFMA.FTZ R20, R8, R11, R6.reuse ;  /* 0x0000000b08147223 */ /* 0x100fe20000010006 */
[----:B------:R-:W-:Y:S01]  /*0cf0*/  FMUL.FTZ R16, R16, UR36 ;  /* 0x0000002410107c20 */ /* 0x000fe20008410000 */
[----:B------:R-:W-:Y:S01]  /*0d00*/  FMUL.FTZ R10, R10, UR36 ;  /* 0x000000240a0a7c20 */ /* 0x000fe20008410000 */
[----:B------:R-:W-:Y:S01]  /*0d10*/  FFMA.FTZ R12, R8, R13, R6 ;  /* 0x0000000d080c7223 */ /* 0x000fe20000010006 */
[----:B------:R-:W-:-:S02]  /*0d20*/  FMUL.FTZ R14, R20, -1.4426950216293334961 ;  /* 0xbfb8aa3b140e7820 */ /* 0x000fc40000410000 */
[----:B------:R-:W-:Y:S01]  /*0d30*/  FFMA.FTZ R17, R9, R10, R7 ;  /* 0x0000000a09117223 */ /* 0x000fe20000010007 */
[----:B------:R-:W-:-:S03]  /*0d40*/  FMUL.FTZ R19, R12, -1.4426950216293334961 ;  /* 0xbfb8aa3b0c137820 */ /* 0x000fc60000410000 */
[----:B------:R-:W-:Y:S01]  /*0d50*/  FMUL.FTZ R15, R17, -1.4426950216293334961 ;  /* 0xbfb8aa3b110f7820 */ /* 0x000fe20000410000 */
[----:B------:R-:W0:Y:S08]  /*0d60*/  MUFU.EX2 R14, R14 ;  /* 0x0000000e000e7308 */ /* 0x000e300000000800 */
[----:B------:R-:W1:Y:S08]  /*0d70*/  MUFU.EX2 R15, R15 ;  /* 0x0000000f000f7308 */ /* 0x000e700000000800 */
[----:B------:R-:W2:Y:S01]  /*0d80*/  MUFU.EX2 R19, R19 ;  /* 0x0000001300137308 */ /* 0x000ea20000000800 */
[----:B0-----:R-:W-:Y:S01]  /*0d90*/  FADD.FTZ R22, R14, 1 ;  /* 0x3f8000000e167421 */ /* 0x001fe20000010000 */
[----:B------:R-:W-:-:S04]  /*0da0*/  FFMA.FTZ R14, R9, R16, R7 ;  /* 0x00000010090e7223 */ /* 0x000fc80000010007 */
[----:B------:R-:W-:Y:S02]  /*0db0*/  FMUL.FTZ R32, R14, -1.4426950216293334961 ;  /* 0xbfb8aa3b0e207820 */ /* 0x000fe40000410000 */
[----:B------:R-:W0:Y:S01]  /*0dc0*/  MUFU.RCP R21, R22 ;  /* 0x0000001600157308 */ /* 0x000e220000001000 */
[----:B-1----:R-:W-:-:S07]  /*0dd0*/  FADD.FTZ R15, R15, 1 ;  /* 0x3f8000000f0f7421 */ /* 0x002fce0000010000 */
[----:B------:R1:W3:Y:S01]  /*0de0*/  MUFU.EX2 R18, R32 ;  /* 0x0000002000127308 */ /* 0x0002e20000000800 */
[----:B--2---:R-:W-:-:S07]  /*0df0*/  FADD.FTZ R19, R19, 1 ;  /* 0x3f80000013137421 */ /* 0x004fce0000010000 */
[----:B------:R-:W2:Y:S01]  /*0e00*/  MUFU.RCP R15, R15 ;  /* 0x0000000f000f7308 */ /* 0x000ea20000001000 */
[----:B0-----:R-:W-:Y:S01]  /*0e10*/  FADD.FTZ R23, -R21, 1 ;  /* 0x3f80000015177421 */ /* 0x001fe20000010100 */
[----:B-1----:R-:W-:-:S03]  /*0e20*/  HADD2.F32 R32, -RZ, R26.H1_H1 ;  /* 0x3000001aff207230 */ /* 0x002fc60000004100 */
[----:B------:R-:W-:Y:S01]  /*0e30*/  FFMA.FTZ R20, R20, R23, 1 ;  /* 0x3f80000014147423 */ /* 0x000fe20000010017 */
[----:B------:R-:W-:Y:S02]  /*0e40*/  HADD2.F32 R23, -RZ, R26.H0_H0 ;  /* 0x2000001aff177230 */ /* 0x000fe40000004100 */
[----:B------:R-:W0:Y:S01]  /*0e50*/  MUFU.RCP R19, R19 ;  /* 0x0000001300137308 */ /* 0x000e220000001000 */
[----:B---3--:R-:W-:Y:S02]  /*0e60*/  FADD.FTZ R22, R18, 1 ;  /* 0x3f80000012167421 */ /* 0x008fe40000010000 */
[----:B------:R-:W-:-:S04]  /*0e70*/  FMUL.FTZ R21, R23, R21 ;  /* 0x0000001517157220 */ /* 0x000fc80000410000 */
[----:B------:R-:W-:Y:S01]  /*0e80*/  FMUL.FTZ R20, R21, R20 ;  /* 0x0000001415147220 */ /* 0x000fe20000410000 */
[----:B--2---:R-:W-:Y:S01]  /*0e90*/  FADD.FTZ R18, -R15, 1 ;  /* 0x3f8000000f127421 */ /* 0x004fe20000010100 */
[----:B------:R-:W-:Y:S01]  /*0ea0*/  FMUL.FTZ R15, R32, R15 ;  /* 0x0000000f200f7220 */ /* 0x000fe20000410000 */
[--C-:B------:R-:W-:Y:S02]  /*0eb0*/  HADD2.F32 R32, -RZ, R24.reuse.H1_H1 ;  /* 0x30000018ff207230 */ /* 0x100fe40000004100 */
[----:B------:R-:W-:Y:S02]  /*0ec0*/  FFMA.FTZ R18, R17, R18, 1 ;  /* 0x3f80000011127423 */ /* 0x000fe40000010012 */
[----:B------:R-:W1:Y:S02]  /*0ed0*/  MUFU.RCP R17, R22 ;  /* 0x0000001600117308 */ /* 0x000e640000001000 */
[----:B------:R-:W-:Y:S01]  /*0ee0*/  FMUL.FTZ R15, R15, R18 ;  /* 0x000000120f0f7220 */ /* 0x000fe20000410000 */
[----:B0-----:R-:W-:Y:S01]  /*0ef0*/  FADD.FTZ R21, -R19, 1 ;  /* 0x3f80000013157421 */ /* 0x001fe20000010100 */
[----:B------:R-:W-:-:S03]  /*0f00*/  HADD2.F32 R18, -RZ, R24.H0_H0 ;  /* 0x20000018ff127230 */ /* 0x000fc60000004100 */
[----:B------:R-:W-:Y:S02]  /*0f10*/  FFMA.FTZ R12, R12, R21, 1 ;  /* 0x3f8000000c0c7423 */ /* 0x000fe40000010015 */
[----:B------:R-:W-:Y:S01]  /*0f20*/  FMUL.FTZ R19, R18, R19 ;  /* 0x0000001312137220 */ /* 0x000fe20000410000 */
[----:B-1----:R-:W-:Y:S01]  /*0f30*/  FADD.FTZ R21, -R17, 1 ;  /* 0x3f80000011157421 */ /* 0x002fe20000010100 */
[----:B------:R-:W-:-:S03]  /*0f40*/  FMUL.FTZ R17, R32, R17 ;  /* 0x0000001120117220 */ /* 0x000fc60000410000 */
[----:B------:R-:W-:Y:S01]  /*0f50*/  FFMA.FTZ R18, R14, R21, 1 ;  /* 0x3f8000000e127423 */ /* 0x000fe20000010015 */
[----:B------:R-:W-:Y:S01]  /*0f60*/  FMUL.FTZ R14, R19, R12 ;  /* 0x0000000c130e7220 */ /* 0x000fe20000410000 */
[----:B------:R-:W-:Y:S02]  /*0f70*/  FMUL.FTZ R12, R8, R20 ;  /* 0x00000014080c7220 */ /* 0x000fe40000410000 */
[----:B------:R-:W-:Y:S01]  /*0f80*/  FMUL.FTZ R19, R17, R18 ;  /* 0x0000001211137220 */ /* 0x000fe20000410000 */
[----:B------:R-:W-:Y:S01]  /*0f90*/  FMUL.FTZ R17, R9, R15 ;  /* 0x0000000f09117220 */ /* 0x000fe20000410000 */
[----:B------:R-:W-:Y:S01]  /*0fa0*/  FFMA.FTZ R21, R11, R12, RZ ;  /* 0x0000000c0b157223 */ /* 0x000fe200000100ff */
[----:B------:R-:W-:-:S03]  /*0fb0*/  FADD.FTZ R18, RZ, R12 ;  /* 0x0000000cff127221 */ /* 0x000fc60000010000 */
[----:B------:R-:W-:Y:S01]  /*0fc0*/  FFMA.FTZ R12, R10, R17, R21 ;  /* 0x000000110a0c7223 */ /* 0x000fe20000010015 */
[----:B------:R-:W-:Y:S01]  /*0fd0*/  FADD.FTZ R18, R17, R18 ;  /* 0x0000001211127221 */ /* 0x000fe20000010000 */
[----:B------:R-:W-:Y:S01]  /*0fe0*/  FMUL.FTZ R17, R8, R14 ;  /* 0x0000000e08117220 */ /* 0x000fe20000410000 */
[----:B------:R-:W-:-:S03]  /*0ff0*/  FMUL.FTZ R21, R9, R19 ;  /* 0x0000001309157220 */ /* 0x000fc60000410000 */
[----:B------:R-:W-:Y:S01]  /*1000*/  FFMA.FTZ R23, R13, R17, R12 ;  /* 0x000000110d177223 */ /* 0x000fe2000001000c */
[----:B------:R-:W-:Y:S01]  /*1010*/  FADD.FTZ R18, R18, R17 ;  /* 0x0000001112127221 */ /* 0x000fe20000010000 */
[----:B------:R-:W-:Y:S01]  /*1020*/  FFMA.FTZ R12, R11, R20, RZ ;  /* 0x000000140b0c7223 */ /* 0x000fe200000100ff */
[----:B------:R-:W-:Y:S01]  /*1030*/  FADD.FTZ R11, RZ, R20 ;  /* 0x00000014ff0b7221 */ /* 0x000fe20000010000 */
[----:B------:R-:W-:Y:S01]  /*1040*/  FFMA.FTZ R17, R16, R21, R23 ;  /* 0x0000001510117223 */ /* 0x000fe20000010017 */
[----:B------:R-:W-:Y:S01]  /*1050*/  FADD.FTZ R18, R21, R18 ;  /* 0x0000001215127221 */ /* 0x000fe20000010000 */
[----:B------:R-:W-:Y:S01]  /*1060*/  FFMA.FTZ R21, R10, R15, RZ ;  /* 0x0000000f0a157223 */ /* 0x000fe200000100ff */
[----:B------:R-:W-:Y:S01]  /*1070*/  FADD.FTZ R10, RZ, R15 ;  /* 0x0000000fff0a7221 */ /* 0x000fe20000010000 */
[----:B------:R-:W-:Y:S01]  /*1080*/  FFMA.FTZ R12, R13, R14, R12 ;  /* 0x0000000e0d0c7223 */ /* 0x000fe2000001000c */
[----:B------:R-:W-:Y:S01]  /*1090*/  FADD.FTZ R14, R11, R14 ;  /* 0x0000000e0b0e7221 */ /* 0x000fe20000010000 */
[----:B------:R-:W-:Y:S01]  /*10a0*/  FFMA.FTZ R13, R16, R19, R21 ;  /* 0x00000013100d7223 */ /* 0x000fe20000010015 */
[----:B------:R-:W-:-:S07]  /*10b0*/  FADD.FTZ R15, R10, R19 ;  /* 0x000000130a0f7221 */ /* 0x000fce0000010000 */
.L_x_621:
[----:B------:R-:W0:Y:S01]  /*10c0*/  SHFL.DOWN PT, R10, R17, 0x1, 0x1f ;  /* 0x08201f00110a7f89 */ /* 0x000e2200000e0000 */
[C---:B------:R-:W-:Y:S01]  /*10d0*/  ISETP.GT.AND P1, PT, R2.reuse, 0x1e, PT ;  /* 0x0000001e0200780c */ /* 0x040fe20003f24270 */
[----:B------:R-:W-:Y:S01]  /*10e0*/  BSSY.RECONVERGENT B0, `(.L_x_622) ;  /* 0x0000020000007945 */ /* 0x000fe20003800200 */
[----:B------:R-:W-:Y:S01]  /*10f0*/  ISETP.GT.AND P4, PT, R2, 0xf, PT ;  /* 0x0000000f0200780c */ /* 0x000fe20003f84270 */
[----:B------:R-:W1:Y:S01]  /*1100*/  SHFL.DOWN PT, R11, R18, 0x1, 0x1f ;  /* 0x08201f00120b7f89 */ /* 0x000e6200000e0000 */
[C---:B------:R-:W-:Y:S02]  /*1110*/  ISETP.NE.AND P3, PT, R4.reuse, RZ, PT ;  /* 0x000000ff0400720c */ /* 0x040fe40003f65270 */
[----:B------:R-:W-:Y:S01]  /*1120*/  ISETP.GT.U32.AND P5, PT, R4, 0xd, PT ;  /* 0x0000000d0400780c */ /* 0x000fe20003fa4070 */
        /* <DEDUP_REMOVED lines=27> */
.L_x_623:
[----:B------:R-:W-:Y:S05]  /*12e0*/  BSYNC.RECONVERGENT B0 ;  /* 0x0000000000007941 */ /* 0x000fea0003800200 */
.L_x_622:
[----:B------:R-:W-:Y:S06]  /*12f0*/  BAR.SYNC.DEFER_BLOCKING 0x0 ;  /* 0x0000000000007b1d */ /* 0x000fec0000010000 */
[----:B------:R-:W-:Y:S04]  /*1300*/  BSSY.RECONVERGENT B0, `(.L_x_624) ;  /* 0x0000026000007945 */ /* 0x000fe80003800200 */
[----:B------:R-:W-:Y:S05]  /*1310*/  @P3 BRA `(.L_x_625) ;  /* 0x0000000000903947 */ /* 0x000fea0003800000 */
[----:B------:R-:W4:Y:S01]  /*1320*/  S2UR UR7, SR_CgaCtaId ;  /* 0x00000000000779c3 */ /* 0x000f220000008800 */
[----:B------:R-:W-:Y:S02]  /*1330*/  UMOV UR6, 0x400 ;  /* 0x0000040000067882 */ /* 0x000fe40000000000 */
[----:B----4-:R-:W-:-:S09]  /*1340*/  ULEA UR6, UR7, UR6, 0x18 ;  /* 0x0000000607067291 */ /* 0x010fd2000f8ec0ff */
[----:B------:R-:W4:Y:S04]  /*1350*/  LDS.64 R20, [UR6+0x18] ;  /* 0x00001806ff147984 */ /* 0x000f280008000a00 */
[----:B-12---:R-:W1:Y:S01]  /*1360*/  LDS.128 R16, [UR6+0x20] ;  /* 0x00002006ff107984 */ /* 0x006e620008000c00 */
[----:B----4-:R-:W-:Y:S01]  /*1370*/  FADD.FTZ R23, R10, R20 ;  /* 0x000000140a177221 */ /* 0x010fe20000010000 */
[----:B0--3--:R-:W-:-:S03]  /*1380*/  FADD.FTZ R10, R11, R21 ;  /* 0x000000150b0a7221 */ /* 0x009fc60000010000 */
[----:B-1----:R-:W-:Y:S01]  /*1390*/  FADD.FTZ R11, R23, R16 ;  /* 0x00000010170b7221 */ /* 0x002fe20000010000 */
[----:B------:R-:W-:Y:S01]  /*13a0*/  FADD.FTZ R10, R10, R17 ;  /* 0x000000110a0a7221 */ /* 0x000fe20000010000 */
[----:B------:R-:W0:Y:S02]  /*13b0*/  LDS.128 R20, [UR6+0x30] ;  /* 0x00003006ff147984 */ /* 0x000e240008000c00 */
        /* <DEDUP_REMOVED lines=26> */
.L_x_625:
[----:B------:R-:W-:Y:S05]  /*1560*/  BSYNC.RECONVERGENT B0 ;  /* 0x0000000000007941 */ /* 0x000fea0003800200 */
.L_x_624:
[----:B------:R-:W-:Y:S06]  /*1570*/  BAR.SYNC.DEFER_BLOCKING 0x0 ;  /* 0x0000000000007b1d */ /* 0x000fec0000010000 */
[----:B------:R-:W-:Y:S04]  /*1580*/  BSSY.RECONVERGENT B0, `(.L_x_626) ;  /* 0x000009d000007945 */ /* 0x000fe80003800200 */
[----:B------:R-:W-:Y:S05]  /*1590*/  @P5 BRA `(.L_x_627) ;  /* 0x00000008006c5947 */ /* 0x000fea0003800000 */
[----:B-12---:R-:W1:Y:S04]  /*15a0*/  LDS.128 R16, [R30+0xe0] ;  /* 0x0000e0001e107984 */ /* 0x006e680000000c00 */
[----:B------:R-:W2:Y:S01]  /*15b0*/  LDS.128 R20, [R30+0x1c0] ;  /* 0x0001c0001e147984 */ /* 0x000ea20000000c00 */
[----:B-1----:R-:W-:Y:S01]  /*15c0*/  FADD.FTZ R12, R12, R16 ;  /* 0x000000100c0c7221 */ /* 0x002fe20000010000 */
[----:B------:R-:W-:Y:S01]  /*15d0*/  FADD.FTZ R16, R13, R17 ;  /* 0x000000110d107221 */ /* 0x000fe20000010000 */
[----:B------:R-:W-:Y:S01]  /*15e0*/  FADD.FTZ R17, R14, R18 ;  /* 0x000000120e117221 */ /* 0x000fe20000010000 */
[----:B------:R-:W-:Y:S01]  /*15f0*/  FADD.FTZ R18, R15, R19 ;  /* 0x000000130f127221 */ /* 0x000fe20000010000 */
[----:B--2---:R-:W-:Y:S01]  /*1600*/  FADD.FTZ R19, R12, R20 ;  /* 0x000000140c137221 */ /* 0x004fe20000010000 */
[----:B------:R-:W-:Y:S01]  /*1610*/  FADD.FTZ R20, R16, R21 ;  /* 0x0000001510147221 */ /* 0x000fe20000010000 */
[----:B------:R-:W1:Y:S01]  /*1620*/  LDS.128 R12, [R30+0x2a0] ;  /* 0x0002a0001e0c7984 */ /* 0x000e620000000c00 */
[----:B------:R-:W-:Y:S01]  /*1630*/  FADD.FTZ R21, R17, R22 ;  /* 0x0000001611157221 */ /* 0x000fe20000010000 */
[----:B------:R-:W-:Y:S01]  /*1640*/  FADD.FTZ R22, R18, R23 ;  /* 0x0000001712167221 */ /* 0x000fe20000010000 */
[----:B-1----:R-:W-:Y:S01]  /*1650*/  FADD.FTZ R23, R19, R12 ;  /* 0x0000000c13177221 */ /* 0x002fe20000010000 */
[----:B------:R-:W-:Y:S01]  /*1660*/  FADD.FTZ R20, R20, R13 ;  /* 0x0000000d14147221 */ /* 0x000fe20000010000 */
[----:B------:R-:W1:Y:S01]  /*1670*/  LDS.128 R16, [R30+0x380] ;  /* 0x000380001e107984 */ /* 0x000e620000000c00 */
[----:B------:R-:W-:Y:S01]  /*1680*/  FADD.FTZ R21, R21, R14 ;  /* 0x0000000e15157221 */ /* 0x000fe20000010000 */
[----:B------:R-:W-:-:S02]  /*1690*/  FADD.FTZ R22, R22, R15 ;  /* 0x0000000f16167221 */ /* 0x000fc40000010000 */
[----:B------:R-:W2:Y:S01]  /*16a0*/  LDS.128 R12, [R30+0x460] ;  /* 0x000460001e0c7984 */ /* 0x000ea20000000c00 */
        /* <DEDUP_REMOVED lines=8> */
[----:B------:R-:W-:Y:S02]  /*1730*/  FADD.FTZ R22, R22, R15 ;  /* 0x0000000f16167221 */ /* 0x000fe40000010000 */
[----:B------:R-:W2:Y:S01]  /*1740*/  LDS.128 R12, [R30+0x620] ;  /* 0x000620001e0c7984 */ /* 0x000ea20000000c00 */
        /* <DEDUP_REMOVED lines=123> */
[----:B------:R-:W-:Y:S01]  /*1f00*/  FADD.FTZ R22, R22, R19 ;  /* 0x0000001316167221 */ /* 0x000fe20000010000 */
[----:B--2---:R-:W-:Y:S01]  /*1f10*/  FADD.FTZ R12, R23, R12 ;  /* 0x0000000c170c7221 */ /* 0x004fe20000010000 */
[----:B------:R-:W-:Y:S01]  /*1f20*/  FADD.FTZ R13, R20, R13 ;  /* 0x0000000d140d7221 */ /* 0x000fe20000010000 */
[----:B------:R-:W-:Y:S01]  /*1f30*/  FADD.FTZ R14, R21, R14 ;  /* 0x0000000e150e7221 */ /* 0x000fe20000010000 */
[----:B------:R-:W-:-:S07]  /*1f40*/  FADD.FTZ R15, R22, R15 ;  /* 0x0000000f160f7221 */ /* 0x000fce0000010000 */
.L_x_627:
[----:B------:R-:W-:Y:S05]  /*1f50*/  BSYNC.RECONVERGENT B0 ;  /* 0x0000000000007941 */ /* 0x000fea0003800200 */
.L_x_626:
[----:B------:R-:W-:Y:S04]  /*1f60*/  BSSY.RECONVERGENT B0, `(.L_x_628) ;  /* 0x000001d000007945 */ /* 0x000fe80003800200 */
[----:B------:R-:W-:Y:S05]  /*1f70*/  @P5 BRA `(.L_x_629) ;  /* 0x00000000006c5947 */ /* 0x000fea0003800000 */
[----:B--2---:R-:W2:Y:S01]  /*1f80*/  LDC.64 R18, c[0x0][0x3d8] ;  /* 0x0000f600ff127b82 */ /* 0x004ea20000000a00 */
[----:B------:R-:W-:-:S07]  /*1f90*/  IMAD R21, R33, 0xe, R4 ;  /* 0x0000000e21157824 */ /* 0x000fce00078e0204 */
[----:B-1----:R-:W1:Y:S01]  /*1fa0*/  LDC.64 R16, c[0x0][0x3f8] ;  /* 0x0000fe00ff107b82 */ /* 0x002e620000000a00 */
[----:B--2---:R-:W-:-:S05]  /*1fb0*/  IMAD.WIDE R20, R21, 0x4, R18 ;  /* 0x0000000415147825 */ /* 0x004fca00078e0212 */
[----:B------:R2:W-:Y:S01]  /*1fc0*/  REDG.E.ADD.F32.FTZ.RN.STRONG.GPU desc[UR26][R20.64], R12 ;  /* 0x0000000c140079a6 */ /* 0x0005e2000c12f31a */
[----:B-1----:R-:W-:Y:S01]  /*1fd0*/  IMAD.WIDE.U32 R18, R16, 0x3, RZ ;  /* 0x0000000310127825 */ /* 0x002fe200078e00ff */
[----:B------:R-:W-:-:S04]  /*1fe0*/  LEA R23, R17, R17, 0x1 ;  /* 0x0000001111177211 */ /* 0x000fc800078e08ff */
[----:B------:R-:W-:Y:S02]  /*1ff0*/  IADD3 R23, PT, PT, R19, R23, RZ ;  /* 0x0000001713177210 */ /* 0x000fe40007ffe0ff */
[----:B------:R-:W-:Y:S02]  /*2000*/  LEA.HI R32, P1, R17, R16, RZ, 0x1 ;  /* 0x0000001011207211 */ /* 0x000fe400078308ff */
[----:B------:R-:W-:Y:S02]  /*2010*/  LEA.HI R22, P5, R23, R18, RZ, 0x1 ;  /* 0x0000001217167211 */ /* 0x000fe400078b08ff */
[----:B------:R-:W-:-:S04]  /*2020*/  LEA R18, P4, R16, R20, 0x2 ;  /* 0x0000001410127211 */ /* 0x000fc800078810ff */
[----:B------:R-:W-:Y:S02]  /*2030*/  LEA.HI.X R19, R16, R21, R17, 0x2, P4 ;  /* 0x0000001510137211 */ /* 0x000fe400020f1411 */
[----:B------:R-:W-:Y:S02]  /*2040*/  SHF.L.U32 R16, R32, 0x1, RZ ;  /* 0x0000000120107819 */ /* 0x000fe400000006ff */
[----:B------:R-:W-:Y:S02]  /*2050*/  SHF.L.U32 R33, R22, 0x1, RZ ;  /* 0x0000000116217819 */ /* 0x000fe400000006ff */
[----:B------:R-:W-:Y:S02]  /*2060*/  IADD3.X R17, PT, PT, RZ, R17, RZ, P1, !PT ;  /* 0x00000011ff117210 */ /* 0x000fe40000ffe4ff */
[----:B------:R-:W-:Y:S02]  /*2070*/  LOP3.LUT R16, R16, 0xfffffffc, RZ, 0xc0, !PT ;  /* 0xfffffffc10107812 */ /* 0x000fe400078ec0ff */
[----:B------:R-:W-:-:S02]  /*2080*/  IADD3.X R23, PT, PT, RZ, R23, RZ, P5, !PT ;  /* 0x00000017ff177210 */ /* 0x000fc40002ffe4ff */
[----:B------:R-:W-:Y:S02]  /*2090*/  LOP3.LUT R33, R33, 0xfffffffc, RZ, 0xc0, !PT ;  /* 0xfffffffc21217812 */ /* 0x000fe400078ec0ff */
[----:B------:R-:W-:Y:S02]  /*20a0*/  SHF.L.U64.HI R17, R32, 0x1, R17 ;  /* 0x0000000120117819 */ /* 0x000fe40000010211 */
[----:B------:R-:W-:Y:S02]  /*20b0*/  IADD3 R16, P1, PT, R20, R16, RZ ;  /* 0x0000001014107210 */ /* 0x000fe40007f3e0ff */
[----:B------:R-:W-:Y:S02]  /*20c0*/  SHF.L.U64.HI R23, R22, 0x1, R23 ;  /* 0x0000000116177819 */ /* 0x000fe40000010217 */
[----:B--2---:R-:W-:Y:S02]  /*20d0*/  IADD3 R20, P4, PT, R20, R33, RZ ;  /* 0x0000002114147210 */ /* 0x004fe40007f9e0ff */
[----:B------:R-:W-:-:S02]  /*20e0*/  IADD3.X R17, PT, PT, R21, R17, RZ, P1, !PT ;  /* 0x0000001115117210 */ /* 0x000fc40000ffe4ff */
[----:B------:R-:W-:-:S03]  /*20f0*/  IADD3.X R21, PT, PT, R21, R23, RZ, P4, !PT ;  /* 0x0000001715157210 */ /* 0x000fc600027fe4ff */
[----:B------:R4:W-:Y:S04]  /*2100*/  REDG.E.ADD.F32.FTZ.RN.STRONG.GPU desc[UR26][R16.64], R13 ;  /* 0x0000000d100079a6 */ /* 0x0009e8000c12f31a */
[----:B------:R4:W-:Y:S04]  /*2110*/  REDG.E.ADD.F32.FTZ.RN.STRONG.GPU desc[UR26][R18.64], R14 ;  /* 0x0000000e120079a6 */ /* 0x0009e8000c12f31a */
[----:B------:R4:W-:Y:S02]  /*2120*/  REDG.E.ADD.F32.FTZ.RN.STRONG.GPU desc[UR26][R20.64], R15 ;  /* 0x0000000f140079a6 */ /* 0x0009e4000c12f31a */
.L_x_629:
[----:B------:R-:W-:Y:S05]  /*2130*/  BSYNC.RECONVERGENT B0 ;  /* 0x0000000000007941 */ /* 0x000fea0003800200 */
.L_x_628:
[----:B------:R-:W-:-:S09]  /*2140*/  UISETP.GE.U32.AND UP1, UPT, UR31, 0x2, UPT ;  /* 0x000000021f00788c */ /* 0x000fd2000bf26070 */
[----:B------:R-:W-:Y:S05]  /*2150*/  BRA.U !UP1, `(.L_x_630) ;  /* 0x0000000d092c7547 */ /* 0x000fea000b800000 */
[----:B------:R-:W5:Y:S01]  /*2160*/  LDCU.64 UR6, c[0x0][0x3d0] ;  /* 0x00007a00ff0677ac */ /* 0x000f620008000a00 */
[----:B------:R-:W-:Y:S01]  /*2170*/  MOV R12, UR31 ;  /* 0x0000001f000c7c02 */ /* 0x000fe20008000f00 */
[----:B------:R-:W-:-:S03]  /*2180*/  ULOP3.LUT UR18, UR4, 0x1, URZ, 0xc0, !UPT ;  /* 0x0000000104127892 */ /* 0x000fc6000f8ec0ff */
[----:B------:R-:W-:Y:S01]  /*2190*/  ISETP.GE.U32.AND P4, PT, R12, 0x8, PT ;  /* 0x000000080c00780c */ /* 0x000fe20003f86070 */
[----:B------:R-:W-:-:S04]  /*21a0*/  UIMAD UR19, UR18, UR29, URZ ;  /* 0x0000001d121372a4 */ /* 0x000fc8000f8e02ff */
[----:B------:R-:W-:-:S04]  /*21b0*/  UIMAD UR18, UR19, UR31, URZ ;  /* 0x0000001f131272a4 */ /* 0x000fc8000f8e02ff */
[----:B------:R-:W-:-:S04]  /*21c0*/  USHF.L.U32 UR18, UR18, 0x1, URZ ;  /* 0x0000000112127899 */ /* 0x000fc800080006ff */
[----:B-----5:R-:W-:Y:S01]  /*21d0*/  UIMAD.WIDE UR6, UR18, 0x4, UR6 ;  /* 0x00000004120678a5 */ /* 0x020fe2000f8e0206 */
[----:B------:R-:W-:Y:S11]  /*21e0*/  @P3 BRA `(.L_x_631) ;  /* 0x00000000005c3947 */ /* 0x000ff60003800000 */
[----:B----4-:R-:W4:Y:S01]  /*21f0*/  LDC.64 R14, c[0x0][0x3c8] ;  /* 0x0000f200ff0e7b82 */ /* 0x010f220000000a00 */
[----:B------:R-:W-:Y:S01]  /*2200*/  MOV R16, UR4 ;  /* 0x0000000400107c02 */ /* 0x000fe20008000f00 */
[----:B------:R-:W-:Y:S02]  /*2210*/  UIADD3 UR18, UPT, UPT, UR19, UR5, URZ ;  /* 0x0000000513127290 */ /* 0x000fe4000fffe0ff */
[----:B------:R-:W-:Y:S01]  /*2220*/  UIMAD.WIDE.U32 UR20, UR32, 0x8, UR6 ;  /* 0x00000008201478a5 */ /* 0x000fe2000f8e0006 */
[----:B------:R-:W-:-:S03]  /*2230*/  LOP3.LUT P1, R16, R16, 0x2, RZ, 0xc0, !PT ;  /* 0x0000000210107812 */ /* 0x000fc6000782c0ff */
[----:B-1----:R-:W-:Y:S02]  /*2240*/  MOV R17, UR18 ;  /* 0x0000001200117c02 */ /* 0x002fe40008000f00 */
[----:B------:R-:W-:Y:S02]  /*2250*/  SEL R19, RZ, UR31, P1 ;  /* 0x0000001fff137c07 */ /* 0x000fe40008800000 */
[----:B------:R-:W-:Y:S02]  /*2260*/  MOV R12, UR20 ;  /* 0x00000014000c7c02 */ /* 0x000fe40008000f00 */
[----:B------:R-:W-:Y:S02]  /*2270*/  ISETP.NE.AND P1, PT, R19, -0x1, PT ;  /* 0xffffffff1300780c */ /* 0x000fe40003f25270 */
[----:B------:R-:W-:-:S05]  /*2280*/  MOV R13, UR21 ;  /* 0x00000015000d7c02 */ /* 0x000fca0008000f00 */
[----:B------:R1:W-:Y:S01]  /*2290*/  STG.E.64 desc[UR26][R12.64], R10 ;  /* 0x0000000a0c007986 */ /* 0x0003e2000c101b1a */
[----:B----4-:R-:W-:Y:S01]  /*22a0*/  IMAD.WIDE.U32 R14, R17, 0x4, R14 ;  /* 0x00000004110e7825 */ /* 0x010fe200078e000e */
[----:B------:R-:W-:Y:S01]  /*22b0*/  IADD3 R17, PT, PT, -R16, 0x1, RZ ;  /* 0x0000000110117810 */ /* 0x000fe20007ffe1ff */
[----:B------:R-:W-:Y:S06]  /*22c0*/  MEMBAR.ALL.GPU ;  /* 0x0000000000007992 */ /* 0x000fec000000a000 */
[----:B------:R-:W-:-:S00]  /*22d0*/  ERRBAR ;  /* 0x00000000000079ab */ /* 0x000fc00000000000 */
[----:B------:R-:W-:Y:S06]  /*22e0*/  CGAERRBAR ;  /* 0x00000000000075ab */ /* 0x000fec0000000000 */
[----:B------:R1:W-:Y:S01]  /*22f0*/  REDG.E.ADD.S32.STRONG.GPU desc[UR26][R14.64], R17 ;  /* 0x000000110e00798e */ /* 0x0003e2000c12e31a */
[----:B------:R-:W-:Y:S05]  /*2300*/  @!P1 BRA `(.L_x_631) ;  /* 0x0000000000149947 */ /* 0x000fea0003800000 */
.L_x_632:
[----:B-1----:R-:W4:Y:S04]  /*2310*/  LDG.E.STRONG.GPU R12, desc[UR26][R14.64] ;  /* 0x0000001a0e0c7981 */ /* 0x002f28000c1ef900 */
[----:B----4-:R-:W-:Y:S01]  /*2320*/  CCTL.IVALL ;  /* 0x00000000ff00798f */ /* 0x010fe20002000000 */
[----:B------:R-:W-:Y:S05]  /*2330*/  YIELD ;  /* 0x0000000000007946 */ /* 0x000fea0003800000 */
[----:B------:R-:W-:-:S13]  /*2340*/  ISETP.NE.AND P1, PT, R12, R19, PT ;  /* 0x000000130c00720c */ /* 0x000fda0003f25270 */
[----:B------:R-:W-:Y:S05]  /*2350*/  @P1 BRA `(.L_x_632) ;  /* 0xfffffffc00ec1947 */ /* 0x000fea000383ffff */
.L_x_631:
[----:B------:R-:W-:Y:S05]  /*2360*/  WARPSYNC.ALL ;  /* 0x0000000000007948 */ /* 0x000fea0003800000 */
[----:B------:R-:W-:Y:S01]  /*2370*/  BAR.SYNC.DEFER_BLOCKING 0x0 ;  /* 0x0000000000007b1d */ /* 0x000fe20000010000 */
[----:B----4-:R-:W-:-:S05]  /*2380*/  HFMA2 R20, -RZ, RZ, 0, 0 ;  /* 0x00000000ff147431 */ /* 0x010fca00000001ff */
        /* <DEDUP_REMOVED lines=11> */
.L_x_634:
[----:B------:R-:W-:Y:S02]  /*2440*/  ISETP.EQ.OR P1, PT, RZ, UR37, P3 ;  /* 0x00000025ff007c0c */ /* 0x000fe40009f22670 */
[C---:B-1----:R-:W-:Y:S02]  /*2450*/  IADD3 R12, PT, PT, R20.reuse, 0x1, RZ ;  /* 0x00000001140c7810 */ /* 0x042fe40007ffe0ff */
[----:B------:R-:W-:Y:S02]  /*2460*/  IADD3 R13, PT, PT, R20, 0x2, RZ ;  /* 0x00000002140d7810 */ /* 0x000fe40007ffe0ff */
[----:B------:R-:W-:Y:S02]  /*2470*/  ISETP.EQ.OR P4, PT, R12, UR28, P3 ;  /* 0x0000001c0c007c0c */ /* 0x000fe40009f82670 */
[----:B------:R-:W-:Y:S02]  /*2480*/  ISETP.EQ.OR P6, PT, R13, UR28, P3 ;  /* 0x0000001c0d007c0c */ /* 0x000fe40009fc2670 */
[----:B------:R-:W-:-:S03]  /*2490*/  IADD3 R12, PT, PT, R20, 0x3, RZ ;  /* 0x00000003140c7810 */ /* 0x000fc60007ffe0ff */
[----:B------:R-:W-:Y:S01]  /*24a0*/  VOTEU.ALL UP1, P1 ;  /* 0x0000000000ff7886 */ /* 0x000fe20000820000 */
[----:B------:R-:W-:-:S04]  /*24b0*/  ISETP.EQ.OR P5, PT, R12, UR28, P3 ;  /* 0x0000001c0c007c0c */ /* 0x000fc80009fa2670 */
[----:B------:R-:W-:Y:S01]  /*24c0*/  @!UP1 UIMAD.WIDE.U32 UR38, UR18, 0x8, UR6 ;  /* 0x00000008122698a5 */ /* 0x000fe2000f8e0006 */
[----:B------:R-:W-:Y:S02]  /*24d0*/  VOTEU.ALL UP1, P4 ;  /* 0x0000000000ff7886 */ /* 0x000fe40002020000 */
[----:B------:R-:W-:-:S03]  /*24e0*/  VOTEU.ALL UP2, P6 ;  /* 0x0000000000ff7886 */ /* 0x000fc60003040000 */
[----:B------:R-:W-:Y:S01]  /*24f0*/  MOV R12, UR38 ;  /* 0x00000026000c7c02 */ /* 0x000fe20008000f00 */
[----:B------:R-:W-:Y:S01]  /*2500*/  @!UP1 UIMAD.WIDE.U32 UR40, UR19, 0x8, UR6 ;  /* 0x00000008132898a5 */ /* 0x000fe2000f8e0006 */
[----:B------:R-:W-:Y:S01]  /*2510*/  MOV R13, UR39 ;  /* 0x00000027000d7c02 */ /* 0x000fe20008000f00 */
[----:B------:R-:W-:Y:S01]  /*2520*/  @!UP2 UIMAD.WIDE.U32 UR38, UR20, 0x8, UR6 ;  /* 0x000000081426a8a5 */ /* 0x000fe2000f8e0006 */
[----:B------:R-:W-:-:S03]  /*2530*/  VOTEU.ALL UP1, P5 ;  /* 0x0000000000ff7886 */ /* 0x000fc60002820000 */
[----:B------:R-:W-:Y:S01]  /*2540*/  MOV R14, UR40 ;  /* 0x00000028000e7c02 */ /* 0x000fe20008000f00 */
[----:B------:R-:W0:Y:S01]  /*2550*/  @!P1 LDG.E.64 R12, desc[UR26][R12.64] ;  /* 0x0000001a0c0c9981 */ /* 0x000e22000c1e1b00 */
[----:B------:R-:W-:Y:S02]  /*2560*/  MOV R15, UR41 ;  /* 0x00000029000f7c02 */ /* 0x000fe40008000f00 */
[----:B------:R-:W-:Y:S02]  /*2570*/  MOV R16, UR38 ;  /* 0x0000002600107c02 */ /* 0x000fe40008000f00 */
[----:B------:R-:W-:Y:S01]  /*2580*/  MOV R17, UR39 ;  /* 0x0000002700117c02 */ /* 0x000fe20008000f00 */
[----:B------:R-:W-:Y:S01]  /*2590*/  @!UP1 UIMAD.WIDE.U32 UR38, UR21, 0x8, UR6 ;  /* 0x00000008152698a5 */ /* 0x000fe2000f8e0006 */
[----:B------:R-:W4:Y:S04]  /*25a0*/  @!P4 LDG.E.64 R14, desc[UR26][R14.64] ;  /* 0x0000001a0e0ec981 */ /* 0x000f28000c1e1b00 */
[----:B------:R-:W5:Y:S01]  /*25b0*/  @!P6 LDG.E.64 R16, desc[UR26][R16.64] ;  /* 0x0000001a1010e981 */ /* 0x000f62000c1e1b00 */
[----:B--2---:R-:W-:-:S02]  /*25c0*/  MOV R18, UR38 ;  /* 0x0000002600127c02 */ /* 0x004fc40008000f00 */
[----:B------:R-:W-:-:S06]  /*25d0*/  MOV R19, UR39 ;  /* 0x0000002700137c02 */ /* 0x000fcc0008000f00 */
[----:B------:R-:W2:Y:S01]  /*25e0*/  @!P5 LDG.E.64 R18, desc[UR26][R18.64] ;  /* 0x0000001a1212d981 */ /* 0x000ea2000c1e1b00 */
[----:B------:R-:W-:Y:S01]  /*25f0*/  IADD3 R21, PT, PT, R20, 0x4, RZ ;  /* 0x0000000414157810 */ /* 0x000fe20007ffe0ff */
[----:B0--3--:R-:W-:Y:S01]  /*2600*/  @!P1 FADD.FTZ R10, R10, R12 ;  /* 0x0000000c0a0a9221 */ /* 0x009fe20000010000 */
[----:B------:R-:W-:Y:S01]  /*2610*/  @!P1 FADD.FTZ R11, R11, R13 ;  /* 0x0000000d0b0b9221 */ /* 0x000fe20000010000 */
[----:B------:R-:W-:Y:S02]  /*2620*/  IADD3 R12, PT, PT, R20, 0x5, RZ ;  /* 0x00000005140c7810 */ /* 0x000fe40007ffe0ff */
[----:B------:R-:W-:Y:S01]  /*2630*/  ISETP.EQ.OR P1, PT, R21, UR28, P3 ;  /* 0x0000001c15007c0c */ /* 0x000fe20009f22670 */
[----:B----4-:R-:W-:Y:S01]  /*2640*/  @!P4 FADD.FTZ R10, R10, R14 ;  /* 0x0000000e0a0ac221 */ /* 0x010fe20000010000 */
[----:B------:R-:W-:Y:S01]  /*2650*/  @!P4 FADD.FTZ R11, R11, R15 ;  /* 0x0000000f0b0bc221 */ /* 0x000fe20000010000 */
[----:B------:R-:W-:Y:S02]  /*2660*/  ISETP.EQ.OR P4, PT, R12, UR28, P3 ;  /* 0x0000001c0c007c0c */ /* 0x000fe40009f82670 */
[----:B------:R-:W-:Y:S01]  /*2670*/  IADD3 R12, PT, PT, R20, 0x6, RZ ;  /* 0x00000006140c7810 */ /* 0x000fe20007ffe0ff */
[----:B-----5:R-:W-:Y:S01]  /*2680*/  @!P6 FADD.FTZ R10, R10, R16 ;  /* 0x000000100a0ae221 */ /* 0x020fe20000010000 */
[----:B------:R-:W-:-:S02]  /*2690*/  @!P6 FADD.FTZ R11, R11, R17 ;  /* 0x000000110b0be221 */ /* 0x000fc40000010000 */
[----:B------:R-:W-:Y:S02]  /*26a0*/  ISETP.EQ.OR P6, PT, R12, UR28, P3 ;  /* 0x0000001c0c007c0c */ /* 0x000fe40009fc2670 */
[----:B------:R-:W-:Y:S02]  /*26b0*/  IADD3 R12, PT, PT, R20, 0x7, RZ ;  /* 0x00000007140c7810 */ /* 0x000fe40007ffe0ff */
[----:B------:R-:W-:Y:S01]  /*26c0*/  VOTEU.ALL UP2, P1 ;  /* 0x0000000000ff7886 */ /* 0x000fe20000840000 */
[----:B--2---:R-:W-:Y:S01]  /*26d0*/  @!P5 FADD.FTZ R10, R10, R18 ;  /* 0x000000120a0ad221 */ /* 0x004fe20000010000 */
[----:B------:R-:W-:Y:S01]  /*26e0*/  @!P5 FADD.FTZ R11, R11, R19 ;  /* 0x000000130b0bd221 */ /* 0x000fe20000010000 */
[----:B------:R-:W-:Y:S02]  /*26f0*/  ISETP.EQ.OR P5, PT, R12, UR28, P3 ;  /* 0x0000001c0c007c0c */ /* 0x000fe40009fa2670 */
[----:B------:R-:W-:Y:S01]  /*2700*/  @!UP2 UIMAD.WIDE.U32 UR38, UR22, 0x8, UR6 ;  /* 0x000000081626a8a5 */ /* 0x000fe2000f8e0006 */
[----:B------:R-:W-:-:S03]  /*2710*/  VOTEU.ALL UP1, P4 ;  /* 0x0000000000ff7886 */ /* 0x000fc60002020000 */
[----:B------:R-:W-:Y:S02]  /*2720*/  VOTEU.ALL UP2, P6 ;  /* 0x0000000000ff7886 */ /* 0x000fe40003040000 */
[----:B------:R-:W-:Y:S01]  /*2730*/  MOV R12, UR38 ;  /* 0x00000026000c7c02 */ /* 0x000fe20008000f00 */
[----:B------:R-:W-:Y:S01]  /*2740*/  @!UP1 UIMAD.WIDE.U32 UR40, UR23, 0x8, UR6 ;  /* 0x00000008172898a5 */ /* 0x000fe2000f8e0006 */
[----:B------:R-:W-:Y:S01]  /*2750*/  MOV R13, UR39 ;  /* 0x00000027000d7c02 */ /* 0x000fe20008000f00 */
[----:B------:R-:W-:Y:S02]  /*2760*/  @!UP2 UIMAD.WIDE.U32 UR38, UR24, 0x8, UR6 ;  /* 0x000000081826a8a5 */ /* 0x000fe4000f8e0006 */
[----:B------:R-:W-:Y:S02]  /*2770*/  VOTEU.ALL UP1, P5 ;  /* 0x0000000000ff7886 */ /* 0x000fe40002820000 */
[----:B------:R-:W-:Y:S01]  /*2780*/  MOV R14, UR40 ;  /* 0x00000028000e7c02 */ /* 0x000fe20008000f00 */
[----:B------:R-:W2:Y:S01]  /*2790*/  @!P1 LDG.E.64 R12, desc[UR26][R12.64] ;  /* 0x0000001a0c0c9981 */ /* 0x000ea2000c1e1b00 */
[----:B------:R-:W-:-:S02]  /*27a0*/  MOV R15, UR41 ;  /* 0x00000029000f7c02 */ /* 0x000fc40008000f00 */
[----:B------:R-:W-:Y:S02]  /*27b0*/  MOV R16, UR38 ;  /* 0x0000002600107c02 */ /* 0x000fe40008000f00 */
[----:B------:R-:W-:Y:S01]  /*27c0*/  MOV R17, UR39 ;  /* 0x0000002700117c02 */ /* 0x000fe20008000f00 */
[----:B------:R-:W-:Y:S01]  /*27d0*/  @!UP1 UIMAD.WIDE.U32 UR38, UR25, 0x8, UR6 ;  /* 0x00000008192698a5 */ /* 0x000fe2000f8e0006 */
[----:B------:R-:W3:Y:S04]  /*27e0*/  @!P4 LDG.E.64 R14, desc[UR26][R14.64] ;  /* 0x0000001a0e0ec981 */ /* 0x000ee8000c1e1b00 */
[----:B------:R-:W4:Y:S01]  /*27f0*/  @!P6 LDG.E.64 R16, desc[UR26][R16.64] ;  /* 0x0000001a1010e981 */ /* 0x000f22000c1e1b00 */
[----:B------:R-:W-:Y:S02]  /*2800*/  MOV R18, UR38 ;  /* 0x0000002600127c02 */ /* 0x000fe40008000f00 */
[----:B------:R-:W-:-:S06]  /*2810*/  MOV R19, UR39 ;  /* 0x0000002700137c02 */ /* 0x000fcc0008000f00 */
[----:B------:R-:W5:Y:S01]  /*2820*/  @!P5 LDG.E.64 R18, desc[UR26][R18.64] ;  /* 0x0000001a1212d981 */ /* 0x000f62000c1e1b00 */
[----:B------:R-:W-:Y:S01]  /*2830*/  IADD3 R20, PT, PT, R20, 0x8, RZ ;  /* 0x0000000814147810 */ /* 0x000fe20007ffe0ff */
[----:B------:R-:W-:Y:S02]  /*2840*/  UIADD3 UR37, UPT, UPT, UR37, 0x8, URZ ;  /* 0x0000000825257890 */ /* 0x000fe4000fffe0ff */
[----:B------:R-:W-:Y:S02]  /*2850*/  ULEA UR18, UR29, UR18, 0x3 ;  /* 0x000000121d127291 */ /* 0x000fe4000f8e18ff */
[----:B------:R-:W-:Y:S02]  /*2860*/  ULEA UR19, UR29, UR19, 0x3 ;  /* 0x000000131d137291 */ /* 0x000fe4000f8e18ff */
[----:B------:R-:W-:Y:S02]  /*2870*/  ULEA UR20, UR29, UR20, 0x3 ;  /* 0x000000141d147291 */ /* 0x000fe4000f8e18ff */
[----:B------:R-:W-:-:S02]  /*2880*/  ULEA UR21, UR29, UR21, 0x3 ;  /* 0x000000151d157291 */ /* 0x000fc4000f8e18ff */
[----:B------:R-:W-:Y:S02]  /*2890*/  ULEA UR22, UR29, UR22, 0x3 ;  /* 0x000000161d167291 */ /* 0x000fe4000f8e18ff */
[----:B------:R-:W-:Y:S02]  /*28a0*/  ULEA UR23, UR29, UR23, 0x3 ;  /* 0x000000171d177291 */ /* 0x000fe4000f8e18ff */
[----:B------:R-:W-:Y:S02]  /*28b0*/  ULEA UR24, UR29, UR24, 0x3 ;  /* 0x000000181d187291 */ /* 0x000fe4000f8e18ff */
[----:B------:R-:W-:Y:S01]  /*28c0*/  ULEA UR25, UR29, UR25, 0x3 ;  /* 0x000000191d197291 */ /* 0x000fe2000f8e18ff */
[----:B--2---:R-:W-:Y:S01]  /*28d0*/  @!P1 FADD.FTZ R10, R10, R12 ;  /* 0x0000000c0a0a9221 */ /* 0x004fe20000010000 */
[----:B------:R-:W-:Y:S01]  /*28e0*/  @!P1 FADD.FTZ R11, R11, R13 ;  /* 0x0000000d0b0b9221 */ /* 0x000fe20000010000 */
[----:B------:R-:W-:Y:S02]  /*28f0*/  ISETP.NE.AND P1, PT, R20, UR35, PT ;  /* 0x0000002314007c0c */ /* 0x000fe4000bf25270 */
[----:B---3--:R-:W-:Y:S01]  /*2900*/  @!P4 FADD.FTZ R10, R10, R14 ;  /* 0x0000000e0a0ac221 */ /* 0x008fe20000010000 */
[----:B------:R-:W-:-:S03]  /*2910*/  @!P4 FADD.FTZ R11, R11, R15 ;  /* 0x0000000f0b0bc221 */ /* 0x000fc60000010000 */
[----:B----4-:R-:W-:Y:S01]  /*2920*/  @!P6 FADD.FTZ R10, R10, R16 ;  /* 0x000000100a0ae221 */ /* 0x010fe20000010000 */
[----:B------:R-:W-:-:S03]  /*2930*/  @!P6 FADD.FTZ R11, R11, R17 ;  /* 0x000000110b0be221 */ /* 0x000fc60000010000 */
[----:B-----5:R-:W-:Y:S01]  /*2940*/  @!P5 FADD.FTZ R10, R10, R18 ;  /* 0x000000120a0ad221 */ /* 0x020fe20000010000 */
[----:B------:R-:W-:Y:S02]  /*2950*/  @!P5 FADD.FTZ R11, R11, R19 ;  /* 0x000000130b0bd221 */ /* 0x000fe40000010000 */
[----:B------:R-:W-:Y:S05]  /*2960*/  @P1 BRA `(.L_x_634) ;  /* 0xfffffff800b41947 */ /* 0x000fea000383ffff */
[----:B------:R-:W-:-:S07]  /*2970*/  MOV R20, UR35 ;  /* 0x0000002300147c02 */ /* 0x000fce0008000f00 */
.L_x_633:
[----:B------:R-:W-:-:S09]  /*2980*/  UISETP.NE.AND UP1, UPT, UR33, URZ, UPT ;  /* 0x000000ff2100728c */ /* 0x000fd2000bf25270 */
[----:B------:R-:W-:Y:S05]  /*2990*/  BRA.U !UP1, `(.L_x_630) ;  /* 0x00000005091c7547 */ /* 0x000fea000b800000 */
[----:B------:R-:W-:Y:S01]  /*29a0*/  UISETP.NE.AND UP1, UPT, UR34, URZ, UPT ;  /* 0x000000ff2200728c */ /* 0x000fe2000bf25270 */
[----:B------:R-:W-:Y:S10]  /*29b0*/  BRA.U !UP0, `(.L_x_635) ;  /* 0x00000001088c7547 */ /* 0x000ff4000b800000 */
[C---:B-1----:R-:W-:Y:S01]  /*29c0*/  IADD3 R14, PT, PT, R20.reuse, 0x1, RZ ;  /* 0x00000001140e7810 */ /* 0x042fe20007ffe0ff */
[----:B------:R-:W-:Y:S01]  /*29d0*/  HFMA2 R21, -RZ, RZ, 0, 4.76837158203125e-07 ;  /* 0x00000008ff157431 */ /* 0x000fe200000001ff */
[C---:B------:R-:W-:Y:S02]  /*29e0*/  ISETP.EQ.OR P1, PT, R20.reuse, UR28, P3 ;  /* 0x0000001c14007c0c */ /* 0x040fe40009f22670 */
[----:B--2---:R-:W-:Y:S02]  /*29f0*/  IADD3 R18, PT, PT, R20, 0x2, RZ ;  /* 0x0000000214127810 */ /* 0x004fe40007ffe0ff */
[----:B------:R-:W-:Y:S02]  /*2a00*/  ISETP.EQ.OR P4, PT, R14, UR28, P3 ;  /* 0x0000001c0e007c0c */ /* 0x000fe40009f82670 */
[----:B------:R-:W-:Y:S02]  /*2a10*/  ISETP.EQ.OR P5, PT, R18, UR28, P3 ;  /* 0x0000001c12007c0c */ /* 0x000fe40009fa2670 */
[----:B------:R-:W-:-:S02]  /*2a20*/  IADD3 R16, PT, PT, R20, 0x3, RZ ;  /* 0x0000000314107810 */ /* 0x000fc40007ffe0ff */
[----:B------:R-:W-:Y:S02]  /*2a30*/  MOV R13, UR29 ;  /* 0x0000001d000d7c02 */ /* 0x000fe40008000f00 */
[----:B------:R-:W-:Y:S02]  /*2a40*/  ISETP.EQ.OR P6, PT, R16, UR28, P3 ;  /* 0x0000001c10007c0c */ /* 0x000fe40009fc2670 */
[----:B------:R-:W-:Y:S01]  /*2a50*/  MOV R17, UR29 ;  /* 0x0000001d00117c02 */ /* 0x000fe20008000f00 */
[----:B------:R-:W-:Y:S01]  /*2a60*/  @!P1 IMAD R12, R20, R13, UR5 ;  /* 0x00000005140c9e24 */ /* 0x000fe2000f8e020d */
[----:B------:R-:W-:Y:S02]  /*2a70*/  MOV R15, 0x8 ;  /* 0x00000008000f7802 */ /* 0x000fe40000000f00 */
[----:B------:R-:W-:Y:S01]  /*2a80*/  MOV R19, UR29 ;  /* 0x0000001d00137c02 */ /* 0x000fe20008000f00 */
[----:B------:R-:W-:Y:S02]  /*2a90*/  @!P4 IMAD R14, R14, R17, UR5 ;  /* 0x000000050e0ece24 */ /* 0x000fe4000f8e0211 */
[----:B------:R-:W-:-:S04]  /*2aa0*/  @!P1 IMAD.WIDE.U32 R12, R12, R15, UR6 ;  /* 0x000000060c0c9e25 */ /* 0x000fc8000f8e000f */
[----:B------:R-:W-:Y:S02]  /*2ab0*/  HFMA2 R22, -RZ, RZ, 0, 4.76837158203125e-07 ;  /* 0x00000008ff167431 */ /* 0x000fe400000001ff */
[----:B------:R-:W-:Y:S01]  /*2ac0*/  @!P5 IMAD R18, R18, R19, UR5 ;  /* 0x000000051212de24 */ /* 0x000fe2000f8e0213 */
[----:B------:R-:W-:Y:S01]  /*2ad0*/  MOV R19, 0x8 ;  /* 0x0000000800137802 */ /* 0x000fe20000000f00 */
[----:B------:R-:W-:Y:S01]  /*2ae0*/  @!P4 IMAD.WIDE.U32 R14, R14, R21, UR6 ;  /* 0x000000060e0ece25 */ /* 0x000fe2000f8e0015 */
[----:B------:R-:W0:Y:S03]  /*2af0*/  @!P1 LDG.E.64 R12, desc[UR26][R12.64] ;  /* 0x0000001a0c0c9981 */ /* 0x000e26000c1e1b00 */
[----:B------:R-:W-:Y:S02]  /*2b00*/  @!P6 IMAD R21, R16, R17, UR5 ;  /* 0x000000051015ee24 */ /* 0x000fe4000f8e0211 */
[----:B------:R-:W-:Y:S01]  /*2b10*/  @!P5 IMAD.WIDE.U32 R16, R18, R19, UR6 ;  /* 0x000000061210de25 */ /* 0x000fe2000f8e0013 */
[----:B------:R-:W2:Y:S03]  /*2b20*/  @!P4 LDG.E.64 R14, desc[UR26][R14.64] ;  /* 0x0000001a0e0ec981 */ /* 0x000ea6000c1e1b00 */
[----:B------:R-:W-:-:S02]  /*2b30*/  @!P6 IMAD.WIDE.U32 R18, R21, R22, UR6 ;  /* 0x000000061512ee25 */ /* 0x000fc4000f8e0016 */
[----:B------:R-:W4:Y:S04]  /*2b40*/  @!P5 LDG.E.64 R16, desc[UR26][R16.64] ;  /* 0x0000001a1010d981 */ /* 0x000f28000c1e1b00 */
[----:B------:R-:W5:Y:S01]  /*2b50*/  @!P6 LDG.E.64 R18, desc[UR26][R18.64] ;  /* 0x0000001a1212e981 */ /* 0x000f62000c1e1b00 */
[----:B------:R-:W-:Y:S01]  /*2b60*/  IADD3 R20, PT, PT, R20, 0x4, RZ ;  /* 0x0000000414147810 */ /* 0x000fe20007ffe0ff */
[----:B0--3--:R-:W-:Y:S01]  /*2b70*/  @!P1 FADD.FTZ R10, R10, R12 ;  /* 0x0000000c0a0a9221 */ /* 0x009fe20000010000 */
[----:B------:R-:W-:-:S03]  /*2b80*/  @!P1 FADD.FTZ R11, R11, R13 ;  /* 0x0000000d0b0b9221 */ /* 0x000fc60000010000 */
[----:B--2---:R-:W-:Y:S01]  /*2b90*/  @!P4 FADD.FTZ R10, R10, R14 ;  /* 0x0000000e0a0ac221 */ /* 0x004fe20000010000 */
[----:B------:R-:W-:-:S03]  /*2ba0*/  @!P4 FADD.FTZ R11, R11, R15 ;  /* 0x0000000f0b0bc221 */ /* 0x000fc60000010000 */
[----:B----4-:R-:W-:Y:S01]  /*2bb0*/  @!P5 FADD.FTZ R10, R10, R16 ;  /* 0x000000100a0ad221 */ /* 0x010fe20000010000 */
[----:B------:R-:W-:-:S03]  /*2bc0*/  @!P5 FADD.FTZ R11, R11, R17 ;  /* 0x000000110b0bd221 */ /* 0x000fc60000010000 */
[----:B-----5:R-:W-:Y:S01]  /*2bd0*/  @!P6 FADD.FTZ R10, R10, R18 ;  /* 0x000000120a0ae221 */ /* 0x020fe20000010000 */
[----:B------:R-:W-:-:S07]  /*2be0*/  @!P6 FADD.FTZ R11, R11, R19 ;  /* 0x000000130b0be221 */ /* 0x000fce0000010000 */
.L_x_635:
[----:B------:R-:W-:Y:S05]  /*2bf0*/  BRA.U !UP1, `(.L_x_630) ;  /* 0x0000000109847547 */ /* 0x000fea000b800000 */
[----:B------:R-:W-:Y:S02]  /*2c00*/  UISETP.NE.AND UP1, UPT, UR34, 0x1, UPT ;  /* 0x000000012200788c */ /* 0x000fe4000bf25270 */
[----:B------:R-:W-:-:S07]  /*2c10*/  ULOP3.LUT UP2, URZ, UR31, 0x1, URZ, 0xc0, !UPT ;  /* 0x000000011fff7892 */ /* 0x000fce000f84c0ff */
[----:B------:R-:W-:Y:S05]  /*2c20*/  BRA.U !UP1, `(.L_x_636) ;  /* 0x0000000109487547 */ /* 0x000fea000b800000 */
[C---:B-1----:R-:W-:Y:S02]  /*2c30*/  IADD3 R14, PT, PT, R20.reuse, 0x1, RZ ;  /* 0x00000001140e7810 */ /* 0x042fe40007ffe0ff */
[----:B------:R-:W-:Y:S02]  /*2c40*/  ISETP.EQ.OR P4, PT, R20, UR28, P3 ;  /* 0x0000001c14007c0c */ /* 0x000fe40009f82670 */
[----:B------:R-:W-:Y:S02]  /*2c50*/  ISETP.EQ.OR P1, PT, R14, UR28, P3 ;  /* 0x0000001c0e007c0c */ /* 0x000fe40009f22670 */
[----:B------:R-:W-:Y:S02]  /*2c60*/  MOV R17, UR29 ;  /* 0x0000001d00117c02 */ /* 0x000fe40008000f00 */
[----:B------:R-:W-:Y:S02]  /*2c70*/  MOV R13, UR29 ;  /* 0x0000001d000d7c02 */ /* 0x000fe40008000f00 */
[----:B------:R-:W-:-:S05]  /*2c80*/  MOV R15, 0x8 ;  /* 0x00000008000f7802 */ /* 0x000fca0000000f00 */
[----:B------:R-:W-:Y:S02]  /*2c90*/  @!P4 IMAD R12, R20, R13, UR5 ;  /* 0x00000005140cce24 */ /* 0x000fe4000f8e020d */
[----:B------:R-:W-:Y:S02]  /*2ca0*/  @!P1 IMAD R14, R14, R17, UR5 ;  /* 0x000000050e0e9e24 */ /* 0x000fe4000f8e0211 */
[----:B------:R-:W-:Y:S02]  /*2cb0*/  HFMA2 R17, -RZ, RZ, 0, 4.76837158203125e-07 ;  /* 0x00000008ff117431 */ /* 0x000fe400000001ff */
[----:B------:R-:W-:-:S06]  /*2cc0*/  @!P4 IMAD.WIDE.U32 R12, R12, R15, UR6 ;  /* 0x000000060c0cce25 */ /* 0x000fcc000f8e000f */
[----:B------:R-:W0:Y:S01]  /*2cd0*/  @!P4 LDG.E.64 R12, desc[UR26][R12.64] ;  /* 0x0000001a0c0cc981 */ /* 0x000e22000c1e1b00 */
[----:B------:R-:W-:-:S06]  /*2ce0*/  @!P1 IMAD.WIDE.U32 R14, R14, R17, UR6 ;  /* 0x000000060e0e9e25 */ /* 0x000fcc000f8e0011 */
[----:B------:R-:W4:Y:S01]  /*2cf0*/  @!P1 LDG.E.64 R14, desc[UR26][R14.64] ;  /* 0x0000001a0e0e9981 */ /* 0x000f22000c1e1b00 */
[----:B------:R-:W-:Y:S01]  /*2d00*/  IADD3 R20, PT, PT, R20, 0x2, RZ ;  /* 0x0000000214147810 */ /* 0x000fe20007ffe0ff */
[----:B0--3--:R-:W-:Y:S01]  /*2d10*/  @!P4 FADD.FTZ R10, R10, R12 ;  /* 0x0000000c0a0ac221 */ /* 0x009fe20000010000 */
[----:B------:R-:W-:-:S03]  /*2d20*/  @!P4 FADD.FTZ R11, R11, R13 ;  /* 0x0000000d0b0bc221 */ /* 0x000fc60000010000 */
[----:B----4-:R-:W-:Y:S01]  /*2d30*/  @!P1 FADD.FTZ R10, R10, R14 ;  /* 0x0000000e0a0a9221 */ /* 0x010fe20000010000 */
[----:B------:R-:W-:-:S07]  /*2d40*/  @!P1 FADD.FTZ R11, R11, R15 ;  /* 0x0000000f0b0b9221 */ /* 0x000fce0000010000 */
.L_x_636:
[----:B------:R-:W-:Y:S01]  /*2d50*/  ISETP.EQ.OR P1, PT, R20, UR28, P3 ;  /* 0x0000001c14007c0c */ /* 0x000fe20009f22670 */
[----:B------:R-:W-:Y:S03]  /*2d60*/  BSSY.RECONVERGENT B0, `(.L_x_630) ;  /* 0x000000a000007945 */ /* 0x000fe60003800200 */
[----:B------:R-:W-:-:S13]  /*2d70*/  PLOP3.LUT P1, PT, P1, PT, UP2, 0xd5, 0x5d ;  /* 0x00000000005d781c */ /* 0x000fda0000f2fa2d */
[----:B------:R-:W-:Y:S05]  /*2d80*/  @P1 BRA `(.L_x_637) ;  /* 0x00000000001c1947 */ /* 0x000fea0003800000 */
[----:B-1----:R-:W-:Y:S02]  /*2d90*/  MOV R13, UR29 ;  /* 0x0000001d000d7c02 */ /* 0x002fe40008000f00 */
[----:B------:R-:W-:-:S03]  /*2da0*/  MOV R15, 0x8 ;  /* 0x00000008000f7802 */ /* 0x000fc60000000f00 */
[----:B------:R-:W-:-:S04]  /*2db0*/  IMAD R12, R20, R13, UR5 ;  /* 0x00000005140c7e24 */ /* 0x000fc8000f8e020d */
[----:B------:R-:W-:-:S06]  /*2dc0*/  IMAD.WIDE.U32 R12, R12, R15, UR6 ;  /* 0x000000060c0c7e25 */ /* 0x000fcc000f8e000f */
[----:B------:R-:W0:Y:S02]  /*2dd0*/  LDG.E.64 R12, desc[UR26][R12.64] ;  /* 0x0000001a0c0c7981 */ /* 0x000e24000c1e1b00 */
[----:B0--3--:R-:W-:Y:S01]  /*2de0*/  FADD.FTZ R10, R10, R12 ;  /* 0x0000000c0a0a7221 */ /* 0x009fe20000010000 */
[----:B------:R-:W-:-:S07]  /*2df0*/  FADD.FTZ R11, R11, R13 ;  /* 0x0000000d0b0b7221 */ /* 0x000fce0000010000 */
.L_x_637:
[----:B------:R-:W-:Y:S05]  /*2e00*/  BSYNC.RECONVERGENT B0 ;  /* 0x0000000000007941 */ /* 0x000fea0003800200 */
.L_x_630:
[----:B------:R-:W5:Y:S01]  /*2e10*/  S2UR UR7, SR_CgaCtaId ;  /* 0x00000000000779c3 */ /* 0x000f620000008800 */
[----:B------:R-:W-:Y:S01]  /*2e20*/  UMOV UR6, 0x400 ;  /* 0x0000040000067882 */ /* 0x000fe20000000000 */
[--C-:B----4-:R-:W-:Y:S02]  /*2e30*/  HADD2.F32 R16, -RZ, R27.reuse.H0_H0 ;  /* 0x2000001bff107230 */ /* 0x110fe40000004100 */
[----:B------:R-:W-:Y:S02]  /*2e40*/  HADD2.F32 R27, -RZ, R27.H1_H1 ;  /* 0x3000001bff1b7230 */ /* 0x000fe40000004100 */
[--C-:B-1----:R-:W-:Y:S02]  /*2e50*/  HADD2.F32 R17, -RZ, R25.reuse.H0_H0 ;  /* 0x20000019ff117230 */ /* 0x102fe40000004100 */
[----:B------:R-:W-:Y:S02]  /*2e60*/  HADD2.F32 R25, -RZ, R25.H1_H1 ;  /* 0x30000019ff197230 */ /* 0x000fe40000004100 */
[----:B------:R-:W-:-:S02]  /*2e70*/  HADD2.F32 R19, -RZ, R26.H0_H0 ;  /* 0x2000001aff137230 */ /* 0x000fc40000004100 */
[----:B------:R-:W-:Y:S01]  /*2e80*/  FADD.FTZ R17, R17, -UR42 ;  /* 0x8000002a11117e21 */ /* 0x000fe20008010000 */
[----:B------:R-:W-:Y:S01]  /*2e90*/  HADD2.F32 R26, -RZ, R26.H1_H1 ;  /* 0x3000001aff1a7230 */ /* 0x000fe20000004100 */
[----:B-----5:R-:W-:-:S09]  /*2ea0*/  ULEA UR6, UR7, UR6, 0x18 ;  /* 0x0000000607067291 */ /* 0x020fd2000f8ec0ff */
[----:B------:R0:W-:Y:S01]  /*2eb0*/  @!P3 STS.64 [UR6+0x88], R10 ;  /* 0x0000880aff00b988 */ /* 0x0001e20008000a06 */
[----:B------:R-:W-:Y:S01]  /*2ec0*/  BAR.SYNC.DEFER_BLOCKING 0x0 ;  /* 0x0000000000007b1d */ /* 0x000fe20000010000 */
[----:B0--3--:R-:W-:Y:S01]  /*2ed0*/  FADD.FTZ R11, R16, -UR42 ;  /* 0x8000002a100b7e21 */ /* 0x009fe20008010000 */
[----:B------:R-:W-:Y:S01]  /*2ee0*/  FADD.FTZ R10, R27, -UR42 ;  /* 0x8000002a1b0a7e21 */ /* 0x000fe20008010000 */
[----:B------:R-:W-:Y:S02]  /*2ef0*/  FADD.FTZ R16, R25, -UR42 ;  /* 0x8000002a19107e21 */ /* 0x000fe40008010000 */
[----:B------:R-:W-:Y:S01]  /*2f00*/  FMUL.FTZ R11, R11, UR36 ;  /* 0x000000240b0b7c20 */ /* 0x000fe20008410000 */
[----:B------:R-:W-:Y:S01]  /*2f10*/  FMUL.FTZ R10, R10, UR36 ;  /* 0x000000240a0a7c20 */ /* 0x000fe20008410000 */
[----:B------:R-:W0:Y:S01]  /*2f20*/  LDS.64 R12, [UR6+0x88] ;  /* 0x00008806ff0c7984 */ /* 0x000e220008000a00 */
[----:B------:R-:W0:Y:S02]  /*2f30*/  LDCU UR6, c[0x0][0x42c] ;  /* 0x00008580ff0677ac */ /* 0x000e240008000800 */
[----:B0-----:R-:W-:Y:S01]  /*2f40*/  FMUL.FTZ R14, R12, UR6 ;  /* 0x000000060c0e7c20 */ /* 0x001fe20008410000 */
[----:B------:R-:W-:Y:S01]  /*2f50*/  FMUL.FTZ R15, R13, UR6 ;  /* 0x000000060d0f7c20 */ /* 0x000fe20008410000 */
[----:B------:R-:W-:Y:S06]  /*2f60*/  @!P2 BRA `(.L_x_638) ;  /* 0x000000000048a947 */ /* 0x000fec0003800000 */
[----:B------:R-:W-:Y:S01]  /*2f70*/  FFMA.FTZ R13, R8, R11, R6 ;  /* 0x0000000b080d7223 */ /* 0x000fe20000010006 */
[----:B------:R-:W-:-:S03]  /*2f80*/  FFMA.FTZ R12, R9, R10, R7 ;  /* 0x0000000a090c7223 */ /* 0x000fc60000010007 */
[----:B--2---:R-:W-:Y:S01]  /*2f90*/  FMUL.FTZ R18, R13, -1.4426950216293334961 ;  /* 0xbfb8aa3b0d127820 */ /* 0x004fe20000410000 */
        /* <DEDUP_REMOVED lines=15> */
.L_x_638:
[----:B------:R-:W-:Y:S04]  /*3090*/  BSSY.RECONVERGENT B0, `(.L_x_639) ;  /* 0x0000014000007945 */ /* 0x000fe80003800200 */
[----:B------:R-:W-:Y:S05]  /*30a0*/  @P0 BRA `(.L_x_640) ;  /* 0x0000000000480947 */ /* 0x000fea0003800000 */
[----:B------:R-:W0:Y:S01]  /*30b0*/  LDCU.64 UR18, c[0x0][0x3f8] ;  /* 0x00007f00ff1277ac */ /* 0x000e220008000a00 */
[C-C-:B------:R-:W-:Y:S01]  /*30c0*/  FFMA.FTZ R11, R14.reuse, R11, R15.reuse ;  /* 0x0000000b0e0b7223 */ /* 0x140fe2000001000f */
[----:B------:R-:W-:Y:S01]  /*30d0*/  FFMA.FTZ R10, R14, R10, R15 ;  /* 0x0000000a0e0a7223 */ /* 0x000fe2000001000f */
[----:B------:R-:W1:Y:S02]  /*30e0*/  LDCU.64 UR6, c[0x0][0x380] ;  /* 0x00007000ff0677ac */ /* 0x000e640008000a00 */
[----:B------:R-:W-:Y:S01]  /*30f0*/  FFMA.FTZ R19, R8, R19, -R11 ;  /* 0x0000001308137223 */ /* 0x000fe2000001080b */
[----:B--2---:R-:W-:Y:S01]  /*3100*/  FFMA.FTZ R18, R9, R26, -R10 ;  /* 0x0000001a09127223 */ /* 0x004fe2000001080a */
[----:B------:R-:W-:Y:S02]  /*3110*/  MOV R10, R34 ;  /* 0x00000022000a7202 */ /* 0x000fe40000000f00 */
[----:B------:R-:W-:Y:S01]  /*3120*/  MOV R11, R37 ;  /* 0x00000025000b7202 */ /* 0x000fe20000000f00 */
[----:B------:R-:W-:Y:S01]  /*3130*/  FMUL.FTZ R19, R19, UR36 ;  /* 0x0000002413137c20 */ /* 0x000fe20008410000 */
[----:B------:R-:W-:Y:S01]  /*3140*/  FMUL.FTZ R18, R18, UR36 ;  /* 0x0000002412127c20 */ /* 0x000fe20008410000 */
[----:B0-----:R-:W-:-:S02]  /*3150*/  IMAD R12, R3, UR18, RZ ;  /* 0x00000012030c7c24 */ /* 0x001fc4000f8e02ff */
[----:B------:R-:W-:-:S04]  /*3160*/  IMAD.WIDE.U32 R10, R31, UR18, R10 ;  /* 0x000000121f0a7c25 */ /* 0x000fc8000f8e000a */
[----:B------:R-:W-:Y:S01]  /*3170*/  IMAD R13, R31, UR19, R12 ;  /* 0x000000131f0d7c24 */ /* 0x000fe2000f8e020c */
[----:B-1----:R-:W-:-:S04]  /*3180*/  LEA R12, P0, R10, UR6, 0x1 ;  /* 0x000000060a0c7c11 */ /* 0x002fc8000f8008ff */
[----:B------:R-:W-:Y:S02]  /*3190*/  IADD3 R13, PT, PT, R11, R13, RZ ;  /* 0x0000000d0b0d7210 */ /* 0x000fe40007ffe0ff */
[----:B------:R-:W-:Y:S02]  /*31a0*/  F2FP.F16.F32.PACK_AB R11, R18, R19 ;  /* 0x00000013120b723e */ /* 0x000fe400000000ff */
[----:B------:R-:W-:-:S05]  /*31b0*/  LEA.HI.X R13, R10, UR7, R13, 0x1, P0 ;  /* 0x000000070a0d7c11 */ /* 0x000fca00080f0c0d */
[----:B------:R0:W-:Y:S02]  /*31c0*/  STG.E desc[UR26][R12.64], R11 ;  /* 0x0000000b0c007986 */ /* 0x0001e4000c10191a */
.L_x_640:
[----:B------:R-:W-:Y:S05]  /*31d0*/  BSYNC.RECONVERGENT B0 ;  /* 0x0000000000007941 */ /* 0x000fea0003800200 */
.L_x_639:
[----:B------:R-:W-:Y:S01]  /*31e0*/  UISETP.NE.AND UP1, UPT, UR30, URZ, UPT ;  /* 0x000000ff1e00728c */ /* 0x000fe2000bf25270 */
[--C-:B0-----:R-:W-:Y:S02]  /*31f0*/  HADD2.F32 R11, -RZ, R24.reuse.H0_H0 ;  /* 0x20000018ff0b7230 */ /* 0x101fe40000004100 */
[----:B------:R-:W-:Y:S01]  /*3200*/  FMUL.FTZ R17, R17, UR36 ;  /* 0x0000002411117c20 */ /* 0x000fe20008410000 */
[----:B------:R-:W-:Y:S02]  /*3210*/  HADD2.F32 R24, -RZ, R24.H1_H1 ;  /* 0x30000018ff187230 */ /* 0x000fe40000004100 */
[----:B------:R-:W-:-:S03]  /*3220*/  FMUL.FTZ R16, R16, UR36 ;  /* 0x0000002410107c20 */ /* 0x000fc60008410000 */
[----:B------:R-:W-:Y:S05]  /*3230*/  BRA.U !UP1, `(.L_x_641) ;  /* 0x0000000109487547 */ /* 0x000fea000b800000 */
[----:B------:R-:W-:Y:S01]  /*3240*/  FFMA.FTZ R6, R8, R17, R6 ;  /* 0x0000001108067223 */ /* 0x000fe20000010006 */
[----:B------:R-:W-:-:S03]  /*3250*/  FFMA.FTZ R7, R9, R16, R7 ;  /* 0x0000001009077223 */ /* 0x000fc60000010007 */
[----:B------:R-:W-:Y:S01]  /*3260*/  FMUL.FTZ R10, R6, -1.4426950216293334961 ;  /* 0xbfb8aa3b060a7820 */ /* 0x000fe20000410000 */
[----:B------:R-:W-:-:S05]  /*3270*/  FMUL.FTZ R13, R7, -1.4426950216293334961 ;  /* 0xbfb8aa3b070d7820 */ /* 0x000fca0000410000 */
[----:B------:R-:W0:Y:S08]  /*3280*/  MUFU.EX2 R10, R10 ;  /* 0x0000000a000a7308 */ /* 0x000e300000000800 */
[----:B------:R-:W2:Y:S01]  /*3290*/  MUFU.EX2 R13, R13 ;  /* 0x0000000d000d7308 */ /* 0x000ea20000000800 */
[----:B0-----:R-:W-:-:S07]  /*32a0*/  FADD.FTZ R12, R10, 1 ;  /* 0x3f8000000a0c7421 */ /* 0x001fce0000010000 */
[----:B------:R-:W0:Y:S01]  /*32b0*/  MUFU.RCP R12, R12 ;  /* 0x0000000c000c7308 */ /* 0x000e220000001000 */
        /* <DEDUP_REMOVED lines=10> */
.L_x_641:
[----:B------:R-:W0:Y:S01]  /*3360*/  LDCU.64 UR6, c[0x0][0x400] ;  /* 0x00008000ff0677ac */ /* 0x000e220008000a00 */
[C-C-:B------:R-:W-:Y:S01]  /*3370*/  FFMA.FTZ R17, R14.reuse, R17, R15.reuse ;  /* 0x000000110e117223 */ /* 0x140fe2000001000f */
[----:B------:R-:W-:Y:S01]  /*3380*/  FFMA.FTZ R14, R14, R16, R15 ;  /* 0x000000100e0e7223 */ /* 0x000fe2000001000f */
[----:B------:R-:W-:Y:S02]  /*3390*/  BSSY.RECONVERGENT B0, `(.L_x_642) ;  /* 0x0000013000007945 */ /* 0x000fe40003800200 */
[----:B------:R-:W-:Y:S01]  /*33a0*/  FFMA.FTZ R17, R8, R11, -R17 ;  /* 0x0000000b08117223 */ /* 0x000fe20000010811 */
[----:B------:R-:W-:-:S03]  /*33b0*/  FFMA.FTZ R14, R9, R24, -R14 ;  /* 0x00000018090e7223 */ /* 0x000fc6000001080e */
[----:B------:R-:W-:Y:S01]  /*33c0*/  FMUL.FTZ R9, R17, UR36 ;  /* 0x0000002411097c20 */ /* 0x000fe20008410000 */
[----:B------:R-:W-:Y:S01]  /*33d0*/  FMUL.FTZ R14, R14, UR36 ;  /* 0x000000240e0e7c20 */ /* 0x000fe20008410000 */
[----:B0-----:R-:W-:-:S04]  /*33e0*/  ISETP.GE.U32.AND P0, PT, R28, UR6, PT ;  /* 0x000000061c007c0c */ /* 0x001fc8000bf06070 */
[----:B------:R-:W-:-:S13]  /*33f0*/  ISETP.GE.AND.EX P0, PT, R5, UR7, PT, P0 ;  /* 0x0000000705007c0c */ /* 0x000fda000bf06300 */
[----:B------:R-:W-:Y:S05]  /*3400*/  @P0 BRA `(.L_x_643) ;  /* 0x00000000002c0947 */ /* 0x000fea0003800000 */
[----:B------:R-:W0:Y:S01]  /*3410*/  LDCU.64 UR6, c[0x0][0x3f8] ;  /* 0x00007f00ff0677ac */ /* 0x000e220008000a00 */
[----:B------:R-:W-:Y:S02]  /*3420*/  MOV R35, R37 ;  /* 0x0000002500237202 */ /* 0x000fe40000000f00 */
[----:B------:R-:W-:Y:S01]  /*3430*/  F2FP.F16.F32.PACK_AB R9, R14, R9 ;  /* 0x000000090e09723e */ /* 0x000fe200000000ff */
        /* <DEDUP_REMOVED lines=8> */
.L_x_643:
[----:B------:R-:W-:Y:S05]  /*34c0*/  BSYNC.RECONVERGENT B0 ;  /* 0x0000000000007941 */ /* 0x000fea0003800200 */
.L_x_642:
[----:B------:R-:W-:Y:S02]  /*34d0*/  UIADD3 UR17, UPT, UPT, UR29, UR17, URZ ;  /* 0x000000111d117290 */ /* 0x000fe4000fffe0ff */
[----:B------:R-:W-:Y:S02]  /*34e0*/  UIADD3 UR4, UPT, UPT, UR4, 0x1, URZ ;  /* 0x0000000104047890 */ /* 0x000fe4000fffe0ff */
[----:B------:R-:W-:-:S09]  /*34f0*/  UISETP.GE.AND UP1, UPT, UR17, UR8, UPT ;  /* 0x000000081100728c */ /* 0x000fd2000bf26270 */
[----:B------:R-:W-:Y:S05]  /*3500*/  BRA.U !UP1, `(.L_x_644) ;  /* 0xffffffcd098c7547 */ /* 0x000fea000b83ffff */
.L_x_619:
[----:B0-----:R-:W0:Y:S01]  /*3510*/  LDC R6, c[0x0][0x370] ;  /* 0x0000dc00ff067b82 */ /* 0x001e220000000800 */
[----:B------:R-:W-:Y:S01]  /*3520*/  ISETP.NE.AND P2, PT, R4, RZ, PT ;  /* 0x000000ff0400720c */ /* 0x000fe20003f45270 */
[----:B------:R-:W-:Y:S06]  /*3530*/  BSSY.RECONVERGENT B0, `(.L_x_645) ;  /* 0x0000011000007945 */ /* 0x000fec0003800200 */
[----:B------:R-:W1:Y:S08]  /*3540*/  LDC R7, c[0x0][0x374] ;  /* 0x0000dd00ff077b82 */ /* 0x000e700000000800 */
[----:B------:R-:W3:Y:S01]  /*3550*/  LDC.64 R2, c[0x0][0x3c8] ;  /* 0x0000f200ff027b82 */ /* 0x000ee20000000a00 */
[----:B0-----:R-:W-:-:S02]  /*3560*/  IADD3 R5, PT, PT, R6, -0x1, RZ ;  /* 0xffffffff06057810 */ /* 0x001fc40007ffe0ff */
[----:B------:R-:W-:Y:S02]  /*3570*/  ISETP.NE.AND P1, PT, R6, 0x1, PT ;  /* 0x000000010600780c */ /* 0x000fe40003f25270 */
[----:B-1----:R-:W-:-:S04]  /*3580*/  IADD3 R0, PT, PT, R7, -0x1, RZ ;  /* 0xffffffff07007810 */ /* 0x002fc80007ffe0ff */
[----:B------:R-:W-:Y:S02]  /*3590*/  ISETP.NE.AND P0, PT, R0, UR5, PT ;  /* 0x0000000500007c0c */ /* 0x000fe4000bf05270 */
        /* <DEDUP_REMOVED lines=10> */
.L_x_646:
[----:B------:R-:W-:Y:S05]  /*3640*/  BSYNC.RECONVERGENT B0 ;  /* 0x0000000000007941 */ /* 0x000fea0003800200 */
.L_x_645:
[----:B------:R-:W-:Y:S05]  /*3650*/  @P0 EXIT ;  /* 0x000000000000094d */ /* 0x000fea0003800000 */
[----:B------:R-:W-:Y:S05]  /*3660*/  @P2 BRA `(.L_x_647) ;  /* 0x0000000000202947 */ /* 0x000fea0003800000 */
[----:B------:R-:W-:-:S05]  /*3670*/  IMAD R0, R6, R7, RZ ;  /* 0x0000000706007224 */ /* 0x000fca00078e02ff */
[----:B------:R-:W-:-:S13]  /*3680*/  ISETP.NE.AND P0, PT, R0, -0x1, PT ;  /* 0xffffffff0000780c */ /* 0x000fda0003f05270 */
[----:B------:R-:W-:Y:S05]  /*3690*/  @!P0 BRA `(.L_x_647) ;  /* 0x0000000000148947 */ /* 0x000fea0003800000 */
.L_x_648:
[----:B0-----:R-:W3:Y:S04]  /*36a0*/  LDG.E.STRONG.GPU R5, desc[UR26][R2.64] ;  /* 0x0000001a02057981 */ /* 0x001ee8000c1ef900 */
[----:B---3--:R-:W-:Y:S01]  /*36b0*/  CCTL.IVALL ;  /* 0x00000000ff00798f */ /* 0x008fe20002000000 */
[----:B------:R-:W-:Y:S05]  /*36c0*/  YIELD ;  /* 0x0000000000007946 */ /* 0x000fea0003800000 */
[----:B------:R-:W-:-:S13]  /*36d0*/  ISETP.NE.AND P0, PT, R5, R0, PT ;  /* 0x000000000500720c */ /* 0x000fda0003f05270 */
[----:B------:R-:W-:Y:S05]  /*36e0*/  @P0 BRA `(.L_x_648) ;  /* 0xfffffffc00ec0947 */ /* 0x000fea000383ffff */
.L_x_647:
        /* <DEDUP_REMOVED lines=10> */
[----:B0-----:R-:W-:Y:S01]  /*3790*/  HFMA2 R3, -RZ, RZ, 0, 0 ;  /* 0x00000000ff037431 */ /* 0x001fe200000001ff */
        /* <DEDUP_REMOVED lines=45> */
[----:B------:R-:W1:Y:S01]  /*3a70*/  LDCU.64 UR8, c[0x0][0x388] ;  /* 0x00007100ff0877ac */ /* 0x000e620008000a00 */
        /* <DEDUP_REMOVED lines=14> */
[----:B-1----:R-:W-:Y:S02]  /*3b60*/  IADD3 R21, P1, PT, R21, UR8, RZ ;  /* 0x0000000815157c10 */ /* 0x002fe4000ff3e0ff */
[----:B------:R-:W-:Y:S02]  /*3b70*/  SHF.L.U32 R7, R27, 0x2, RZ ;  /* 0x000000021b077819 */ /* 0x000fe400000006ff */
[----:B------:R-:W-:Y:S02]  /*3b80*/  IADD3.X R30, PT, PT, R30, UR9, RZ, P1, !PT ;  /* 0x000000091e1e7c10 */ /* 0x000fe40008ffe4ff */
[----:B------:R-:W-:Y:S02]  /*3b90*/  IADD3 R32, PT, PT, R5, R7, RZ ;  /* 0x0000000705207210 */ /* 0x000fe40007ffe0ff */
[----:B------:R-:W-:-:S07]  /*3ba0*/  IADD3.X R23, PT, PT, RZ, -0x1, RZ, P2, !PT ;  /* 0xffffffffff177810 */ /* 0x000fce00017fe4ff */
.L_x_651:
        /* <DEDUP_REMOVED lines=13> */
[----:B-1----:R-:W-:Y:S02]  /*3c80*/  MOV R8, R21 ;  /* 0x0000001500087202 */ /* 0x002fe40000000f00 */
        /* <DEDUP_REMOVED lines=13> */
.L_x_650:
[----:B------:R-:W-:Y:S05]  /*3d60*/  BSYNC.RECONVERGENT B0 ;  /* 0x0000000000007941 */ /* 0x000fea0003800200 */
.L_x_649:
[----:B------:R-:W-:Y:S05]  /*3d70*/  @!P0 EXIT ;  /* 0x000000000000894d */ /* 0x000fea0003800000 */
[C---:B------:R-:W-:Y:S01]  /*3d80*/  SHF.L.U64.HI R35, R37.reuse, 0x2, R2 ;  /* 0x0000000225237819 */ /* 0x040fe20000010202 */
[----:B------:R-:W1:Y:S01]  /*3d90*/  LDCU.64 UR4, c[0x0][0x3d8] ;  /* 0x00007b00ff0477ac */ /* 0x000e620008000a00 */
[C---:B------:R-:W-:Y:S02]  /*3da0*/  SHF.L.U64.HI R27, R26.reuse, 0x2, R27 ;  /* 0x000000021a1b7819 */ /* 0x040fe4000001021b */
[----:B------:R-:W-:Y:S01]  /*3db0*/  SHF.L.U32 R33, R26, 0x2, RZ ;  /* 0x000000021a217819 */ /* 0x000fe200000006ff */
[----:B------:R-:W3:Y:S01]  /*3dc0*/  LDCU.64 UR6, c[0x0][0x388] ;  /* 0x00007100ff0677ac */ /* 0x000ee20008000a00 */
[----:B------:R-:W-:Y:S02]  /*3dd0*/  SHF.L.U32 R37, R37, 0x2, RZ ;  /* 0x0000000225257819 */ /* 0x000fe400000006ff */
[C---:B------:R-:W-:Y:S01]  /*3de0*/  SHF.L.U64.HI R29, R25.reuse, 0x2, R0 ;  /* 0x00000002191d7819 */ /* 0x040fe20000010200 */
[----:B------:R-:W4:Y:S01]  /*3df0*/  LDCU.64 UR8, c[0x0][0x390] ;  /* 0x00007200ff0877ac */ /* 0x000f220008000a00 */
[----:B------:R-:W-:-:S07]  /*3e00*/  SHF.L.U32 R31, R25, 0x2, RZ ;  /* 0x00000002191f7819 */ /* 0x000fce00000006ff */
.L_x_652:
[C---:B------:R-:W-:Y:S02]  /*3e10*/  SHF.L.U32 R2, R24.reuse, 0x2, RZ ;  /* 0x0000000218027819 */ /* 0x040fe400000006ff */
[----:B-1----:R-:W-:Y:S02]  /*3e20*/  SHF.L.U64.HI R12, R24, 0x2, R3 ;  /* 0x00000002180c7819 */ /* 0x002fe40000010203 */
[----:B-1----:R-:W-:-:S04]  /*3e30*/  IADD3 R4, P0, PT, R2, UR4, RZ ;  /* 0x0000000402047c10 */ /* 0x002fc8000ff1e0ff */
[----:B------:R-:W-:Y:S02]  /*3e40*/  IADD3.X R5, PT, PT, R12, UR5, RZ, P0, !PT ;  /* 0x000000050c057c10 */ /* 0x000fe400087fe4ff */
[C---:B0-----:R-:W-:Y:S02]  /*3e50*/  IADD3 R6, P0, PT, R4.reuse, R31, RZ ;  /* 0x0000001f04067210 */ /* 0x041fe40007f1e0ff */
[C---:B------:R-:W-:Y:S01]  /*3e60*/  IADD3 R10, P1, PT, R4.reuse, R37, RZ ;  /* 0x00000025040a7210 */ /* 0x040fe20007f3e0ff */
[----:B------:R0:W5:Y:S01]  /*3e70*/  LDG.E R14, desc[UR26][R4.64] ;  /* 0x0000001a040e7981 */ /* 0x000162000c1e1900 */
[C---:B------:R-:W-:Y:S02]  /*3e80*/  IADD3.X R7, PT, PT, R5.reuse, R29, RZ, P0, !PT ;  /* 0x0000001d05077210 */ /* 0x040fe400007fe4ff */
[----:B------:R-:W-:Y:S02]  /*3e90*/  IADD3 R8, P0, PT, R4, R33, RZ ;  /* 0x0000002104087210 */ /* 0x000fe40007f1e0ff */
[C---:B------:R-:W-:Y:S01]  /*3ea0*/  IADD3.X R11, PT, PT, R5.reuse, R35, RZ, P1, !PT ;  /* 0x00000023050b7210 */ /* 0x040fe20000ffe4ff */
[----:B------:R1:W5:Y:S01]  /*3eb0*/  LDG.E R15, desc[UR26][R6.64] ;  /* 0x0000001a060f7981 */ /* 0x000362000c1e1900 */
[----:B------:R-:W-:-:S03]  /*3ec0*/  IADD3.X R9, PT, PT, R5, R27, RZ, P0, !PT ;  /* 0x0000001b05097210 */ /* 0x000fc600007fe4ff */
[----:B------:R-:W5:Y:S04]  /*3ed0*/  LDG.E R19, desc[UR26][R10.64] ;  /* 0x0000001a0a137981 */ /* 0x000f68000c1e1900 */
[----:B--2---:R2:W5:Y:S01]  /*3ee0*/  LDG.E R18, desc[UR26][R8.64] ;  /* 0x0000001a08127981 */ /* 0x004562000c1e1900 */
[C---:B------:R-:W-:Y:S02]  /*3ef0*/  SHF.L.U32 R26, R24.reuse, 0x3, RZ ;  /* 0x00000003181a7819 */ /* 0x040fe400000006ff */
[----:B------:R-:W-:Y:S02]  /*3f00*/  SHF.L.U64.HI R28, R24, 0x3, R3 ;  /* 0x00000003181c7819 */ /* 0x000fe40000010203 */
[----:B------:R-:W-:Y:S02]  /*3f10*/  LOP3.LUT R20, R26, 0xfffffff8, RZ, 0xc0, !PT ;  /* 0xfffffff81a147812 */ /* 0x000fe400078ec0ff */
[----:B------:R-:W-:-:S02]  /*3f20*/  LOP3.LUT R2, R2, 0xfffffffc, RZ, 0xc0, !PT ;  /* 0xfffffffc02027812 */ /* 0x000fc400078ec0ff */
[----:B---3--:R-:W-:Y:S02]  /*3f30*/  IADD3 R16, P0, PT, R20, UR6, RZ ;  /* 0x0000000614107c10 */ /* 0x008fe4000ff1e0ff */
[----:B0-----:R-:W-:Y:S02]  /*3f40*/  LOP3.LUT R4, R28, 0x3, RZ, 0xc0, !PT ;  /* 0x000000031c047812 */ /* 0x001fe400078ec0ff */
[----:B----4-:R-:W-:Y:S02]  /*3f50*/  IADD3 R20, P1, PT, R20, UR8, RZ ;  /* 0x0000000814147c10 */ /* 0x010fe4000ff3e0ff */
[----:B------:R-:W-:Y:S02]  /*3f60*/  LOP3.LUT R3, R12, 0x3, RZ, 0xc0, !PT ;  /* 0x000000030c037812 */ /* 0x000fe400078ec0ff */
[----:B------:R-:W-:Y:S02]  /*3f70*/  IADD3 R2, P2, PT, R2, UR4, RZ ;  /* 0x0000000402027c10 */ /* 0x000fe4000ff5e0ff */
[----:B------:R-:W-:-:S02]  /*3f80*/  IADD3.X R17, PT, PT, R4, UR7, RZ, P0, !PT ;  /* 0x0000000704117c10 */ /* 0x000fc400087fe4ff */
[----:B------:R-:W-:Y:S02]  /*3f90*/  IADD3.X R21, PT, PT, R4, UR9, RZ, P1, !PT ;  /* 0x0000000904157c10 */ /* 0x000fe40008ffe4ff */
[----:B------:R-:W-:Y:S02]  /*3fa0*/  IADD3.X R3, PT, PT, R3, UR5, RZ, P2, !PT ;  /* 0x0000000503037c10 */ /* 0x000fe400097fe4ff */
[C---:B------:R-:W-:Y:S02]  /*3fb0*/  IADD3 R4, P0, PT, R2.reuse, R31, RZ ;  /* 0x0000001f02047210 */ /* 0x040fe40007f1e0ff */
[C---:B-1----:R-:W-:Y:S02]  /*3fc0*/  IADD3 R6, P1, PT, R2.reuse, R33, RZ ;  /* 0x0000002102067210 */ /* 0x042fe40007f3e0ff */
[----:B--2---:R-:W-:Y:S02]  /*3fd0*/  IADD3 R8, P2, PT, R2, R37, RZ ;  /* 0x0000002502087210 */ /* 0x004fe40007f5e0ff */
[----:B------:R-:W-:-:S02]  /*3fe0*/  IADD3.X R5, PT, PT, R3, R29, RZ, P0, !PT ;  /* 0x0000001d03057210 */ /* 0x000fc400007fe4ff */
[C---:B------:R-:W-:Y:S02]  /*3ff0*/  IADD3.X R7, PT, PT, R3.reuse, R27, RZ, P1, !PT ;  /* 0x0000001b03077210 */ /* 0x040fe40000ffe4ff */
[----:B------:R-:W-:Y:S01]  /*4000*/  IADD3.X R9, PT, PT, R3, R35, RZ, P2, !PT ;  /* 0x0000002303097210 */ /* 0x000fe200017fe4ff */
[----:B-----5:R0:W-:Y:S04]  /*4010*/  STG.E.64 desc[UR26][R16.64], R14 ;  /* 0x0000000e10007986 */ /* 0x0201e8000c101b1a */
        /* <DEDUP_REMOVED lines=29> */
[----:B--2---:R2:W3:Y:S04]  /*41f0*/  LDG.E R12, desc[UR26][R2.64+0x1500] ;  /* 0x0015001a020c7981 */ /* 0x0044e8000c1e1900 */
        /* <DEDUP_REMOVED lines=14> */
[----:B--2---:R-:W-:Y:S01]  /*42e0*/  HFMA2 R3, -RZ, RZ, 0, 0 ;  /* 0x00000000ff037431 */ /* 0x004fe200000001ff */
[----:B---3--:R1:W-:Y:S04]  /*42f0*/  STG.E.64 desc[UR26][R16.64], R12 ;  /* 0x0000000c10007986 */ /* 0x0083e8000c101b1a */
[----:B----4-:R1:W-:Y:S07]  /*4300*/  STG.E.64 desc[UR26][R18.64], R14 ;  /* 0x0000000e12007986 */ /* 0x0103ee000c101b1a */
[----:B------:R-:W-:Y:S05]  /*4310*/  @P0 BRA `(.L_x_652) ;  /* 0xfffffff800bc0947 */ /* 0x000fea000383ffff */
[----:B------:R-:W-:Y:S05]  /*4320*/  EXIT ;  /* 0x000000000000794d */ /* 0x000fea0003800000 */
.L_x_653:
        /* <DEDUP_REMOVED lines=13> */
.L_x_3416:


//--------------------- .text._Z35group_norm_nhwc_bwd_one_pass_kernelI11Fp16IOFp32WLi128ELi28ELi448EEv26Group_norm_nhwc_bwd_params --------------------------
	.section	.text._Z35group_norm_nhwc_bwd_one_pass_kernelI11Fp16IOFp32WLi128ELi28ELi448EEv26Group_norm_nhwc_bwd_params,"ax",@progbits
	.align	128
        .global         _Z35group_norm_nhwc_bwd_one_pass_kernelI11Fp16IOFp32WLi128ELi28ELi448EEv26Group_norm_nhwc_bwd_params
        .type           _Z35group_norm_nhwc_bwd_one_pass_kernelI11Fp16IOFp32WLi128ELi28ELi448EEv26Group_norm_nhwc_bwd_params,@function
        .size           _Z35group_norm_nhwc_bwd_one_pass_kernelI11Fp16IOFp32WLi128ELi28ELi448EEv26Group_norm_nhwc_bwd_params,(.L_x_3417 - _Z35group_norm_nhwc_bwd_one_pass_kernelI11Fp16IOFp32WLi128ELi28ELi448EEv26Group_norm_nhwc_bwd_params)
        .other          _Z35group_norm_nhwc_bwd_one_pass_kernelI11Fp16IOFp32WLi128ELi28ELi448EEv26Group_norm_nhwc_bwd_params,@"STO_CUDA_ENTRY STV_DEFAULT"
_Z35group_norm_nhwc_bwd_one_pass_kernelI11Fp16IOFp32WLi128ELi28ELi448EEv26Group_norm_nhwc_bwd_params:
.text._Z35group_norm_nhwc_bwd_one_pass_kernelI11Fp16IOFp32WLi128ELi28ELi448EEv26Group_norm_nhwc_bwd_params:
        /* <DEDUP_REMOVED lines=24> */
.L_x_685:
[----:B------:R-:W2:Y:S01]  /*0180*/  LDC R13, c[0x0][0x410] ;  /* 0x00010400ff0d7b82 */ /* 0x000ea20000000800 */
[----:B------:R-:W3:Y:S01]  /*0190*/  LDCU.128 UR12, c[0x0][0x400] ;  /* 0x00008000ff0c77ac */ /* 0x000ee20008000c00 */
[----:B------:R-:W-:Y:S01]  /*01a0*/  ISETP.GE.AND P1, PT, R38, RZ, PT ;  /* 0x000000ff2600720c */ /* 0x000fe20003f26270 */
[----:B------:R-:W4:Y:S05]  /*01b0*/  LDCU.U8 UR5, c[0x0][0x414] ;  /* 0x00008280ff0577ac */ /* 0x000f2a0008000000 */
[----:B------:R-:W1:Y:S08]  /*01c0*/  LDC R15, c[0x0][0x41c] ;  /* 0x00010700ff0f7b82 */ /* 0x000e700000000800 */
[----:B0-----:R-:W0:Y:S01]  /*01d0*/  LDC.64 R16, c[0x0][0x3b8] ;  /* 0x0000ee00ff107b82 */ /* 0x001e220000000a00 */
[----:B--2---:R-:W-:-:S04]  /*01e0*/  IABS R9, R13 ;  /* 0x0000000d00097213 */ /* 0x004fc80000000000 */
[----:B------:R-:W2:Y:S01]  /*01f0*/  I2F.RP R8, R9 ;  /* 0x0000000900087306 */ /* 0x000ea20000209400 */
[----:B-1----:R-:W-:-:S05]  /*0200*/  IMAD R15, R15, UR10, R40 ;  /* 0x0000000a0f0f7c24 */ /* 0x002fca000f8e0228 */
[C---:B---3--:R-:W-:Y:S02]  /*0210*/  ISETP.GE.U32.AND P0, PT, R15.reuse, UR12, PT ;  /* 0x0000000c0f007c0c */ /* 0x048fe4000bf06070 */
[----:B------:R-:W-:Y:S01]  /*0220*/  SHF.R.S32.HI R21, RZ, 0x1f, R15 ;  /* 0x0000001fff157819 */ /* 0x000fe2000001140f */
[----:B0-----:R-:W-:Y:S01]  /*0230*/  IMAD.WIDE R16, R38, 0x8, R16 ;  /* 0x0000000826107825 */ /* 0x001fe200078e0210 */
[----:B------:R-:W-:Y:S01]  /*0240*/  IADD3 R25, PT, PT, R15, 0x20, RZ ;  /* 0x000000200f197810 */ /* 0x000fe20007ffe0ff */
[----:B--2---:R-:W0:Y:S01]  /*0250*/  MUFU.RCP R8, R8 ;  /* 0x0000000800087308 */ /* 0x004e220000001000 */
[----:B------:R-:W-:Y:S02]  /*0260*/  ISETP.GE.AND.EX P0, PT, R21, UR13, PT, P0 ;  /* 0x0000000d15007c0c */ /* 0x000fe4000bf06300 */
[----:B------:R-:W-:Y:S01]  /*0270*/  SHF.R.S32.HI R27, RZ, 0x1f, R25 ;  /* 0x0000001fff1b7819 */ /* 0x000fe20000011419 */
[----:B------:R-:W2:Y:S10]  /*0280*/  LDG.E.64 R16, desc[UR6][R16.64] ;  /* 0x0000000610107981 */ /* 0x000eb4000c1e1b00 */
[----:B------:R-:W1:Y:S01]  /*0290*/  @!P0 LDC.64 R18, c[0x0][0x3a0] ;  /* 0x0000e800ff128b82 */ /* 0x000e620000000a00 */
[----:B0-----:R-:W-:-:S04]  /*02a0*/  IADD3 R6, PT, PT, R8, 0xffffffe, RZ ;  /* 0x0ffffffe08067810 */ /* 0x001fc80007ffe0ff */
[----:B------:R0:W3:Y:S02]  /*02b0*/  F2I.FTZ.U32.TRUNC.NTZ R7, R6 ;  /* 0x0000000600077305 */ /* 0x0000e4000021f000 */
[----:B0-----:R-:W-:Y:S02]  /*02c0*/  MOV R6, RZ ;  /* 0x000000ff00067202 */ /* 0x001fe40000000f00 */
        /* <DEDUP_REMOVED lines=19> */
[----:B------:R-:W0:Y:S01]  /*0400*/  @!P0 LDC.64 R12, c[0x0][0x3f8] ;  /* 0x0000fe00ff0c8b82 */ /* 0x000e220000000a00 */
[----:B------:R-:W-:Y:S02]  /*0410*/  @P2 IADD3 R7, PT, PT, R7, 0x1, RZ ;  /* 0x0000000107072810 */ /* 0x000fe40007ffe0ff */
[----:B------:R-:W-:Y:S02]  /*0420*/  ISETP.GE.U32.AND P1, PT, R25, UR12, PT ;  /* 0x0000000c19007c0c */ /* 0x000fe4000bf26070 */
[----:B------:R-:W-:-:S02]  /*0430*/  MOV R8, R7 ;  /* 0x0000000700087202 */ /* 0x000fc40000000f00 */
[----:B------:R-:W-:Y:S02]  /*0440*/  SEL R7, R9, R6, !P4 ;  /* 0x0000000609077207 */ /* 0x000fe40006000000 */
[----:B------:R-:W-:Y:S02]  /*0450*/  @!P3 IADD3 R8, PT, PT, -R8, RZ, RZ ;  /* 0x000000ff0808b210 */ /* 0x000fe40007ffe1ff */
[----:B------:R-:W-:Y:S01]  /*0460*/  ISETP.GE.AND.EX P1, PT, R27, UR13, PT, P1 ;  /* 0x0000000d1b007c0c */ /* 0x000fe2000bf26310 */
[----:B------:R-:W-:Y:S01]  /*0470*/  IMAD R11, R7, 0x1c, RZ ;  /* 0x0000001c070b7824 */ /* 0x000fe200078e02ff */
[----:B------:R-:W-:-:S04]  /*0480*/  SEL R9, R9, R8, !P4 ;  /* 0x0000000809097207 */ /* 0x000fc80006000000 */
[C---:B------:R-:W-:Y:S02]  /*0490*/  IADD3 R42, P2, PT, R11.reuse, R4, RZ ;  /* 0x000000040b2a7210 */ /* 0x040fe40007f5e0ff */
[----:B------:R-:W-:Y:S02]  /*04a0*/  SHF.R.S32.HI R6, RZ, 0x1f, R9 ;  /* 0x0000001fff067819 */ /* 0x000fe40000011409 */
[----:B------:R-:W-:Y:S02]  /*04b0*/  LEA.HI.X.SX32 R43, R11, RZ, 0x1, P2 ;  /* 0x000000ff0b2b7211 */ /* 0x000fe400010f0eff */
[----:B------:R-:W-:Y:S01]  /*04c0*/  IADD3 R4, PT, PT, R15, 0x40, RZ ;  /* 0x000000400f047810 */ /* 0x000fe20007ffe0ff */
[----:B------:R-:W-:Y:S01]  /*04d0*/  IMAD R6, R6, UR14, RZ ;  /* 0x0000000e06067c24 */ /* 0x000fe2000f8e02ff */
[----:B------:R-:W3:Y:S01]  /*04e0*/  @!P0 LDC.64 R10, c[0x0][0x398] ;  /* 0x0000e600ff0a8b82 */ /* 0x000ee20000000a00 */
[----:B------:R-:W-:Y:S01]  /*04f0*/  IMAD.WIDE.U32 R42, R9, UR14, R42 ;  /* 0x0000000e092a7c25 */ /* 0x000fe2000f8e002a */
[----:B------:R-:W-:-:S02]  /*0500*/  ISETP.GE.U32.AND P2, PT, R4, UR12, PT ;  /* 0x0000000c04007c0c */ /* 0x000fc4000bf46070 */
[----:B------:R-:W-:Y:S01]  /*0510*/  SHF.R.S32.HI R29, RZ, 0x1f, R4 ;  /* 0x0000001fff1d7819 */ /* 0x000fe20000011404 */
[----:B------:R-:W-:-:S03]  /*0520*/  IMAD R45, R9, UR15, R6 ;  /* 0x0000000f092d7c24 */ /* 0x000fc6000f8e0206 */
[----:B------:R-:W4:Y:S01]  /*0530*/  @!P1 LDC.64 R8, c[0x0][0x3f8] ;  /* 0x0000fe00ff089b82 */ /* 0x000f220000000a00 */
[----:B------:R-:W-:Y:S01]  /*0540*/  ISETP.GE.AND.EX P2, PT, R29, UR13, PT, P2 ;  /* 0x0000000d1d007c0c */ /* 0x000fe2000bf46320 */
[----:B0-----:R-:W-:Y:S01]  /*0550*/  @!P0 IMAD R6, R21, R12, RZ ;  /* 0x0000000c15068224 */ /* 0x001fe200078e02ff */
[----:B------:R-:W-:Y:S02]  /*0560*/  IADD3 R45, PT, PT, R43, R45, RZ ;  /* 0x0000002d2b2d7210 */ /* 0x000fe40007ffe0ff */
[----:B------:R-:W-:Y:S01]  /*0570*/  @!P0 MOV R44, R42 ;  /* 0x0000002a002c8202 */ /* 0x000fe20000000f00 */
[C---:B------:R-:W-:Y:S01]  /*0580*/  @!P0 IMAD R21, R15.reuse, R13, R6 ;  /* 0x0000000d0f158224 */ /* 0x040fe200078e0206 */
[----:B------:R-:W-:-:S03]  /*0590*/  IADD3 R6, PT, PT, R15, 0x60, RZ ;  /* 0x000000600f067810 */ /* 0x000fc60007ffe0ff */
[----:B------:R-:W-:Y:S01]  /*05a0*/  @!P0 IMAD.WIDE.U32 R14, R15, R12, R44 ;  /* 0x0000000c0f0e8225 */ /* 0x000fe200078e002c */
[----:B------:R-:W-:Y:S02]  /*05b0*/  ISETP.GE.U32.AND P3, PT, R6, UR12, PT ;  /* 0x0000000c06007c0c */ /* 0x000fe4000bf66070 */
[----:B------:R-:W-:Y:S01]  /*05c0*/  SHF.R.S32.HI R23, RZ, 0x1f, R6 ;  /* 0x0000001fff177819 */ /* 0x000fe20000011406 */
[----:B------:R-:W0:Y:S01]  /*05d0*/  @!P2 LDC.64 R12, c[0x0][0x3f8] ;  /* 0x0000fe00ff0cab82 */ /* 0x000e220000000a00 */
[----:B------:R-:W-:Y:S02]  /*05e0*/  @!P0 IADD3 R15, PT, PT, R15, R21, RZ ;  /* 0x000000150f0f8210 */ /* 0x000fe40007ffe0ff */
[----:B------:R-:W-:Y:S02]  /*05f0*/  ISETP.GE.AND.EX P3, PT, R23, UR13, PT, P3 ;  /* 0x0000000d17007c0c */ /* 0x000fe4000bf66330 */
[C---:B------:R-:W-:Y:S02]  /*0600*/  @!P0 SHF.L.U32 R21, R14.reuse, 0x1, RZ ;  /* 0x000000010e158819 */ /* 0x040fe400000006ff */
[----:B------:R-:W-:-:S02]  /*0610*/  @!P0 SHF.L.U64.HI R22, R14, 0x1, R15 ;  /* 0x000000010e168819 */ /* 0x000fc4000001020f */
[----:B------:R-:W0:Y:S01]  /*0620*/  @!P1 LDC.64 R14, c[0x0][0x3a0] ;  /* 0x0000e800ff0e9b82 */ /* 0x000e220000000a00 */
[----:B----4-:R-:W-:Y:S01]  /*0630*/  @!P1 IMAD R20, R27, R8, RZ ;  /* 0x000000081b149224 */ /* 0x010fe200078e02ff */
[C---:B-1----:R-:W-:Y:S02]  /*0640*/  @!P0 IADD3 R18, P4, PT, R21.reuse, R18, RZ ;  /* 0x0000001215128210 */ /* 0x042fe40007f9e0ff */
[----:B---3--:R-:W-:Y:S01]  /*0650*/  @!P0 IADD3 R10, P5, PT, R21, R10, RZ ;  /* 0x0000000a150a8210 */ /* 0x008fe20007fbe0ff */
[C---:B------:R-:W-:Y:S01]  /*0660*/  @!P1 IMAD R9, R25.reuse, R9, R20 ;  /* 0x0000000919099224 */ /* 0x040fe200078e0214 */
[----:B------:R-:W-:Y:S02]  /*0670*/  @!P1 MOV R20, R42 ;  /* 0x0000002a00149202 */ /* 0x000fe40000000f00 */
[----:B------:R-:W-:Y:S01]  /*0680*/  @!P1 MOV R21, R45 ;  /* 0x0000002d00159202 */ /* 0x000fe20000000f00 */
[----:B------:R-:W1:Y:S02]  /*0690*/  LDC.64 R26, c[0x0][0x3a8] ;  /* 0x0000ea00ff1a7b82 */ /* 0x000e640000000a00 */
[----:B------:R-:W-:-:S06]  /*06a0*/  @!P1 IMAD.WIDE.U32 R20, R25, R8, R20 ;  /* 0x0000000819149225 */ /* 0x000fcc00078e0014 */
[----:B------:R-:W3:Y:S01]  /*06b0*/  @!P3 LDC.64 R24, c[0x0][0x3f8] ;  /* 0x0000fe00ff18bb82 */ /* 0x000ee20000000a00 */
[----:B------:R-:W-:Y:S02]  /*06c0*/  @!P1 IADD3 R21, PT, PT, R21, R9, RZ ;  /* 0x0000000915159210 */ /* 0x000fe40007ffe0ff */
[C---:B------:R-:W-:Y:S02]  /*06d0*/  @!P1 SHF.L.U32 R31, R20.reuse, 0x1, RZ ;  /* 0x00000001141f9819 */ /* 0x040fe400000006ff */
[----:B------:R-:W-:Y:S01]  /*06e0*/  @!P1 SHF.L.U64.HI R48, R20, 0x1, R21 ;  /* 0x0000000114309819 */ /* 0x000fe20000010215 */
[----:B0-----:R-:W-:Y:S01]  /*06f0*/  @!P2 IMAD R29, R29, R12, RZ ;  /* 0x0000000c1d1da224 */ /* 0x001fe200078e02ff */
[----:B------:R-:W-:Y:S01]  /*0700*/  @!P2 MOV R20, R42 ;  /* 0x0000002a0014a202 */ /* 0x000fe20000000f00 */
[----:B------:R-:W0:Y:S01]  /*0710*/  @!P1 LDC.64 R8, c[0x0][0x398] ;  /* 0x0000e600ff089b82 */ /* 0x000e220000000a00 */
[----:B------:R-:W-:Y:S01]  /*0720*/  @!P2 MOV R21, R45 ;  /* 0x0000002d0015a202 */ /* 0x000fe20000000f00 */
[----:B------:R-:W-:Y:S01]  /*0730*/  @!P2 IMAD R29, R4, R13, R29 ;  /* 0x0000000d041da224 */ /* 0x000fe200078e021d */
[----:B------:R-:W-:-:S02]  /*0740*/  @!P0 IADD3.X R11, PT, PT, R22, R11, RZ, P5, !PT ;  /* 0x0000000b160b8210 */ /* 0x000fc40002ffe4ff */
[----:B------:R-:W-:Y:S01]  /*0750*/  @!P0 IADD3.X R19, PT, PT, R22, R19, RZ, P4, !PT ;  /* 0x0000001316138210 */ /* 0x000fe200027fe4ff */
[----:B------:R-:W-:Y:S01]  /*0760*/  @!P2 IMAD.WIDE.U32 R20, R4, R12, R20 ;  /* 0x0000000c0414a225 */ /* 0x000fe200078e0014 */
[----:B------:R-:W-:Y:S01]  /*0770*/  @!P1 IADD3 R32, P5, PT, R31, R14, RZ ;  /* 0x0000000e1f209210 */ /* 0x000fe20007fbe0ff */
[----:B------:R-:W4:Y:S01]  /*0780*/  @!P2 LDC.64 R12, c[0x0][0x3a0] ;  /* 0x0000e800ff0cab82 */ /* 0x000f220000000a00 */
[----:B------:R-:W-:Y:S02]  /*0790*/  ISETP.NE.AND P4, PT, RZ, UR5, PT ;  /* 0x00000005ff007c0c */ /* 0x000fe4000bf85270 */
[----:B------:R-:W-:Y:S02]  /*07a0*/  @!P1 IADD3.X R33, PT, PT, R48, R15, RZ, P5, !PT ;  /* 0x0000000f30219210 */ /* 0x000fe40002ffe4ff */
[----:B------:R-:W-:-:S03]  /*07b0*/  @!P2 IADD3 R21, PT, PT, R21, R29, RZ ;  /* 0x0000001d1515a210 */ /* 0x000fc60007ffe0ff */
[----:B------:R-:W1:Y:S01]  /*07c0*/  @!P2 LDC.64 R14, c[0x0][0x398] ;  /* 0x0000e600ff0eab82 */ /* 0x000e620000000a00 */
[----:B------:R-:W-:Y:S01]  /*07d0*/  MOV R36, RZ ;  /* 0x000000ff00247202 */ /* 0x000fe20000000f00 */
[----:B---3--:R-:W-:Y:S01]  /*07e0*/  @!P3 IMAD R28, R23, R24, RZ ;  /* 0x00000018171cb224 */ /* 0x008fe200078e02ff */
[C---:B------:R-:W-:Y:S02]  /*07f0*/  @!P2 SHF.L.U32 R41, R20.reuse, 0x1, RZ ;  /* 0x000000011429a819 */ /* 0x040fe400000006ff */
[----:B------:R-:W-:Y:S02]  /*0800*/  @!P2 SHF.L.U64.HI R46, R20, 0x1, R21 ;  /* 0x00000001142ea819 */ /* 0x000fe40000010215 */
[----:B------:R-:W-:Y:S01]  /*0810*/  CS2R R34, SRZ ;  /* 0x0000000000227805 */ /* 0x000fe2000001ff00 */
[----:B------:R3:W5:Y:S01]  /*0820*/  @!P0 LDG.E R36, desc[UR6][R18.64] ;  /* 0x0000000612248981 */ /* 0x000762000c1e1900 */
[----:B------:R-:W2:Y:S08]  /*0830*/  @!P3 LDC.64 R20, c[0x0][0x3a0] ;  /* 0x0000e800ff14bb82 */ /* 0x000eb00000000a00 */
[----:B------:R-:W2:Y:S01]  /*0840*/  @!P3 LDC.64 R22, c[0x0][0x398] ;  /* 0x0000e600ff16bb82 */ /* 0x000ea20000000a00 */
[----:B------:R-:W5:Y:S01]  /*0850*/  @!P0 LDG.E R35, desc[UR6][R10.64] ;  /* 0x000000060a238981 */ /* 0x000f62000c1e1900 */
[----:B------:R-:W-:Y:S01]  /*0860*/  LOP3.LUT R4, R39, 0xffff, RZ, 0xc0, !PT ;  /* 0x0000ffff27047812 */ /* 0x000fe200078ec0ff */
[----:B------:R-:W-:Y:S01]  /*0870*/  @!P3 IMAD R47, R6, R25, R28 ;  /* 0x00000019062fb224 */ /* 0x000fe200078e021c */
[----:B------:R-:W-:Y:S01]  /*0880*/  @!P3 MOV R29, R45 ;  /* 0x0000002d001db202 */ /* 0x000fe20000000f00 */
[----:B------:R4:W5:Y:S03]  /*0890*/  @!P1 LDG.E R34, desc[UR6][R32.64] ;  /* 0x0000000620229981 */ /* 0x000966000c1e1900 */
[----:B---3--:R-:W3:Y:S01]  /*08a0*/  @P4 LDC.64 R18, c[0x0][0x3b0] ;  /* 0x0000ec00ff124b82 */ /* 0x008ee20000000a00 */
[----:B0-----:R-:W-:-:S02]  /*08b0*/  @!P1 IADD3 R30, P0, PT, R31, R8, RZ ;  /* 0x000000081f1e9210 */ /* 0x001fc40007f1e0ff */
[----:B------:R-:W-:Y:S02]  /*08c0*/  @!P3 MOV R28, R42 ;  /* 0x0000002a001cb202 */ /* 0x000fe40000000f00 */
[----:B------:R-:W-:Y:S01]  /*08d0*/  @!P1 IADD3.X R31, PT, PT, R48, R9, RZ, P0, !PT ;  /* 0x00000009301f9210 */ /* 0x000fe200007fe4ff */
[----:B----4-:R-:W-:Y:S01]  /*08e0*/  IMAD R33, R7, 0x1c, R4 ;  /* 0x0000001c07217824 */ /* 0x010fe200078e0204 */
[----:B------:R-:W-:Y:S01]  /*08f0*/  @!P2 IADD3 R12, P0, PT, R41, R12, RZ ;  /* 0x0000000c290ca210 */ /* 0x000fe20007f1e0ff */
[----:B------:R-:W-:Y:S01]  /*0900*/  @!P3 IMAD.WIDE.U32 R28, R6, R24, R28 ;  /* 0x00000018061cb225 */ /* 0x000fe200078e001c */
[----:B------:R-:W-:Y:S02]  /*0910*/  CS2R R10, SRZ ;  /* 0x00000000000a7805 */ /* 0x000fe4000001ff00 */
[----:B------:R-:W-:Y:S01]  /*0920*/  @!P2 IADD3.X R13, PT, PT, R46, R13, RZ, P0, !PT ;  /* 0x0000000d2e0da210 */ /* 0x000fe200007fe4ff */
[----:B-1----:R-:W-:Y:S01]  /*0930*/  IMAD.WIDE R24, R33, 0x4, R26 ;  /* 0x0000000421187825 */ /* 0x002fe200078e021a */
[----:B------:R-:W-:-:S02]  /*0940*/  @!P2 IADD3 R26, P0, PT, R41, R14, RZ ;  /* 0x0000000e291aa210 */ /* 0x000fc40007f1e0ff */
[----:B------:R-:W-:Y:S01]  /*0950*/  MOV R6, RZ ;  /* 0x000000ff00067202 */ /* 0x000fe20000000f00 */
[----:B------:R-:W5:Y:S01]  /*0960*/  @!P1 LDG.E R11, desc[UR6][R30.64] ;  /* 0x000000061e0b9981 */ /* 0x000f62000c1e1900 */
[----:B------:R-:W-:Y:S02]  /*0970*/  @!P3 IADD3 R29, PT, PT, R29, R47, RZ ;  /* 0x0000002f1d1db210 */ /* 0x000fe40007ffe0ff */
[----:B------:R-:W-:Y:S02]  /*0980*/  @!P3 SHF.L.U32 R9, R28, 0x1, RZ ;  /* 0x000000011c09b819 */ /* 0x000fe400000006ff */
[----:B------:R-:W-:Y:S01]  /*0990*/  @!P2 IADD3.X R27, PT, PT, R46, R15, RZ, P0, !PT ;  /* 0x0000000f2e1ba210 */ /* 0x000fe200007fe4ff */
[----:B------:R0:W5:Y:S01]  /*09a0*/  @!P2 LDG.E R6, desc[UR6][R12.64] ;  /* 0x000000060c06a981 */ /* 0x000162000c1e1900 */
[----:B------:R-:W-:Y:S02]  /*09b0*/  @!P3 SHF.L.U64.HI R28, R28, 0x1, R29 ;  /* 0x000000011c1cb819 */ /* 0x000fe4000001021d */
[----:B--2---:R-:W-:Y:S01]  /*09c0*/  @!P3 IADD3 R20, P0, PT, R9, R20, RZ ;  /* 0x000000140914b210 */ /* 0x004fe20007f1e0ff */
[----:B---3--:R-:W-:Y:S01]  /*09d0*/  @P4 IMAD.WIDE R18, R33, 0x4, R18 ;  /* 0x0000000421124825 */ /* 0x008fe200078e0212 */
[----:B------:R-:W-:Y:S01]  /*09e0*/  @!P3 IADD3 R22, P1, PT, R9, R22, RZ ;  /* 0x000000160916b210 */ /* 0x000fe20007f3e0ff */
[----:B------:R1:W5:Y:S01]  /*09f0*/  LDG.E.64 R14, desc[UR6][R24.64] ;  /* 0x00000006180e7981 */ /* 0x000362000c1e1b00 */
[----:B------:R-:W-:-:S02]  /*0a00*/  MOV R8, RZ ;  /* 0x000000ff00087202 */ /* 0x000fc40000000f00 */
[----:B------:R-:W-:Y:S02]  /*0a10*/  MOV R9, RZ ;  /* 0x000000ff00097202 */ /* 0x000fe40000000f00 */
[----:B0-----:R-:W-:Y:S02]  /*0a20*/  CS2R R12, SRZ ;  /* 0x00000000000c7805 */ /* 0x001fe4000001ff00 */
[C---:B------:R-:W-:Y:S02]  /*0a30*/  @!P3 IADD3.X R21, PT, PT, R28.reuse, R21, RZ, P0, !PT ;  /* 0x000000151c15b210 */ /* 0x040fe400007fe4ff */
[----:B------:R-:W-:Y:S01]  /*0a40*/  @!P3 IADD3.X R23, PT, PT, R28, R23, RZ, P1, !PT ;  /* 0x000000171c17b210 */ /* 0x000fe20000ffe4ff */
[----:B------:R1:W5:Y:S04]  /*0a50*/  @!P2 LDG.E R8, desc[UR6][R26.64] ;  /* 0x000000061a08a981 */ /* 0x000368000c1e1900 */
[----:B------:R1:W5:Y:S04]  /*0a60*/  @!P3 LDG.E R9, desc[UR6][R20.64] ;  /* 0x000000061409b981 */ /* 0x000368000c1e1900 */
[----:B------:R1:W5:Y:S04]  /*0a70*/  @!P3 LDG.E R10, desc[UR6][R22.64] ;  /* 0x00000006160ab981 */ /* 0x000368000c1e1900 */
[----:B------:R1:W5:Y:S01]  /*0a80*/  @P4 LDG.E.64 R12, desc[UR6][R18.64] ;  /* 0x00000006120c4981 */ /* 0x000362000c1e1b00 */
[----:B------:R-:W-:-:S13]  /*0a90*/  R2UR UR11, R16 ;  /* 0x00000000100b72ca */ /* 0x000fda00000e0000 */
        /* <DEDUP_REMOVED lines=8> */
[----:B------:R-:W-:Y:S01]  /*0b20*/  UISETP.NE.AND UP1, UPT, UR5, URZ, UPT ;  /* 0x000000ff0500728c */ /* 0x000fe2000bf25270 */
[----:B------:R-:W-:Y:S01]  /*0b30*/  UMOV UR8, 0x3f800000 ;  /* 0x3f80000000087882 */ /* 0x000fe20000000000 */
[----:B0-----:R-:W-:-:S13]  /*0b40*/  @P0 R2UR UR4, R16 ;  /* 0x00000000100402ca */ /* 0x001fda00000e0000 */
[----:B------:R-:W-:Y:S01]  /*0b50*/  @UP0 UMOV UR8, UR4 ;  /* 0x0000000400080c82 */ /* 0x000fe20008000000 */
[----:B-1----:R-:W-:Y:S05]  /*0b60*/  BRA.U UP1, `(.L_x_655) ;  /* 0x0000000501247547 */ /* 0x002fea000b800000 */
[--C-:B-----5:R-:W-:Y:S02]  /*0b70*/  HADD2.F32 R18, -RZ, R36.reuse.H0_H0 ;  /* 0x20000024ff127230 */ /* 0x120fe40000004100 */
[--C-:B------:R-:W-:Y:S02]  /*0b80*/  HADD2.F32 R17, -RZ, R35.reuse.H0_H0 ;  /* 0x20000023ff117230 */ /* 0x100fe40000004100 */
[----:B------:R-:W-:Y:S02]  /*0b90*/  HADD2.F32 R19, -RZ, R36.H1_H1 ;  /* 0x30000024ff137230 */ /* 0x000fe40000004100 */
[----:B------:R-:W-:Y:S01]  /*0ba0*/  FADD.FTZ R18, R18, -UR11 ;  /* 0x8000000b12127e21 */ /* 0x000fe20008010000 */
[----:B------:R-:W-:Y:S02]  /*0bb0*/  HADD2.F32 R16, -RZ, R35.H1_H1 ;  /* 0x30000023ff107230 */ /* 0x000fe40000004100 */
[----:B------:R-:W-:Y:S01]  /*0bc0*/  FMUL.FTZ R21, R14, R17 ;  /* 0x000000110e157220 */ /* 0x000fe20000410000 */
[----:B------:R-:W-:-:S02]  /*0bd0*/  HADD2.F32 R25, -RZ, R11.H0_H0 ;  /* 0x2000000bff197230 */ /* 0x000fc40000004100 */
[----:B------:R-:W-:Y:S01]  /*0be0*/  FMUL.FTZ R18, R18, UR8 ;  /* 0x0000000812127c20 */ /* 0x000fe20008410000 */
[----:B------:R-:W-:Y:S01]  /*0bf0*/  FADD.FTZ R19, R19, -UR11 ;  /* 0x8000000b13137e21 */ /* 0x000fe20008010000 */
[----:B------:R-:W-:Y:S01]  /*0c00*/  FADD.FTZ R23, RZ, R21 ;  /* 0x00000015ff177221 */ /* 0x000fe20000010000 */
[----:B------:R-:W-:Y:S01]  /*0c10*/  FMUL.FTZ R20, R15, R16 ;  /* 0x000000100f147220 */ /* 0x000fe20000410000 */
[----:B------:R-:W-:Y:S01]  /*0c20*/  FFMA.FTZ R22, R18, R21, RZ ;  /* 0x0000001512167223 */ /* 0x000fe200000100ff */
[--C-:B------:R-:W-:Y:S02]  /*0c30*/  HADD2.F32 R21, -RZ, R34.reuse.H0_H0 ;  /* 0x20000022ff157230 */ /* 0x100fe40000004100 */
[----:B------:R-:W-:Y:S01]  /*0c40*/  FMUL.FTZ R19, R19, UR8 ;  /* 0x0000000813137c20 */ /* 0x000fe20008410000 */
[----:B------:R-:W-:Y:S01]  /*0c50*/  FADD.FTZ R23, R20, R23 ;  /* 0x0000001714177221 */ /* 0x000fe20000010000 */
[----:B------:R-:W-:Y:S01]  /*0c60*/  FADD.FTZ R26, RZ, R17 ;  /* 0x00000011ff1a7221 */ /* 0x000fe20000010000 */
[----:B------:R-:W-:Y:S01]  /*0c70*/  FFMA.FTZ R24, R17, R18, RZ ;  /* 0x0000001211187223 */ /* 0x000fe200000100ff */
[----:B------:R-:W-:Y:S01]  /*0c80*/  FFMA.FTZ R22, R19, R20, R22 ;  /* 0x0000001413167223 */ /* 0x000fe20000010016 */
[----:B------:R-:W-:Y:S01]  /*0c90*/  FADD.FTZ R21, R21, -UR11 ;  /* 0x8000000b15157e21 */ /* 0x000fe20008010000 */
[----:B------:R-:W-:-:S02]  /*0ca0*/  HADD2.F32 R20, -RZ, R34.H1_H1 ;  /* 0x30000022ff147230 */ /* 0x000fc40000004100 */
[----:B------:R-:W-:Y:S01]  /*0cb0*/  FADD.FTZ R17, R25, R26 ;  /* 0x0000001a19117221 */ /* 0x000fe20000010000 */
[----:B------:R-:W-:Y:S01]  /*0cc0*/  FMUL.FTZ R26, R14, R25 ;  /* 0x000000190e1a7220 */ /* 0x000fe20000410000 */
[----:B------:R-:W-:Y:S01]  /*0cd0*/  FMUL.FTZ R21, R21, UR8 ;  /* 0x0000000815157c20 */ /* 0x000fe20008410000 */
[----:B------:R-:W-:Y:S02]  /*0ce0*/  HADD2.F32 R18, -RZ, R11.H1_H1 ;  /* 0x3000000bff127230 */ /* 0x000fe40000004100 */
[----:B------:R-:W-:Y:S01]  /*0cf0*/  FADD.FTZ R20, R20, -UR11 ;  /* 0x8000000b14147e21 */ /* 0x000fe20008010000 */
[----:B------:R-:W-:Y:S01]  /*0d00*/  FADD.FTZ R27, RZ, R16 ;  /* 0x00000010ff1b7221 */ /* 0x000fe20000010000 */
[----:B------:R-:W-:Y:S01]  /*0d10*/  FFMA.FTZ R24, R25, R21, R24 ;  /* 0x0000001519187223 */ /* 0x000fe20000010018 */
[----:B------:R-:W-:Y:S01]  /*0d20*/  FFMA.FTZ R25, R16, R19, RZ ;  /* 0x0000001310197223 */ /* 0x000fe200000100ff */
[----:B------:R-:W-:Y:S01]  /*0d30*/  FMUL.FTZ R19, R20, UR8 ;  /* 0x0000000814137c20 */ /* 0x000fe20008410000 */
[----:B------:R-:W-:-:S02]  /*0d40*/  HADD2.F32 R16, -RZ, R6.H0_H0 ;  /* 0x20000006ff107230 */ /* 0x000fc40000004100 */
[C---:B------:R-:W-:Y:S01]  /*0d50*/  FADD.FTZ R27, R18.reuse, R27 ;  /* 0x0000001b121b7221 */ /* 0x040fe20000010000 */
[----:B------:R-:W-:Y:S01]  /*0d60*/  FFMA.FTZ R22, R21, R26, R22 ;  /* 0x0000001a15167223 */ /* 0x000fe20000010016 */
[----:B------:R-:W-:Y:S01]  /*0d70*/  FFMA.FTZ R25, R18, R19, R25 ;  /* 0x0000001312197223 */ /* 0x000fe20000010019 */
[----:B------:R-:W-:Y:S01]  /*0d80*/  FMUL.FTZ R18, R15, R18 ;  /* 0x000000120f127220 */ /* 0x000fe20000410000 */
[----:B------:R-:W-:Y:S01]  /*0d90*/  FADD.FTZ R23, R23, R26 ;  /* 0x0000001a17177221 */ /* 0x000fe20000010000 */
[----:B------:R-:W-:Y:S02]  /*0da0*/  HADD2.F32 R21, -RZ, R8.H0_H0 ;  /* 0x20000008ff157230 */ /* 0x000fe40000004100 */
[----:B------:R-:W-:Y:S01]  /*0db0*/  FADD.FTZ R16, R16, -UR11 ;  /* 0x8000000b10107e21 */ /* 0x000fe20008010000 */
[----:B------:R-:W-:Y:S02]  /*0dc0*/  HADD2.F32 R20, -RZ, R6.H1_H1 ;  /* 0x30000006ff147230 */ /* 0x000fe40000004100 */
[----:B------:R-:W-:Y:S01]  /*0dd0*/  FFMA.FTZ R22, R19, R18, R22 ;  /* 0x0000001213167223 */ /* 0x000fe20000010016 */
[----:B------:R-:W-:Y:S01]  /*0de0*/  FADD.FTZ R23, R18, R23 ;  /* 0x0000001712177221 */ /* 0x000fe20000010000 */
[----:B------:R-:W-:Y:S01]  /*0df0*/  FMUL.FTZ R19, R16, UR8 ;  /* 0x0000000810137c20 */ /* 0x000fe20008410000 */
[----:B------:R-:W-:Y:S01]  /*0e00*/  FMUL.FTZ R18, R14, R21 ;  /* 0x000000150e127220 */ /* 0x000fe20000410000 */
[----:B------:R-:W-:-:S02]  /*0e10*/  HADD2.F32 R16, -RZ, R8.H1_H1 ;  /* 0x30000008ff107230 */ /* 0x000fc40000004100 */
[----:B------:R-:W-:Y:S01]  /*0e20*/  FADD.FTZ R20, R20, -UR11 ;  /* 0x8000000b14147e21 */ /* 0x000fe20008010000 */
[----:B------:R-:W-:Y:S01]  /*0e30*/  FFMA.FTZ R24, R21, R19, R24 ;  /* 0x0000001315187223 */ /* 0x000fe20000010018 */
[----:B------:R-:W-:Y:S01]  /*0e40*/  FADD.FTZ R26, R23, R18 ;  /* 0x00000012171a7221 */ /* 0x000fe20000010000 */
[----:B------:R-:W-:Y:S01]  /*0e50*/  FFMA.FTZ R29, R19, R18, R22 ;  /* 0x00000012131d7223 */ /* 0x000fe20000010016 */
[--C-:B------:R-:W-:Y:S02]  /*0e60*/  HADD2.F32 R18, -RZ, R9.reuse.H0_H0 ;  /* 0x20000009ff127230 */ /* 0x100fe40000004100 */
[----:B------:R-:W-:Y:S01]  /*0e70*/  FMUL.FTZ R23, R15, R16 ;  /* 0x000000100f177220 */ /* 0x000fe20000410000 */
[----:B------:R-:W-:Y:S01]  /*0e80*/  FMUL.FTZ R20, R20, UR8 ;  /* 0x0000000814147c20 */ /* 0x000fe20008410000 */
[----:B------:R-:W-:Y:S02]  /*0e90*/  HADD2.F32 R19, -RZ, R10.H0_H0 ;  /* 0x2000000aff137230 */ /* 0x000fe40000004100 */
[----:B------:R-:W-:Y:S01]  /*0ea0*/  FADD.FTZ R17, R17, R21 ;  /* 0x0000001511117221 */ /* 0x000fe20000010000 */
[----:B------:R-:W-:Y:S01]  /*0eb0*/  FADD.FTZ R26, R23, R26 ;  /* 0x0000001a171a7221 */ /* 0x000fe20000010000 */
[----:B------:R-:W-:Y:S01]  /*0ec0*/  FFMA.FTZ R29, R20, R23, R29 ;  /* 0x00000017141d7223 */ /* 0x000fe2000001001d */
[----:B------:R-:W-:Y:S01]  /*0ed0*/  FADD.FTZ R23, R18, -UR11 ;  /* 0x8000000b12177e21 */ /* 0x000fe20008010000 */
[----:B------:R-:W-:-:S02]  /*0ee0*/  HADD2.F32 R18, -RZ, R9.H1_H1 ;  /* 0x30000009ff127230 */ /* 0x000fc40000004100 */
[----:B------:R-:W-:Y:S01]  /*0ef0*/  FMUL.FTZ R31, R14, R19 ;  /* 0x000000130e1f7220 */ /* 0x000fe20000410000 */
[----:B------:R-:W-:Y:S02]  /*0f00*/  HADD2.F32 R22, -RZ, R10.H1_H1 ;  /* 0x3000000aff167230 */ /* 0x000fe40000004100 */
[----:B------:R-:W-:Y:S01]  /*0f10*/  FMUL.FTZ R28, R23, UR8 ;  /* 0x00000008171c7c20 */ /* 0x000fe20008410000 */
[----:B------:R-:W-:Y:S01]  /*0f20*/  FADD.FTZ R27, R27, R16 ;  /* 0x000000101b1b7221 */ /* 0x000fe20000010000 */
[----:B------:R-:W-:Y:S01]  /*0f30*/  FADD.FTZ R18, R18, -UR11 ;  /* 0x8000000b12127e21 */ /* 0x000fe20008010000 */
[----:B------:R-:W-:Y:S01]  /*0f40*/  FADD.FTZ R23, R26, R31 ;  /* 0x0000001f1a177221 */ /* 0x000fe20000010000 */
[----:B------:R-:W-:Y:S01]  /*0f50*/  FMUL.FTZ R26, R15, R22 ;  /* 0x000000160f1a7220 */ /* 0x000fe20000410000 */
[----:B------:R-:W-:Y:S01]  /*0f60*/  FFMA.FTZ R30, R28, R31, R29 ;  /* 0x0000001f1c1e7223 */ /* 0x000fe2000001001d */
[----:B------:R-:W-:Y:S01]  /*0f70*/  FMUL.FTZ R21, R18, UR8 ;  /* 0x0000000812157c20 */ /* 0x000fe20008410000 */
        /* <DEDUP_REMOVED lines=8> */
.L_x_655:
[----:B-----5:R-:W-:Y:S02]  /*1000*/  HADD2.F32 R16, -RZ, R36.H0_H0 ;  /* 0x20000024ff107230 */ /* 0x020fe40000004100 */
[--C-:B------:R-:W-:Y:S02]  /*1010*/  HADD2.F32 R18, -RZ, R34.reuse.H0_H0 ;  /* 0x20000022ff127230 */ /* 0x100fe40000004100 */
[----:B------:R-:W-:Y:S02]  /*1020*/  HADD2.F32 R24, -RZ, R34.H1_H1 ;  /* 0x30000022ff187230 */ /* 0x000fe40000004100 */
[----:B------:R-:W-:Y:S01]  /*1030*/  FADD.FTZ R17, R16, -UR11 ;  /* 0x8000000b10117e21 */ /* 0x000fe20008010000 */
[----:B------:R-:W-:Y:S02]  /*1040*/  HADD2.F32 R16, -RZ, R36.H1_H1 ;  /* 0x30000024ff107230 */ /* 0x000fe40000004100 */
[----:B------:R-:W-:Y:S01]  /*1050*/  FADD.FTZ R18, R18, -UR11 ;  /* 0x8000000b12127e21 */ /* 0x000fe20008010000 */
[----:B------:R-:W-:-:S02]  /*1060*/  HADD2.F32 R31, -RZ, R35.H1_H1 ;  /* 0x30000023ff1f7230 */ /* 0x000fc40000004100 */
[----:B------:R-:W-:Y:S01]  /*1070*/  FMUL.FTZ R17, R17, UR8 ;  /* 0x0000000811117c20 */ /* 0x000fe20008410000 */
[----:B------:R-:W-:Y:S02]  /*1080*/  HADD2.F32 R32, -RZ, R6.H0_H0 ;  /* 0x20000006ff207230 */ /* 0x000fe40000004100 */
[----:B------:R-:W-:Y:S01]  /*1090*/  FADD.FTZ R16, R16, -UR11 ;  /* 0x8000000b10107e21 */ /* 0x000fe20008010000 */
[----:B------:R-:W-:Y:S01]  /*10a0*/  FMUL.FTZ R19, R18, UR8 ;  /* 0x0000000812137c20 */ /* 0x000fe20008410000 */
[--C-:B------:R-:W-:Y:S01]  /*10b0*/  FFMA.FTZ R20, R14, R17, R12.reuse ;  /* 0x000000110e147223 */ /* 0x100fe2000001000c */
[----:B------:R-:W-:Y:S01]  /*10c0*/  FADD.FTZ R18, R24, -UR11 ;  /* 0x8000000b18127e21 */ /* 0x000fe20008010000 */
[----:B------:R-:W-:Y:S01]  /*10d0*/  FMUL.FTZ R16, R16, UR8 ;  /* 0x0000000810107c20 */ /* 0x000fe20008410000 */
[----:B------:R-:W-:Y:S01]  /*10e0*/  FFMA.FTZ R27, R14, R19, R12 ;  /* 0x000000130e1b7223 */ /* 0x000fe2000001000c */
[----:B------:R-:W-:Y:S01]  /*10f0*/  FMUL.FTZ R22, R20, -1.4426950216293334961 ;  /* 0xbfb8aa3b14167820 */ /* 0x000fe20000410000 */
[----:B------:R-:W-:Y:S01]  /*1100*/  FMUL.FTZ R18, R18, UR8 ;  /* 0x0000000812127c20 */ /* 0x000fe20008410000 */
[----:B------:R-:W-:Y:S01]  /*1110*/  FFMA.FTZ R21, R15, R16, R13 ;  /* 0x000000100f157223 */ /* 0x000fe2000001000d */
[----:B------:R-:W-:-:S02]  /*1120*/  FMUL.FTZ R25, R27, -1.4426950216293334961 ;  /* 0xbfb8aa3b1b197820 */ /* 0x000fc40000410000 */
[----:B------:R-:W-:Y:S01]  /*1130*/  FFMA.FTZ R28, R15, R18, R13 ;  /* 0x000000120f1c7223 */ /* 0x000fe2000001000d */
[----:B------:R-:W-:Y:S01]  /*1140*/  FMUL.FTZ R23, R21, -1.4426950216293334961 ;  /* 0xbfb8aa3b15177820 */ /* 0x000fe20000410000 */
[----:B------:R-:W0:Y:S02]  /*1150*/  MUFU.EX2 R22, R22 ;  /* 0x0000001600167308 */ /* 0x000e240000000800 */
[----:B------:R-:W-:-:S06]  /*1160*/  FMUL.FTZ R26, R28, -1.4426950216293334961 ;  /* 0xbfb8aa3b1c1a7820 */ /* 0x000fcc0000410000 */
[----:B------:R-:W1:Y:S08]  /*1170*/  MUFU.EX2 R23, R23 ;  /* 0x0000001700177308 */ /* 0x000e700000000800 */
[----:B------:R-:W2:Y:S01]  /*1180*/  MUFU.EX2 R25, R25 ;  /* 0x0000001900197308 */ /* 0x000ea20000000800 */
[----:B0-----:R-:W-:-:S07]  /*1190*/  FADD.FTZ R22, R22, 1 ;  /* 0x3f80000016167421 */ /* 0x001fce0000010000 */
[----:B------:R-:W0:Y:S01]  /*11a0*/  MUFU.EX2 R26, R26 ;  /* 0x0000001a001a7308 */ /* 0x000e220000000800 */
[----:B-1----:R-:W-:-:S07]  /*11b0*/  FADD.FTZ R24, R23, 1 ;  /* 0x3f80000017187421 */ /* 0x002fce0000010000 */
[----:B------:R-:W1:Y:S01]  /*11c0*/  MUFU.RCP R22, R22 ;  /* 0x0000001600167308 */ /* 0x000e620000001000 */
[----:B--2---:R-:W-:Y:S01]  /*11d0*/  FADD.FTZ R29, R25, 1 ;  /* 0x3f800000191d7421 */ /* 0x004fe20000010000 */
[----:B------:R-:W-:-:S06]  /*11e0*/  HADD2.F32 R25, -RZ, R35.H0_H0 ;  /* 0x20000023ff197230 */ /* 0x000fcc0000004100 */
[----:B------:R-:W2:Y:S01]  /*11f0*/  MUFU.RCP R24, R24 ;  /* 0x0000001800187308 */ /* 0x000ea20000001000 */
[----:B0-----:R-:W-:-:S07]  /*1200*/  FADD.FTZ R30, R26, 1 ;  /* 0x3f8000001a1e7421 */ /* 0x001fce0000010000 */
[----:B------:R-:W0:Y:S01]  /*1210*/  MUFU.RCP R29, R29 ;  /* 0x0000001d001d7308 */ /* 0x000e220000001000 */
[----:B-1----:R-:W-:Y:S01]  /*1220*/  FADD.FTZ R23, -R22, 1 ;  /* 0x3f80000016177421 */ /* 0x002fe20000010100 */
[----:B------:R-:W-:-:S03]  /*1230*/  FMUL.FTZ R22, R25, R22 ;  /* 0x0000001619167220 */ /* 0x000fc60000410000 */
[----:B------:R-:W-:-:S03]  /*1240*/  FFMA.FTZ R23, R20, R23, 1 ;  /* 0x3f80000014177423 */ /* 0x000fc60000010017 */
[----:B------:R-:W1:Y:S01]  /*1250*/  MUFU.RCP R30, R30 ;  /* 0x0000001e001e7308 */ /* 0x000e620000001000 */
[----:B--2---:R-:W-:Y:S01]  /*1260*/  FADD.FTZ R20, -R24, 1 ;  /* 0x3f80000018147421 */ /* 0x004fe20000010100 */
[----:B------:R-:W-:Y:S01]  /*1270*/  FMUL.FTZ R26, R31, R24 ;  /* 0x000000181f1a7220 */ /* 0x000fe20000410000 */
[----:B------:R-:W-:Y:S02]  /*1280*/  HADD2.F32 R31, -RZ, R6.H1_H1 ;  /* 0x30000006ff1f7230 */ /* 0x000fe40000004100 */
[----:B------:R-:W-:Y:S01]  /*1290*/  FMUL.FTZ R22, R22, R23 ;  /* 0x0000001716167220 */ /* 0x000fe20000410000 */
[----:B------:R-:W-:Y:S01]  /*12a0*/  FFMA.FTZ R25, R21, R20, 1 ;  /* 0x3f80000015197423 */ /* 0x000fe20000010014 */
[----:B------:R-:W-:Y:S01]  /*12b0*/  FADD.FTZ R21, R32, -UR11 ;  /* 0x8000000b20157e21 */ /* 0x000fe20008010000 */
[--C-:B------:R-:W-:Y:S02]  /*12c0*/  HADD2.F32 R32, -RZ, R11.reuse.H0_H0 ;  /* 0x2000000bff207230 */ /* 0x100fe40000004100 */
[----:B0-----:R-:W-:Y:S01]  /*12d0*/  FADD.FTZ R20, -R29, 1 ;  /* 0x3f8000001d147421 */ /* 0x001fe20000010100 */
[----:B------:R-:W-:Y:S01]  /*12e0*/  FMUL.FTZ R21, R21, UR8 ;  /* 0x0000000815157c20 */ /* 0x000fe20008410000 */
[----:B------:R-:W-:Y:S01]  /*12f0*/  FMUL.FTZ R26, R26, R25 ;  /* 0x000000191a1a7220 */ /* 0x000fe20000410000 */
[----:B------:R-:W-:Y:S01]  /*1300*/  FMUL.FTZ R29, R32, R29 ;  /* 0x0000001d201d7220 */ /* 0x000fe20000410000 */
[----:B------:R-:W-:Y:S01]  /*1310*/  FFMA.FTZ R24, R27, R20, 1 ;  /* 0x3f8000001b187423 */ /* 0x000fe20000010014 */
[----:B------:R-:W-:Y:S01]  /*1320*/  FADD.FTZ R20, R31, -UR11 ;  /* 0x8000000b1f147e21 */ /* 0x000fe20008010000 */
[----:B------:R-:W-:Y:S01]  /*1330*/  FFMA.FTZ R31, R14, R21, R12 ;  /* 0x000000150e1f7223 */ /* 0x000fe2000001000c */
[----:B------:R-:W-:-:S02]  /*1340*/  HADD2.F32 R27, -RZ, R11.H1_H1 ;  /* 0x3000000bff1b7230 */ /* 0x000fc40000004100 */
[----:B-1----:R-:W-:Y:S01]  /*1350*/  FADD.FTZ R23, -R30, 1 ;  /* 0x3f8000001e177421 */ /* 0x002fe20000010100 */
[----:B------:R-:W-:Y:S01]  /*1360*/  FMUL.FTZ R20, R20, UR8 ;  /* 0x0000000814147c20 */ /* 0x000fe20008410000 */
[----:B------:R-:W-:Y:S01]  /*1370*/  FMUL.FTZ R33, R31, -1.4426950216293334961 ;  /* 0xbfb8aa3b1f217820 */ /* 0x000fe20000410000 */
[--C-:B------:R-:W-:Y:S02]  /*1380*/  HADD2.F32 R25, -RZ, R8.reuse.H0_H0 ;  /* 0x20000008ff197230 */ /* 0x100fe40000004100 */
[----:B------:R-:W-:Y:S01]  /*1390*/  FFMA.FTZ R32, R28, R23, 1 ;  /* 0x3f8000001c207423 */ /* 0x000fe20000010017 */
[----:B------:R-:W-:Y:S01]  /*13a0*/  FFMA.FTZ R23, R15, R20, R13 ;  /* 0x000000140f177223 */ /* 0x000fe2000001000d */
[----:B------:R-:W-:Y:S01]  /*13b0*/  FMUL.FTZ R27, R27, R30 ;  /* 0x0000001e1b1b7220 */ /* 0x000fe20000410000 */
[----:B------:R-:W-:Y:S01]  /*13c0*/  FMUL.FTZ R28, R29, R24 ;  /* 0x000000181d1c7220 */ /* 0x000fe20000410000 */
[----:B------:R-:W0:Y:S01]  /*13d0*/  MUFU.EX2 R33, R33 ;  /* 0x0000002100217308 */ /* 0x000e220000000800 */
[----:B------:R-:W-:Y:S01]  /*13e0*/  FMUL.FTZ R41, R23, -1.4426950216293334961 ;  /* 0xbfb8aa3b17297820 */ /* 0x000fe20000410000 */
[----:B------:R-:W-:-:S02]  /*13f0*/  HADD2.F32 R29, -RZ, R8.H1_H1 ;  /* 0x30000008ff1d7230 */ /* 0x000fc40000004100 */
[----:B------:R-:W-:-:S04]  /*1400*/  FMUL.FTZ R27, R27, R32 ;  /* 0x000000201b1b7220 */ /* 0x000fc80000410000 */
        /* <DEDUP_REMOVED lines=9> */
[----:B------:R-:W-:Y:S01]  /*14a0*/  FMUL.FTZ R46, R29, R46 ;  /* 0x0000002e1d2e7220 */ /* 0x000fe20000410000 */
[----:B------:R-:W-:Y:S02]  /*14b0*/  HADD2.F32 R29, -RZ, R9.H0_H0 ;  /* 0x20000009ff1d7230 */ /* 0x000fe40000004100 */
[----:B------:R-:W-:Y:S01]  /*14c0*/  FMUL.FTZ R25, R25, R24 ;  /* 0x0000001819197220 */ /* 0x000fe20000410000 */
[----:B------:R-:W-:Y:S01]  /*14d0*/  FFMA.FTZ R23, R23, R30, 1 ;  /* 0x3f80000017177423 */ /* 0x000fe2000001001e */
[----:B------:R-:W-:-:S03]  /*14e0*/  FMUL.FTZ R30, R14, R22 ;  /* 0x000000160e1e7220 */ /* 0x000fc60000410000 */
[----:B------:R-:W-:Y:S01]  /*14f0*/  FMUL.FTZ R24, R46, R23 ;  /* 0x000000172e187220 */ /* 0x000fe20000410000 */
[----:B------:R-:W-:Y:S01]  /*1500*/  FADD.FTZ R23, R29, -UR11 ;  /* 0x8000000b1d177e21 */ /* 0x000fe20008010000 */
[----:B------:R-:W-:Y:S01]  /*1510*/  FFMA.FTZ R31, R17, R30, RZ ;  /* 0x0000001e111f7223 */ /* 0x000fe200000100ff */
[----:B------:R-:W-:Y:S01]  /*1520*/  FMUL.FTZ R29, R15, R26 ;  /* 0x0000001a0f1d7220 */ /* 0x000fe20000410000 */
[----:B------:R-:W-:Y:S01]  /*1530*/  FADD.FTZ R30, RZ, R30 ;  /* 0x0000001eff1e7221 */ /* 0x000fe20000010000 */
[----:B------:R-:W-:Y:S02]  /*1540*/  FMUL.FTZ R23, R23, UR8 ;  /* 0x0000000817177c20 */ /* 0x000fe40008410000 */
[----:B------:R-:W-:Y:S01]  /*1550*/  FFMA.FTZ R32, R16, R29, R31 ;  /* 0x0000001d10207223 */ /* 0x000fe2000001001f */
[----:B------:R-:W-:Y:S01]  /*1560*/  FADD.FTZ R29, R29, R30 ;  /* 0x0000001e1d1d7221 */ /* 0x000fe20000010000 */
[C---:B------:R-:W-:Y:S01]  /*1570*/  FFMA.FTZ R33, R14.reuse, R23, R12 ;  /* 0x000000170e217223 */ /* 0x040fe2000001000c */
[----:B------:R-:W-:Y:S01]  /*1580*/  FFMA.FTZ R30, R17, R22, RZ ;  /* 0x00000016111e7223 */ /* 0x000fe200000100ff */
[----:B------:R-:W-:Y:S01]  /*1590*/  FADD.FTZ R17, RZ, R22 ;  /* 0x00000016ff117221 */ /* 0x000fe20000010000 */
[-C--:B------:R-:W-:Y:S01]  /*15a0*/  FMUL.FTZ R31, R14, R28.reuse ;  /* 0x0000001c0e1f7220 */ /* 0x080fe20000410000 */
[----:B------:R-:W-:Y:S01]  /*15b0*/  FMUL.FTZ R41, R33, -1.4426950216293334961 ;  /* 0xbfb8aa3b21297820 */ /* 0x000fe20000410000 */
[----:B------:R-:W-:Y:S01]  /*15c0*/  FFMA.FTZ R30, R19, R28, R30 ;  /* 0x0000001c131e7223 */ /* 0x000fe2000001001e */
[----:B------:R-:W-:Y:S01]  /*15d0*/  FADD.FTZ R22, R17, R28 ;  /* 0x0000001c11167221 */ /* 0x000fe20000010000 */
[----:B------:R-:W-:Y:S01]  /*15e0*/  FFMA.FTZ R32, R19, R31, R32 ;  /* 0x0000001f13207223 */ /* 0x000fe20000010020 */
[----:B------:R-:W-:-:S02]  /*15f0*/  HADD2.F32 R17, -RZ, R10.H0_H0 ;  /* 0x2000000aff117230 */ /* 0x000fc40000004100 */
[----:B------:R-:W-:Y:S01]  /*1600*/  FFMA.FTZ R30, R21, R25, R30 ;  /* 0x00000019151e7223 */ /* 0x000fe2000001001e */
[----:B------:R-:W0:Y:S01]  /*1610*/  MUFU.EX2 R41, R41 ;  /* 0x0000002900297308 */ /* 0x000e220000000800 */
[----:B------:R-:W-:Y:S02]  /*1620*/  HADD2.F32 R19, -RZ, R9.H1_H1 ;  /* 0x30000009ff137230 */ /* 0x000fe40000004100 */
[----:B------:R-:W-:-:S03]  /*1630*/  FADD.FTZ R22, R22, R25 ;  /* 0x0000001916167221 */ /* 0x000fc60000010000 */
[----:B------:R-:W-:Y:S01]  /*1640*/  FADD.FTZ R19, R19, -UR11 ;  /* 0x8000000b13137e21 */ /* 0x000fe20008010000 */
[----:B0-----:R-:W-:-:S06]  /*1650*/  FADD.FTZ R46, R41, 1 ;  /* 0x3f800000292e7421 */ /* 0x001fcc0000010000 */
[----:B------:R-:W0:Y:S02]  /*1660*/  MUFU.RCP R46, R46 ;  /* 0x0000002e002e7308 */ /* 0x000e240000001000 */
[----:B0-----:R-:W-:Y:S01]  /*1670*/  FADD.FTZ R28, -R46, 1 ;  /* 0x3f8000002e1c7421 */ /* 0x001fe20000010100 */
[----:B------:R-:W-:Y:S01]  /*1680*/  FMUL.FTZ R17, R17, R46 ;  /* 0x0000002e11117220 */ /* 0x000fe20000410000 */
[----:B------:R-:W-:Y:S02]  /*1690*/  FADD.FTZ R46, R29, R31 ;  /* 0x0000001f1d2e7221 */ /* 0x000fe40000010000 */
[----:B------:R-:W-:-:S04]  /*16a0*/  FFMA.FTZ R28, R33, R28, 1 ;  /* 0x3f800000211c7423 */ /* 0x000fc8000001001c */
[----:B------:R-:W-:Y:S01]  /*16b0*/  FMUL.FTZ R17, R17, R28 ;  /* 0x0000001c11117220 */ /* 0x000fe20000410000 */
[----:B------:R-:W-:Y:S01]  /*16c0*/  FMUL.FTZ R28, R19, UR8 ;  /* 0x00000008131c7c20 */ /* 0x000fe20008410000 */
[----:B------:R-:W-:Y:S01]  /*16d0*/  FFMA.FTZ R19, R16, R26, RZ ;  /* 0x0000001a10137223 */ /* 0x000fe200000100ff */
[----:B------:R-:W-:Y:S01]  /*16e0*/  FADD.FTZ R26, RZ, R26 ;  /* 0x0000001aff1a7221 */ /* 0x000fe20000010000 */
[----:B------:R-:W-:Y:S02]  /*16f0*/  HADD2.F32 R16, -RZ, R10.H1_H1 ;  /* 0x3000000aff107230 */ /* 0x000fe40000004100 */
[C---:B------:R-:W-:Y:S01]  /*1700*/  FFMA.FTZ R31, R15.reuse, R28, R13 ;  /* 0x0000001c0f1f7223 */ /* 0x040fe2000001000d */
[-C--:B------:R-:W-:Y:S01]  /*1710*/  FFMA.FTZ R19, R18, R27.reuse, R19 ;  /* 0x0000001b12137223 */ /* 0x080fe20000010013 */
[----:B------:R-:W-:Y:S01]  /*1720*/  FADD.FTZ R29, R26, R27 ;  /* 0x0000001b1a1d7221 */ /* 0x000fe20000010000 */
[----:B------:R-:W-:Y:S01]  /*1730*/  FMUL.FTZ R27, R15, R27 ;  /* 0x0000001b0f1b7220 */ /* 0x000fe20000410000 */
[----:B------:R-:W-:Y:S01]  /*1740*/  FMUL.FTZ R33, R31, -1.4426950216293334961 ;  /* 0xbfb8aa3b1f217820 */ /* 0x000fe20000410000 */
[----:B------:R-:W-:Y:S01]  /*1750*/  FFMA.FTZ R19, R20, R24, R19 ;  /* 0x0000001814137223 */ /* 0x000fe20000010013 */
[----:B------:R-:W-:Y:S01]  /*1760*/  FADD.FTZ R29, R29, R24 ;  /* 0x000000181d1d7221 */ /* 0x000fe20000010000 */
[----:B------:R-:W-:Y:S01]  /*1770*/  FFMA.FTZ R32, R18, R27, R32 ;  /* 0x0000001b12207223 */ /* 0x000fe20000010020 */
[----:B------:R-:W-:Y:S01]  /*1780*/  FADD.FTZ R46, R27, R46 ;  /* 0x0000002e1b2e7221 */ /* 0x000fe20000010000 */
[----:B------:R-:W-:Y:S01]  /*1790*/  FMUL.FTZ R27, R14, R25 ;  /* 0x000000190e1b7220 */ /* 0x000fe20000410000 */
[----:B------:R-:W0:Y:S03]  /*17a0*/  MUFU.EX2 R33, R33 ;  /* 0x0000002100217308 */ /* 0x000e260000000800 */
[----:B------:R-:W-:Y:S01]  /*17b0*/  FADD.FTZ R46, R46, R27 ;  /* 0x0000001b2e2e7221 */ /* 0x000fe20000010000 */
[----:B0-----:R-:W-:-:S06]  /*17c0*/  FADD.FTZ R41, R33, 1 ;  /* 0x3f80000021297421 */ /* 0x001fcc0000010000 */
[----:B------:R-:W0:Y:S02]  /*17d0*/  MUFU.RCP R41, R41 ;  /* 0x0000002900297308 */ /* 0x000e240000001000 */
[----:B0-----:R-:W-:Y:S01]  /*17e0*/  FADD.FTZ R18, -R41, 1 ;  /* 0x3f80000029127421 */ /* 0x001fe20000010100 */
[----:B------:R-:W-:-:S03]  /*17f0*/  FMUL.FTZ R16, R16, R41 ;  /* 0x0000002910107220 */ /* 0x000fc60000410000 */
[----:B------:R-:W-:Y:S01]  /*1800*/  FFMA.FTZ R31, R31, R18, 1 ;  /* 0x3f8000001f1f7423 */ /* 0x000fe20000010012 */
[----:B------:R-:W-:-:S03]  /*1810*/  FADD.FTZ R18, R22, R17 ;  /* 0x0000001116127221 */ /* 0x000fc60000010000 */
[----:B------:R-:W-:Y:S01]  /*1820*/  FMUL.FTZ R48, R16, R31 ;  /* 0x0000001f10307220 */ /* 0x000fe20000410000 */
[----:B------:R-:W-:Y:S01]  /*1830*/  FFMA.FTZ R31, R21, R27, R32 ;  /* 0x0000001b151f7223 */ /* 0x000fe20000010020 */
[C---:B------:R-:W-:Y:S01]  /*1840*/  FMUL.FTZ R27, R15.reuse, R24 ;  /* 0x000000180f1b7220 */ /* 0x040fe20000410000 */
[----:B------:R-:W-:Y:S01]  /*1850*/  FMUL.FTZ R21, R14, R17 ;  /* 0x000000110e157220 */ /* 0x000fe20000410000 */
[----:B------:R-:W-:Y:S02]  /*1860*/  FMUL.FTZ R25, R15, R48 ;  /* 0x000000300f197220 */ /* 0x000fe40000410000 */
[----:B------:R-:W-:Y:S01]  /*1870*/  FFMA.FTZ R16, R20, R27, R31 ;  /* 0x0000001b14107223 */ /* 0x000fe2000001001f */
[----:B------:R-:W-:-:S03]  /*1880*/  FADD.FTZ R46, R27, R46 ;  /* 0x0000002e1b2e7221 */ /* 0x000fc60000010000 */
[C---:B------:R-:W-:Y:S01]  /*1890*/  FFMA.FTZ R27, R23.reuse, R21, R16 ;  /* 0x00000015171b7223 */ /* 0x040fe20000010010 */
[----:B------:R-:W-:Y:S01]  /*18a0*/  FADD.FTZ R46, R46, R21 ;  /* 0x000000152e2e7221 */ /* 0x000fe20000010000 */
[----:B------:R-:W-:Y:S01]  /*18b0*/  FFMA.FTZ R16, R23, R17, R30 ;  /* 0x0000001117107223 */ /* 0x000fe2000001001e */
[C---:B------:R-:W-:Y:S01]  /*18c0*/  FFMA.FTZ R17, R28.reuse, R48, R19 ;  /* 0x000000301c117223 */ /* 0x040fe20000010013 */
[----:B------:R-:W-:Y:S01]  /*18d0*/  FFMA.FTZ R26, R28, R25, R27 ;  /* 0x000000191c1a7223 */ /* 0x000fe2000001001b */
[----:B------:R-:W-:Y:S01]  /*18e0*/  FADD.FTZ R20, R25, R46 ;  /* 0x0000002e19147221 */ /* 0x000fe20000010000 */
[----:B------:R-:W-:-:S07]  /*18f0*/  FADD.FTZ R19, R29, R48 ;  /* 0x000000301d137221 */ /* 0x000fce0000010000 */
.L_x_656:
[----:B------:R-:W-:Y:S01]  /*1900*/  MOV R22, R20 ;  /* 0x0000001400167202 */ /* 0x000fe20000000f00 */
[----:B------:R-:W0:Y:S01]  /*1910*/  S2UR UR9, SR_CgaCtaId ;  /* 0x00000000000979c3 */ /* 0x000e220000008800 */
[----:B------:R-:W1:Y:S01]  /*1920*/  SHFL.DOWN PT, R20, R26, 0x1, 0x1f ;  /* 0x08201f001a147f89 */ /* 0x000e6200000e0000 */
[C---:B------:R-:W-:Y:S01]  /*1930*/  ISETP.GT.AND P0, PT, R3.reuse, 0x1e, PT ;  /* 0x0000001e0300780c */ /* 0x040fe20003f04270 */
[----:B------:R-:W-:Y:S01]  /*1940*/  UMOV UR5, 0x400 ;  /* 0x0000040000057882 */ /* 0x000fe20000000000 */
[----:B------:R-:W-:Y:S01]  /*1950*/  ISETP.GT.AND P2, PT, R3, 0xf, PT ;  /* 0x0000000f0300780c */ /* 0x000fe20003f44270 */
[----:B------:R-:W2:Y:S01]  /*1960*/  SHFL.DOWN PT, R21, R22, 0x1, 0x1f ;  /* 0x08201f0016157f89 */ /* 0x000ea200000e0000 */
[----:B------:R-:W-:Y:S01]  /*1970*/  UIADD3 UR4, UPT, UPT, UR5, 0x90, URZ ;  /* 0x0000009005047890 */ /* 0x000fe2000fffe0ff */
[----:B------:R-:W-:Y:S01]  /*1980*/  BSSY.RECONVERGENT B0, `(.L_x_657) ;  /* 0x0000024000007945 */ /* 0x000fe20003800200 */
[C---:B------:R-:W-:Y:S02]  /*1990*/  ISETP.NE.AND P1, PT, R2.reuse, RZ, PT ;  /* 0x000000ff0200720c */ /* 0x040fe40003f25270 */
[----:B------:R-:W-:Y:S01]  /*19a0*/  ISETP.GT.U32.AND P3, PT, R2, 0xd, PT ;  /* 0x0000000d0200780c */ /* 0x000fe20003f64070 */
[----:B0-----:R-:W-:-:S04]  /*19b0*/  ULEA UR4, UR9, UR4, 0x18 ;  /* 0x0000000409047291 */ /* 0x001fc8000f8ec0ff */
[----:B-1----:R-:W-:Y:S01]  /*19c0*/  @!P0 FADD.FTZ R26, R20, R26 ;  /* 0x0000001a141a8221 */ /* 0x002fe20000010000 */
[----:B--2---:R-:W-:-:S04]  /*19d0*/  @!P0 FADD.FTZ R22, R21, R22 ;  /* 0x0000001615168221 */ /* 0x004fc80000010000 */
        /* <DEDUP_REMOVED lines=30> */
.L_x_658:
[----:B------:R-:W-:Y:S05]  /*1bc0*/  BSYNC.RECONVERGENT B0 ;  /* 0x0000000000007941 */ /* 0x000fea0003800200 */
.L_x_657:
[----:B------:R-:W-:Y:S06]  /*1bd0*/  BAR.SYNC.DEFER_BLOCKING 0x0 ;  /* 0x0000000000007b1d */ /* 0x000fec0000010000 */
[----:B------:R-:W-:Y:S04]  /*1be0*/  BSSY.RECONVERGENT B0, `(.L_x_659) ;  /* 0x0000024000007945 */ /* 0x000fe80003800200 */
[----:B------:R-:W-:Y:S05]  /*1bf0*/  @P1 BRA `(.L_x_660) ;  /* 0x0000000000881947 */ /* 0x000fea0003800000 */
[----:B------:R-:W-:-:S09]  /*1c00*/  ULEA UR4, UR9, UR5, 0x18 ;  /* 0x0000000509047291 */ /* 0x000fd2000f8ec0ff */
[----:B------:R-:W4:Y:S04]  /*1c10*/  LDS.64 R28, [UR4+0x18] ;  /* 0x00001804ff1c7984 */ /* 0x000f280008000a00 */
[----:B-1-3--:R-:W0:Y:S04]  /*1c20*/  LDS.128 R20, [UR4+0x20] ;  /* 0x00002004ff147984 */ /* 0x00ae280008000c00 */
[----:B--2---:R-:W1:Y:S01]  /*1c30*/  LDS.128 R24, [UR4+0x30] ;  /* 0x00003004ff187984 */ /* 0x004e620008000c00 */
[----:B----4-:R-:W-:Y:S01]  /*1c40*/  FADD.FTZ R31, R32, R28 ;  /* 0x0000001c201f7221 */ /* 0x010fe20000010000 */
[----:B------:R-:W-:-:S03]  /*1c50*/  FADD.FTZ R28, R33, R29 ;  /* 0x0000001d211c7221 */ /* 0x000fc60000010000 */
[----:B0-----:R-:W-:Y:S01]  /*1c60*/  FADD.FTZ R33, R31, R20 ;  /* 0x000000141f217221 */ /* 0x001fe20000010000 */
[----:B------:R-:W-:Y:S02]  /*1c70*/  FADD.FTZ R20, R28, R21 ;  /* 0x000000151c147221 */ /* 0x000fe40000010000 */
[----:B------:R-:W0:Y:S01]  /*1c80*/  LDS.128 R28, [UR4+0x40] ;  /* 0x00004004ff1c7984 */ /* 0x000e220008000c00 */
[----:B------:R-:W-:Y:S01]  /*1c90*/  FADD.FTZ R33, R33, R22 ;  /* 0x0000001621217221 */ /* 0x000fe20000010000 */
[----:B------:R-:W-:-:S03]  /*1ca0*/  FADD.FTZ R20, R20, R23 ;  /* 0x0000001714147221 */ /* 0x000fc60000010000 */
[----:B-1----:R-:W-:Y:S01]  /*1cb0*/  FADD.FTZ R33, R33, R24 ;  /* 0x0000001821217221 */ /* 0x002fe20000010000 */
[----:B------:R-:W-:Y:S02]  /*1cc0*/  FADD.FTZ R24, R20, R25 ;  /* 0x0000001914187221 */ /* 0x000fe40000010000 */
[----:B------:R-:W1:Y:S01]  /*1cd0*/  LDS.128 R20, [UR4+0x50] ;  /* 0x00005004ff147984 */ /* 0x000e620008000c00 */
[----:B------:R-:W-:Y:S01]  /*1ce0*/  FADD.FTZ R33, R33, R26 ;  /* 0x0000001a21217221 */ /* 0x000fe20000010000 */
[----:B------:R-:W-:-:S04]  /*1cf0*/  FADD.FTZ R24, R24, R27 ;  /* 0x0000001b18187221 */ /* 0x000fc80000010000 */
[----:B0-----:R-:W-:Y:S01]  /*1d00*/  FADD.FTZ R24, R24, R29 ;  /* 0x0000001d18187221 */ /* 0x001fe20000010000 */
[----:B------:R-:W-:-:S03]  /*1d10*/  FADD.FTZ R33, R33, R28 ;  /* 0x0000001c21217221 */ /* 0x000fc60000010000 */
[----:B------:R-:W-:Y:S01]  /*1d20*/  FADD.FTZ R28, R24, R31 ;  /* 0x0000001f181c7221 */ /* 0x000fe20000010000 */
[----:B------:R-:W-:Y:S01]  /*1d30*/  FADD.FTZ R33, R33, R30 ;  /* 0x0000001e21217221 */ /* 0x000fe20000010000 */
[----:B------:R-:W0:Y:S03]  /*1d40*/  LDS.128 R24, [UR4+0x60] ;  /* 0x00006004ff187984 */ /* 0x000e260008000c00 */
[----:B-1----:R-:W-:Y:S01]  /*1d50*/  FADD.FTZ R33, R33, R20 ;  /* 0x0000001421217221 */ /* 0x002fe20000010000 */
[----:B------:R-:W-:Y:S02]  /*1d60*/  FADD.FTZ R20, R28, R21 ;  /* 0x000000151c147221 */ /* 0x000fe40000010000 */
[----:B------:R-:W1:Y:S01]  /*1d70*/  LDS.128 R28, [UR4+0x70] ;  /* 0x00007004ff1c7984 */ /* 0x000e620008000c00 */
        /* <DEDUP_REMOVED lines=9> */
[----:B------:R-:W-:-:S07]  /*1e10*/  FADD.FTZ R33, R20, R31 ;  /* 0x0000001f14217221 */ /* 0x000fce0000010000 */
.L_x_660:
[----:B------:R-:W-:Y:S05]  /*1e20*/  BSYNC.RECONVERGENT B0 ;  /* 0x0000000000007941 */ /* 0x000fea0003800200 */
.L_x_659:
[----:B------:R-:W-:Y:S06]  /*1e30*/  BAR.SYNC.DEFER_BLOCKING 0x0 ;  /* 0x0000000000007b1d */ /* 0x000fec0000010000 */
[----:B------:R-:W-:Y:S04]  /*1e40*/  BSSY.RECONVERGENT B0, `(.L_x_661) ;  /* 0x000009d000007945 */ /* 0x000fe80003800200 */
[----:B------:R-:W-:Y:S05]  /*1e50*/  @P3 BRA `(.L_x_662) ;  /* 0x00000008006c3947 */ /* 0x000fea0003800000 */
[----:B-1-3--:R-:W1:Y:S04]  /*1e60*/  LDS.128 R20, [R41+0xe0] ;  /* 0x0000e00029147984 */ /* 0x00ae680000000c00 */
[----:B--2---:R-:W2:Y:S04]  /*1e70*/  LDS.128 R24, [R41+0x1c0] ;  /* 0x0001c00029187984 */ /* 0x004ea80000000c00 */
[----:B------:R-:W3:Y:S01]  /*1e80*/  LDS.128 R28, [R41+0x2a0] ;  /* 0x0002a000291c7984 */ /* 0x000ee20000000c00 */
[----:B-1----:R-:W-:Y:S01]  /*1e90*/  FADD.FTZ R47, R16, R20 ;  /* 0x00000014102f7221 */ /* 0x002fe20000010000 */
[----:B------:R-:W-:Y:S01]  /*1ea0*/  FADD.FTZ R16, R17, R21 ;  /* 0x0000001511107221 */ /* 0x000fe20000010000 */
[----:B------:R-:W-:Y:S01]  /*1eb0*/  FADD.FTZ R21, R18, R22 ;  /* 0x0000001612157221 */ /* 0x000fe20000010000 */
[----:B------:R-:W-:Y:S01]  /*1ec0*/  FADD.FTZ R20, R19, R23 ;  /* 0x0000001713147221 */ /* 0x000fe20000010000 */
[----:B--2---:R-:W-:Y:S01]  /*1ed0*/  FADD.FTZ R47, R47, R24 ;  /* 0x000000182f2f7221 */ /* 0x004fe20000010000 */
[----:B------:R-:W-:Y:S01]  /*1ee0*/  FADD.FTZ R22, R16, R25 ;  /* 0x0000001910167221 */ /* 0x000fe20000010000 */
[----:B------:R-:W-:Y:S01]  /*1ef0*/  FADD.FTZ R25, R21, R26 ;  /* 0x0000001a15197221 */ /* 0x000fe20000010000 */
[----:B------:R-:W1:Y:S01]  /*1f00*/  LDS.128 R16, [R41+0x380] ;  /* 0x0003800029107984 */ /* 0x000e620000000c00 */
[----:B------:R-:W-:Y:S01]  /*1f10*/  FADD.FTZ R24, R20, R27 ;  /* 0x0000001b14187221 */ /* 0x000fe20000010000 */
[----:B---3--:R-:W-:Y:S01]  /*1f20*/  FADD.FTZ R47, R47, R28 ;  /* 0x0000001c2f2f7221 */ /* 0x008fe20000010000 */
[----:B------:R-:W-:Y:S01]  /*1f30*/  FADD.FTZ R26, R22, R29 ;  /* 0x0000001d161a7221 */ /* 0x000fe20000010000 */
[----:B------:R-:W-:Y:S01]  /*1f40*/  FADD.FTZ R29, R25, R30 ;  /* 0x0000001e191d7221 */ /* 0x000fe20000010000 */
[----:B------:R-:W2:Y:S01]  /*1f50*/  LDS.128 R20, [R41+0x460] ;  /* 0x0004600029147984 */ /* 0x000ea20000000c00 */
[----:B------:R-:W-:Y:S01]  /*1f60*/  FADD.FTZ R28, R24, R31 ;  /* 0x0000001f181c7221 */ /* 0x000fe20000010000 */
[----:B-1----:R-:W-:Y:S01]  /*1f70*/  FADD.FTZ R47, R47, R16 ;  /* 0x000000102f2f7221 */ /* 0x002fe20000010000 */
[----:B------:R-:W-:Y:S01]  /*1f80*/  FADD.FTZ R16, R26, R17 ;  /* 0x000000111a107221 */ /* 0x000fe20000010000 */
[----:B------:R-:W-:Y:S01]  /*1f90*/  FADD.FTZ R29, R29, R18 ;  /* 0x000000121d1d7221 */ /* 0x000fe20000010000 */
[----:B------:R-:W1:Y:S01]  /*1fa0*/  LDS.128 R24, [R41+0x540] ;  /* 0x0005400029187984 */ /* 0x000e620000000c00 */
[----:B------:R-:W-:Y:S01]  /*1fb0*/  FADD.FTZ R28, R28, R19 ;  /* 0x000000131c1c7221 */ /* 0x000fe20000010000 */
[----:B--2---:R-:W-:Y:S01]  /*1fc0*/  FADD.FTZ R47, R47, R20 ;  /* 0x000000142f2f7221 */ /* 0x004fe20000010000 */
        /* <DEDUP_REMOVED lines=112> */
[----:B------:R-:W-:Y:S01]  /*26d0*/  FADD.FTZ R28, R28, R27 ;  /* 0x0000001b1c1c7221 */ /* 0x000fe20000010000 */
[----:B------:R-:W2:Y:S01]  /*26e0*/  LDS.128 R20, [R41+0x1960] ;  /* 0x0019600029147984 */ /* 0x000ea20000000c00 */
[----:B-1----:R-:W-:Y:S01]  /*26f0*/  FADD.FTZ R47, R47, R16 ;  /* 0x000000102f2f7221 */ /* 0x002fe20000010000 */
[----:B------:R-:W-:Y:S01]  /*2700*/  FADD.FTZ R30, R24, R17 ;  /* 0x00000011181e7221 */ /* 0x000fe20000010000 */
[----:B------:R-:W-:Y:S01]  /*2710*/  FADD.FTZ R29, R29, R18 ;  /* 0x000000121d1d7221 */ /* 0x000fe20000010000 */
[----:B------:R-:W-:Y:S01]  /*2720*/  FADD.FTZ R28, R28, R19 ;  /* 0x000000131c1c7221 */ /* 0x000fe20000010000 */
[----:B------:R-:W-:Y:S01]  /*2730*/  LDS.128 R24, [R41+0x1b20] ;  /* 0x001b200029187984 */ /* 0x000fe20000000c00 */
[----:B--2---:R-:W-:Y:S01]  /*2740*/  FADD.FTZ R47, R47, R20 ;  /* 0x000000142f2f7221 */ /* 0x004fe20000010000 */
[----:B------:R-:W-:-:S02]  /*2750*/  FADD.FTZ R30, R30, R21 ;  /* 0x000000151e1e7221 */ /* 0x000fc40000010000 */
[----:B------:R-:W1:Y:S01]  /*2760*/  LDS.128 R16, [R41+0x1a40] ;  /* 0x001a400029107984 */ /* 0x000e620000000c00 */
        /* <DEDUP_REMOVED lines=10> */
.L_x_662:
[----:B------:R-:W-:Y:S05]  /*2810*/  BSYNC.RECONVERGENT B0 ;  /* 0x0000000000007941 */ /* 0x000fea0003800200 */
.L_x_661:
[----:B---3--:R-:W3:Y:S01]  /*2820*/  LDC R20, c[0x0][0x370] ;  /* 0x0000dc00ff147b82 */ /* 0x008ee20000000800 */
[----:B------:R-:W-:Y:S01]  /*2830*/  BSSY.RECONVERGENT B0, `(.L_x_663) ;  /* 0x000001e000007945 */ /* 0x000fe20003800200 */
[----:B---3--:R-:W-:-:S03]  /*2840*/  ISETP.GE.U32.AND P0, PT, R20, 0x2, PT ;  /* 0x000000021400780c */ /* 0x008fc60003f06070 */
[----:B------:R-:W-:Y:S10]  /*2850*/  @P3 BRA `(.L_x_664) ;  /* 0x00000000006c3947 */ /* 0x000ff40003800000 */
[----:B-1----:R-:W1:Y:S01]  /*2860*/  LDC.64 R22, c[0x0][0x3f8] ;  /* 0x0000fe00ff167b82 */ /* 0x002e620000000a00 */
[----:B------:R-:W-:-:S07]  /*2870*/  IMAD R7, R7, 0xe, R2 ;  /* 0x0000000e07077824 */ /* 0x000fce00078e0202 */
[----:B--2---:R-:W2:Y:S01]  /*2880*/  LDC.64 R24, c[0x0][0x3d8] ;  /* 0x0000f600ff187b82 */ /* 0x004ea20000000a00 */
[----:B-1----:R-:W-:Y:S01]  /*2890*/  IMAD.WIDE.U32 R26, R22, 0x3, RZ ;  /* 0x00000003161a7825 */ /* 0x002fe200078e00ff */
[C---:B------:R-:W-:Y:S02]  /*28a0*/  LEA R21, R23.reuse, R23, 0x1 ;  /* 0x0000001717157211 */ /* 0x040fe400078e08ff */
[----:B------:R-:W-:Y:S02]  /*28b0*/  LEA.HI R31, P2, R23, R22, RZ, 0x1 ;  /* 0x00000016171f7211 */ /* 0x000fe400078508ff */
[----:B------:R-:W-:Y:S02]  /*28c0*/  IADD3 R21, PT, PT, R27, R21, RZ ;  /* 0x000000151b157210 */ /* 0x000fe40007ffe0ff */
[----:B------:R-:W-:Y:S01]  /*28d0*/  SHF.L.U32 R29, R31, 0x1, RZ ;  /* 0x000000011f1d7819 */ /* 0x000fe200000006ff */
[----:B--2---:R-:W-:Y:S01]  /*28e0*/  IMAD.WIDE R24, R7, 0x4, R24 ;  /* 0x0000000407187825 */ /* 0x004fe200078e0218 */
[----:B------:R-:W-:-:S02]  /*28f0*/  LEA.HI R26, P3, R21, R26, RZ, 0x1 ;  /* 0x0000001a151a7211 */ /* 0x000fc400078708ff */
[----:B------:R-:W-:Y:S02]  /*2900*/  IADD3.X R28, PT, PT, RZ, R23, RZ, P2, !PT ;  /* 0x00000017ff1c7210 */ /* 0x000fe400017fe4ff */
[----:B------:R-:W-:Y:S01]  /*2910*/  IADD3.X R21, PT, PT, RZ, R21, RZ, P3, !PT ;  /* 0x00000015ff157210 */ /* 0x000fe20001ffe4ff */
[----:B------:R3:W-:Y:S01]  /*2920*/  REDG.E.ADD.F32.FTZ.RN.STRONG.GPU desc[UR6][R24.64], R16 ;  /* 0x00000010180079a6 */ /* 0x0007e2000c12f306 */
[C---:B------:R-:W-:Y:S02]  /*2930*/  SHF.L.U32 R7, R26.reuse, 0x1, RZ ;  /* 0x000000011a077819 */ /* 0x040fe400000006ff */
[----:B------:R-:W-:Y:S02]  /*2940*/  SHF.L.U64.HI R21, R26, 0x1, R21 ;  /* 0x000000011a157819 */ /* 0x000fe40000010215 */
[----:B------:R-:W-:Y:S02]  /*2950*/  LOP3.LUT R29, R29, 0xfffffffc, RZ, 0xc0, !PT ;  /* 0xfffffffc1d1d7812 */ /* 0x000fe400078ec0ff */
[----:B------:R-:W-:-:S02]  /*2960*/  LEA R26, P3, R22, R24, 0x2 ;  /* 0x00000018161a7211 */ /* 0x000fc400078610ff */
[----:B------:R-:W-:Y:S02]  /*2970*/  LOP3.LUT R7, R7, 0xfffffffc, RZ, 0xc0, !PT ;  /* 0xfffffffc07077812 */ /* 0x000fe400078ec0ff */
[----:B------:R-:W-:Y:S02]  /*2980*/  SHF.L.U64.HI R31, R31, 0x1, R28 ;  /* 0x000000011f1f7819 */ /* 0x000fe4000001021c */
[----:B------:R-:W-:Y:S02]  /*2990*/  IADD3 R28, P2, PT, R24, R29, RZ ;  /* 0x0000001d181c7210 */ /* 0x000fe40007f5e0ff */
[----:B------:R-:W-:Y:S02]  /*29a0*/  LEA.HI.X R27, R22, R25, R23, 0x2, P3 ;  /* 0x00000019161b7211 */ /* 0x000fe400018f1417 */
[----:B------:R-:W-:Y:S02]  /*29b0*/  IADD3 R22, P3, PT, R24, R7, RZ ;  /* 0x0000000718167210 */ /* 0x000fe40007f7e0ff */
[----:B------:R-:W-:-:S02]  /*29c0*/  IADD3.X R29, PT, PT, R25, R31, RZ, P2, !PT ;  /* 0x0000001f191d7210 */ /* 0x000fc400017fe4ff */
[----:B------:R-:W-:-:S03]  /*29d0*/  IADD3.X R23, PT, PT, R25, R21, RZ, P3, !PT ;  /* 0x0000001519177210 */ /* 0x000fc60001ffe4ff */
[----:B------:R3:W-:Y:S04]  /*29e0*/  REDG.E.ADD.F32.FTZ.RN.STRONG.GPU desc[UR6][R28.64], R17 ;  /* 0x000000111c0079a6 */ /* 0x0007e8000c12f306 */
[----:B------:R3:W-:Y:S04]  /*29f0*/  REDG.E.ADD.F32.FTZ.RN.STRONG.GPU desc[UR6][R26.64], R18 ;  /* 0x000000121a0079a6 */ /* 0x0007e8000c12f306 */
[----:B------:R3:W-:Y:S02]  /*2a00*/  REDG.E.ADD.F32.FTZ.RN.STRONG.GPU desc[UR6][R22.64], R19 ;  /* 0x00000013160079a6 */ /* 0x0007e4000c12f306 */
.L_x_664:
[----:B------:R-:W-:Y:S05]  /*2a10*/  BSYNC.RECONVERGENT B0 ;  /* 0x0000000000007941 */ /* 0x000fea0003800200 */
.L_x_663:
[----:B------:R-:W-:Y:S05]  /*2a20*/  @!P0 BRA `(.L_x_665) ;  /* 0x0000000800908947 */ /* 0x000fea0003800000 */
[----:B------:R-:W4:Y:S01]  /*2a30*/  LDC.64 R48, c[0x0][0x3d0] ;  /* 0x0000f400ff307b82 */ /* 0x000f220000000a00 */
[----:B---3--:R-:W-:Y:S02]  /*2a40*/  LOP3.LUT R16, R37, 0x1, RZ, 0xc0, !PT ;  /* 0x0000000125107812 */ /* 0x008fe400078ec0ff */
[----:B------:R-:W-:-:S03]  /*2a50*/  ISETP.GE.U32.AND P2, PT, R20, 0x8, PT ;  /* 0x000000081400780c */ /* 0x000fc60003f46070 */
[----:B------:R-:W-:-:S04]  /*2a60*/  IMAD R19, R16, R5, RZ ;  /* 0x0000000510137224 */ /* 0x000fc800078e02ff */
[----:B------:R-:W-:-:S05]  /*2a70*/  IMAD R7, R19, R20, RZ ;  /* 0x0000001413077224 */ /* 0x000fca00078e02ff */
[----:B------:R-:W-:-:S05]  /*2a80*/  SHF.L.U32 R7, R7, 0x1, RZ ;  /* 0x0000000107077819 */ /* 0x000fca00000006ff */
[----:B----4-:R-:W-:Y:S01]  /*2a90*/  IMAD.WIDE R48, R7, 0x4, R48 ;  /* 0x0000000407307825 */ /* 0x010fe200078e0230 */
[----:B------:R-:W-:Y:S06]  /*2aa0*/  @P1 BRA `(.L_x_666) ;  /* 0x0000000000501947 */ /* 0x000fec0003800000 */
[----:B------:R-:W3:Y:S01]  /*2ab0*/  LDC.64 R16, c[0x0][0x3c8] ;  /* 0x0000f200ff107b82 */ /* 0x000ee20000000a00 */
[----:B------:R-:W-:Y:S01]  /*2ac0*/  LOP3.LUT P0, R21, R37, 0x2, RZ, 0xc0, !PT ;  /* 0x0000000225157812 */ /* 0x000fe2000780c0ff */
[----:B------:R-:W-:Y:S01]  /*2ad0*/  IMAD R7, R5, UR10, R0 ;  /* 0x0000000a05077c24 */ /* 0x000fe2000f8e0200 */
[----:B------:R-:W-:Y:S02]  /*2ae0*/  IADD3 R19, PT, PT, R19, R0, RZ ;  /* 0x0000000013137210 */ /* 0x000fe40007ffe0ff */
[----:B-1----:R-:W-:Y:S02]  /*2af0*/  SEL R22, R20, RZ, !P0 ;  /* 0x000000ff14167207 */ /* 0x002fe40004000000 */
[----:B------:R-:W-:Y:S02]  /*2b00*/  IADD3 R21, PT, PT, -R21, 0x1, RZ ;  /* 0x0000000115157810 */ /* 0x000fe40007ffe1ff */
[----:B------:R-:W-:Y:S01]  /*2b10*/  ISETP.NE.AND P0, PT, R22, -0x1, PT ;  /* 0xffffffff1600780c */ /* 0x000fe20003f05270 */
[----:B---3--:R-:W-:-:S04]  /*2b20*/  IMAD.WIDE.U32 R18, R19, 0x4, R16 ;  /* 0x0000000413127825 */ /* 0x008fc800078e0010 */
[----:B------:R-:W-:-:S05]  /*2b30*/  IMAD.WIDE.U32 R16, R7, 0x8, R48 ;  /* 0x0000000807107825 */ /* 0x000fca00078e0030 */
[----:B------:R3:W-:Y:S01]  /*2b40*/  STG.E.64 desc[UR6][R16.64], R32 ;  /* 0x0000002010007986 */ /* 0x0007e2000c101b06 */
[----:B------:R-:W-:Y:S06]  /*2b50*/  MEMBAR.ALL.GPU ;  /* 0x0000000000007992 */ /* 0x000fec000000a000 */
[----:B------:R-:W-:-:S00]  /*2b60*/  ERRBAR ;  /* 0x00000000000079ab */ /* 0x000fc00000000000 */
[----:B------:R-:W-:Y:S06]  /*2b70*/  CGAERRBAR ;  /* 0x00000000000075ab */ /* 0x000fec0000000000 */
[----:B------:R3:W-:Y:S01]  /*2b80*/  REDG.E.ADD.S32.STRONG.GPU desc[UR6][R18.64], R21 ;  /* 0x000000151200798e */ /* 0x0007e2000c12e306 */
[----:B------:R-:W-:Y:S05]  /*2b90*/  @!P0 BRA `(.L_x_666) ;  /* 0x0000000000148947 */ /* 0x000fea0003800000 */
.L_x_667:
[----:B------:R-:W4:Y:S04]  /*2ba0*/  LDG.E.STRONG.GPU R7, desc[UR6][R18.64] ;  /* 0x0000000612077981 */ /* 0x000f28000c1ef900 */
[----:B----4-:R-:W-:Y:S01]  /*2bb0*/  CCTL.IVALL ;  /* 0x00000000ff00798f */ /* 0x010fe20002000000 */
[----:B------:R-:W-:Y:S05]  /*2bc0*/  YIELD ;  /* 0x0000000000007946 */ /* 0x000fea0003800000 */
[----:B------:R-:W-:-:S13]  /*2bd0*/  ISETP.NE.AND P0, PT, R7, R22, PT ;  /* 0x000000160700720c */ /* 0x000fda0003f05270 */
[----:B------:R-:W-:Y:S05]  /*2be0*/  @P0 BRA `(.L_x_667) ;  /* 0xfffffffc00ec0947 */ /* 0x000fea000383ffff */
.L_x_666:
[----:B------:R-:W-:Y:S05]  /*2bf0*/  WARPSYNC.ALL ;  /* 0x0000000000007948 */ /* 0x000fea0003800000 */
[----:B------:R-:W-:Y:S01]  /*2c00*/  BAR.SYNC.DEFER_BLOCKING 0x0 ;  /* 0x0000000000007b1d */ /* 0x000fe20000010000 */
[----:B------:R-:W-:-:S05]  /*2c10*/  HFMA2 R7, -RZ, RZ, 0, 0 ;  /* 0x00000000ff077431 */ /* 0x000fca00000001ff */
[----:B------:R-:W-:Y:S05]  /*2c20*/  @!P2 BRA `(.L_x_668) ;  /* 0x000000040018a947 */ /* 0x000fea0003800000 */
[C-C-:B---3--:R-:W-:Y:S01]  /*2c30*/  IMAD R18, R5.reuse, 0x3, R0.reuse ;  /* 0x0000000305127824 */ /* 0x148fe200078e0200 */
[CC--:B------:R-:W-:Y:S01]  /*2c40*/  LEA R28, R5.reuse, R0.reuse, 0x1 ;  /* 0x00000000051c7211 */ /* 0x0c0fe200078e08ff */
[C-C-:B--2---:R-:W-:Y:S01]  /*2c50*/  IMAD R24, R5.reuse, 0x5, R0.reuse ;  /* 0x0000000505187824 */ /* 0x144fe200078e0200 */
[CC--:B------:R-:W-:Y:S01]  /*2c60*/  LEA R16, R5.reuse, R0.reuse, 0x2 ;  /* 0x0000000005107211 */ /* 0x0c0fe200078e10ff */
[C-C-:B------:R-:W-:Y:S01]  /*2c70*/  IMAD R26, R5.reuse, 0x7, R0.reuse ;  /* 0x00000007051a7824 */ /* 0x140fe200078e0200 */
[----:B------:R-:W-:Y:S01]  /*2c80*/  IADD3 R17, PT, PT, R0, R5, RZ ;  /* 0x0000000500117210 */ /* 0x000fe20007ffe0ff */
[----:B-1----:R-:W-:Y:S01]  /*2c90*/  IMAD R22, R5, 0x6, R0 ;  /* 0x0000000605167824 */ /* 0x002fe200078e0200 */
[----:B------:R-:W-:Y:S01]  /*2ca0*/  MOV R52, RZ ;  /* 0x000000ff00347202 */ /* 0x000fe20000000f00 */
[----:B------:R-:W-:Y:S01]  /*2cb0*/  UIADD3 UR4, UPT, UPT, -UR10, URZ, URZ ;  /* 0x000000ff0a047290 */ /* 0x000fe2000fffe1ff */
[----:B------:R-:W-:Y:S02]  /*2cc0*/  MOV R30, R0 ;  /* 0x00000000001e7202 */ /* 0x000fe40000000f00 */
[----:B------:R-:W-:-:S09]  /*2cd0*/  LOP3.LUT R7, R20, 0x7ffffff8, RZ, 0xc0, !PT ;  /* 0x7ffffff814077812 */ /* 0x000fd200078ec0ff */
.L_x_669:
[----:B------:R-:W-:Y:S02]  /*2ce0*/  ISETP.EQ.OR P0, PT, RZ, UR4, P1 ;  /* 0x00000004ff007c0c */ /* 0x000fe40008f02670 */
[----:B------:R-:W-:-:S04]  /*2cf0*/  IADD3 R19, PT, PT, R52, 0x1, RZ ;  /* 0x0000000134137810 */ /* 0x000fc80007ffe0ff */
[----:B------:R-:W-:-:S07]  /*2d00*/  ISETP.EQ.OR P2, PT, R19, UR10, P1 ;  /* 0x0000000a13007c0c */ /* 0x000fce0008f42670 */
[----:B------:R-:W-:-:S05]  /*2d10*/  @!P0 IMAD.WIDE.U32 R54, R30, 0x8, R48 ;  /* 0x000000081e368825 */ /* 0x000fca00078e0030 */
[----:B------:R-:W0:Y:S01]  /*2d20*/  @!P0 LDG.E.64 R50, desc[UR6][R54.64] ;  /* 0x0000000636328981 */ /* 0x000e22000c1e1b00 */
[----:B------:R-:W-:-:S06]  /*2d30*/  @!P2 IMAD.WIDE.U32 R46, R17, 0x8, R48 ;  /* 0x00000008112ea825 */ /* 0x000fcc00078e0030 */
[----:B------:R-:W2:Y:S01]  /*2d40*/  @!P2 LDG.E.64 R46, desc[UR6][R46.64] ;  /* 0x000000062e2ea981 */ /* 0x000ea2000c1e1b00 */
[----:B------:R-:W-:Y:S01]  /*2d50*/  IADD3 R19, PT, PT, R52, 0x2, RZ ;  /* 0x0000000234137810 */ /* 0x000fe20007ffe0ff */
[----:B0-----:R-:W-:Y:S01]  /*2d60*/  @!P0 FADD.FTZ R32, R32, R50 ;  /* 0x0000003220208221 */ /* 0x001fe20000010000 */
[----:B------:R-:W-:Y:S02]  /*2d70*/  @!P0 FADD.FTZ R33, R33, R51 ;  /* 0x0000003321218221 */ /* 0x000fe40000010000 */
[----:B------:R-:W-:Y:S02]  /*2d80*/  ISETP.EQ.OR P0, PT, R19, UR10, P1 ;  /* 0x0000000a13007c0c */ /* 0x000fe40008f02670 */
[----:B------:R-:W-:Y:S01]  /*2d90*/  IADD3 R19, PT, PT, R52, 0x3, RZ ;  /* 0x0000000334137810 */ /* 0x000fe20007ffe0ff */
[----:B--2---:R-:W-:Y:S01]  /*2da0*/  @!P2 FADD.FTZ R32, R32, R46 ;  /* 0x0000002e2020a221 */ /* 0x004fe20000010000 */
[----:B------:R-:W-:Y:S02]  /*2db0*/  @!P2 FADD.FTZ R33, R33, R47 ;  /* 0x0000002f2121a221 */ /* 0x000fe40000010000 */
[----:B------:R-:W-:-:S07]  /*2dc0*/  ISETP.EQ.OR P2, PT, R19, UR10, P1 ;  /* 0x0000000a13007c0c */ /* 0x000fce0008f42670 */
[----:B------:R-:W-:-:S06]  /*2dd0*/  @!P0 IMAD.WIDE.U32 R50, R28, 0x8, R48 ;  /* 0x000000081c328825 */ /* 0x000fcc00078e0030 */
[----:B------:R-:W2:Y:S01]  /*2de0*/  @!P0 LDG.E.64 R50, desc[UR6][R50.64] ;  /* 0x0000000632328981 */ /* 0x000ea2000c1e1b00 */
[----:B------:R-:W-:-:S06]  /*2df0*/  @!P2 IMAD.WIDE.U32 R46, R18, 0x8, R48 ;  /* 0x00000008122ea825 */ /* 0x000fcc00078e0030 */
[----:B------:R-:W3:Y:S01]  /*2e00*/  @!P2 LDG.E.64 R46, desc[UR6][R46.64] ;  /* 0x000000062e2ea981 */ /* 0x000ee2000c1e1b00 */
[----:B------:R-:W-:Y:S01]  /*2e10*/  IADD3 R19, PT, PT, R52, 0x4, RZ ;  /* 0x0000000434137810 */ /* 0x000fe20007ffe0ff */
[----:B--2---:R-:W-:Y:S01]  /*2e20*/  @!P0 FADD.FTZ R32, R32, R50 ;  /* 0x0000003220208221 */ /* 0x004fe20000010000 */
[----:B------:R-:W-:Y:S02]  /*2e30*/  @!P0 FADD.FTZ R33, R33, R51 ;  /* 0x0000003321218221 */ /* 0x000fe40000010000 */
[----:B------:R-:W-:Y:S02]  /*2e40*/  ISETP.EQ.OR P0, PT, R19, UR10, P1 ;  /* 0x0000000a13007c0c */ /* 0x000fe40008f02670 */
[----:B------:R-:W-:Y:S01]  /*2e50*/  IADD3 R19, PT, PT, R52, 0x5, RZ ;  /* 0x0000000534137810 */ /* 0x000fe20007ffe0ff */
[----:B---3--:R-:W-:Y:S01]  /*2e60*/  @!P2 FADD.FTZ R32, R32, R46 ;  /* 0x0000002e2020a221 */ /* 0x008fe20000010000 */
        /* <DEDUP_REMOVED lines=34> */
.L_x_668:
[----:B---3--:R-:W-:-:S13]  /*3090*/  LOP3.LUT P0, R16, R20, 0x7, RZ, 0xc0, !PT ;  /* 0x0000000714107812 */ /* 0x008fda000780c0ff */
[----:B------:R-:W-:Y:S05]  /*30a0*/  @!P0 BRA `(.L_x_665) ;  /* 0x0000000000f08947 */ /* 0x000fea0003800000 */
[----:B------:R-:W-:Y:S02]  /*30b0*/  IADD3 R16, PT, PT, R16, -0x1, RZ ;  /* 0xffffffff10107810 */ /* 0x000fe40007ffe0ff */
[----:B------:R-:W-:Y:S02]  /*30c0*/  LOP3.LUT P0, R21, R20, 0x3, RZ, 0xc0, !PT ;  /* 0x0000000314157812 */ /* 0x000fe4000780c0ff */
[----:B------:R-:W-:-:S13]  /*30d0*/  ISETP.GE.U32.AND P2, PT, R16, 0x3, PT ;  /* 0x000000031000780c */ /* 0x000fda0003f46070 */
[----:B------:R-:W-:Y:S05]  /*30e0*/  @!P2 BRA `(.L_x_670) ;  /* 0x000000000070a947 */ /* 0x000fea0003800000 */
[C---:B------:R-:W-:Y:S02]  /*30f0*/  IADD3 R19, PT, PT, R7.reuse, 0x1, RZ ;  /* 0x0000000107137810 */ /* 0x040fe40007ffe0ff */
[C---:B------:R-:W-:Y:S02]  /*3100*/  ISETP.EQ.OR P2, PT, R7.reuse, UR10, P1 ;  /* 0x0000000a07007c0c */ /* 0x040fe40008f42670 */
[----:B------:R-:W-:Y:S02]  /*3110*/  IADD3 R23, PT, PT, R7, 0x2, RZ ;  /* 0x0000000207177810 */ /* 0x000fe40007ffe0ff */
[----:B------:R-:W-:Y:S02]  /*3120*/  ISETP.EQ.OR P3, PT, R19, UR10, P1 ;  /* 0x0000000a13007c0c */ /* 0x000fe40008f62670 */
[----:B------:R-:W-:Y:S02]  /*3130*/  IADD3 R25, PT, PT, R7, 0x3, RZ ;  /* 0x0000000307197810 */ /* 0x000fe40007ffe0ff */
[----:B------:R-:W-:-:S02]  /*3140*/  ISETP.EQ.OR P4, PT, R23, UR10, P1 ;  /* 0x0000000a17007c0c */ /* 0x000fc40008f82670 */
[----:B------:R-:W-:-:S03]  /*3150*/  ISETP.EQ.OR P5, PT, R25, UR10, P1 ;  /* 0x0000000a19007c0c */ /* 0x000fc60008fa2670 */
[----:B------:R-:W-:-:S04]  /*3160*/  @!P2 IMAD R17, R7, R5, R0 ;  /* 0x000000050711a224 */ /* 0x000fc800078e0200 */
[----:B------:R-:W-:Y:S02]  /*3170*/  @!P3 IMAD R19, R19, R5, R0 ;  /* 0x000000051313b224 */ /* 0x000fe400078e0200 */
[----:B------:R-:W-:-:S04]  /*3180*/  @!P2 IMAD.WIDE.U32 R16, R17, 0x8, R48 ;  /* 0x000000081110a825 */ /* 0x000fc800078e0030 */
[-C--:B------:R-:W-:Y:S02]  /*3190*/  @!P4 IMAD R23, R23, R5.reuse, R0 ;  /* 0x000000051717c224 */ /* 0x080fe400078e0200 */
[----:B------:R-:W-:Y:S01]  /*31a0*/  @!P3 IMAD.WIDE.U32 R18, R19, 0x8, R48 ;  /* 0x000000081312b825 */ /* 0x000fe200078e0030 */
[----:B------:R-:W0:Y:S03]  /*31b0*/  @!P2 LDG.E.64 R16, desc[UR6][R16.64] ;  /* 0x000000061010a981 */ /* 0x000e26000c1e1b00 */
[----:B------:R-:W-:Y:S02]  /*31c0*/  @!P5 IMAD R25, R25, R5, R0 ;  /* 0x000000051919d224 */ /* 0x000fe400078e0200 */
[--C-:B-1----:R-:W-:Y:S01]  /*31d0*/  @!P4 IMAD.WIDE.U32 R22, R23, 0x8, R48.reuse ;  /* 0x000000081716c825 */ /* 0x102fe200078e0030 */
[----:B------:R-:W3:Y:S03]  /*31e0*/  @!P3 LDG.E.64 R18, desc[UR6][R18.64] ;  /* 0x000000061212b981 */ /* 0x000ee6000c1e1b00 */
[----:B--2---:R-:W-:-:S02]  /*31f0*/  @!P5 IMAD.WIDE.U32 R24, R25, 0x8, R48 ;  /* 0x000000081918d825 */ /* 0x004fc400078e0030 */
[----:B------:R-:W2:Y:S04]  /*3200*/  @!P4 LDG.E.64 R22, desc[UR6][R22.64] ;  /* 0x000000061616c981 */ /* 0x000ea8000c1e1b00 */
[----:B------:R-:W4:Y:S01]  /*3210*/  @!P5 LDG.E.64 R24, desc[UR6][R24.64] ;  /* 0x000000061818d981 */ /* 0x000f22000c1e1b00 */
[----:B------:R-:W-:Y:S01]  /*3220*/  IADD3 R7, PT, PT, R7, 0x4, RZ ;  /* 0x0000000407077810 */ /* 0x000fe20007ffe0ff */
[----:B0-----:R-:W-:Y:S01]  /*3230*/  @!P2 FADD.FTZ R32, R32, R16 ;  /* 0x000000102020a221 */ /* 0x001fe20000010000 */
[----:B------:R-:W-:-:S03]  /*3240*/  @!P2 FADD.FTZ R33, R33, R17 ;  /* 0x000000112121a221 */ /* 0x000fc60000010000 */
[----:B---3--:R-:W-:Y:S01]  /*3250*/  @!P3 FADD.FTZ R32, R32, R18 ;  /* 0x000000122020b221 */ /* 0x008fe20000010000 */
[----:B------:R-:W-:-:S03]  /*3260*/  @!P3 FADD.FTZ R33, R33, R19 ;  /* 0x000000132121b221 */ /* 0x000fc60000010000 */
[----:B--2---:R-:W-:Y:S01]  /*3270*/  @!P4 FADD.FTZ R32, R32, R22 ;  /* 0x000000162020c221 */ /* 0x004fe20000010000 */
[----:B------:R-:W-:-:S03]  /*3280*/  @!P4 FADD.FTZ R33, R33, R23 ;  /* 0x000000172121c221 */ /* 0x000fc60000010000 */
[----:B----4-:R-:W-:Y:S01]  /*3290*/  @!P5 FADD.FTZ R32, R32, R24 ;  /* 0x000000182020d221 */ /* 0x010fe20000010000 */
[----:B------:R-:W-:-:S07]  /*32a0*/  @!P5 FADD.FTZ R33, R33, R25 ;  /* 0x000000192121d221 */ /* 0x000fce0000010000 */
.L_x_670:
        /* <DEDUP_REMOVED lines=12> */
[----:B------:R-:W3:Y:S01]  /*3370*/  @!P0 LDG.E.64 R16, desc[UR6][R16.64] ;  /* 0x0000000610108981 */ /* 0x000ee2000c1e1b00 */
[----:B------:R-:W-:Y:S01]  /*3380*/  IADD3 R7, PT, PT, R7, 0x2, RZ ;  /* 0x0000000207077810 */ /* 0x000fe20007ffe0ff */
[----:B0-----:R-:W-:Y:S01]  /*3390*/  @!P2 FADD.FTZ R32, R32, R18 ;  /* 0x000000122020a221 */ /* 0x001fe20000010000 */
[----:B------:R-:W-:-:S03]  /*33a0*/  @!P2 FADD.FTZ R33, R33, R19 ;  /* 0x000000132121a221 */ /* 0x000fc60000010000 */
[----:B---3--:R-:W-:Y:S01]  /*33b0*/  @!P0 FADD.FTZ R32, R32, R16 ;  /* 0x0000001020208221 */ /* 0x008fe20000010000 */
[----:B------:R-:W-:-:S07]  /*33c0*/  @!P0 FADD.FTZ R33, R33, R17 ;  /* 0x0000001121218221 */ /* 0x000fce0000010000 */
.L_x_671:
        /* <DEDUP_REMOVED lines=9> */
.L_x_672:
[----:B------:R-:W-:Y:S05]  /*3460*/  BSYNC.RECONVERGENT B0 ;  /* 0x0000000000007941 */ /* 0x000fea0003800200 */
.L_x_665:
[----:B------:R-:W4:Y:S01]  /*3470*/  S2UR UR5, SR_CgaCtaId ;  /* 0x00000000000579c3 */ /* 0x000f220000008800 */
[----:B------:R-:W-:Y:S01]  /*3480*/  UMOV UR4, 0x400 ;  /* 0x0000040000047882 */ /* 0x000fe20000000000 */
[----:B------:R-:W5:Y:S01]  /*3490*/  LDCU.64 UR12, c[0x0][0x400] ;  /* 0x00008000ff0c77ac */ /* 0x000f620008000a00 */
[----:B------:R-:W-:-:S05]  /*34a0*/  HADD2.F32 R20, -RZ, R35.H1_H1 ;  /* 0x30000023ff147230 */ /* 0x000fca0000004100 */
[----:B------:R-:W3:Y:S01]  /*34b0*/  LDC R7, c[0x0][0x41c] ;  /* 0x00010700ff077b82 */ /* 0x000ee20000000800 */
[----:B----4-:R-:W-:Y:S01]  /*34c0*/  ULEA UR4, UR5, UR4, 0x18 ;  /* 0x0000000405047291 */ /* 0x010fe2000f8ec0ff */
[----:B------:R-:W4:Y:S01]  /*34d0*/  LDCU.U8 UR5, c[0x0][0x414] ;  /* 0x00008280ff0577ac */ /* 0x000f220008000000 */
[----:B---3--:R-:W-:-:S07]  /*34e0*/  IMAD R16, R7, UR10, R40 ;  /* 0x0000000a07107c24 */ /* 0x008fce000f8e0228 */
[----:B------:R-:W-:Y:S01]  /*34f0*/  @!P1 STS.64 [UR4+0x88], R32 ;  /* 0x00008820ff009988 */ /* 0x000fe20008000a04 */
[--C-:B------:R-:W-:Y:S02]  /*3500*/  HADD2.F32 R7, -RZ, R36.reuse.H0_H0 ;  /* 0x20000024ff077230 */ /* 0x100fe40000004100 */
[----:B------:R-:W-:Y:S01]  /*3510*/  HADD2.F32 R36, -RZ, R36.H1_H1 ;  /* 0x30000024ff247230 */ /* 0x000fe20000004100 */
[----:B------:R-:W-:Y:S01]  /*3520*/  BAR.SYNC.DEFER_BLOCKING 0x0 ;  /* 0x0000000000007b1d */ /* 0x000fe20000010000 */
[----:B-----5:R-:W-:Y:S01]  /*3530*/  ISETP.GE.U32.AND P0, PT, R16, UR12, PT ;  /* 0x0000000c10007c0c */ /* 0x020fe2000bf06070 */
[----:B------:R-:W-:Y:S01]  /*3540*/  FADD.FTZ R7, R7, -UR11 ;  /* 0x8000000b07077e21 */ /* 0x000fe20008010000 */
[----:B------:R-:W-:Y:S01]  /*3550*/  SHF.R.S32.HI R29, RZ, 0x1f, R16 ;  /* 0x0000001fff1d7819 */ /* 0x000fe20000011410 */
[----:B------:R-:W-:Y:S02]  /*3560*/  FADD.FTZ R36, R36, -UR11 ;  /* 0x8000000b24247e21 */ /* 0x000fe40008010000 */
[----:B------:R-:W-:Y:S01]  /*3570*/  FMUL.FTZ R17, R7, UR8 ;  /* 0x0000000807117c20 */ /* 0x000fe20008410000 */
[----:B----4-:R-:W-:Y:S01]  /*3580*/  UISETP.NE.AND UP0, UPT, UR5, URZ, UPT ;  /* 0x000000ff0500728c */ /* 0x010fe2000bf05270 */
[----:B------:R-:W-:Y:S01]  /*3590*/  ISETP.GE.AND.EX P0, PT, R29, UR13, PT, P0 ;  /* 0x0000000d1d007c0c */ /* 0x000fe2000bf06300 */
[----:B------:R-:W-:-:S02]  /*35a0*/  HADD2.F32 R7, -RZ, R35.H0_H0 ;  /* 0x20000023ff077230 */ /* 0x000fc40000004100 */
[----:B------:R-:W-:Y:S01]  /*35b0*/  FMUL.FTZ R36, R36, UR8 ;  /* 0x0000000824247c20 */ /* 0x000fe20008410000 */
[----:B------:R-:W3:Y:S01]  /*35c0*/  LDS.64 R18, [UR4+0x88] ;  /* 0x00008804ff127984 */ /* 0x000ee20008000a00 */
[----:B------:R-:W3:Y:S02]  /*35d0*/  LDCU UR4, c[0x0][0x42c] ;  /* 0x00008580ff0477ac */ /* 0x000ee40008000800 */
[----:B---3--:R-:W-:Y:S01]  /*35e0*/  FMUL.FTZ R18, R18, UR4 ;  /* 0x0000000412127c20 */ /* 0x008fe20008410000 */
[----:B------:R-:W-:-:S04]  /*35f0*/  FMUL.FTZ R23, R19, UR4 ;  /* 0x0000000413177c20 */ /* 0x000fc80008410000 */
[----:B------:R-:W-:Y:S01]  /*3600*/  FFMA.FTZ R27, R18, R17, R23 ;  /* 0x00000011121b7223 */ /* 0x000fe20000010017 */
[----:B------:R-:W-:Y:S06]  /*3610*/  BRA.U !UP0, `(.L_x_673) ;  /* 0x0000000108487547 */ /* 0x000fec000b800000 */
[----:B------:R-:W-:Y:S01]  /*3620*/  FFMA.FTZ R17, R14, R17, R12 ;  /* 0x000000110e117223 */ /* 0x000fe2000001000c */
[----:B------:R-:W-:-:S03]  /*3630*/  FFMA.FTZ R19, R15, R36, R13 ;  /* 0x000000240f137223 */ /* 0x000fc6000001000d */
[----:B------:R-:W-:Y:S01]  /*3640*/  FMUL.FTZ R21, R17, -1.4426950216293334961 ;  /* 0xbfb8aa3b11157820 */ /* 0x000fe20000410000 */
[----:B--2---:R-:W-:-:S05]  /*3650*/  FMUL.FTZ R24, R19, -1.4426950216293334961 ;  /* 0xbfb8aa3b13187820 */ /* 0x004fca0000410000 */
        /* <DEDUP_REMOVED lines=14> */
.L_x_673:
[----:B-1----:R-:W-:Y:S01]  /*3740*/  FFMA.FTZ R22, R18, R36, R23 ;  /* 0x0000002412167223 */ /* 0x002fe20000010017 */
[----:B------:R-:W-:Y:S01]  /*3750*/  BSSY.RECONVERGENT B0, `(.L_x_674) ;  /* 0x0000014000007945 */ /* 0x000fe20003800200 */
[----:B------:R-:W-:Y:S01]  /*3760*/  FFMA.FTZ R27, R14, R7, -R27 ;  /* 0x000000070e1b7223 */ /* 0x000fe2000001081b */
[--C-:B------:R-:W-:Y:S02]  /*3770*/  HADD2.F32 R17, -RZ, R34.reuse.H0_H0 ;  /* 0x20000022ff117230 */ /* 0x100fe40000004100 */
[----:B------:R-:W-:Y:S01]  /*3780*/  FFMA.FTZ R7, R15, R20, -R22 ;  /* 0x000000140f077223 */ /* 0x000fe20000010816 */
[----:B------:R-:W-:Y:S01]  /*3790*/  HADD2.F32 R34, -RZ, R34.H1_H1 ;  /* 0x30000022ff227230 */ /* 0x000fe20000004100 */
[----:B------:R-:W-:Y:S06]  /*37a0*/  @P0 BRA `(.L_x_675) ;  /* 0x0000000000380947 */ /* 0x000fec0003800000 */
[----:B------:R-:W1:Y:S01]  /*37b0*/  LDCU.64 UR14, c[0x0][0x3f8] ;  /* 0x00007f00ff0e77ac */ /* 0x000e620008000a00 */
[----:B------:R-:W-:Y:S01]  /*37c0*/  MOV R20, R42 ;  /* 0x0000002a00147202 */ /* 0x000fe20000000f00 */
[----:B------:R-:W-:Y:S01]  /*37d0*/  FMUL.FTZ R22, R27, UR8 ;  /* 0x000000081b167c20 */ /* 0x000fe20008410000 */
[----:B------:R-:W-:Y:S01]  /*37e0*/  MOV R21, R45 ;  /* 0x0000002d00157202 */ /* 0x000fe20000000f00 */
[----:B------:R-:W3:Y:S01]  /*37f0*/  LDCU.64 UR4, c[0x0][0x380] ;  /* 0x00007000ff0477ac */ /* 0x000ee20008000a00 */
[----:B------:R-:W-:-:S05]  /*3800*/  FMUL.FTZ R7, R7, UR8 ;  /* 0x0000000807077c20 */ /* 0x000fca0008410000 */
[----:B------:R-:W-:Y:S01]  /*3810*/  F2FP.F16.F32.PACK_AB R7, R7, R22 ;  /* 0x000000160707723e */ /* 0x000fe200000000ff */
[----:B-1----:R-:W-:Y:S02]  /*3820*/  IMAD R29, R29, UR14, RZ ;  /* 0x0000000e1d1d7c24 */ /* 0x002fe4000f8e02ff */
[----:B--2---:R-:W-:-:S04]  /*3830*/  IMAD.WIDE.U32 R24, R16, UR14, R20 ;  /* 0x0000000e10187c25 */ /* 0x004fc8000f8e0014 */
[----:B------:R-:W-:Y:S01]  /*3840*/  IMAD R29, R16, UR15, R29 ;  /* 0x0000000f101d7c24 */ /* 0x000fe2000f8e021d */
[----:B---3--:R-:W-:-:S04]  /*3850*/  LEA R20, P0, R24, UR4, 0x1 ;  /* 0x0000000418147c11 */ /* 0x008fc8000f8008ff */
[----:B------:R-:W-:-:S04]  /*3860*/  IADD3 R29, PT, PT, R25, R29, RZ ;  /* 0x0000001d191d7210 */ /* 0x000fc80007ffe0ff */
[----:B------:R-:W-:-:S05]  /*3870*/  LEA.HI.X R21, R24, UR5, R29, 0x1, P0 ;  /* 0x0000000518157c11 */ /* 0x000fca00080f0c1d */
[----:B------:R1:W-:Y:S02]  /*3880*/  STG.E desc[UR6][R20.64], R7 ;  /* 0x0000000714007986 */ /* 0x0003e4000c101906 */
.L_x_675:
[----:B------:R-:W-:Y:S05]  /*3890*/  BSYNC.RECONVERGENT B0 ;  /* 0x0000000000007941 */ /* 0x000fea0003800200 */
.L_x_674:
[--C-:B-1----:R-:W-:Y:S02]  /*38a0*/  HADD2.F32 R7, -RZ, R6.reuse.H0_H0 ;  /* 0x20000006ff077230 */ /* 0x102fe40000004100 */
[----:B------:R-:W-:Y:S01]  /*38b0*/  FADD.FTZ R17, R17, -UR11 ;  /* 0x8000000b11117e21 */ /* 0x000fe20008010000 */
[----:B------:R-:W-:Y:S02]  /*38c0*/  HADD2.F32 R6, -RZ, R6.H1_H1 ;  /* 0x30000006ff067230 */ /* 0x000fe40000004100 */
[----:B------:R-:W-:Y:S01]  /*38d0*/  FADD.FTZ R34, R34, -UR11 ;  /* 0x8000000b22227e21 */ /* 0x000fe20008010000 */
[--C-:B------:R-:W-:Y:S02]  /*38e0*/  HADD2.F32 R19, -RZ, R9.reuse.H0_H0 ;  /* 0x20000009ff137230 */ /* 0x100fe40000004100 */
[----:B------:R-:W-:Y:S01]  /*38f0*/  FADD.FTZ R7, R7, -UR11 ;  /* 0x8000000b07077e21 */ /* 0x000fe20008010000 */
[----:B------:R-:W-:Y:S02]  /*3900*/  HADD2.F32 R9, -RZ, R9.H1_H1 ;  /* 0x30000009ff097230 */ /* 0x000fe40000004100 */
[----:B------:R-:W-:Y:S01]  /*3910*/  FADD.FTZ R6, R6, -UR11 ;  /* 0x8000000b06067e21 */ /* 0x000fe20008010000 */
[----:B------:R-:W-:Y:S01]  /*3920*/  FMUL.FTZ R25, R17, UR8 ;  /* 0x0000000811197c20 */ /* 0x000fe20008410000 */
[----:B------:R-:W-:Y:S01]  /*3930*/  FADD.FTZ R19, R19, -UR11 ;  /* 0x8000000b13137e21 */ /* 0x000fe20008010000 */
[C---:B------:R-:W-:Y:S01]  /*3940*/  IADD3 R35, PT, PT, R16.reuse, 0x20, RZ ;  /* 0x0000002010237810 */ /* 0x040fe20007ffe0ff */
[----:B------:R-:W-:Y:S01]  /*3950*/  FADD.FTZ R9, R9, -UR11 ;  /* 0x8000000b09097e21 */ /* 0x000fe20008010000 */
[----:B------:R-:W-:Y:S01]  /*3960*/  IADD3 R17, PT, PT, R16, 0x40, RZ ;  /* 0x0000004010117810 */ /* 0x000fe20007ffe0ff */
[----:B--2---:R-:W-:Y:S01]  /*3970*/  FMUL.FTZ R24, R7, UR8 ;  /* 0x0000000807187c20 */ /* 0x004fe20008410000 */
[----:B------:R-:W-:Y:S01]  /*3980*/  FMUL.FTZ R22, R6, UR8 ;  /* 0x0000000806167c20 */ /* 0x000fe20008410000 */
[----:B------:R-:W-:Y:S01]  /*3990*/  FMUL.FTZ R34, R34, UR8 ;  /* 0x0000000822227c20 */ /* 0x000fe20008410000 */
[----:B------:R-:W-:Y:S01]  /*39a0*/  FMUL.FTZ R7, R19, UR8 ;  /* 0x0000000813077c20 */ /* 0x000fe20008410000 */
[----:B------:R-:W-:Y:S01]  /*39b0*/  IADD3 R6, PT, PT, R16, 0x60, RZ ;  /* 0x0000006010067810 */ /* 0x000fe20007ffe0ff */
[----:B------:R-:W-:Y:S01]  /*39c0*/  FMUL.FTZ R16, R9, UR8 ;  /* 0x0000000809107c20 */ /* 0x000fe20008410000 */
[----:B------:R-:W-:Y:S01]  /*39d0*/  ISETP.GE.U32.AND P1, PT, R35, UR12, PT ;  /* 0x0000000c23007c0c */ /* 0x000fe2000bf26070 */
[C-C-:B0-----:R-:W-:Y:S01]  /*39e0*/  FFMA.FTZ R33, R18.reuse, R25, R23.reuse ;  /* 0x0000001912217223 */ /* 0x141fe20000010017 */
[----:B------:R-:W-:Y:S01]  /*39f0*/  ISETP.GE.U32.AND P2, PT, R17, UR12, PT ;  /* 0x0000000c11007c0c */ /* 0x000fe2000bf46070 */
[C---:B------:R-:W-:Y:S01]  /*3a00*/  FFMA.FTZ R36, R18.reuse, R34, R23 ;  /* 0x0000002212247223 */ /* 0x040fe20000010017 */
[----:B------:R-:W-:Y:S01]  /*3a10*/  SHF.R.S32.HI R41, RZ, 0x1f, R35 ;  /* 0x0000001fff297819 */ /* 0x000fe20000011423 */
[C---:B------:R-:W-:Y:S01]  /*3a20*/  FFMA.FTZ R21, R18.reuse, R24, R23 ;  /* 0x0000001812157223 */ /* 0x040fe20000010017 */
[----:B------:R-:W-:Y:S01]  /*3a30*/  SHF.R.S32.HI R19, RZ, 0x1f, R17 ;  /* 0x0000001fff137819 */ /* 0x000fe20000011411 */
[C-C-:B------:R-:W-:Y:S01]  /*3a40*/  FFMA.FTZ R20, R18.reuse, R22, R23.reuse ;  /* 0x0000001612147223 */ /* 0x140fe20000010017 */
[C-C-:B------:R-:W-:Y:S01]  /*3a50*/  FFMA.FTZ R9, R18.reuse, R7, R23.reuse ;  /* 0x0000000712097223 */ /* 0x140fe20000010017 */
[----:B------:R-:W-:Y:S01]  /*3a60*/  FFMA.FTZ R18, R18, R16, R23 ;  /* 0x0000001012127223 */ /* 0x000fe20000010017 */
[----:B------:R-:W-:Y:S01]  /*3a70*/  ISETP.GE.U32.AND P0, PT, R6, UR12, PT ;  /* 0x0000000c06007c0c */ /* 0x000fe2000bf06070 */
[--C-:B------:R-:W-:Y:S01]  /*3a80*/  HADD2.F32 R23, -RZ, R11.reuse.H0_H0 ;  /* 0x2000000bff177230 */ /* 0x100fe20000004100 */
[----:B------:R-:W-:Y:S01]  /*3a90*/  ISETP.GE.AND.EX P1, PT, R41, UR13, PT, P1 ;  /* 0x0000000d29007c0c */ /* 0x000fe2000bf26310 */
[----:B------:R-:W-:Y:S01]  /*3aa0*/  HADD2.F32 R26, -RZ, R11.H1_H1 ;  /* 0x3000000bff1a7230 */ /* 0x000fe20000004100 */
        /* <DEDUP_REMOVED lines=20> */
.L_x_676:
[----:B------:R-:W-:Y:S01]  /*3bf0*/  BSSY.RECONVERGENT B0, `(.L_x_677) ;  /* 0x0000012000007945 */ /* 0x000fe20003800200 */
[----:B------:R-:W-:Y:S01]  /*3c00*/  FFMA.FTZ R33, R14, R23, -R33 ;  /* 0x000000170e217223 */ /* 0x000fe20000010821 */
[----:B------:R-:W-:Y:S02]  /*3c10*/  FFMA.FTZ R11, R15, R26, -R36 ;  /* 0x0000001a0f0b7223 */ /* 0x000fe40000010824 */
[----:B------:R-:W-:Y:S05]  /*3c20*/  @P1 BRA `(.L_x_678) ;  /* 0x0000000000381947 */ /* 0x000fea0003800000 */
[----:B------:R-:W0:Y:S01]  /*3c30*/  LDCU.64 UR4, c[0x0][0x3f8] ;  /* 0x00007f00ff0477ac */ /* 0x000e220008000a00 */
[----:B------:R-:W-:Y:S01]  /*3c40*/  MOV R26, R42 ;  /* 0x0000002a001a7202 */ /* 0x000fe20000000f00 */
[----:B------:R-:W-:Y:S01]  /*3c50*/  FMUL.FTZ R30, R33, UR8 ;  /* 0x00000008211e7c20 */ /* 0x000fe20008410000 */
[----:B------:R-:W-:Y:S01]  /*3c60*/  MOV R27, R45 ;  /* 0x0000002d001b7202 */ /* 0x000fe20000000f00 */
[----:B------:R-:W1:Y:S01]  /*3c70*/  LDCU.64 UR14, c[0x0][0x380] ;  /* 0x00007000ff0e77ac */ /* 0x000e620008000a00 */
[----:B------:R-:W-:-:S05]  /*3c80*/  FMUL.FTZ R11, R11, UR8 ;  /* 0x000000080b0b7c20 */ /* 0x000fca0008410000 */
[----:B------:R-:W-:Y:S01]  /*3c90*/  F2FP.F16.F32.PACK_AB R11, R11, R30 ;  /* 0x0000001e0b0b723e */ /* 0x000fe200000000ff */
[----:B0-----:R-:W-:Y:S02]  /*3ca0*/  IMAD R28, R41, UR4, RZ ;  /* 0x00000004291c7c24 */ /* 0x001fe4000f8e02ff */
[----:B------:R-:W-:-:S04]  /*3cb0*/  IMAD.WIDE.U32 R26, R35, UR4, R26 ;  /* 0x00000004231a7c25 */ /* 0x000fc8000f8e001a */
[----:B------:R-:W-:Y:S01]  /*3cc0*/  IMAD R35, R35, UR5, R28 ;  /* 0x0000000523237c24 */ /* 0x000fe2000f8e021c */
[----:B-1----:R-:W-:-:S04]  /*3cd0*/  LEA R28, P1, R26, UR14, 0x1 ;  /* 0x0000000e1a1c7c11 */ /* 0x002fc8000f8208ff */
[----:B------:R-:W-:-:S04]  /*3ce0*/  IADD3 R35, PT, PT, R27, R35, RZ ;  /* 0x000000231b237210 */ /* 0x000fc80007ffe0ff */
[----:B------:R-:W-:-:S05]  /*3cf0*/  LEA.HI.X R29, R26, UR15, R35, 0x1, P1 ;  /* 0x0000000f1a1d7c11 */ /* 0x000fca00088f0c23 */
[----:B------:R0:W-:Y:S02]  /*3d00*/  STG.E desc[UR6][R28.64], R11 ;  /* 0x0000000b1c007986 */ /* 0x0001e4000c101906 */
.L_x_678:
[----:B------:R-:W-:Y:S05]  /*3d10*/  BSYNC.RECONVERGENT B0 ;  /* 0x0000000000007941 */ /* 0x000fea0003800200 */
.L_x_677:
[--C-:B0-----:R-:W-:Y:S02]  /*3d20*/  HADD2.F32 R11, -RZ, R8.reuse.H0_H0 ;  /* 0x20000008ff0b7230 */ /* 0x101fe40000004100 */
[----:B------:R-:W-:Y:S01]  /*3d30*/  HADD2.F32 R8, -RZ, R8.H1_H1 ;  /* 0x30000008ff087230 */ /* 0x000fe20000004100 */
        /* <DEDUP_REMOVED lines=19> */
.L_x_679:
        /* <DEDUP_REMOVED lines=18> */
.L_x_681:
[----:B------:R-:W-:Y:S05]  /*3f90*/  BSYNC.RECONVERGENT B0 ;  /* 0x0000000000007941 */ /* 0x000fea0003800200 */
.L_x_680:
[--C-:B------:R-:W-:Y:S01]  /*3fa0*/  HADD2.F32 R8, -RZ, R10.reuse.H0_H0 ;  /* 0x2000000aff087230 */ /* 0x100fe20000004100 */
[----:B0-----:R-:W-:Y:S01]  /*3fb0*/  SHF.R.S32.HI R21, RZ, 0x1f, R6 ;  /* 0x0000001fff157819 */ /* 0x001fe20000011406 */
        /* <DEDUP_REMOVED lines=20> */
.L_x_682:
[----:B------:R-:W-:Y:S01]  /*4100*/  ISETP.GE.AND.EX P0, PT, R21, UR13, PT, P0 ;  /* 0x0000000d15007c0c */ /* 0x000fe2000bf06300 */
[----:B------:R-:W-:Y:S01]  /*4110*/  FFMA.FTZ R9, R14, R8, -R9 ;  /* 0x000000080e097223 */ /* 0x000fe20000010809 */
[----:B------:R-:W-:Y:S01]  /*4120*/  FFMA.FTZ R18, R15, R10, -R18 ;  /* 0x0000000a0f127223 */ /* 0x000fe20000010812 */
[----:B------:R-:W-:Y:S02]  /*4130*/  BSSY.RECONVERGENT B0, `(.L_x_683) ;  /* 0x000000f000007945 */ /* 0x000fe40003800200 */
[----:B------:R-:W-:Y:S01]  /*4140*/  FMUL.FTZ R9, R9, UR8 ;  /* 0x0000000809097c20 */ /* 0x000fe20008410000 */
[----:B------:R-:W-:-:S07]  /*4150*/  FMUL.FTZ R18, R18, UR8 ;  /* 0x0000000812127c20 */ /* 0x000fce0008410000 */
        /* <DEDUP_REMOVED lines=12> */
.L_x_684:
[----:B------:R-:W-:Y:S05]  /*4220*/  BSYNC.RECONVERGENT B0 ;  /* 0x0000000000007941 */ /* 0x000fea0003800200 */
.L_x_683:
[----:B------:R-:W1:Y:S01]  /*4230*/  LDCU UR4, c[0x0][0x410] ;  /* 0x00008200ff0477ac */ /* 0x000e620008000800 */
[----:B------:R-:W-:Y:S02]  /*4240*/  IADD3 R38, PT, PT, R5, R38, RZ ;  /* 0x0000002605267210 */ /* 0x000fe40007ffe0ff */
[----:B------:R-:W-:Y:S01]  /*4250*/  IADD3 R37, PT, PT, R37, 0x1, RZ ;  /* 0x0000000125257810 */ /* 0x000fe20007ffe0ff */
[----:B------:R-:W1:Y:S02]  /*4260*/  LDCU UR5, c[0x0][0x3e0] ;  /* 0x00007c00ff0577ac */ /* 0x000e640008000800 */
[----:B-1----:R-:W-:-:S06]  /*4270*/  UIMAD UR4, UR4, UR5, URZ ;  /* 0x00000005040472a4 */ /* 0x002fcc000f8e02ff */
[----:B------:R-:W-:-:S13]  /*4280*/  ISETP.GE.AND P0, PT, R38, UR4, PT ;  /* 0x0000000426007c0c */ /* 0x000fda000bf06270 */
[----:B------:R-:W-:Y:S05]  /*4290*/  @!P0 BRA `(.L_x_685) ;  /* 0xffffffbc00b88947 */ /* 0x000fea000383ffff */
.L_x_654:
[----:B0-----:R-:W0:Y:S01]  /*42a0*/  LDC R6, c[0x0][0x370] ;  /* 0x0000dc00ff067b82 */ /* 0x001e220000000800 */
[----:B------:R-:W-:Y:S01]  /*42b0*/  ISETP.NE.AND P2, PT, R2, RZ, PT ;  /* 0x000000ff0200720c */ /* 0x000fe20003f45270 */
[----:B------:R-:W-:Y:S06]  /*42c0*/  BSSY.RECONVERGENT B0, `(.L_x_686) ;  /* 0x0000011000007945 */ /* 0x000fec0003800200 */
[----:B------:R-:W1:Y:S08]  /*42d0*/  LDC R7, c[0x0][0x374] ;  /* 0x0000dd00ff077b82 */ /* 0x000e700000000800 */
        /* <DEDUP_REMOVED lines=15> */
.L_x_687:
[----:B------:R-:W-:Y:S05]  /*43d0*/  BSYNC.RECONVERGENT B0 ;  /* 0x0000000000007941 */ /* 0x000fea0003800200 */
.L_x_686:
[----:B------:R-:W-:Y:S05]  /*43e0*/  @P0 EXIT ;  /* 0x000000000000094d */ /* 0x000fea0003800000 */
[----:B------:R-:W-:Y:S05]  /*43f0*/  @P2 BRA `(.L_x_688) ;  /* 0x0000000000202947 */ /* 0x000fea0003800000 */
[----:B------:R-:W-:-:S05]  /*4400*/  IMAD R0, R6, R7, RZ ;  /* 0x0000000706007224 */ /* 0x000fca00078e02ff */
[----:B------:R-:W-:-:S13]  /*4410*/  ISETP.NE.AND P0, PT, R0, -0x1, PT ;  /* 0xffffffff0000780c */ /* 0x000fda0003f05270 */
[----:B------:R-:W-:Y:S05]  /*4420*/  @!P0 BRA `(.L_x_688) ;  /* 0x0000000000148947 */ /* 0x000fea0003800000 */
.L_x_689:
[----:B0-----:R-:W2:Y:S04]  /*4430*/  LDG.E.STRONG.GPU R3, desc[UR6][R4.64] ;  /* 0x0000000604037981 */ /* 0x001ea8000c1ef900 */
[----:B--2---:R-:W-:Y:S01]  /*4440*/  CCTL.IVALL ;  /* 0x00000000ff00798f */ /* 0x004fe20002000000 */
[----:B------:R-:W-:Y:S05]  /*4450*/  YIELD ;  /* 0x0000000000007946 */ /* 0x000fea0003800000 */
[----:B------:R-:W-:-:S13]  /*4460*/  ISETP.NE.AND P0, PT, R3, R0, PT ;  /* 0x000000000300720c */ /* 0x000fda0003f05270 */
[----:B------:R-:W-:Y:S05]  /*4470*/  @P0 BRA `(.L_x_689) ;  /* 0xfffffffc00ec0947 */ /* 0x000fea000383ffff */
.L_x_688:
        /* <DEDUP_REMOVED lines=74> */
.L_x_692:
        /* <DEDUP_REMOVED lines=29> */
.L_x_691:
[----:B------:R-:W-:Y:S05]  /*4af0*/  BSYNC.RECONVERGENT B0 ;  /* 0x0000000000007941 */ /* 0x000fea0003800200 */
.L_x_690:
        /* <DEDUP_REMOVED lines=10> */
.L_x_693:
        /* <DEDUP_REMOVED lines=82> */
.L_x_694:
        /* <DEDUP_REMOVED lines=12> */
.L_x_3417:


//--------------------- .text._Z35group_norm_nhwc_bwd_one_pass_kernelI11Fp16IOFp32WLi256ELi28ELi448EEv26Group_norm_nhwc_bwd_params --------------------------
	.section	.text._Z35group_norm_nhwc_bwd_one_pass_kernelI11Fp16IOFp32WLi256ELi28ELi448EEv26Group_norm_nhwc_bwd_params,"ax",@progbits
	.align	128
        .global         _Z35group_norm_nhwc_bwd_one_pass_kernelI11Fp16IOFp32WLi256ELi28ELi448EEv26Group_norm_nhwc_bwd_params
        .type           _Z35group_norm_nhwc_bwd_one_pass_kernelI11Fp16IOFp32WLi256ELi28ELi448EEv26Group_norm_nhwc_bwd_params,@function
        .size           _Z35group_norm_nhwc_bwd_one_pass_kernelI11Fp16IOFp32WLi256ELi28ELi448EEv26Group_norm_nhwc_bwd_params,(.L_x_3418 - _Z35group_norm_nhwc_bwd_one_pass_kernelI11Fp16IOFp32WLi256ELi28ELi448EEv26Group_norm_nhwc_bwd_params)
        .other          _Z35group_norm_nhwc_bwd_one_pass_kernelI11Fp16IOFp32WLi256ELi28ELi448EEv26Group_norm_nhwc_bwd_params,@"STO_CUDA_ENTRY STV_DEFAULT"
_Z35group_norm_nhwc_bwd_one_pass_kernelI11Fp16IOFp32WLi256ELi28ELi448EEv26Group_norm_nhwc_bwd_params:
.text._Z35group_norm_nhwc_bwd_one_pass_kernelI11Fp16IOFp32WLi256ELi28ELi448EEv26Group_norm_nhwc_bwd_params:
        /* <DEDUP_REMOVED lines=19> */
[----:B------:R-:W-:Y:S01]  /*0130*/  LOP3.LUT R51, R51, 0xf8, RZ, 0xc0, !PT ;  /* 0x000000f833337812 */ /* 0x000fe200078ec0ff */
[----:B------:R-:W2:Y:S01]  /*0140*/  LDCU.U8 UR11, c[0x0][0x414] ;  /* 0x00008280ff0b77ac */ /* 0x000ea20008000000 */
[----:B------:R-:W-:-:S02]  /*0150*/  SHF.R.U32.HI R3, RZ, 0x10, R2 ;  /* 0x00000010ff037819 */ /* 0x000fc40000011602 */
[----:B------:R-:W3:Y:S02]  /*0160*/  S2R R2, SR_LANEID ;  /* 0x0000000000027919 */ /* 0x000ee40000000000 */
[----:B------:R-:W-:-:S05]  /*0170*/  PRMT R5, R3, 0x9910, RZ ;  /* 0x0000991003057816 */ /* 0x000fca00000000ff */
[----:B------:R-:W-:Y:S02]  /*0180*/  IMAD R5, R5, 0xe, RZ ;  /* 0x0000000e05057824 */ /* 0x000fe400078e02ff */
[----:B0-----:R-:W-:-:S03]  /*0190*/  IMAD R54, R54, UR10, R3 ;  /* 0x0000000a36367c24 */ /* 0x001fc6000f8e0203 */
[----:B------:R-:W-:Y:S01]  /*01a0*/  IADD3 R5, PT, PT, RZ, -R5, RZ ;  /* 0x80000005ff057210 */ /* 0x000fe20007ffe0ff */
[----:B------:R-:W0:Y:S03]  /*01b0*/  LDC R3, c[0x0][0x374] ;  /* 0x0000dd00ff037b82 */ /* 0x000e260000000800 */
[----:B------:R-:W-:Y:S02]  /*01c0*/  PRMT R53, R5, 0x7710, RZ ;  /* 0x0000771005357816 */ /* 0x000fe400000000ff */
[C---:B------:R-:W-:Y:S01]  /*01d0*/  IADD3 R49, PT, PT, R54.reuse, 0x60, RZ ;  /* 0x0000006036317810 */ /* 0x040fe20007ffe0ff */
[----:B-1----:R-:W-:Y:S01]  /*01e0*/  ULEA UR6, UR7, UR6, 0x18 ;  /* 0x0000000607067291 */ /* 0x002fe2000f8ec0ff */
[C---:B------:R-:W-:Y:S01]  /*01f0*/  IADD3 R48, PT, PT, R54.reuse, 0x80, RZ ;  /* 0x0000008036307810 */ /* 0x040fe20007ffe0ff */
[----:B------:R-:W1:Y:S01]  /*0200*/  LDC R4, c[0x0][0x370] ;  /* 0x0000dc00ff047b82 */ /* 0x000e620000000800 */
[C---:B------:R-:W-:Y:S01]  /*0210*/  IADD3 R47, PT, PT, R54.reuse, 0xa0, RZ ;  /* 0x000000a0362f7810 */ /* 0x040fe20007ffe0ff */
[----:B------:R-:W-:Y:S01]  /*0220*/  ULEA UR5, UR7, UR5, 0x18 ;  /* 0x0000000507057291 */ /* 0x000fe2000f8ec0ff */
[----:B------:R-:W-:-:S02]  /*0230*/  IADD3 R46, PT, PT, R54, 0xc0, RZ ;  /* 0x000000c0362e7810 */ /* 0x000fc40007ffe0ff */
[----:B------:R-:W-:Y:S02]  /*0240*/  IADD3 R45, PT, PT, R54, 0xe0, RZ ;  /* 0x000000e0362d7810 */ /* 0x000fe40007ffe0ff */
[----:B------:R-:W-:Y:S02]  /*0250*/  IADD3 R53, PT, PT, R53, R34, RZ ;  /* 0x0000002235357210 */ /* 0x000fe40007ffe0ff */
[----:B------:R-:W-:Y:S02]  /*0260*/  LEA R52, R34, UR6, 0x4 ;  /* 0x0000000622347c11 */ /* 0x000fe4000f8e20ff */
[----:B------:R-:W-:Y:S02]  /*0270*/  IADD3 R50, PT, PT, R54, 0x40, RZ ;  /* 0x0000004036327810 */ /* 0x000fe40007ffe0ff */
[----:B------:R-:W-:Y:S02]  /*0280*/  SHF.R.S32.HI R5, RZ, 0x1f, R49 ;  /* 0x0000001fff057819 */ /* 0x000fe40000011431 */
[----:B------:R-:W-:-:S02]  /*0290*/  SHF.R.S32.HI R6, RZ, 0x1f, R48 ;  /* 0x0000001fff067819 */ /* 0x000fc40000011430 */
[----:B------:R-:W-:Y:S02]  /*02a0*/  SHF.R.S32.HI R7, RZ, 0x1f, R47 ;  /* 0x0000001fff077819 */ /* 0x000fe4000001142f */
[----:B------:R-:W-:Y:S02]  /*02b0*/  SHF.R.S32.HI R8, RZ, 0x1f, R46 ;  /* 0x0000001fff087819 */ /* 0x000fe4000001142e */
[----:B------:R-:W-:Y:S02]  /*02c0*/  SHF.R.S32.HI R9, RZ, 0x1f, R45 ;  /* 0x0000001fff097819 */ /* 0x000fe4000001142d */
[----:B--23--:R-:W-:-:S07]  /*02d0*/  SHF.L.U32 R53, R53, 0x1, RZ ;  /* 0x0000000135357819 */ /* 0x00cfce00000006ff */
.L_x_738:
[----:B--2---:R-:W2:Y:S01]  /*02e0*/  LDC R16, c[0x0][0x410] ;  /* 0x00010400ff107b82 */ /* 0x004ea20000000800 */
[----:B------:R-:W3:Y:S01]  /*02f0*/  LDCU.128 UR12, c[0x0][0x400] ;  /* 0x00008000ff0c77ac */ /* 0x000ee20008000c00 */
[----:B------:R-:W-:Y:S02]  /*0300*/  SHF.R.S32.HI R17, RZ, 0x1f, R50 ;  /* 0x0000001fff117819 */ /* 0x000fe40000011432 */
[----:B------:R-:W-:Y:S02]  /*0310*/  CS2R R38, SRZ ;  /* 0x0000000000267805 */ /* 0x000fe4000001ff00 */
[----:B------:R-:W-:Y:S02]  /*0320*/  ISETP.GE.AND P0, PT, R43, RZ, PT ;  /* 0x000000ff2b00720c */ /* 0x000fe40003f06270 */
[----:B------:R-:W-:Y:S02]  /*0330*/  IADD3 R29, PT, PT, R54, 0x20, RZ ;  /* 0x00000020361d7810 */ /* 0x000fe40007ffe0ff */
[----:B0-----:R-:W-:-:S02]  /*0340*/  LOP3.LUT R23, R53, 0xffff, RZ, 0xc0, !PT ;  /* 0x0000ffff35177812 */ /* 0x001fc400078ec0ff */
[----:B------:R-:W-:Y:S02]  /*0350*/  SHF.R.S32.HI R31, RZ, 0x1f, R29 ;  /* 0x0000001fff1f7819 */ /* 0x000fe4000001141d */
[----:B------:R-:W-:Y:S02]  /*0360*/  SHF.R.S32.HI R27, RZ, 0x1f, R54 ;  /* 0x0000001fff1b7819 */ /* 0x000fe40000011436 */
[----:B---3--:R-:W-:-:S04]  /*0370*/  ISETP.GE.U32.AND P2, PT, R50, UR12, PT ;  /* 0x0000000c32007c0c */ /* 0x008fc8000bf46070 */
[----:B------:R-:W-:Y:S02]  /*0380*/  ISETP.GE.AND.EX P2, PT, R17, UR13, PT, P2 ;  /* 0x0000000d11007c0c */ /* 0x000fe4000bf46320 */
[----:B--2---:R-:W-:-:S04]  /*0390*/  IABS R13, R16 ;  /* 0x00000010000d7213 */ /* 0x004fc80000000000 */
[----:B------:R-:W2:Y:S07]  /*03a0*/  I2F.RP R12, R13 ;  /* 0x0000000d000c7306 */ /* 0x000eae0000209400 */
[----:B-1----:R-:W3:Y:S01]  /*03b0*/  @!P2 LDC.64 R20, c[0x0][0x3a0] ;  /* 0x0000e800ff14ab82 */ /* 0x002ee20000000a00 */
[----:B--2---:R-:W2:Y:S02]  /*03c0*/  MUFU.RCP R12, R12 ;  /* 0x0000000c000c7308 */ /* 0x004ea40000001000 */
[----:B--2---:R-:W-:-:S06]  /*03d0*/  IADD3 R10, PT, PT, R12, 0xffffffe, RZ ;  /* 0x0ffffffe0c0a7810 */ /* 0x004fcc0007ffe0ff */
[----:B------:R2:W4:Y:S02]  /*03e0*/  F2I.FTZ.U32.TRUNC.NTZ R11, R10 ;  /* 0x0000000a000b7305 */ /* 0x000524000021f000 */
[----:B--2---:R-:W-:Y:S02]  /*03f0*/  MOV R10, RZ ;  /* 0x000000ff000a7202 */ /* 0x004fe40000000f00 */
[----:B----4-:R-:W-:-:S05]  /*0400*/  IADD3 R14, PT, PT, RZ, -R11, RZ ;  /* 0x8000000bff0e7210 */ /* 0x010fca0007ffe0ff */
[----:B------:R-:W-:Y:S01]  /*0410*/  IMAD R15, R14, R13, RZ ;  /* 0x0000000d0e0f7224 */ /* 0x000fe200078e02ff */
[----:B------:R-:W-:-:S03]  /*0420*/  IABS R14, R43 ;  /* 0x0000002b000e7213 */ /* 0x000fc60000000000 */
[----:B------:R-:W-:Y:S01]  /*0430*/  IMAD.HI.U32 R11, R11, R15, R10 ;  /* 0x0000000f0b0b7227 */ /* 0x000fe200078e000a */
[----:B------:R-:W-:-:S04]  /*0440*/  LOP3.LUT R10, R43, R16, RZ, 0x3c, !PT ;  /* 0x000000102b0a7212 */ /* 0x000fc800078e3cff */
[----:B------:R-:W-:Y:S01]  /*0450*/  ISETP.GE.AND P1, PT, R10, RZ, PT ;  /* 0x000000ff0a00720c */ /* 0x000fe20003f26270 */
[----:B------:R-:W-:-:S05]  /*0460*/  IMAD.HI.U32 R11, R11, R14, RZ ;  /* 0x0000000e0b0b7227 */ /* 0x000fca00078e00ff */
[----:B------:R-:W-:-:S05]  /*0470*/  IADD3 R12, PT, PT, -R11, RZ, RZ ;  /* 0x000000ff0b0c7210 */ /* 0x000fca0007ffe1ff */
[----:B------:R-:W-:-:S05]  /*0480*/  IMAD R12, R13, R12, R14 ;  /* 0x0000000c0d0c7224 */ /* 0x000fca00078e020e */
        /* <DEDUP_REMOVED lines=11> */
[----:B------:R-:W-:-:S02]  /*0540*/  MOV R14, R11 ;  /* 0x0000000b000e7202 */ /* 0x000fc40000000f00 */
[----:B------:R-:W2:Y:S01]  /*0550*/  @!P2 LDC.64 R10, c[0x0][0x3f8] ;  /* 0x0000fe00ff0aab82 */ /* 0x000ea20000000a00 */
[----:B------:R-:W-:Y:S02]  /*0560*/  SEL R63, R13, R12, !P3 ;  /* 0x0000000c0d3f7207 */ /* 0x000fe40005800000 */
[----:B------:R-:W-:Y:S02]  /*0570*/  @!P1 IADD3 R14, PT, PT, -R14, RZ, RZ ;  /* 0x000000ff0e0e9210 */ /* 0x000fe40007ffe1ff */
[----:B------:R-:W-:Y:S01]  /*0580*/  ISETP.GE.U32.AND P1, PT, R49, UR12, PT ;  /* 0x0000000c31007c0c */ /* 0x000fe2000bf26070 */
[----:B------:R-:W-:Y:S01]  /*0590*/  IMAD R22, R63, 0x1c, RZ ;  /* 0x0000001c3f167824 */ /* 0x000fe200078e02ff */
[----:B------:R-:W-:Y:S02]  /*05a0*/  SEL R13, R13, R14, !P3 ;  /* 0x0000000e0d0d7207 */ /* 0x000fe40005800000 */
[----:B------:R-:W-:Y:S01]  /*05b0*/  ISETP.GE.U32.AND P3, PT, R29, UR12, PT ;  /* 0x0000000c1d007c0c */ /* 0x000fe2000bf66070 */
[----:B------:R-:W4:Y:S01]  /*05c0*/  @!P2 LDC.64 R14, c[0x0][0x398] ;  /* 0x0000e600ff0eab82 */ /* 0x000f220000000a00 */
[----:B------:R-:W-:-:S02]  /*05d0*/  SHF.R.S32.HI R12, RZ, 0x1f, R13 ;  /* 0x0000001fff0c7819 */ /* 0x000fc4000001140d */
[----:B------:R-:W-:Y:S02]  /*05e0*/  ISETP.GE.AND.EX P3, PT, R31, UR13, PT, P3 ;  /* 0x0000000d1f007c0c */ /* 0x000fe4000bf66330 */
[----:B------:R-:W-:Y:S01]  /*05f0*/  IADD3 R66, P0, PT, R23, R22, RZ ;  /* 0x0000001617427210 */ /* 0x000fe20007f1e0ff */
[----:B------:R-:W-:Y:S01]  /*0600*/  IMAD R12, R12, UR14, RZ ;  /* 0x0000000e0c0c7c24 */ /* 0x000fe2000f8e02ff */
[----:B------:R-:W-:Y:S02]  /*0610*/  ISETP.GE.AND.EX P1, PT, R5, UR13, PT, P1 ;  /* 0x0000000d05007c0c */ /* 0x000fe4000bf26310 */
[----:B------:R-:W-:Y:S01]  /*0620*/  LEA.HI.X.SX32 R67, R22, RZ, 0x1, P0 ;  /* 0x000000ff16437211 */ /* 0x000fe200000f0eff */
[C---:B------:R-:W-:Y:S01]  /*0630*/  IMAD R65, R13.reuse, UR15, R12 ;  /* 0x0000000f0d417c24 */ /* 0x040fe2000f8e020c */
[----:B------:R-:W-:Y:S01]  /*0640*/  ISETP.GE.U32.AND P0, PT, R54, UR12, PT ;  /* 0x0000000c36007c0c */ /* 0x000fe2000bf06070 */
[----:B------:R-:W-:-:S03]  /*0650*/  IMAD.WIDE.U32 R66, R13, UR14, R66 ;  /* 0x0000000e0d427c25 */ /* 0x000fc6000f8e0042 */
[----:B------:R-:W-:Y:S01]  /*0660*/  ISETP.GE.AND.EX P0, PT, R27, UR13, PT, P0 ;  /* 0x0000000d1b007c0c */ /* 0x000fe2000bf06300 */
[----:B------:R-:W0:Y:S01]  /*0670*/  @!P3 LDC.64 R12, c[0x0][0x3f8] ;  /* 0x0000fe00ff0cbb82 */ /* 0x000e220000000a00 */
[----:B--2---:R-:W-:Y:S01]  /*0680*/  @!P2 IMAD R16, R17, R10, RZ ;  /* 0x0000000a1110a224 */ /* 0x004fe200078e02ff */
[----:B------:R-:W-:Y:S02]  /*0690*/  IADD3 R65, PT, PT, R67, R65, RZ ;  /* 0x0000004143417210 */ /* 0x000fe40007ffe0ff */
[----:B------:R-:W-:Y:S01]  /*06a0*/  @!P2 MOV R64, R66 ;  /* 0x000000420040a202 */ /* 0x000fe20000000f00 */
[----:B------:R-:W-:-:S03]  /*06b0*/  @!P2 IMAD R17, R50, R11, R16 ;  /* 0x0000000b3211a224 */ /* 0x000fc600078e0210 */
[----:B------:R-:W2:Y:S01]  /*06c0*/  @!P3 LDC.64 R18, c[0x0][0x398] ;  /* 0x0000e600ff12bb82 */ /* 0x000ea20000000a00 */
[----:B------:R-:W-:-:S05]  /*06d0*/  @!P2 IMAD.WIDE.U32 R10, R50, R10, R64 ;  /* 0x0000000a320aa225 */ /* 0x000fca00078e0040 */
[----:B------:R-:W-:Y:S02]  /*06e0*/  @!P2 IADD3 R11, PT, PT, R11, R17, RZ ;  /* 0x000000110b0ba210 */ /* 0x000fe40007ffe0ff */
[C---:B------:R-:W-:Y:S01]  /*06f0*/  @!P2 SHF.L.U32 R25, R10.reuse, 0x1, RZ ;  /* 0x000000010a19a819 */ /* 0x040fe200000006ff */
[----:B------:R-:W1:Y:S01]  /*0700*/  @!P3 LDC.64 R16, c[0x0][0x3a0] ;  /* 0x0000e800ff10bb82 */ /* 0x000e620000000a00 */
[----:B------:R-:W-:Y:S02]  /*0710*/  @!P2 SHF.L.U64.HI R26, R10, 0x1, R11 ;  /* 0x000000010a1aa819 */ /* 0x000fe4000001020b */
[C---:B---3--:R-:W-:Y:S02]  /*0720*/  @!P2 IADD3 R20, P4, PT, R25.reuse, R20, RZ ;  /* 0x000000141914a210 */ /* 0x048fe40007f9e0ff */
[----:B----4-:R-:W-:Y:S01]  /*0730*/  @!P2 IADD3 R14, P5, PT, R25, R14, RZ ;  /* 0x0000000e190ea210 */ /* 0x010fe20007fbe0ff */
[----:B0-----:R-:W-:Y:S01]  /*0740*/  @!P3 IMAD R24, R31, R12, RZ ;  /* 0x0000000c1f18b224 */ /* 0x001fe200078e02ff */
[----:B------:R-:W-:Y:S01]  /*0750*/  @!P3 MOV R25, R65 ;  /* 0x000000410019b202 */ /* 0x000fe20000000f00 */
[----:B------:R-:W0:Y:S01]  /*0760*/  @!P0 LDC.64 R10, c[0x0][0x3f8] ;  /* 0x0000fe00ff0a8b82 */ /* 0x000e220000000a00 */
[----:B------:R-:W-:Y:S01]  /*0770*/  @!P2 IADD3.X R21, PT, PT, R26, R21, RZ, P4, !PT ;  /* 0x000000151a15a210 */ /* 0x000fe200027fe4ff */
[----:B------:R-:W-:Y:S01]  /*0780*/  @!P3 IMAD R31, R29, R13, R24 ;  /* 0x0000000d1d1fb224 */ /* 0x000fe200078e0218 */
[----:B------:R-:W-:-:S02]  /*0790*/  @!P3 MOV R24, R66 ;  /* 0x000000420018b202 */ /* 0x000fc40000000f00 */
[----:B------:R-:W-:Y:S02]  /*07a0*/  CS2R R36, SRZ ;  /* 0x0000000000247805 */ /* 0x000fe4000001ff00 */
[----:B------:R-:W-:Y:S01]  /*07b0*/  @!P2 IADD3.X R15, PT, PT, R26, R15, RZ, P5, !PT ;  /* 0x0000000f1a0fa210 */ /* 0x000fe20002ffe4ff */
[----:B------:R3:W5:Y:S01]  /*07c0*/  @!P2 LDG.E R38, desc[UR8][R20.64] ;  /* 0x000000081426a981 */ /* 0x000762000c1e1900 */
[----:B------:R-:W-:Y:S02]  /*07d0*/  @!P3 IMAD.WIDE.U32 R24, R29, R12, R24 ;  /* 0x0000000c1d18b225 */ /* 0x000fe400078e0018 */
[----:B------:R-:W4:Y:S01]  /*07e0*/  @!P1 LDC.64 R12, c[0x0][0x3f8] ;  /* 0x0000fe00ff0c9b82 */ /* 0x000f220000000a00 */
[----:B------:R1:W5:Y:S02]  /*07f0*/  @!P2 LDG.E R37, desc[UR8][R14.64] ;  /* 0x000000080e25a981 */ /* 0x000364000c1e1900 */
[----:B------:R-:W-:Y:S02]  /*0800*/  @!P3 IADD3 R29, PT, PT, R25, R31, RZ ;  /* 0x0000001f191db210 */ /* 0x000fe40007ffe0ff */
[----:B------:R-:W-:-:S02]  /*0810*/  @!P3 SHF.L.U32 R25, R24, 0x1, RZ ;  /* 0x000000011819b819 */ /* 0x000fc400000006ff */
[----:B---3--:R-:W-:Y:S02]  /*0820*/  @!P0 MOV R20, R66 ;  /* 0x0000004200148202 */ /* 0x008fe40000000f00 */
[----:B------:R-:W-:Y:S02]  /*0830*/  @!P0 MOV R21, R65 ;  /* 0x0000004100158202 */ /* 0x000fe40000000f00 */
[----:B-1----:R-:W-:Y:S01]  /*0840*/  @!P3 IADD3 R16, P4, PT, R25, R16, RZ ;  /* 0x000000101910b210 */ /* 0x002fe20007f9e0ff */
[----:B------:R-:W1:Y:S01]  /*0850*/  @!P0 LDC.64 R14, c[0x0][0x3a0] ;  /* 0x0000e800ff0e8b82 */ /* 0x000e620000000a00 */
[-C--:B0-----:R-:W-:Y:S01]  /*0860*/  @!P0 IMAD R27, R27, R10.reuse, RZ ;  /* 0x0000000a1b1b8224 */ /* 0x081fe200078e02ff */
[----:B------:R-:W-:Y:S01]  /*0870*/  ISETP.GE.U32.AND P2, PT, R48, UR12, PT ;  /* 0x0000000c30007c0c */ /* 0x000fe2000bf46070 */
[----:B------:R-:W-:Y:S01]  /*0880*/  @!P0 IMAD.WIDE.U32 R20, R54, R10, R20 ;  /* 0x0000000a36148225 */ /* 0x000fe200078e0014 */
[----:B--2---:R-:W-:-:S03]  /*0890*/  @!P3 IADD3 R18, P5, PT, R25, R18, RZ ;  /* 0x000000121912b210 */ /* 0x004fc60007fbe0ff */
[----:B------:R-:W-:Y:S02]  /*08a0*/  @!P0 IMAD R25, R54, R11, R27 ;  /* 0x0000000b36198224 */ /* 0x000fe400078e021b */
[----:B------:R-:W0:Y:S01]  /*08b0*/  @!P0 LDC.64 R10, c[0x0][0x398] ;  /* 0x0000e600ff0a8b82 */ /* 0x000e220000000a00 */
[----:B------:R-:W-:Y:S02]  /*08c0*/  ISETP.GE.AND.EX P2, PT, R6, UR13, PT, P2 ;  /* 0x0000000d06007c0c */ /* 0x000fe4000bf46320 */
[----:B------:R-:W-:Y:S02]  /*08d0*/  @!P3 SHF.L.U64.HI R24, R24, 0x1, R29 ;  /* 0x000000011818b819 */ /* 0x000fe4000001021d */
[----:B------:R-:W-:Y:S02]  /*08e0*/  CS2R R40, SRZ ;  /* 0x0000000000287805 */ /* 0x000fe4000001ff00 */
[C---:B------:R-:W-:Y:S02]  /*08f0*/  @!P3 IADD3.X R17, PT, PT, R24.reuse, R17, RZ, P4, !PT ;  /* 0x000000111811b210 */ /* 0x040fe400027fe4ff */
[----:B------:R-:W-:Y:S01]  /*0900*/  @!P3 IADD3.X R19, PT, PT, R24, R19, RZ, P5, !PT ;  /* 0x000000131813b210 */ /* 0x000fe20002ffe4ff */
[----:B----4-:R-:W-:Y:S01]  /*0910*/  @!P1 IMAD R24, R5, R12, RZ ;  /* 0x0000000c05189224 */ /* 0x010fe200078e02ff */
[----:B------:R-:W-:Y:S01]  /*0920*/  @!P0 IADD3 R25, PT, PT, R21, R25, RZ ;  /* 0x0000001915198210 */ /* 0x000fe20007ffe0ff */
[----:B------:R2:W5:Y:S01]  /*0930*/  @!P3 LDG.E R40, desc[UR8][R16.64] ;  /* 0x000000081028b981 */ /* 0x000562000c1e1900 */
[----:B------:R-:W-:Y:S01]  /*0940*/  ISETP.GE.U32.AND P4, PT, R47, UR12, PT ;  /* 0x0000000c2f007c0c */ /* 0x000fe2000bf86070 */
[----:B------:R-:W-:Y:S01]  /*0950*/  @!P1 IMAD R27, R49, R13, R24 ;  /* 0x0000000d311b9224 */ /* 0x000fe200078e0218 */
[----:B------:R-:W-:Y:S01]  /*0960*/  @!P0 SHF.L.U64.HI R26, R20, 0x1, R25 ;  /* 0x00000001141a8819 */ /* 0x000fe20000010219 */
[----:B------:R3:W5:Y:S01]  /*0970*/  @!P3 LDG.E R39, desc[UR8][R18.64] ;  /* 0x000000081227b981 */ /* 0x000762000c1e1900 */
[----:B------:R-:W-:-:S02]  /*0980*/  ISETP.GE.AND.EX P4, PT, R7, UR13, PT, P4 ;  /* 0x0000000d07007c0c */ /* 0x000fc4000bf86340 */
[----:B------:R-:W-:Y:S01]  /*0990*/  @!P1 MOV R24, R66 ;  /* 0x0000004200189202 */ /* 0x000fe20000000f00 */
[----:B--2---:R-:W2:Y:S01]  /*09a0*/  @!P2 LDC.64 R16, c[0x0][0x3f8] ;  /* 0x0000fe00ff10ab82 */ /* 0x004ea20000000a00 */
[----:B------:R-:W-:Y:S02]  /*09b0*/  @!P1 MOV R25, R65 ;  /* 0x0000004100199202 */ /* 0x000fe40000000f00 */
[----:B------:R-:W-:-:S05]  /*09c0*/  @!P0 SHF.L.U32 R21, R20, 0x1, RZ ;  /* 0x0000000114158819 */ /* 0x000fca00000006ff */
[----:B---3--:R-:W3:Y:S01]  /*09d0*/  @!P1 LDC.64 R18, c[0x0][0x3a0] ;  /* 0x0000e800ff129b82 */ /* 0x008ee20000000a00 */
[----:B------:R-:W-:Y:S01]  /*09e0*/  @!P1 IMAD.WIDE.U32 R24, R49, R12, R24 ;  /* 0x0000000c31189225 */ /* 0x000fe200078e0018 */
[C---:B0-----:R-:W-:Y:S02]  /*09f0*/  @!P0 IADD3 R20, P6, PT, R21.reuse, R10, RZ ;  /* 0x0000000a15148210 */ /* 0x041fe40007fde0ff */
[----:B-1----:R-:W-:-:S04]  /*0a00*/  @!P0 IADD3 R14, P3, PT, R21, R14, RZ ;  /* 0x0000000e150e8210 */ /* 0x002fc80007f7e0ff */
[----:B------:R-:W0:Y:S01]  /*0a10*/  @!P1 LDC.64 R12, c[0x0][0x398] ;  /* 0x0000e600ff0c9b82 */ /* 0x000e220000000a00 */
[----:B------:R-:W-:Y:S02]  /*0a20*/  @!P0 IADD3.X R21, PT, PT, R26, R11, RZ, P6, !PT ;  /* 0x0000000b1a158210 */ /* 0x000fe400037fe4ff */
[----:B------:R-:W-:-:S05]  /*0a30*/  @!P1 IADD3 R27, PT, PT, R25, R27, RZ ;  /* 0x0000001b191b9210 */ /* 0x000fca0007ffe0ff */
[----:B------:R-:W1:Y:S01]  /*0a40*/  @!P4 LDC.64 R10, c[0x0][0x3f8] ;  /* 0x0000fe00ff0acb82 */ /* 0x000e620000000a00 */
[C---:B------:R-:W-:Y:S01]  /*0a50*/  @!P1 SHF.L.U32 R25, R24.reuse, 0x1, RZ ;  /* 0x0000000118199819 */ /* 0x040fe200000006ff */
[----:B------:R4:W5:Y:S01]  /*0a60*/  @!P0 LDG.E R41, desc[UR8][R20.64] ;  /* 0x0000000814298981 */ /* 0x000962000c1e1900 */
[----:B------:R-:W-:Y:S01]  /*0a70*/  @!P1 SHF.L.U64.HI R30, R24, 0x1, R27 ;  /* 0x00000001181e9819 */ /* 0x000fe2000001021b */
[----:B--2---:R-:W-:Y:S01]  /*0a80*/  @!P2 IMAD R24, R6, R16, RZ ;  /* 0x000000100618a224 */ /* 0x004fe200078e02ff */
[----:B------:R-:W-:Y:S02]  /*0a90*/  @!P2 MOV R28, R66 ;  /* 0x00000042001ca202 */ /* 0x000fe40000000f00 */
[----:B------:R-:W-:Y:S02]  /*0aa0*/  @!P2 MOV R29, R65 ;  /* 0x00000041001da202 */ /* 0x000fe40000000f00 */
[----:B------:R-:W-:Y:S02]  /*0ab0*/  @!P0 IADD3.X R15, PT, PT, R26, R15, RZ, P3, !PT ;  /* 0x0000000f1a0f8210 */ /* 0x000fe40001ffe4ff */
[----:B------:R-:W2:Y:S01]  /*0ac0*/  LDC.64 R26, c[0x0][0x3b8] ;  /* 0x0000ee00ff1a7b82 */ /* 0x000ea20000000a00 */
[----:B---3--:R-:W-:Y:S01]  /*0ad0*/  @!P1 IADD3 R18, P6, PT, R25, R18, RZ ;  /* 0x0000001219129210 */ /* 0x008fe20007fde0ff */
[C---:B------:R-:W-:Y:S01]  /*0ae0*/  @!P2 IMAD R31, R48.reuse, R17, R24 ;  /* 0x00000011301fa224 */ /* 0x040fe200078e0218 */
[----:B------:R-:W-:Y:S01]  /*0af0*/  MOV R42, RZ ;  /* 0x000000ff002a7202 */ /* 0x000fe20000000f00 */
[----:B------:R-:W-:Y:S01]  /*0b00*/  @!P2 IMAD.WIDE.U32 R28, R48, R16, R28 ;  /* 0x00000010301ca225 */ /* 0x000fe200078e001c */
[----:B------:R-:W-:-:S02]  /*0b10*/  @!P1 IADD3.X R19, PT, PT, R30, R19, RZ, P6, !PT ;  /* 0x000000131e139210 */ /* 0x000fc400037fe4ff */
[----:B0-----:R-:W-:Y:S01]  /*0b20*/  @!P1 IADD3 R24, P6, PT, R25, R12, RZ ;  /* 0x0000000c19189210 */ /* 0x001fe20007fde0ff */
[----:B------:R-:W0:Y:S01]  /*0b30*/  @!P2 LDC.64 R16, c[0x0][0x398] ;  /* 0x0000e600ff10ab82 */ /* 0x000e220000000a00 */
[----:B------:R-:W-:Y:S01]  /*0b40*/  @!P2 IADD3 R29, PT, PT, R29, R31, RZ ;  /* 0x0000001f1d1da210 */ /* 0x000fe20007ffe0ff */
[----:B------:R3:W5:Y:S01]  /*0b50*/  @!P0 LDG.E R42, desc[UR8][R14.64] ;  /* 0x000000080e2a8981 */ /* 0x000762000c1e1900 */
[----:B------:R-:W-:Y:S02]  /*0b60*/  ISETP.GE.U32.AND P5, PT, R46, UR12, PT ;  /* 0x0000000c2e007c0c */ /* 0x000fe4000bfa6070 */
[----:B------:R-:W-:Y:S01]  /*0b70*/  @!P1 IADD3.X R25, PT, PT, R30, R13, RZ, P6, !PT ;  /* 0x0000000d1e199210 */ /* 0x000fe200037fe4ff */
[----:B------:R2:W5:Y:S01]  /*0b80*/  @!P1 LDG.E R36, desc[UR8][R18.64] ;  /* 0x0000000812249981 */ /* 0x000562000c1e1900 */
[C---:B------:R-:W-:Y:S01]  /*0b90*/  @!P2 SHF.L.U32 R31, R28.reuse, 0x1, RZ ;  /* 0x000000011c1fa819 */ /* 0x040fe200000006ff */
[----:B----4-:R-:W4:Y:S01]  /*0ba0*/  @!P4 LDC.64 R20, c[0x0][0x3a0] ;  /* 0x0000e800ff14cb82 */ /* 0x010f220000000a00 */
[----:B------:R-:W-:Y:S01]  /*0bb0*/  @!P2 SHF.L.U64.HI R30, R28, 0x1, R29 ;  /* 0x000000011c1ea819 */ /* 0x000fe2000001021d */
[----:B-1----:R-:W-:Y:S01]  /*0bc0*/  @!P4 IMAD R28, R7, R10, RZ ;  /* 0x0000000a071cc224 */ /* 0x002fe200078e02ff */
[----:B------:R-:W-:-:S05]  /*0bd0*/  ISETP.GE.AND.EX P5, PT, R8, UR13, PT, P5 ;  /* 0x0000000d08007c0c */ /* 0x000fca000bfa6350 */
[----:B---3--:R-:W1:Y:S01]  /*0be0*/  @!P2 LDC.64 R14, c[0x0][0x3a0] ;  /* 0x0000e800ff0eab82 */ /* 0x008e620000000a00 */
[----:B------:R-:W-:Y:S01]  /*0bf0*/  @!P4 IMAD R33, R47, R11, R28 ;  /* 0x0000000b2f21c224 */ /* 0x000fe200078e021c */
[----:B------:R-:W-:Y:S02]  /*0c00*/  @!P4 MOV R28, R66 ;  /* 0x00000042001cc202 */ /* 0x000fe40000000f00 */
[----:B------:R-:W-:Y:S02]  /*0c10*/  @!P4 MOV R29, R65 ;  /* 0x00000041001dc202 */ /* 0x000fe40000000f00 */
[----:B------:R-:W-:Y:S02]  /*0c20*/  ISETP.GE.U32.AND P3, PT, R45, UR12, PT ;  /* 0x0000000c2d007c0c */ /* 0x000fe4000bf66070 */
[----:B--2---:R-:W2:Y:S01]  /*0c30*/  @!P5 LDC.64 R18, c[0x0][0x3f8] ;  /* 0x0000fe00ff12db82 */ /* 0x004ea20000000a00 */
[----:B------:R-:W-:-:S04]  /*0c40*/  @!P4 IMAD.WIDE.U32 R28, R47, R10, R28 ;  /* 0x0000000a2f1cc225 */ /* 0x000fc800078e001c */
[----:B------:R-:W-:-:S03]  /*0c50*/  IMAD.WIDE R10, R43, 0x8, R26 ;  /* 0x000000082b0a7825 */ /* 0x000fc600078e021a */
[----:B------:R-:W3:Y:S01]  /*0c60*/  @!P4 LDC.64 R12, c[0x0][0x398] ;  /* 0x0000e600ff0ccb82 */ /* 0x000ee20000000a00 */
[----:B------:R-:W-:Y:S02]  /*0c70*/  ISETP.GE.AND.EX P3, PT, R9, UR13, PT, P3 ;  /* 0x0000000d09007c0c */ /* 0x000fe4000bf66330 */
[----:B------:R-:W3:Y:S01]  /*0c80*/  LDG.E.64 R10, desc[UR8][R10.64] ;  /* 0x000000080a0a7981 */ /* 0x000ee2000c1e1b00 */
[----:B------:R-:W-:Y:S02]  /*0c90*/  MOV R35, RZ ;  /* 0x000000ff00237202 */ /* 0x000fe40000000f00 */
[----:B-1----:R-:W-:Y:S02]  /*0ca0*/  @!P2 IADD3 R14, P6, PT, R31, R14, RZ ;  /* 0x0000000e1f0ea210 */ /* 0x002fe40007fde0ff */
[----:B------:R-:W-:Y:S02]  /*0cb0*/  MOV R55, RZ ;  /* 0x000000ff00377202 */ /* 0x000fe40000000f00 */
[----:B------:R0:W5:Y:S01]  /*0cc0*/  @!P1 LDG.E R35, desc[UR8][R24.64] ;  /* 0x0000000818239981 */ /* 0x000162000c1e1900 */
[----:B------:R-:W-:-:S02]  /*0cd0*/  @!P2 IADD3.X R15, PT, PT, R30, R15, RZ, P6, !PT ;  /* 0x0000000f1e0fa210 */ /* 0x000fc400037fe4ff */
[----:B------:R-:W-:Y:S02]  /*0ce0*/  CS2R R56, SRZ ;  /* 0x0000000000387805 */ /* 0x000fe4000001ff00 */
[----:B------:R-:W-:Y:S02]  /*0cf0*/  @!P4 IADD3 R29, PT, PT, R29, R33, RZ ;  /* 0x000000211d1dc210 */ /* 0x000fe40007ffe0ff */
[----:B------:R-:W-:Y:S01]  /*0d00*/  @!P4 SHF.L.U32 R27, R28, 0x1, RZ ;  /* 0x000000011c1bc819 */ /* 0x000fe200000006ff */
[----:B------:R1:W5:Y:S01]  /*0d10*/  @!P2 LDG.E R55, desc[UR8][R14.64] ;  /* 0x000000080e37a981 */ /* 0x000362000c1e1900 */
[----:B0-----:R-:W-:-:S04]  /*0d20*/  @!P2 IADD3 R24, P1, PT, R31, R16, RZ ;  /* 0x000000101f18a210 */ /* 0x001fc80007f3e0ff */
[----:B------:R-:W-:Y:S01]  /*0d30*/  @!P2 IADD3.X R25, PT, PT, R30, R17, RZ, P1, !PT ;  /* 0x000000111e19a210 */ /* 0x000fe20000ffe4ff */
[----:B-1----:R-:W0:Y:S01]  /*0d40*/  @!P3 LDC.64 R14, c[0x0][0x3f8] ;  /* 0x0000fe00ff0ebb82 */ /* 0x002e220000000a00 */
[----:B------:R-:W-:Y:S02]  /*0d50*/  @!P4 SHF.L.U64.HI R28, R28, 0x1, R29 ;  /* 0x000000011c1cc819 */ /* 0x000fe4000001021d */
[----:B----4-:R-:W-:Y:S01]  /*0d60*/  @!P4 IADD3 R26, P1, PT, R27, R20, RZ ;  /* 0x000000141b1ac210 */ /* 0x010fe20007f3e0ff */
[----:B--2---:R-:W-:Y:S01]  /*0d70*/  @!P5 IMAD R29, R8, R18, RZ ;  /* 0x00000012081dd224 */ /* 0x004fe200078e02ff */
[----:B------:R-:W-:Y:S01]  /*0d80*/  @!P5 MOV R30, R66 ;  /* 0x00000042001ed202 */ /* 0x000fe20000000f00 */
[----:B------:R3:W5:Y:S01]  /*0d90*/  @!P2 LDG.E R56, desc[UR8][R24.64] ;  /* 0x000000081838a981 */ /* 0x000762000c1e1900 */
[----:B------:R-:W-:Y:S01]  /*0da0*/  @!P5 MOV R31, R65 ;  /* 0x00000041001fd202 */ /* 0x000fe20000000f00 */
[----:B------:R-:W1:Y:S01]  /*0db0*/  @!P5 LDC.64 R16, c[0x0][0x3a0] ;  /* 0x0000e800ff10db82 */ /* 0x000e620000000a00 */
[----:B------:R-:W-:Y:S01]  /*0dc0*/  ISETP.NE.AND P2, PT, RZ, UR11, PT ;  /* 0x0000000bff007c0c */ /* 0x000fe2000bf45270 */
[----:B------:R-:W-:-:S02]  /*0dd0*/  @!P5 IMAD R29, R46, R19, R29 ;  /* 0x000000132e1dd224 */ /* 0x000fc400078e021d */
[----:B------:R-:W-:Y:S01]  /*0de0*/  @!P5 IMAD.WIDE.U32 R30, R46, R18, R30 ;  /* 0x000000122e1ed225 */ /* 0x000fe200078e001e */
[----:B---3--:R-:W-:-:S03]  /*0df0*/  @!P4 IADD3 R24, P6, PT, R27, R12, RZ ;  /* 0x0000000c1b18c210 */ /* 0x008fc60007fde0ff */
[----:B------:R-:W2:Y:S01]  /*0e00*/  @!P3 LDC.64 R18, c[0x0][0x398] ;  /* 0x0000e600ff12bb82 */ /* 0x000ea20000000a00 */
[C---:B------:R-:W-:Y:S02]  /*0e10*/  @!P4 IADD3.X R27, PT, PT, R28.reuse, R21, RZ, P1, !PT ;  /* 0x000000151c1bc210 */ /* 0x040fe40000ffe4ff */
[----:B------:R-:W-:Y:S02]  /*0e20*/  @!P4 IADD3.X R25, PT, PT, R28, R13, RZ, P6, !PT ;  /* 0x0000000d1c19c210 */ /* 0x000fe400037fe4ff */
[----:B------:R-:W-:Y:S02]  /*0e30*/  @!P5 IADD3 R29, PT, PT, R31, R29, RZ ;  /* 0x0000001d1f1dd210 */ /* 0x000fe40007ffe0ff */
[----:B------:R-:W-:Y:S01]  /*0e40*/  CS2R R58, SRZ ;  /* 0x00000000003a7805 */ /* 0x000fe2000001ff00 */
[----:B------:R-:W5:Y:S01]  /*0e50*/  @!P4 LDG.E R57, desc[UR8][R26.64] ;  /* 0x000000081a39c981 */ /* 0x000f62000c1e1900 */
[----:B------:R-:W3:Y:S01]  /*0e60*/  @!P5 LDC.64 R20, c[0x0][0x398] ;  /* 0x0000e600ff14db82 */ /* 0x000ee20000000a00 */
[----:B------:R-:W-:-:S02]  /*0e70*/  @!P5 SHF.L.U32 R31, R30, 0x1, RZ ;  /* 0x000000011e1fd819 */ /* 0x000fc400000006ff */
[----:B------:R-:W-:Y:S01]  /*0e80*/  @!P5 SHF.L.U64.HI R30, R30, 0x1, R29 ;  /* 0x000000011e1ed819 */ /* 0x000fe2000001021d */
[----:B------:R4:W5:Y:S04]  /*0e90*/  @!P4 LDG.E R58, desc[UR8][R24.64] ;  /* 0x00000008183ac981 */ /* 0x000968000c1e1900 */
[----:B------:R-:W2:Y:S01]  /*0ea0*/  @!P3 LDC.64 R12, c[0x0][0x3a0] ;  /* 0x0000e800ff0cbb82 */ /* 0x000ea20000000a00 */
[----:B0-----:R-:W-:-:S07]  /*0eb0*/  @!P3 IMAD R32, R9, R14, RZ ;  /* 0x0000000e0920b224 */ /* 0x001fce00078e02ff */
[----:B------:R-:W0:Y:S01]  /*0ec0*/  LDC.64 R28, c[0x0][0x3a8] ;  /* 0x0000ea00ff1c7b82 */ /* 0x000e220000000a00 */
[----:B----4-:R-:W-:Y:S02]  /*0ed0*/  @!P3 MOV R24, R66 ;  /* 0x000000420018b202 */ /* 0x010fe40000000f00 */
[----:B------:R-:W-:-:S05]  /*0ee0*/  @!P3 MOV R25, R65 ;  /* 0x000000410019b202 */ /* 0x000fca0000000f00 */
[----:B------:R-:W4:Y:S01]  /*0ef0*/  @P2 LDC.64 R26, c[0x0][0x3b0] ;  /* 0x0000ec00ff1a2b82 */ /* 0x000f220000000a00 */
[----:B-1----:R-:W-:Y:S01]  /*0f00*/  @!P5 IADD3 R16, P1, PT, R31, R16, RZ ;  /* 0x000000101f10d210 */ /* 0x002fe20007f3e0ff */
[C---:B------:R-:W-:Y:S02]  /*0f10*/  @!P3 IMAD R33, R45.reuse, R15, R32 ;  /* 0x0000000f2d21b224 */ /* 0x040fe400078e0220 */
[----:B------:R-:W-:Y:S01]  /*0f20*/  @!P3 IMAD.WIDE.U32 R14, R45, R14, R24 ;  /* 0x0000000e2d0eb225 */ /* 0x000fe200078e0018 */
[----:B------:R-:W-:Y:S02]  /*0f30*/  @!P5 IADD3.X R17, PT, PT, R30, R17, RZ, P1, !PT ;  /* 0x000000111e11d210 */ /* 0x000fe40000ffe4ff */
[----:B---3--:R-:W-:Y:S02]  /*0f40*/  @!P5 IADD3 R20, P1, PT, R31, R20, RZ ;  /* 0x000000141f14d210 */ /* 0x008fe40007f3e0ff */
[----:B------:R-:W-:Y:S02]  /*0f50*/  @!P3 IADD3 R31, PT, PT, R15, R33, RZ ;  /* 0x000000210f1fb210 */ /* 0x000fe40007ffe0ff */
[----:B------:R-:W-:-:S02]  /*0f60*/  CS2R R60, SRZ ;  /* 0x00000000003c7805 */ /* 0x000fc4000001ff00 */
[----:B------:R-:W-:Y:S01]  /*0f70*/  @!P3 SHF.L.U32 R15, R14, 0x1, RZ ;  /* 0x000000010e0fb819 */ /* 0x000fe200000006ff */
[----:B------:R1:W5:Y:S01]  /*0f80*/  @!P5 LDG.E R59, desc[UR8][R16.64] ;  /* 0x00000008103bd981 */ /* 0x000362000c1e1900 */
[----:B------:R-:W-:Y:S02]  /*0f90*/  IADD3 R23, PT, PT, R23, R22, RZ ;  /* 0x0000001617177210 */ /* 0x000fe40007ffe0ff */
[----:B------:R-:W-:Y:S02]  /*0fa0*/  @!P5 IADD3.X R21, PT, PT, R30, R21, RZ, P1, !PT ;  /* 0x000000151e15d210 */ /* 0x000fe40000ffe4ff */
[----:B------:R-:W-:Y:S02]  /*0fb0*/  @!P3 SHF.L.U64.HI R22, R14, 0x1, R31 ;  /* 0x000000010e16b819 */ /* 0x000fe4000001021f */
[C---:B--2---:R-:W-:Y:S02]  /*0fc0*/  @!P3 IADD3 R14, P1, PT, R15.reuse, R12, RZ ;  /* 0x0000000c0f0eb210 */ /* 0x044fe40007f3e0ff */
[----:B------:R-:W-:-:S02]  /*0fd0*/  @!P3 IADD3 R18, P4, PT, R15, R18, RZ ;  /* 0x000000120f12b210 */ /* 0x000fc40007f9e0ff */
[----:B------:R-:W-:Y:S01]  /*0fe0*/  MOV R62, RZ ;  /* 0x000000ff003e7202 */ /* 0x000fe20000000f00 */
[C---:B0-----:R-:W-:Y:S01]  /*0ff0*/  IMAD.WIDE R28, R23.reuse, 0x4, R28 ;  /* 0x00000004171c7825 */ /* 0x041fe200078e021c */
[C---:B------:R-:W-:Y:S02]  /*1000*/  @!P3 IADD3.X R15, PT, PT, R22.reuse, R13, RZ, P1, !PT ;  /* 0x0000000d160fb210 */ /* 0x040fe40000ffe4ff */
[----:B------:R-:W-:Y:S02]  /*1010*/  CS2R R12, SRZ ;  /* 0x00000000000c7805 */ /* 0x000fe4000001ff00 */
[----:B------:R-:W-:Y:S01]  /*1020*/  @!P3 IADD3.X R19, PT, PT, R22, R19, RZ, P4, !PT ;  /* 0x000000131613b210 */ /* 0x000fe200027fe4ff */
[----:B----4-:R-:W-:Y:S01]  /*1030*/  @P2 IMAD.WIDE R26, R23, 0x4, R26 ;  /* 0x00000004171a2825 */ /* 0x010fe200078e021a */
[----:B------:R0:W5:Y:S04]  /*1040*/  @!P5 LDG.E R60, desc[UR8][R20.64] ;  /* 0x00000008143cd981 */ /* 0x000168000c1e1900 */
[----:B------:R0:W5:Y:S04]  /*1050*/  @!P3 LDG.E R62, desc[UR8][R14.64] ;  /* 0x000000080e3eb981 */ /* 0x000168000c1e1900 */
[----:B------:R0:W5:Y:S04]  /*1060*/  @!P3 LDG.E R61, desc[UR8][R18.64] ;  /* 0x00000008123db981 */ /* 0x000168000c1e1900 */
[----:B------:R0:W5:Y:S04]  /*1070*/  @P2 LDG.E.64 R12, desc[UR8][R26.64] ;  /* 0x000000081a0c2981 */ /* 0x000168000c1e1b00 */
[----:B------:R0:W5:Y:S01]  /*1080*/  LDG.E.64 R14, desc[UR8][R28.64] ;  /* 0x000000081c0e7981 */ /* 0x000162000c1e1b00 */
[----:B------:R-:W-:Y:S01]  /*1090*/  UISETP.NE.AND UP0, UPT, UR11, URZ, UPT ;  /* 0x000000ff0b00728c */ /* 0x000fe2000bf05270 */
[----:B------:R-:W-:-:S05]  /*10a0*/  FFMA.FTZ R11, -R10, R10, R11 ;  /* 0x0000000a0a0b7223 */ /* 0x000fca000001010b */
[----:B------:R-:W-:-:S13]  /*10b0*/  FSETP.GTU.FTZ.AND P1, PT, R11, RZ, PT ;  /* 0x000000ff0b00720b */ /* 0x000fda0003f3c000 */
[----:B-1----:R-:W1:Y:S02]  /*10c0*/  @P1 LDC R16, c[0x0][0x3c0] ;  /* 0x0000f000ff101b82 */ /* 0x002e640000000800 */
[----:B-1----:R-:W-:Y:S01]  /*10d0*/  @P1 FADD.FTZ R16, R11, R16 ;  /* 0x000000100b101221 */ /* 0x002fe20000010000 */
[----:B------:R-:W-:-:S06]  /*10e0*/  MOV R11, 0x3f800000 ;  /* 0x3f800000000b7802 */ /* 0x000fcc0000000f00 */
[----:B------:R0:W1:Y:S01]  /*10f0*/  @P1 MUFU.RSQ R11, R16 ;  /* 0x00000010000b1308 */ /* 0x0000620000001400 */
[----:B------:R-:W-:Y:S05]  /*1100*/  BRA.U UP0, `(.L_x_696) ;  /* 0x0000000900447547 */ /* 0x000fea000b800000 */
[--C-:B0----5:R-:W-:Y:S02]  /*1110*/  HADD2.F32 R19, -RZ, R42.reuse.H0_H0 ;  /* 0x2000002aff137230 */ /* 0x121fe40000004100 */
[----:B------:R-:W-:Y:S02]  /*1120*/  HADD2.F32 R23, -RZ, R42.H1_H1 ;  /* 0x3000002aff177230 */ /* 0x000fe40000004100 */
[--C-:B------:R-:W-:Y:S02]  /*1130*/  HADD2.F32 R17, -RZ, R41.reuse.H0_H0 ;  /* 0x20000029ff117230 */ /* 0x100fe40000004100 */
[C---:B------:R-:W-:Y:S01]  /*1140*/  FADD.FTZ R18, -R10.reuse, R19 ;  /* 0x000000130a127221 */ /* 0x040fe20000010100 */
[----:B------:R-:W-:Y:S02]  /*1150*/  HADD2.F32 R25, -RZ, R40.H0_H0 ;  /* 0x20000028ff197230 */ /* 0x000fe40000004100 */
[----:B------:R-:W-:Y:S01]  /*1160*/  FADD.FTZ R20, -R10, R23 ;  /* 0x000000170a147221 */ /* 0x000fe20000010100 */
[----:B------:R-:W-:-:S02]  /*1170*/  HADD2.F32 R16, -RZ, R41.H1_H1 ;  /* 0x30000029ff107230 */ /* 0x000fc40000004100 */
[----:B------:R-:W-:Y:S01]  /*1180*/  FMUL.FTZ R23, R14, R17 ;  /* 0x000000110e177220 */ /* 0x000fe20000410000 */
[-C--:B-1----:R-:W-:Y:S01]  /*1190*/  FMUL.FTZ R18, R18, R11.reuse ;  /* 0x0000000b12127220 */ /* 0x082fe20000410000 */
[----:B------:R-:W-:Y:S01]  /*11a0*/  FADD.FTZ R24, -R10, R25 ;  /* 0x000000190a187221 */ /* 0x000fe20000010100 */
[----:B------:R-:W-:Y:S02]  /*11b0*/  HADD2.F32 R21, -RZ, R39.H0_H0 ;  /* 0x20000027ff157230 */ /* 0x000fe40000004100 */
[----:B------:R-:W-:Y:S01]  /*11c0*/  FMUL.FTZ R22, R15, R16 ;  /* 0x000000100f167220 */ /* 0x000fe20000410000 */
[----:B------:R-:W-:Y:S01]  /*11d0*/  FMUL.FTZ R19, R20, R11 ;  /* 0x0000000b14137220 */ /* 0x000fe20000410000 */
[----:B------:R-:W-:Y:S01]  /*11e0*/  FADD.FTZ R25, RZ, R23 ;  /* 0x00000017ff197221 */ /* 0x000fe20000010000 */
[----:B------:R-:W-:Y:S01]  /*11f0*/  FFMA.FTZ R20, R18, R23, RZ ;  /* 0x0000001712147223 */ /* 0x000fe200000100ff */
[----:B------:R-:W-:Y:S01]  /*1200*/  FFMA.FTZ R26, R17, R18, RZ ;  /* 0x00000012111a7223 */ /* 0x000fe200000100ff */
[----:B------:R-:W-:Y:S01]  /*1210*/  FMUL.FTZ R27, R24, R11 ;  /* 0x0000000b181b7220 */ /* 0x000fe20000410000 */
[----:B------:R-:W-:Y:S01]  /*1220*/  FADD.FTZ R18, R22, R25 ;  /* 0x0000001916127221 */ /* 0x000fe20000010000 */
[----:B------:R-:W-:Y:S01]  /*1230*/  FFMA.FTZ R20, R19, R22, R20 ;  /* 0x0000001613147223 */ /* 0x000fe20000010014 */
[----:B------:R-:W-:Y:S01]  /*1240*/  FMUL.FTZ R25, R14, R21 ;  /* 0x000000150e197220 */ /* 0x000fe20000410000 */
[----:B------:R-:W-:Y:S01]  /*1250*/  FADD.FTZ R28, RZ, R17 ;  /* 0x00000011ff1c7221 */ /* 0x000fe20000010000 */
[----:B------:R-:W-:-:S02]  /*1260*/  HADD2.F32 R23, -RZ, R40.H1_H1 ;  /* 0x30000028ff177230 */ /* 0x000fc40000004100 */
[----:B------:R-:W-:Y:S01]  /*1270*/  FFMA.FTZ R19, R16, R19, RZ ;  /* 0x0000001310137223 */ /* 0x000fe200000100ff */
[----:B------:R-:W-:Y:S01]  /*1280*/  FADD.FTZ R18, R18, R25 ;  /* 0x0000001912127221 */ /* 0x000fe20000010000 */
[----:B------:R-:W-:Y:S01]  /*1290*/  FFMA.FTZ R20, R27, R25, R20 ;  /* 0x000000191b147223 */ /* 0x000fe20000010014 */
[----:B------:R-:W-:Y:S02]  /*12a0*/  HADD2.F32 R25, -RZ, R38.H0_H0 ;  /* 0x20000026ff197230 */ /* 0x000fe40000004100 */
[C---:B------:R-:W-:Y:S01]  /*12b0*/  FADD.FTZ R17, R21.reuse, R28 ;  /* 0x0000001c15117221 */ /* 0x040fe20000010000 */
[----:B------:R-:W-:Y:S01]  /*12c0*/  FFMA.FTZ R21, R21, R27, R26 ;  /* 0x0000001b15157223 */ /* 0x000fe2000001001a */
[----:B------:R-:W-:Y:S02]  /*12d0*/  HADD2.F32 R24, -RZ, R39.H1_H1 ;  /* 0x30000027ff187230 */ /* 0x000fe40000004100 */
[C---:B------:R-:W-:Y:S01]  /*12e0*/  FADD.FTZ R26, -R10.reuse, R23 ;  /* 0x000000170a1a7221 */ /* 0x040fe20000010100 */
[----:B------:R-:W-:Y:S01]  /*12f0*/  FADD.FTZ R23, RZ, R16 ;  /* 0x00000010ff177221 */ /* 0x000fe20000010000 */
[----:B------:R-:W-:Y:S01]  /*1300*/  FADD.FTZ R28, -R10, R25 ;  /* 0x000000190a1c7221 */ /* 0x000fe20000010100 */
[----:B------:R-:W-:-:S02]  /*1310*/  HADD2.F32 R22, -RZ, R37.H0_H0 ;  /* 0x20000025ff167230 */ /* 0x000fc40000004100 */
[----:B------:R-:W-:Y:S01]  /*1320*/  FMUL.FTZ R27, R15, R24 ;  /* 0x000000180f1b7220 */ /* 0x000fe20000410000 */
[----:B------:R-:W-:Y:S01]  /*1330*/  FADD.FTZ R16, R24, R23 ;  /* 0x0000001718107221 */ /* 0x000fe20000010000 */
[-C--:B------:R-:W-:Y:S01]  /*1340*/  FMUL.FTZ R23, R28, R11.reuse ;  /* 0x0000000b1c177220 */ /* 0x080fe20000410000 */
[----:B------:R-:W-:Y:S01]  /*1350*/  FMUL.FTZ R25, R26, R11 ;  /* 0x0000000b1a197220 */ /* 0x000fe20000410000 */
[----:B------:R-:W-:Y:S02]  /*1360*/  HADD2.F32 R29, -RZ, R38.H1_H1 ;  /* 0x30000026ff1d7230 */ /* 0x000fe40000004100 */
[----:B------:R-:W-:Y:S01]  /*1370*/  FADD.FTZ R17, R17, R22 ;  /* 0x0000001611117221 */ /* 0x000fe20000010000 */
[----:B------:R-:W-:Y:S01]  /*1380*/  FFMA.FTZ R21, R22, R23, R21 ;  /* 0x0000001716157223 */ /* 0x000fe20000010015 */
[----:B------:R-:W-:Y:S01]  /*1390*/  FMUL.FTZ R31, R14, R22 ;  /* 0x000000160e1f7220 */ /* 0x000fe20000410000 */
[----:B------:R-:W-:Y:S01]  /*13a0*/  FADD.FTZ R18, R27, R18 ;  /* 0x000000121b127221 */ /* 0x000fe20000010000 */
[----:B------:R-:W-:Y:S01]  /*13b0*/  FFMA.FTZ R19, R24, R25, R19 ;  /* 0x0000001918137223 */ /* 0x000fe20000010013 */
[----:B------:R-:W-:Y:S01]  /*13c0*/  FFMA.FTZ R20, R25, R27, R20 ;  /* 0x0000001b19147223 */ /* 0x000fe20000010014 */
[----:B------:R-:W-:-:S02]  /*13d0*/  HADD2.F32 R22, -RZ, R37.H1_H1 ;  /* 0x30000025ff167230 */ /* 0x000fc40000004100 */
[----:B------:R-:W-:Y:S01]  /*13e0*/  FADD.FTZ R24, -R10, R29 ;  /* 0x0000001d0a187221 */ /* 0x000fe20000010100 */
[----:B------:R-:W-:Y:S01]  /*13f0*/  FADD.FTZ R18, R18, R31 ;  /* 0x0000001f12127221 */ /* 0x000fe20000010000 */
[----:B------:R-:W-:Y:S01]  /*1400*/  FFMA.FTZ R31, R23, R31, R20 ;  /* 0x0000001f171f7223 */ /* 0x000fe20000010014 */
[--C-:B------:R-:W-:Y:S02]  /*1410*/  HADD2.F32 R25, -RZ, R36.reuse.H0_H0 ;  /* 0x20000024ff197230 */ /* 0x100fe40000004100 */
[----:B------:R-:W-:Y:S01]  /*1420*/  FMUL.FTZ R24, R24, R11 ;  /* 0x0000000b18187220 */ /* 0x000fe20000410000 */
[----:B------:R-:W-:Y:S01]  /*1430*/  FMUL.FTZ R23, R15, R22 ;  /* 0x000000160f177220 */ /* 0x000fe20000410000 */
[----:B------:R-:W-:Y:S02]  /*1440*/  HADD2.F32 R27, -RZ, R36.H1_H1 ;  /* 0x30000024ff1b7230 */ /* 0x000fe40000004100 */
[----:B------:R-:W-:Y:S01]  /*1450*/  FADD.FTZ R16, R16, R22 ;  /* 0x0000001610107221 */ /* 0x000fe20000010000 */
[----:B------:R-:W-:Y:S01]  /*1460*/  FFMA.FTZ R19, R22, R24, R19 ;  /* 0x0000001816137223 */ /* 0x000fe20000010013 */
[----:B------:R-:W-:Y:S01]  /*1470*/  FFMA.FTZ R20, R24, R23, R31 ;  /* 0x0000001718147223 */ /* 0x000fe2000001001f */
[----:B------:R-:W-:Y:S01]  /*1480*/  FADD.FTZ R22, -R10, R25 ;  /* 0x000000190a167221 */ /* 0x000fe20000010100 */
[----:B------:R-:W-:-:S02]  /*1490*/  HADD2.F32 R24, -RZ, R35.H0_H0 ;  /* 0x20000023ff187230 */ /* 0x000fc40000004100 */
[----:B------:R-:W-:Y:S01]  /*14a0*/  FADD.FTZ R28, -R10, R27 ;  /* 0x0000001b0a1c7221 */ /* 0x000fe20000010100 */
[----:B------:R-:W-:Y:S01]  /*14b0*/  FADD.FTZ R18, R23, R18 ;  /* 0x0000001217127221 */ /* 0x000fe20000010000 */
[----:B------:R-:W-:Y:S02]  /*14c0*/  HADD2.F32 R26, -RZ, R35.H1_H1 ;  /* 0x30000023ff1a7230 */ /* 0x000fe40000004100 */
[-C--:B------:R-:W-:Y:S01]  /*14d0*/  FMUL.FTZ R23, R22, R11.reuse ;  /* 0x0000000b16177220 */ /* 0x080fe20000410000 */
[----:B------:R-:W-:Y:S02]  /*14e0*/  HADD2.F32 R29, -RZ, R55.H0_H0 ;  /* 0x20000037ff1d7230 */ /* 0x000fe40000004100 */
[----:B------:R-:W-:Y:S01]  /*14f0*/  FMUL.FTZ R22, R28, R11 ;  /* 0x0000000b1c167220 */ /* 0x000fe20000410000 */
[----:B------:R-:W-:Y:S01]  /*1500*/  FMUL.FTZ R25, R14, R24 ;  /* 0x000000180e197220 */ /* 0x000fe20000410000 */
[----:B------:R-:W-:Y:S01]  /*1510*/  FFMA.FTZ R21, R24, R23, R21 ;  /* 0x0000001718157223 */ /* 0x000fe20000010015 */
[----:B------:R-:W-:Y:S01]  /*1520*/  FADD.FTZ R16, R16, R26 ;  /* 0x0000001a10107221 */ /* 0x000fe20000010000 */
[----:B------:R-:W-:Y:S01]  /*1530*/  FFMA.FTZ R19, R26, R22, R19 ;  /* 0x000000161a137223 */ /* 0x000fe20000010013 */
[----:B------:R-:W-:Y:S01]  /*1540*/  FMUL.FTZ R27, R15, R26 ;  /* 0x0000001a0f1b7220 */ /* 0x000fe20000410000 */
[----:B------:R-:W-:Y:S01]  /*1550*/  FFMA.FTZ R23, R23, R25, R20 ;  /* 0x0000001917177223 */ /* 0x000fe20000010014 */
[----:B------:R-:W-:Y:S01]  /*1560*/  FADD.FTZ R26, -R10, R29 ;  /* 0x0000001d0a1a7221 */ /* 0x000fe20000010100 */
[----:B------:R-:W-:Y:S01]  /*1570*/  FADD.FTZ R17, R17, R24 ;  /* 0x0000001811117221 */ /* 0x000fe20000010000 */
[----:B------:R-:W-:Y:S01]  /*1580*/  FADD.FTZ R18, R18, R25 ;  /* 0x0000001912127221 */ /* 0x000fe20000010000 */
[----:B------:R-:W-:-:S02]  /*1590*/  HADD2.F32 R24, -RZ, R56.H0_H0 ;  /* 0x20000038ff187230 */ /* 0x000fc40000004100 */
[----:B------:R-:W-:Y:S01]  /*15a0*/  FFMA.FTZ R20, R22, R27, R23 ;  /* 0x0000001b16147223 */ /* 0x000fe20000010017 */
[----:B------:R-:W-:Y:S01]  /*15b0*/  FMUL.FTZ R25, R26, R11 ;  /* 0x0000000b1a197220 */ /* 0x000fe20000410000 */
[----:B------:R-:W-:Y:S02]  /*15c0*/  HADD2.F32 R23, -RZ, R55.H1_H1 ;  /* 0x30000037ff177230 */ /* 0x000fe40000004100 */
[----:B------:R-:W-:Y:S01]  /*15d0*/  FADD.FTZ R18, R27, R18 ;  /* 0x000000121b127221 */ /* 0x000fe20000010000 */
[----:B------:R-:W-:Y:S01]  /*15e0*/  FMUL.FTZ R27, R14, R24 ;  /* 0x000000180e1b7220 */ /* 0x000fe20000410000 */
[----:B------:R-:W-:Y:S01]  /*15f0*/  FADD.FTZ R17, R17, R24 ;  /* 0x0000001811117221 */ /* 0x000fe20000010000 */
[----:B------:R-:W-:Y:S01]  /*1600*/  FFMA.FTZ R21, R24, R25, R21 ;  /* 0x0000001918157223 */ /* 0x000fe20000010015 */
[----:B------:R-:W-:Y:S01]  /*1610*/  FADD.FTZ R22, -R10, R23 ;  /* 0x000000170a167221 */ /* 0x000fe20000010100 */
[----:B------:R-:W-:Y:S02]  /*1620*/  HADD2.F32 R24, -RZ, R56.H1_H1 ;  /* 0x30000038ff187230 */ /* 0x000fe40000004100 */
[----:B------:R-:W-:Y:S01]  /*1630*/  FADD.FTZ R18, R18, R27 ;  /* 0x0000001b12127221 */ /* 0x000fe20000010000 */
[----:B------:R-:W-:-:S02]  /*1640*/  HADD2.F32 R29, -RZ, R57.H0_H0 ;  /* 0x20000039ff1d7230 */ /* 0x000fc40000004100 */
[----:B------:R-:W-:Y:S01]  /*1650*/  FFMA.FTZ R20, R25, R27, R20 ;  /* 0x0000001b19147223 */ /* 0x000fe20000010014 */
[--C-:B------:R-:W-:Y:S02]  /*1660*/  HADD2.F32 R26, -RZ, R58.reuse.H0_H0 ;  /* 0x2000003aff1a7230 */ /* 0x100fe40000004100 */
[----:B------:R-:W-:Y:S01]  /*1670*/  FMUL.FTZ R23, R22, R11 ;  /* 0x0000000b16177220 */ /* 0x000fe20000410000 */
[----:B------:R-:W-:Y:S02]  /*1680*/  HADD2.F32 R27, -RZ, R57.H1_H1 ;  /* 0x30000039ff1b7230 */ /* 0x000fe40000004100 */
[----:B------:R-:W-:Y:S01]  /*1690*/  FMUL.FTZ R25, R15, R24 ;  /* 0x000000180f197220 */ /* 0x000fe20000410000 */
[----:B------:R-:W-:Y:S01]  /*16a0*/  FADD.FTZ R28, -R10, R29 ;  /* 0x0000001d0a1c7221 */ /* 0x000fe20000010100 */
[----:B------:R-:W-:Y:S01]  /*16b0*/  FFMA.FTZ R19, R24, R23, R19 ;  /* 0x0000001718137223 */ /* 0x000fe20000010013 */
[----:B------:R-:W-:Y:S01]  /*16c0*/  FADD.FTZ R16, R16, R24 ;  /* 0x0000001810107221 */ /* 0x000fe20000010000 */
[----:B------:R-:W-:Y:S01]  /*16d0*/  FMUL.FTZ R29, R14, R26 ;  /* 0x0000001a0e1d7220 */ /* 0x000fe20000410000 */
[----:B------:R-:W-:Y:S01]  /*16e0*/  FADD.FTZ R18, R25, R18 ;  /* 0x0000001219127221 */ /* 0x000fe20000010000 */
[----:B------:R-:W-:Y:S01]  /*16f0*/  FFMA.FTZ R23, R23, R25, R20 ;  /* 0x0000001917177223 */ /* 0x000fe20000010014 */
[----:B------:R-:W-:Y:S01]  /*1700*/  FMUL.FTZ R22, R28, R11 ;  /* 0x0000000b1c167220 */ /* 0x000fe20000410000 */
[----:B------:R-:W-:Y:S01]  /*1710*/  FADD.FTZ R24, -R10, R27 ;  /* 0x0000001b0a187221 */ /* 0x000fe20000010100 */
[----:B------:R-:W-:-:S02]  /*1720*/  HADD2.F32 R20, -RZ, R58.H1_H1 ;  /* 0x3000003aff147230 */ /* 0x000fc40000004100 */
[----:B------:R-:W-:Y:S01]  /*1730*/  FADD.FTZ R18, R18, R29 ;  /* 0x0000001d12127221 */ /* 0x000fe20000010000 */
[--C-:B------:R-:W-:Y:S02]  /*1740*/  HADD2.F32 R25, -RZ, R59.reuse.H0_H0 ;  /* 0x2000003bff197230 */ /* 0x100fe40000004100 */
[----:B------:R-:W-:Y:S01]  /*1750*/  FFMA.FTZ R21, R26, R22, R21 ;  /* 0x000000161a157223 */ /* 0x000fe20000010015 */
[----:B------:R-:W-:Y:S01]  /*1760*/  FMUL.FTZ R24, R24, R11 ;  /* 0x0000000b18187220 */ /* 0x000fe20000410000 */
[----:B------:R-:W-:Y:S01]  /*1770*/  FFMA.FTZ R29, R22, R29, R23 ;  /* 0x0000001d161d7223 */ /* 0x000fe20000010017 */
[----:B------:R-:W-:Y:S01]  /*1780*/  FADD.FTZ R17, R17, R26 ;  /* 0x0000001a11117221 */ /* 0x000fe20000010000 */
[----:B------:R-:W-:Y:S01]  /*1790*/  FMUL.FTZ R23, R15, R20 ;  /* 0x000000140f177220 */ /* 0x000fe20000410000 */
[----:B------:R-:W-:Y:S02]  /*17a0*/  HADD2.F32 R22, -RZ, R60.H0_H0 ;  /* 0x2000003cff167230 */ /* 0x000fe40000004100 */
[----:B------:R-:W-:Y:S01]  /*17b0*/  FADD.FTZ R26, -R10, R25 ;  /* 0x000000190a1a7221 */ /* 0x000fe20000010100 */
[----:B------:R-:W-:-:S02]  /*17c0*/  HADD2.F32 R27, -RZ, R59.H1_H1 ;  /* 0x3000003bff1b7230 */ /* 0x000fc40000004100 */
[----:B------:R-:W-:Y:S01]  /*17d0*/  FADD.FTZ R16, R16, R20 ;  /* 0x0000001410107221 */ /* 0x000fe20000010000 */
[----:B------:R-:W-:Y:S01]  /*17e0*/  FFMA.FTZ R19, R20, R24, R19 ;  /* 0x0000001814137223 */ /* 0x000fe20000010013 */
[----:B------:R-:W-:Y:S01]  /*17f0*/  FADD.FTZ R20, R23, R18 ;  /* 0x0000001217147221 */ /* 0x000fe20000010000 */
[----:B------:R-:W-:Y:S01]  /*1800*/  FFMA.FTZ R29, R24, R23, R29 ;  /* 0x00000017181d7223 */ /* 0x000fe2000001001d */
[----:B------:R-:W-:Y:S02]  /*1810*/  HADD2.F32 R18, -RZ, R60.H1_H1 ;  /* 0x3000003cff127230 */ /* 0x000fe40000004100 */
[----:B------:R-:W-:Y:S01]  /*1820*/  FMUL.FTZ R26, R26, R11 ;  /* 0x0000000b1a1a7220 */ /* 0x000fe20000410000 */
[----:B------:R-:W-:Y:S01]  /*1830*/  FMUL.FTZ R23, R14, R22 ;  /* 0x000000160e177220 */ /* 0x000fe20000410000 */
[----:B------:R-:W-:Y:S01]  /*1840*/  FADD.FTZ R24, -R10, R27 ;  /* 0x0000001b0a187221 */ /* 0x000fe20000010100 */
[----:B------:R-:W-:Y:S02]  /*1850*/  HADD2.F32 R25, -RZ, R62.H0_H0 ;  /* 0x2000003eff197230 */ /* 0x000fe40000004100 */
[----:B------:R-:W-:Y:S01]  /*1860*/  FADD.FTZ R17, R17, R22 ;  /* 0x0000001611117221 */ /* 0x000fe20000010000 */
[----:B------:R-:W-:Y:S01]  /*1870*/  FFMA.FTZ R21, R22, R26, R21 ;  /* 0x0000001a16157223 */ /* 0x000fe20000010015 */
[----:B------:R-:W-:Y:S01]  /*1880*/  FADD.FTZ R28, R20, R23 ;  /* 0x00000017141c7221 */ /* 0x000fe20000010000 */
[----:B------:R-:W-:Y:S01]  /*1890*/  FFMA.FTZ R29, R26, R23, R29 ;  /* 0x000000171a1d7223 */ /* 0x000fe2000001001d */
[----:B------:R-:W-:Y:S01]  /*18a0*/  FMUL.FTZ R24, R24, R11 ;  /* 0x0000000b18187220 */ /* 0x000fe20000410000 */
[----:B------:R-:W-:Y:S01]  /*18b0*/  FMUL.FTZ R23, R15, R18 ;  /* 0x000000120f177220 */ /* 0x000fe20000410000 */
[----:B------:R-:W-:-:S02]  /*18c0*/  HADD2.F32 R22, -RZ, R61.H0_H0 ;  /* 0x2000003dff167230 */ /* 0x000fc40000004100 */
[----:B------:R-:W-:Y:S01]  /*18d0*/  FADD.FTZ R26, -R10, R25 ;  /* 0x000000190a1a7221 */ /* 0x000fe20000010100 */
[----:B------:R-:W-:Y:S02]  /*18e0*/  HADD2.F32 R25, -RZ, R62.H1_H1 ;  /* 0x3000003eff197230 */ /* 0x000fe40000004100 */
[----:B------:R-:W-:Y:S01]  /*18f0*/  FFMA.FTZ R20, R18, R24, R19 ;  /* 0x0000001812147223 */ /* 0x000fe20000010013 */
[----:B------:R-:W-:Y:S01]  /*1900*/  FADD.FTZ R28, R23, R28 ;  /* 0x0000001c171c7221 */ /* 0x000fe20000010000 */
[----:B------:R-:W-:Y:S01]  /*1910*/  FFMA.FTZ R24, R24, R23, R29 ;  /* 0x0000001718187223 */ /* 0x000fe2000001001d */
[----:B------:R-:W-:Y:S02]  /*1920*/  HADD2.F32 R23, -RZ, R61.H1_H1 ;  /* 0x3000003dff177230 */ /* 0x000fe40000004100 */
[----:B------:R-:W-:Y:S01]  /*1930*/  FMUL.FTZ R27, R14, R22 ;  /* 0x000000160e1b7220 */ /* 0x000fe20000410000 */
[----:B------:R-:W-:Y:S01]  /*1940*/  FMUL.FTZ R19, R26, R11 ;  /* 0x0000000b1a137220 */ /* 0x000fe20000410000 */
[----:B------:R-:W-:-:S02]  /*1950*/  FADD.FTZ R26, -R10, R25 ;  /* 0x000000190a1a7221 */ /* 0x000fc40000010100 */
        /* <DEDUP_REMOVED lines=9> */
[----:B------:R-:W-:Y:S01]  /*19f0*/  FADD.FTZ R19, R26, R23 ;  /* 0x000000171a137221 */ /* 0x000fe20000010000 */
[----:B------:R-:W-:Y:S01]  /*1a00*/  FFMA.FTZ R17, R23, R27, R20 ;  /* 0x0000001b17117223 */ /* 0x000fe20000010014 */
[----:B------:R-:W-:Y:S06]  /*1a10*/  BRA `(.L_x_697) ;  /* 0x0000001000807947 */ /* 0x000fec0003800000 */
.L_x_696:
[--C-:B-----5:R-:W-:Y:S02]  /*1a20*/  HADD2.F32 R17, -RZ, R42.reuse.H0_H0 ;  /* 0x2000002aff117230 */ /* 0x120fe40000004100 */
[----:B0-----:R-:W-:Y:S02]  /*1a30*/  HADD2.F32 R19, -RZ, R42.H1_H1 ;  /* 0x3000002aff137230 */ /* 0x001fe40000004100 */
[--C-:B------:R-:W-:Y:S02]  /*1a40*/  HADD2.F32 R25, -RZ, R40.reuse.H0_H0 ;  /* 0x20000028ff197230 */ /* 0x100fe40000004100 */
[----:B------:R-:W-:Y:S01]  /*1a50*/  FADD.FTZ R16, -R10, R17 ;  /* 0x000000110a107221 */ /* 0x000fe20000010100 */
[----:B------:R-:W-:Y:S02]  /*1a60*/  HADD2.F32 R27, -RZ, R40.H1_H1 ;  /* 0x30000028ff1b7230 */ /* 0x000fe40000004100 */
[----:B------:R-:W-:Y:S02]  /*1a70*/  HADD2.F32 R28, -RZ, R39.H0_H0 ;  /* 0x20000027ff1c7230 */ /* 0x000fe40000004100 */
[----:B-1----:R-:W-:Y:S01]  /*1a80*/  FMUL.FTZ R17, R16, R11 ;  /* 0x0000000b10117220 */ /* 0x002fe20000410000 */
[C---:B------:R-:W-:Y:S01]  /*1a90*/  FADD.FTZ R16, -R10.reuse, R19 ;  /* 0x000000130a107221 */ /* 0x040fe20000010100 */
[C---:B------:R-:W-:Y:S01]  /*1aa0*/  FADD.FTZ R24, -R10.reuse, R25 ;  /* 0x000000190a187221 */ /* 0x040fe20000010100 */
[----:B------:R-:W-:Y:S01]  /*1ab0*/  FADD.FTZ R30, -R10, R27 ;  /* 0x0000001b0a1e7221 */ /* 0x000fe20000010100 */
[--C-:B------:R-:W-:Y:S01]  /*1ac0*/  FFMA.FTZ R18, R14, R17, R12.reuse ;  /* 0x000000110e127223 */ /* 0x100fe2000001000c */
[-C--:B------:R-:W-:Y:S01]  /*1ad0*/  FMUL.FTZ R16, R16, R11.reuse ;  /* 0x0000000b10107220 */ /* 0x080fe20000410000 */
[-C--:B------:R-:W-:Y:S01]  /*1ae0*/  FMUL.FTZ R33, R24, R11.reuse ;  /* 0x0000000b18217220 */ /* 0x080fe20000410000 */
[----:B------:R-:W-:Y:S01]  /*1af0*/  FMUL.FTZ R30, R30, R11 ;  /* 0x0000000b1e1e7220 */ /* 0x000fe20000410000 */
[----:B------:R-:W-:Y:S01]  /*1b00*/  FMUL.FTZ R21, R18, -1.4426950216293334961 ;  /* 0xbfb8aa3b12157820 */ /* 0x000fe20000410000 */
[C-C-:B------:R-:W-:Y:S01]  /*1b10*/  FFMA.FTZ R19, R15.reuse, R16, R13.reuse ;  /* 0x000000100f137223 */ /* 0x140fe2000001000d */
[----:B------:R-:W-:Y:S01]  /*1b20*/  FFMA.FTZ R32, R14, R33, R12 ;  /* 0x000000210e207223 */ /* 0x000fe2000001000c */
[----:B------:R-:W-:Y:S01]  /*1b30*/  FFMA.FTZ R29, R15, R30, R13 ;  /* 0x0000001e0f1d7223 */ /* 0x000fe2000001000d */
[----:B------:R-:W-:-:S02]  /*1b40*/  HADD2.F32 R27, -RZ, R38.H1_H1 ;  /* 0x30000026ff1b7230 */ /* 0x000fc40000004100 */
[----:B------:R-:W-:Y:S01]  /*1b50*/  FMUL.FTZ R23, R19, -1.4426950216293334961 ;  /* 0xbfb8aa3b13177820 */ /* 0x000fe20000410000 */
[----:B------:R-:W0:Y:S01]  /*1b60*/  MUFU.EX2 R21, R21 ;  /* 0x0000001500157308 */ /* 0x000e220000000800 */
[----:B------:R-:W-:Y:S01]  /*1b70*/  FMUL.FTZ R26, R29, -1.4426950216293334961 ;  /* 0xbfb8aa3b1d1a7820 */ /* 0x000fe20000410000 */
[----:B------:R-:W-:-:S06]  /*1b80*/  HADD2.F32 R68, -RZ, R39.H1_H1 ;  /* 0x30000027ff447230 */ /* 0x000fcc0000004100 */
[----:B------:R-:W1:Y:S08]  /*1b90*/  MUFU.EX2 R23, R23 ;  /* 0x0000001700177308 */ /* 0x000e700000000800 */
[----:B------:R-:W-:Y:S01]  /*1ba0*/  MUFU.EX2 R26, R26 ;  /* 0x0000001a001a7308 */ /* 0x000fe20000000800 */
[----:B0-----:R-:W-:Y:S01]  /*1bb0*/  FADD.FTZ R22, R21, 1 ;  /* 0x3f80000015167421 */ /* 0x001fe20000010000 */
[----:B------:R-:W-:-:S06]  /*1bc0*/  HADD2.F32 R21, -RZ, R41.H0_H0 ;  /* 0x20000029ff157230 */ /* 0x000fcc0000004100 */
[----:B------:R-:W0:Y:S01]  /*1bd0*/  MUFU.RCP R22, R22 ;  /* 0x0000001600167308 */ /* 0x000e220000001000 */
[----:B-1----:R-:W-:Y:S01]  /*1be0*/  FADD.FTZ R20, R23, 1 ;  /* 0x3f80000017147421 */ /* 0x002fe20000010000 */
[----:B------:R-:W-:-:S06]  /*1bf0*/  FMUL.FTZ R23, R32, -1.4426950216293334961 ;  /* 0xbfb8aa3b20177820 */ /* 0x000fcc0000410000 */
[----:B------:R-:W1:Y:S08]  /*1c00*/  MUFU.RCP R20, R20 ;  /* 0x0000001400147308 */ /* 0x000e700000001000 */
[----:B------:R-:W2:Y:S01]  /*1c10*/  MUFU.EX2 R23, R23 ;  /* 0x0000001700177308 */ /* 0x000ea20000000800 */
[----:B0-----:R-:W-:Y:S01]  /*1c20*/  FADD.FTZ R25, -R22, 1 ;  /* 0x3f80000016197421 */ /* 0x001fe20000010100 */
[----:B------:R-:W-:-:S03]  /*1c30*/  FMUL.FTZ R21, R21, R22 ;  /* 0x0000001615157220 */ /* 0x000fc60000410000 */
[----:B------:R-:W-:Y:S01]  /*1c40*/  FFMA.FTZ R18, R18, R25, 1 ;  /* 0x3f80000012127423 */ /* 0x000fe20000010019 */
[----:B------:R-:W-:-:S03]  /*1c50*/  HADD2.F32 R25, -RZ, R38.H0_H0 ;  /* 0x20000026ff197230 */ /* 0x000fc60000004100 */
[----:B------:R-:W-:Y:S01]  /*1c60*/  FMUL.FTZ R18, R21, R18 ;  /* 0x0000001215127220 */ /* 0x000fe20000410000 */
[----:B-1----:R-:W-:Y:S01]  /*1c70*/  FADD.FTZ R22, -R20, 1 ;  /* 0x3f80000014167421 */ /* 0x002fe20000010100 */
[----:B------:R-:W-:Y:S01]  /*1c80*/  FADD.FTZ R24, -R10, R25 ;  /* 0x000000190a187221 */ /* 0x000fe20000010100 */
[----:B------:R-:W-:Y:S02]  /*1c90*/  HADD2.F32 R25, -RZ, R41.H1_H1 ;  /* 0x30000029ff197230 */ /* 0x000fe40000004100 */
[----:B------:R-:W-:Y:S01]  /*1ca0*/  FFMA.FTZ R22, R19, R22, 1 ;  /* 0x3f80000013167423 */ /* 0x000fe20000010016 */
[----:B------:R-:W-:Y:S01]  /*1cb0*/  FMUL.FTZ R21, R24, R11 ;  /* 0x0000000b18157220 */ /* 0x000fe20000410000 */
[----:B------:R-:W-:Y:S01]  /*1cc0*/  FADD.FTZ R24, -R10, R27 ;  /* 0x0000001b0a187221 */ /* 0x000fe20000010100 */
[----:B------:R-:W-:Y:S01]  /*1cd0*/  FMUL.FTZ R25, R25, R20 ;  /* 0x0000001419197220 */ /* 0x000fe20000410000 */
[----:B--2---:R-:W-:Y:S01]  /*1ce0*/  FADD.FTZ R23, R23, 1 ;  /* 0x3f80000017177421 */ /* 0x004fe20000010000 */
[----:B------:R-:W-:Y:S01]  /*1cf0*/  FFMA.FTZ R19, R14, R21, R12 ;  /* 0x000000150e137223 */ /* 0x000fe2000001000c */
[----:B------:R-:W-:Y:S01]  /*1d00*/  FMUL.FTZ R24, R24, R11 ;  /* 0x0000000b18187220 */ /* 0x000fe20000410000 */
[----:B------:R-:W-:Y:S01]  /*1d10*/  FADD.FTZ R27, R26, 1 ;  /* 0x3f8000001a1b7421 */ /* 0x000fe20000010000 */
[----:B------:R-:W-:Y:S01]  /*1d20*/  FMUL.FTZ R25, R25, R22 ;  /* 0x0000001619197220 */ /* 0x000fe20000410000 */
[----:B------:R-:W-:Y:S01]  /*1d30*/  FMUL.FTZ R22, R19, -1.4426950216293334961 ;  /* 0xbfb8aa3b13167820 */ /* 0x000fe20000410000 */
[----:B------:R-:W-:Y:S01]  /*1d40*/  FFMA.FTZ R20, R15, R24, R13 ;  /* 0x000000180f147223 */ /* 0x000fe2000001000d */
[----:B------:R-:W0:Y:S03]  /*1d50*/  MUFU.RCP R23, R23 ;  /* 0x0000001700177308 */ /* 0x000e260000001000 */
[----:B------:R-:W-:-:S05]  /*1d60*/  FMUL.FTZ R26, R20, -1.4426950216293334961 ;  /* 0xbfb8aa3b141a7820 */ /* 0x000fca0000410000 */
[----:B------:R-:W1:Y:S08]  /*1d70*/  MUFU.RCP R27, R27 ;  /* 0x0000001b001b7308 */ /* 0x000e700000001000 */
[----:B------:R-:W2:Y:S01]  /*1d80*/  MUFU.EX2 R22, R22 ;  /* 0x0000001600167308 */ /* 0x000ea20000000800 */
[----:B0-----:R-:W-:Y:S01]  /*1d90*/  FADD.FTZ R31, -R23, 1 ;  /* 0x3f800000171f7421 */ /* 0x001fe20000010100 */
[----:B------:R-:W-:-:S03]  /*1da0*/  FMUL.FTZ R23, R28, R23 ;  /* 0x000000171c177220 */ /* 0x000fc60000410000 */
[----:B------:R-:W-:-:S03]  /*1db0*/  FFMA.FTZ R32, R32, R31, 1 ;  /* 0x3f80000020207423 */ /* 0x000fc6000001001f */
[----:B------:R-:W0:Y:S01]  /*1dc0*/  MUFU.EX2 R26, R26 ;  /* 0x0000001a001a7308 */ /* 0x000e220000000800 */
[----:B-1----:R-:W-:Y:S01]  /*1dd0*/  FADD.FTZ R28, -R27, 1 ;  /* 0x3f8000001b1c7421 */ /* 0x002fe20000010100 */
[----:B------:R-:W-:-:S03]  /*1de0*/  FMUL.FTZ R32, R23, R32 ;  /* 0x0000002017207220 */ /* 0x000fc60000410000 */
[----:B------:R-:W-:Y:S01]  /*1df0*/  FFMA.FTZ R29, R29, R28, 1 ;  /* 0x3f8000001d1d7423 */ /* 0x000fe2000001001c */
[----:B--2---:R-:W-:-:S06]  /*1e00*/  FADD.FTZ R22, R22, 1 ;  /* 0x3f80000016167421 */ /* 0x004fcc0000010000 */
[----:B------:R-:W1:Y:S01]  /*1e10*/  MUFU.RCP R22, R22 ;  /* 0x0000001600167308 */ /* 0x000e620000001000 */
[----:B0-----:R-:W-:Y:S01]  /*1e20*/  FADD.FTZ R28, R26, 1 ;  /* 0x3f8000001a1c7421 */ /* 0x001fe20000010000 */
[----:B------:R-:W-:Y:S01]  /*1e30*/  FMUL.FTZ R26, R68, R27 ;  /* 0x0000001b441a7220 */ /* 0x000fe20000410000 */
[----:B------:R-:W-:-:S03]  /*1e40*/  HADD2.F32 R27, -RZ, R37.H0_H0 ;  /* 0x20000025ff1b7230 */ /* 0x000fc60000004100 */
[----:B------:R-:W-:Y:S02]  /*1e50*/  FMUL.FTZ R29, R26, R29 ;  /* 0x0000001d1a1d7220 */ /* 0x000fe40000410000 */
[----:B------:R-:W0:Y:S01]  /*1e60*/  MUFU.RCP R28, R28 ;  /* 0x0000001c001c7308 */ /* 0x000e220000001000 */
[----:B-1----:R-:W-:Y:S01]  /*1e70*/  FADD.FTZ R68, -R22, 1 ;  /* 0x3f80000016447421 */ /* 0x002fe20000010100 */
[----:B------:R-:W-:Y:S01]  /*1e80*/  FMUL.FTZ R22, R27, R22 ;  /* 0x000000161b167220 */ /* 0x000fe20000410000 */
[----:B------:R-:W-:Y:S02]  /*1e90*/  HADD2.F32 R27, -RZ, R37.H1_H1 ;  /* 0x30000025ff1b7230 */ /* 0x000fe40000004100 */
[----:B------:R-:W-:Y:S01]  /*1ea0*/  FFMA.FTZ R19, R19, R68, 1 ;  /* 0x3f80000013137423 */ /* 0x000fe20000010044 */
[----:B0-----:R-:W-:Y:S02]  /*1eb0*/  FADD.FTZ R31, -R28, 1 ;  /* 0x3f8000001c1f7421 */ /* 0x001fe40000010100 */
[----:B------:R-:W-:Y:S01]  /*1ec0*/  FMUL.FTZ R27, R27, R28 ;  /* 0x0000001c1b1b7220 */ /* 0x000fe20000410000 */
[----:B------:R-:W-:Y:S01]  /*1ed0*/  FMUL.FTZ R22, R22, R19 ;  /* 0x0000001316167220 */ /* 0x000fe20000410000 */
[----:B------:R-:W-:-:S02]  /*1ee0*/  HADD2.F32 R19, -RZ, R36.H0_H0 ;  /* 0x20000024ff137230 */ /* 0x000fc40000004100 */
[----:B------:R-:W-:Y:S01]  /*1ef0*/  FFMA.FTZ R20, R20, R31, 1 ;  /* 0x3f80000014147423 */ /* 0x000fe2000001001f */
[----:B------:R-:W-:Y:S01]  /*1f00*/  FMUL.FTZ R31, R15, R25 ;  /* 0x000000190f1f7220 */ /* 0x000fe20000410000 */
[----:B------:R-:W-:Y:S02]  /*1f10*/  FFMA.FTZ R28, R17, R18, RZ ;  /* 0x00000012111c7223 */ /* 0x000fe400000100ff */
[----:B------:R-:W-:Y:S01]  /*1f20*/  FMUL.FTZ R23, R27, R20 ;  /* 0x000000141b177220 */ /* 0x000fe20000410000 */
[----:B------:R-:W-:Y:S01]  /*1f30*/  FMUL.FTZ R20, R14, R18 ;  /* 0x000000120e147220 */ /* 0x000fe20000410000 */
[----:B------:R-:W-:Y:S01]  /*1f40*/  FADD.FTZ R26, -R10, R19 ;  /* 0x000000130a1a7221 */ /* 0x000fe20000010100 */
[----:B------:R-:W-:Y:S01]  /*1f50*/  FADD.FTZ R27, RZ, R18 ;  /* 0x00000012ff1b7221 */ /* 0x000fe20000010000 */
[----:B------:R-:W-:Y:S01]  /*1f60*/  FFMA.FTZ R28, R33, R32, R28 ;  /* 0x00000020211c7223 */ /* 0x000fe2000001001c */
[----:B------:R-:W-:Y:S01]  /*1f70*/  FFMA.FTZ R69, R17, R20, RZ ;  /* 0x0000001411457223 */ /* 0x000fe200000100ff */
[----:B------:R-:W-:Y:S01]  /*1f80*/  FADD.FTZ R20, RZ, R20 ;  /* 0x00000014ff147221 */ /* 0x000fe20000010000 */
[----:B------:R-:W-:Y:S01]  /*1f90*/  FMUL.FTZ R19, R26, R11 ;  /* 0x0000000b1a137220 */ /* 0x000fe20000410000 */
[----:B------:R-:W-:Y:S01]  /*1fa0*/  FADD.FTZ R27, R27, R32 ;  /* 0x000000201b1b7221 */ /* 0x000fe20000010000 */
[----:B------:R-:W-:Y:S01]  /*1fb0*/  FFMA.FTZ R69, R16, R31, R69 ;  /* 0x0000001f10457223 */ /* 0x000fe20000010045 */
[----:B------:R-:W-:Y:S01]  /*1fc0*/  FADD.FTZ R31, R31, R20 ;  /* 0x000000141f1f7221 */ /* 0x000fe20000010000 */
[C---:B------:R-:W-:Y:S01]  /*1fd0*/  FFMA.FTZ R20, R14.reuse, R19, R12 ;  /* 0x000000130e147223 */ /* 0x040fe2000001000c */
[----:B------:R-:W-:Y:S01]  /*1fe0*/  FMUL.FTZ R32, R14, R32 ;  /* 0x000000200e207220 */ /* 0x000fe20000410000 */
[----:B------:R-:W-:Y:S01]  /*1ff0*/  FADD.FTZ R27, R27, R22 ;  /* 0x000000161b1b7221 */ /* 0x000fe20000010000 */
[----:B------:R-:W-:Y:S01]  /*2000*/  FFMA.FTZ R28, R21, R22, R28 ;  /* 0x00000016151c7223 */ /* 0x000fe2000001001c */
[----:B------:R-:W-:Y:S01]  /*2010*/  FMUL.FTZ R68, R20, -1.4426950216293334961 ;  /* 0xbfb8aa3b14447820 */ /* 0x000fe20000410000 */
[----:B------:R-:W-:Y:S01]  /*2020*/  FFMA.FTZ R17, R33, R32, R69 ;  /* 0x0000002021117223 */ /* 0x000fe20000010045 */
[----:B------:R-:W-:-:S02]  /*2030*/  HADD2.F32 R33, -RZ, R35.H0_H0 ;  /* 0x20000023ff217230 */ /* 0x000fc40000004100 */
[----:B------:R-:W-:Y:S01]  /*2040*/  FADD.FTZ R31, R31, R32 ;  /* 0x000000201f1f7221 */ /* 0x000fe20000010000 */
[----:B------:R-:W-:Y:S01]  /*2050*/  HADD2.F32 R69, -RZ, R36.H1_H1 ;  /* 0x30000024ff457230 */ /* 0x000fe20000004100 */
[----:B------:R-:W0:Y:S02]  /*2060*/  MUFU.EX2 R68, R68 ;  /* 0x0000004400447308 */ /* 0x000e240000000800 */
[----:B0-----:R-:W-:Y:S01]  /*2070*/  FADD.FTZ R26, R68, 1 ;  /* 0x3f800000441a7421 */ /* 0x001fe20000010000 */
[----:B------:R-:W-:-:S04]  /*2080*/  FMUL.FTZ R68, R15, R29 ;  /* 0x0000001d0f447220 */ /* 0x000fc80000410000 */
[----:B------:R-:W-:Y:S01]  /*2090*/  FADD.FTZ R31, R68, R31 ;  /* 0x0000001f441f7221 */ /* 0x000fe20000010000 */
[----:B------:R-:W0:Y:S02]  /*20a0*/  MUFU.RCP R26, R26 ;  /* 0x0000001a001a7308 */ /* 0x000e240000001000 */
[----:B0-----:R-:W-:Y:S01]  /*20b0*/  FMUL.FTZ R18, R33, R26 ;  /* 0x0000001a21127220 */ /* 0x001fe20000410000 */
[----:B------:R-:W-:Y:S01]  /*20c0*/  FADD.FTZ R33, -R26, 1 ;  /* 0x3f8000001a217421 */ /* 0x000fe20000010100 */
[----:B------:R-:W-:Y:S01]  /*20d0*/  FADD.FTZ R26, -R10, R69 ;  /* 0x000000450a1a7221 */ /* 0x000fe20000010100 */
[----:B------:R-:W-:Y:S02]  /*20e0*/  FFMA.FTZ R69, R16, R25, RZ ;  /* 0x0000001910457223 */ /* 0x000fe400000100ff */
[----:B------:R-:W-:-:S04]  /*20f0*/  FFMA.FTZ R33, R20, R33, 1 ;  /* 0x3f80000014217423 */ /* 0x000fc80000010021 */
[----:B------:R-:W-:Y:S01]  /*2100*/  FMUL.FTZ R20, R18, R33 ;  /* 0x0000002112147220 */ /* 0x000fe20000410000 */
[----:B------:R-:W-:Y:S01]  /*2110*/  FMUL.FTZ R18, R26, R11 ;  /* 0x0000000b1a127220 */ /* 0x000fe20000410000 */
[----:B------:R-:W-:Y:S01]  /*2120*/  FADD.FTZ R26, RZ, R25 ;  /* 0x00000019ff1a7221 */ /* 0x000fe20000010000 */
[C---:B------:R-:W-:Y:S01]  /*2130*/  FFMA.FTZ R25, R30.reuse, R29, R69 ;  /* 0x0000001d1e197223 */ /* 0x040fe20000010045 */
[----:B------:R-:W-:Y:S01]  /*2140*/  FFMA.FTZ R30, R30, R68, R17 ;  /* 0x000000441e1e7223 */ /* 0x000fe20000010011 */
[----:B------:R-:W-:Y:S01]  /*2150*/  FFMA.FTZ R33, R15, R18, R13 ;  /* 0x000000120f217223 */ /* 0x000fe2000001000d */
[----:B------:R-:W-:Y:S02]  /*2160*/  HADD2.F32 R17, -RZ, R35.H1_H1 ;  /* 0x30000023ff117230 */ /* 0x000fe40000004100 */
[----:B------:R-:W-:Y:S01]  /*2170*/  FADD.FTZ R26, R26, R29 ;  /* 0x0000001d1a1a7221 */ /* 0x000fe20000010000 */
[----:B------:R-:W-:Y:S02]  /*2180*/  HADD2.F32 R29, -RZ, R55.H0_H0 ;  /* 0x20000037ff1d7230 */ /* 0x000fe40000004100 */
[----:B------:R-:W-:Y:S01]  /*2190*/  FMUL.FTZ R32, R33, -1.4426950216293334961 ;  /* 0xbfb8aa3b21207820 */ /* 0x000fe20000410000 */
[----:B------:R-:W-:Y:S01]  /*21a0*/  FMUL.FTZ R69, R14, R22 ;  /* 0x000000160e457220 */ /* 0x000fe20000410000 */
[----:B------:R-:W-:-:S02]  /*21b0*/  HADD2.F32 R22, -RZ, R56.H0_H0 ;  /* 0x20000038ff167230 */ /* 0x000fc40000004100 */
[----:B------:R-:W-:Y:S02]  /*21c0*/  FFMA.FTZ R28, R19, R20, R28 ;  /* 0x00000014131c7223 */ /* 0x000fe4000001001c */
[----:B------:R-:W0:Y:S02]  /*21d0*/  MUFU.EX2 R32, R32 ;  /* 0x0000002000207308 */ /* 0x000e240000000800 */
[----:B0-----:R-:W-:-:S06]  /*21e0*/  FADD.FTZ R32, R32, 1 ;  /* 0x3f80000020207421 */ /* 0x001fcc0000010000 */
[----:B------:R-:W0:Y:S02]  /*21f0*/  MUFU.RCP R32, R32 ;  /* 0x0000002000207308 */ /* 0x000e240000001000 */
[----:B0-----:R-:W-:Y:S01]  /*2200*/  FMUL.FTZ R16, R17, R32 ;  /* 0x0000002011107220 */ /* 0x001fe20000410000 */
[----:B------:R-:W-:Y:S01]  /*2210*/  FADD.FTZ R17, -R32, 1 ;  /* 0x3f80000020117421 */ /* 0x000fe20000010100 */
[----:B------:R-:W-:-:S03]  /*2220*/  FADD.FTZ R32, -R10, R29 ;  /* 0x0000001d0a207221 */ /* 0x000fc60000010100 */
[----:B------:R-:W-:Y:S01]  /*2230*/  FFMA.FTZ R17, R33, R17, 1 ;  /* 0x3f80000021117423 */ /* 0x000fe20000010011 */
[----:B------:R-:W-:Y:S01]  /*2240*/  FFMA.FTZ R33, R21, R69, R30 ;  /* 0x0000004515217223 */ /* 0x000fe2000001001e */
[----:B------:R-:W-:Y:S02]  /*2250*/  HADD2.F32 R30, -RZ, R55.H1_H1 ;  /* 0x30000037ff1e7230 */ /* 0x000fe40000004100 */
[----:B------:R-:W-:Y:S01]  /*2260*/  FMUL.FTZ R16, R16, R17 ;  /* 0x0000001110107220 */ /* 0x000fe20000410000 */
[----:B------:R-:W-:Y:S02]  /*2270*/  FMUL.FTZ R17, R32, R11 ;  /* 0x0000000b20117220 */ /* 0x000fe40000410000 */
[----:B------:R-:W-:Y:S02]  /*2280*/  FADD.FTZ R30, -R10, R30 ;  /* 0x0000001e0a1e7221 */ /* 0x000fe40000010100 */
        /* <DEDUP_REMOVED lines=10> */
[----:B------:R-:W-:Y:S01]  /*2330*/  FADD.FTZ R30, R31, R69 ;  /* 0x000000451f1e7221 */ /* 0x000fe20000010000 */
[-C--:B------:R-:W-:Y:S01]  /*2340*/  FFMA.FTZ R31, R24, R23.reuse, R25 ;  /* 0x00000017181f7223 */ /* 0x080fe20000010019 */
[C---:B------:R-:W-:Y:S01]  /*2350*/  FMUL.FTZ R69, R15.reuse, R23 ;  /* 0x000000170f457220 */ /* 0x040fe20000410000 */
[----:B------:R-:W-:Y:S01]  /*2360*/  FFMA.FTZ R32, R15, R22, R13 ;  /* 0x000000160f207223 */ /* 0x000fe2000001000d */
[----:B------:R-:W-:Y:S01]  /*2370*/  FFMA.FTZ R28, R17, R21, R28 ;  /* 0x00000015111c7223 */ /* 0x000fe2000001001c */
[----:B------:R-:W-:Y:S01]  /*2380*/  FFMA.FTZ R31, R18, R16, R31 ;  /* 0x00000010121f7223 */ /* 0x000fe2000001001f */
[----:B------:R-:W-:Y:S01]  /*2390*/  FADD.FTZ R30, R69, R30 ;  /* 0x0000001e451e7221 */ /* 0x000fe20000010000 */
[----:B------:R-:W-:-:S06]  /*23a0*/  FMUL.FTZ R29, R32, -1.4426950216293334961 ;  /* 0xbfb8aa3b201d7820 */ /* 0x000fcc0000410000 */
[----:B------:R-:W0:Y:S02]  /*23b0*/  MUFU.EX2 R29, R29 ;  /* 0x0000001d001d7308 */ /* 0x000e240000000800 */
[----:B0-----:R-:W-:Y:S01]  /*23c0*/  FADD.FTZ R68, R29, 1 ;  /* 0x3f8000001d447421 */ /* 0x001fe20000010000 */
[----:B------:R-:W-:Y:S01]  /*23d0*/  FADD.FTZ R29, R26, R23 ;  /* 0x000000171a1d7221 */ /* 0x000fe20000010000 */
[----:B------:R-:W-:Y:S01]  /*23e0*/  FFMA.FTZ R26, R24, R69, R33 ;  /* 0x00000045181a7223 */ /* 0x000fe20000010021 */
[----:B------:R-:W-:Y:S02]  /*23f0*/  HADD2.F32 R23, -RZ, R56.H1_H1 ;  /* 0x30000038ff177230 */ /* 0x000fe40000004100 */
[----:B------:R-:W-:Y:S01]  /*2400*/  FMUL.FTZ R69, R14, R20 ;  /* 0x000000140e457220 */ /* 0x000fe20000410000 */
[----:B------:R-:W0:Y:S03]  /*2410*/  MUFU.RCP R68, R68 ;  /* 0x0000004400447308 */ /* 0x000e260000001000 */
[----:B------:R-:W-:Y:S01]  /*2420*/  FADD.FTZ R30, R30, R69 ;  /* 0x000000451e1e7221 */ /* 0x000fe20000010000 */
[----:B0-----:R-:W-:Y:S01]  /*2430*/  FADD.FTZ R25, -R68, 1 ;  /* 0x3f80000044197421 */ /* 0x001fe20000010100 */
[----:B------:R-:W-:-:S03]  /*2440*/  FMUL.FTZ R23, R23, R68 ;  /* 0x0000004417177220 */ /* 0x000fc60000410000 */
[----:B------:R-:W-:Y:S01]  /*2450*/  FFMA.FTZ R32, R32, R25, 1 ;  /* 0x3f80000020207423 */ /* 0x000fe20000010019 */
[----:B------:R-:W-:-:S03]  /*2460*/  HADD2.F32 R25, -RZ, R57.H0_H0 ;  /* 0x20000039ff197230 */ /* 0x000fc60000004100 */
[----:B------:R-:W-:Y:S02]  /*2470*/  FMUL.FTZ R23, R23, R32 ;  /* 0x0000002017177220 */ /* 0x000fe40000410000 */
[----:B------:R-:W-:Y:S02]  /*2480*/  FADD.FTZ R24, -R10, R25 ;  /* 0x000000190a187221 */ /* 0x000fe40000010100 */
[----:B------:R-:W-:Y:S02]  /*2490*/  FFMA.FTZ R31, R22, R23, R31 ;  /* 0x00000017161f7223 */ /* 0x000fe4000001001f */
[----:B------:R-:W-:Y:S01]  /*24a0*/  FMUL.FTZ R25, R24, R11 ;  /* 0x0000000b18197220 */ /* 0x000fe20000410000 */
[----:B------:R-:W-:Y:S01]  /*24b0*/  FADD.FTZ R24, R27, R20 ;  /* 0x000000141b187221 */ /* 0x000fe20000010000 */
[----:B------:R-:W-:Y:S01]  /*24c0*/  FFMA.FTZ R27, R19, R69, R26 ;  /* 0x00000045131b7223 */ /* 0x000fe2000001001a */
[----:B------:R-:W-:Y:S02]  /*24d0*/  HADD2.F32 R19, -RZ, R58.H0_H0 ;  /* 0x2000003aff137230 */ /* 0x000fe40000004100 */
[----:B------:R-:W-:Y:S01]  /*24e0*/  FFMA.FTZ R33, R14, R25, R12 ;  /* 0x000000190e217223 */ /* 0x000fe2000001000c */
[----:B------:R-:W-:Y:S01]  /*24f0*/  FADD.FTZ R24, R24, R21 ;  /* 0x0000001518187221 */ /* 0x000fe20000010000 */
[----:B------:R-:W-:-:S02]  /*2500*/  FMUL.FTZ R21, R14, R21 ;  /* 0x000000150e157220 */ /* 0x000fc40000410000 */
[----:B------:R-:W-:-:S06]  /*2510*/  FMUL.FTZ R68, R33, -1.4426950216293334961 ;  /* 0xbfb8aa3b21447820 */ /* 0x000fcc0000410000 */
[----:B------:R-:W0:Y:S02]  /*2520*/  MUFU.EX2 R68, R68 ;  /* 0x0000004400447308 */ /* 0x000e240000000800 */
[----:B0-----:R-:W-:Y:S01]  /*2530*/  FADD.FTZ R32, R68, 1 ;  /* 0x3f80000044207421 */ /* 0x001fe20000010000 */
[----:B------:R-:W-:-:S04]  /*2540*/  FMUL.FTZ R68, R15, R16 ;  /* 0x000000100f447220 */ /* 0x000fc80000410000 */
[----:B------:R-:W-:Y:S01]  /*2550*/  FFMA.FTZ R18, R18, R68, R27 ;  /* 0x0000004412127223 */ /* 0x000fe2000001001b */
[----:B------:R-:W0:Y:S01]  /*2560*/  MUFU.RCP R32, R32 ;  /* 0x0000002000207308 */ /* 0x000e220000001000 */
[----:B------:R-:W-:-:S04]  /*2570*/  FADD.FTZ R30, R68, R30 ;  /* 0x0000001e441e7221 */ /* 0x000fc80000010000 */
[----:B------:R-:W-:Y:S01]  /*2580*/  FADD.FTZ R30, R30, R21 ;  /* 0x000000151e1e7221 */ /* 0x000fe20000010000 */
[----:B0-----:R-:W-:Y:S01]  /*2590*/  FADD.FTZ R20, -R32, 1 ;  /* 0x3f80000020147421 */ /* 0x001fe20000010100 */
[----:B------:R-:W-:-:S03]  /*25a0*/  FMUL.FTZ R19, R19, R32 ;  /* 0x0000002013137220 */ /* 0x000fc60000410000 */
[----:B------:R-:W-:Y:S01]  /*25b0*/  FFMA.FTZ R20, R33, R20, 1 ;  /* 0x3f80000021147423 */ /* 0x000fe20000010014 */
[----:B------:R-:W-:-:S03]  /*25c0*/  HADD2.F32 R33, -RZ, R57.H1_H1 ;  /* 0x30000039ff217230 */ /* 0x000fc60000004100 */
[----:B------:R-:W-:Y:S02]  /*25d0*/  FMUL.FTZ R19, R19, R20 ;  /* 0x0000001413137220 */ /* 0x000fe40000410000 */
[----:B------:R-:W-:Y:S02]  /*25e0*/  FADD.FTZ R26, -R10, R33 ;  /* 0x000000210a1a7221 */ /* 0x000fe40000010100 */
[----:B------:R-:W-:Y:S01]  /*25f0*/  FFMA.FTZ R28, R25, R19, R28 ;  /* 0x00000013191c7223 */ /* 0x000fe2000001001c */
[----:B------:R-:W-:Y:S01]  /*2600*/  FADD.FTZ R24, R24, R19 ;  /* 0x0000001318187221 */ /* 0x000fe20000010000 */
[----:B------:R-:W-:Y:S01]  /*2610*/  FMUL.FTZ R20, R26, R11 ;  /* 0x0000000b1a147220 */ /* 0x000fe20000410000 */
[----:B------:R-:W-:Y:S01]  /*2620*/  FADD.FTZ R26, R29, R16 ;  /* 0x000000101d1a7221 */ /* 0x000fe20000010000 */
[----:B------:R-:W-:Y:S02]  /*2630*/  HADD2.F32 R16, -RZ, R58.H1_H1 ;  /* 0x3000003aff107230 */ /* 0x000fe40000004100 */
[----:B------:R-:W-:Y:S01]  /*2640*/  FFMA.FTZ R32, R15, R20, R13 ;  /* 0x000000140f207223 */ /* 0x000fe2000001000d */
[----:B------:R-:W-:-:S03]  /*2650*/  HADD2.F32 R29, -RZ, R59.H0_H0 ;  /* 0x2000003bff1d7230 */ /* 0x000fc60000004100 */
[----:B------:R-:W-:-:S06]  /*2660*/  FMUL.FTZ R69, R32, -1.4426950216293334961 ;  /* 0xbfb8aa3b20457820 */ /* 0x000fcc0000410000 */
[----:B------:R-:W0:Y:S02]  /*2670*/  MUFU.EX2 R69, R69 ;  /* 0x0000004500457308 */ /* 0x000e240000000800 */
[----:B0-----:R-:W-:-:S06]  /*2680*/  FADD.FTZ R33, R69, 1 ;  /* 0x3f80000045217421 */ /* 0x001fcc0000010000 */
[----:B------:R-:W0:Y:S02]  /*2690*/  MUFU.RCP R33, R33 ;  /* 0x0000002100217308 */ /* 0x000e240000001000 */
[----:B0-----:R-:W-:Y:S01]  /*26a0*/  FADD.FTZ R27, -R33, 1 ;  /* 0x3f800000211b7421 */ /* 0x001fe20000010100 */
[----:B------:R-:W-:-:S03]  /*26b0*/  FMUL.FTZ R16, R16, R33 ;  /* 0x0000002110107220 */ /* 0x000fc60000410000 */
[----:B------:R-:W-:Y:S01]  /*26c0*/  FFMA.FTZ R27, R32, R27, 1 ;  /* 0x3f800000201b7423 */ /* 0x000fe2000001001b */
[----:B------:R-:W-:Y:S01]  /*26d0*/  FADD.FTZ R32, -R10, R29 ;  /* 0x0000001d0a207221 */ /* 0x000fe20000010100 */
[----:B------:R-:W-:Y:S01]  /*26e0*/  FFMA.FTZ R29, R17, R21, R18 ;  /* 0x00000015111d7223 */ /* 0x000fe20000010012 */
[----:B------:R-:W-:Y:S02]  /*26f0*/  HADD2.F32 R18, -RZ, R60.H0_H0 ;  /* 0x2000003cff127230 */ /* 0x000fe40000004100 */
[----:B------:R-:W-:Y:S01]  /*2700*/  FMUL.FTZ R16, R16, R27 ;  /* 0x0000001b10107220 */ /* 0x000fe20000410000 */
[----:B------:R-:W-:Y:S01]  /*2710*/  FMUL.FTZ R27, R32, R11 ;  /* 0x0000000b201b7220 */ /* 0x000fe20000410000 */
[----:B------:R-:W-:Y:S02]  /*2720*/  FADD.FTZ R21, R26, R23 ;  /* 0x000000171a157221 */ /* 0x000fe40000010000 */
[----:B------:R-:W-:Y:S01]  /*2730*/  FFMA.FTZ R31, R20, R16, R31 ;  /* 0x00000010141f7223 */ /* 0x000fe2000001001f */
[----:B------:R-:W-:Y:S01]  /*2740*/  FFMA.FTZ R32, R14, R27, R12 ;  /* 0x0000001b0e207223 */ /* 0x000fe2000001000c */
[----:B------:R-:W-:-:S03]  /*2750*/  FADD.FTZ R21, R21, R16 ;  /* 0x0000001015157221 */ /* 0x000fc60000010000 */
[----:B------:R-:W-:-:S06]  /*2760*/  FMUL.FTZ R68, R32, -1.4426950216293334961 ;  /* 0xbfb8aa3b20447820 */ /* 0x000fcc0000410000 */
[----:B------:R-:W0:Y:S02]  /*2770*/  MUFU.EX2 R68, R68 ;  /* 0x0000004400447308 */ /* 0x000e240000000800 */
[----:B0-----:R-:W-:Y:S01]  /*2780*/  FADD.FTZ R33, R68, 1 ;  /* 0x3f80000044217421 */ /* 0x001fe20000010000 */
[----:B------:R-:W-:Y:S01]  /*2790*/  FMUL.FTZ R68, R15, R23 ;  /* 0x000000170f447220 */ /* 0x000fe20000410000 */
[----:B------:R-:W-:-:S03]  /*27a0*/  HADD2.F32 R23, -RZ, R60.H1_H1 ;  /* 0x3000003cff177230 */ /* 0x000fc60000004100 */
[----:B------:R-:W-:Y:S01]  /*27b0*/  FFMA.FTZ R26, R22, R68, R29 ;  /* 0x00000044161a7223 */ /* 0x000fe2000001001d */
[----:B------:R-:W0:Y:S01]  /*27c0*/  MUFU.RCP R33, R33 ;  /* 0x0000002100217308 */ /* 0x000e220000001000 */
[----:B------:R-:W-:Y:S02]  /*27d0*/  HADD2.F32 R29, -RZ, R62.H0_H0 ;  /* 0x2000003eff1d7230 */ /* 0x000fe40000004100 */
[----:B------:R-:W-:-:S03]  /*27e0*/  FADD.FTZ R30, R68, R30 ;  /* 0x0000001e441e7221 */ /* 0x000fc60000010000 */
[----:B------:R-:W-:Y:S01]  /*27f0*/  FADD.FTZ R29, -R10, R29 ;  /* 0x0000001d0a1d7221 */ /* 0x000fe20000010100 */
[----:B0-----:R-:W-:Y:S01]  /*2800*/  FADD.FTZ R69, -R33, 1 ;  /* 0x3f80000021457421 */ /* 0x001fe20000010100 */
[----:B------:R-:W-:-:S03]  /*2810*/  FMUL.FTZ R17, R18, R33 ;  /* 0x0000002112117220 */ /* 0x000fc60000410000 */
[----:B------:R-:W-:Y:S01]  /*2820*/  FFMA.FTZ R32, R32, R69, 1 ;  /* 0x3f80000020207423 */ /* 0x000fe20000010045 */
[----:B------:R-:W-:-:S03]  /*2830*/  HADD2.F32 R69, -RZ, R59.H1_H1 ;  /* 0x3000003bff457230 */ /* 0x000fc60000004100 */
[----:B------:R-:W-:Y:S02]  /*2840*/  FMUL.FTZ R17, R17, R32 ;  /* 0x0000002011117220 */ /* 0x000fe40000410000 */
[----:B------:R-:W-:Y:S02]  /*2850*/  FADD.FTZ R18, -R10, R69 ;  /* 0x000000450a127221 */ /* 0x000fe40000010100 */
[----:B------:R-:W-:Y:S02]  /*2860*/  FFMA.FTZ R28, R27, R17, R28 ;  /* 0x000000111b1c7223 */ /* 0x000fe4000001001c */
        /* <DEDUP_REMOVED lines=9> */
[----:B------:R-:W-:-:S03]  /*2900*/  FMUL.FTZ R33, R14, R19 ;  /* 0x000000130e217220 */ /* 0x000fc60000410000 */
[----:B------:R-:W-:Y:S01]  /*2910*/  FMUL.FTZ R22, R22, R23 ;  /* 0x0000001716167220 */ /* 0x000fe20000410000 */
[----:B------:R-:W-:Y:S01]  /*2920*/  FMUL.FTZ R23, R29, R11 ;  /* 0x0000000b1d177220 */ /* 0x000fe20000410000 */
[----:B------:R-:W-:Y:S01]  /*2930*/  FFMA.FTZ R25, R25, R33, R26 ;  /* 0x0000002119197223 */ /* 0x000fe2000001001a */
[----:B------:R-:W-:Y:S02]  /*2940*/  HADD2.F32 R26, -RZ, R61.H0_H0 ;  /* 0x2000003dff1a7230 */ /* 0x000fe40000004100 */
[----:B------:R-:W-:Y:S01]  /*2950*/  FADD.FTZ R30, R30, R33 ;  /* 0x000000211e1e7221 */ /* 0x000fe20000010000 */
[----:B------:R-:W-:Y:S01]  /*2960*/  FFMA.FTZ R32, R14, R23, R12 ;  /* 0x000000170e207223 */ /* 0x000fe2000001000c */
[----:B------:R-:W-:Y:S01]  /*2970*/  FFMA.FTZ R31, R18, R22, R31 ;  /* 0x00000016121f7223 */ /* 0x000fe2000001001f */
[----:B------:R-:W-:Y:S02]  /*2980*/  FADD.FTZ R21, R21, R22 ;  /* 0x0000001615157221 */ /* 0x000fe40000010000 */
[----:B------:R-:W-:-:S06]  /*2990*/  FMUL.FTZ R68, R32, -1.4426950216293334961 ;  /* 0xbfb8aa3b20447820 */ /* 0x000fcc0000410000 */
[----:B------:R-:W0:Y:S02]  /*29a0*/  MUFU.EX2 R68, R68 ;  /* 0x0000004400447308 */ /* 0x000e240000000800 */
[----:B0-----:R-:W-:Y:S01]  /*29b0*/  FADD.FTZ R29, R68, 1 ;  /* 0x3f800000441d7421 */ /* 0x001fe20000010000 */
[----:B------:R-:W-:-:S04]  /*29c0*/  FMUL.FTZ R68, R15, R16 ;  /* 0x000000100f447220 */ /* 0x000fc80000410000 */
[----:B------:R-:W-:Y:S01]  /*29d0*/  FFMA.FTZ R16, R20, R68, R25 ;  /* 0x0000004414107223 */ /* 0x000fe20000010019 */
[----:B------:R-:W0:Y:S01]  /*29e0*/  MUFU.RCP R29, R29 ;  /* 0x0000001d001d7308 */ /* 0x000e220000001000 */
[----:B------:R-:W-:Y:S02]  /*29f0*/  HADD2.F32 R25, -RZ, R61.H1_H1 ;  /* 0x3000003dff197230 */ /* 0x000fe40000004100 */
[----:B------:R-:W-:Y:S01]  /*2a00*/  FADD.FTZ R68, R68, R30 ;  /* 0x0000001e44447221 */ /* 0x000fe20000010000 */
[----:B------:R-:W-:Y:S01]  /*2a10*/  FADD.FTZ R30, R24, R17 ;  /* 0x00000011181e7221 */ /* 0x000fe20000010000 */
[----:B0-----:R-:W-:Y:S01]  /*2a20*/  FADD.FTZ R69, -R29, 1 ;  /* 0x3f8000001d457421 */ /* 0x001fe20000010100 */
[----:B------:R-:W-:-:S03]  /*2a30*/  FMUL.FTZ R19, R26, R29 ;  /* 0x0000001d1a137220 */ /* 0x000fc60000410000 */
[----:B------:R-:W-:Y:S01]  /*2a40*/  FFMA.FTZ R32, R32, R69, 1 ;  /* 0x3f80000020207423 */ /* 0x000fe20000010045 */
[----:B------:R-:W-:-:S03]  /*2a50*/  HADD2.F32 R69, -RZ, R62.H1_H1 ;  /* 0x3000003eff457230 */ /* 0x000fc60000004100 */
        /* <DEDUP_REMOVED lines=13> */
[----:B------:R-:W-:-:S03]  /*2b30*/  FMUL.FTZ R17, R15, R22 ;  /* 0x000000160f117220 */ /* 0x000fc60000410000 */
[----:B------:R-:W-:Y:S01]  /*2b40*/  FFMA.FTZ R27, R27, R25, R16 ;  /* 0x000000191b1b7223 */ /* 0x000fe20000010010 */
[----:B------:R-:W-:-:S03]  /*2b50*/  FADD.FTZ R68, R68, R25 ;  /* 0x0000001944447221 */ /* 0x000fc60000010000 */
[----:B------:R-:W-:Y:S01]  /*2b60*/  FFMA.FTZ R16, R18, R17, R27 ;  /* 0x0000001112107223 */ /* 0x000fe2000001001b */
[----:B------:R-:W-:Y:S01]  /*2b70*/  FADD.FTZ R68, R17, R68 ;  /* 0x0000004411447221 */ /* 0x000fe20000010000 */
[----:B------:R-:W-:Y:S01]  /*2b80*/  FMUL.FTZ R17, R14, R19 ;  /* 0x000000130e117220 */ /* 0x000fe20000410000 */
[----:B------:R-:W-:-:S03]  /*2b90*/  FADD.FTZ R18, R30, R19 ;  /* 0x000000131e127221 */ /* 0x000fc60000010000 */
[----:B------:R-:W-:Y:S01]  /*2ba0*/  FFMA.FTZ R25, R23, R17, R16 ;  /* 0x0000001117197223 */ /* 0x000fe20000010010 */
[----:B------:R-:W-:Y:S01]  /*2bb0*/  FADD.FTZ R68, R68, R17 ;  /* 0x0000001144447221 */ /* 0x000fe20000010000 */
[-C--:B------:R-:W-:Y:S01]  /*2bc0*/  FMUL.FTZ R17, R15, R20.reuse ;  /* 0x000000140f117220 */ /* 0x080fe20000410000 */
[----:B------:R-:W-:Y:S01]  /*2bd0*/  FFMA.FTZ R16, R23, R19, R28 ;  /* 0x0000001317107223 */ /* 0x000fe2000001001c */
[----:B------:R-:W-:Y:S02]  /*2be0*/  FADD.FTZ R19, R21, R20 ;  /* 0x0000001415137221 */ /* 0x000fe40000010000 */
[C---:B------:R-:W-:Y:S01]  /*2bf0*/  FFMA.FTZ R25, R26.reuse, R17, R25 ;  /* 0x000000111a197223 */ /* 0x040fe20000010019 */
[----:B------:R-:W-:Y:S01]  /*2c00*/  FADD.FTZ R24, R17, R68 ;  /* 0x0000004411187221 */ /* 0x000fe20000010000 */
[----:B------:R-:W-:-:S07]  /*2c10*/  FFMA.FTZ R17, R26, R20, R31 ;  /* 0x000000141a117223 */ /* 0x000fce000001001f */
.L_x_697:
        /* <DEDUP_REMOVED lines=35> */
.L_x_699:
[----:B------:R-:W-:Y:S05]  /*2e50*/  BSYNC.RECONVERGENT B0 ;  /* 0x0000000000007941 */ /* 0x000fea0003800200 */
.L_x_698:
[----:B------:R-:W-:Y:S06]  /*2e60*/  BAR.SYNC.DEFER_BLOCKING 0x0 ;  /* 0x0000000000007b1d */ /* 0x000fec0000010000 */
[----:B------:R-:W-:Y:S04]  /*2e70*/  BSSY.RECONVERGENT B0, `(.L_x_700) ;  /* 0x0000026000007945 */ /* 0x000fe80003800200 */
[----:B------:R-:W-:Y:S05]  /*2e80*/  @P3 BRA `(.L_x_701) ;  /* 0x0000000000903947 */ /* 0x000fea0003800000 */
[----:B------:R-:W4:Y:S01]  /*2e90*/  S2UR UR7, SR_CgaCtaId ;  /* 0x00000000000779c3 */ /* 0x000f220000008800 */
[----:B------:R-:W-:Y:S02]  /*2ea0*/  UMOV UR6, 0x400 ;  /* 0x0000040000067882 */ /* 0x000fe40000000000 */
[----:B----4-:R-:W-:-:S09]  /*2eb0*/  ULEA UR6, UR7, UR6, 0x18 ;  /* 0x0000000607067291 */ /* 0x010fd2000f8ec0ff */
[----:B------:R-:W4:Y:S04]  /*2ec0*/  LDS.64 R28, [UR6+0x18] ;  /* 0x00001806ff1c7984 */ /* 0x000f280008000a00 */
[----:B-12---:R-:W1:Y:S04]  /*2ed0*/  LDS.128 R20, [UR6+0x20] ;  /* 0x00002006ff147984 */ /* 0x006e680008000c00 */
[----:B------:R-:W2:Y:S01]  /*2ee0*/  LDS.128 R24, [UR6+0x30] ;  /* 0x00003006ff187984 */ /* 0x000ea20008000c00 */
[----:B----4-:R-:W-:Y:S01]  /*2ef0*/  FADD.FTZ R31, R32, R28 ;  /* 0x0000001c201f7221 */ /* 0x010fe20000010000 */
[----:B------:R-:W-:-:S03]  /*2f00*/  FADD.FTZ R28, R33, R29 ;  /* 0x0000001d211c7221 */ /* 0x000fc60000010000 */
[----:B-1----:R-:W-:Y:S01]  /*2f10*/  FADD.FTZ R31, R31, R20 ;  /* 0x000000141f1f7221 */ /* 0x002fe20000010000 */
[----:B------:R-:W-:-:S03]  /*2f20*/  FADD.FTZ R20, R28, R21 ;  /* 0x000000151c147221 */ /* 0x000fc60000010000 */
[----:B------:R-:W-:Y:S01]  /*2f30*/  FADD.FTZ R21, R31, R22 ;  /* 0x000000161f157221 */ /* 0x000fe20000010000 */
[----:B0--3--:R-:W-:Y:S01]  /*2f40*/  FADD.FTZ R32, R20, R23 ;  /* 0x0000001714207221 */ /* 0x009fe20000010000 */
[----:B------:R-:W0:Y:S02]  /*2f50*/  LDS.128 R28, [UR6+0x40] ;  /* 0x00004006ff1c7984 */ /* 0x000e240008000c00 */
[----:B--2---:R-:W-:Y:S01]  /*2f60*/  FADD.FTZ R33, R21, R24 ;  /* 0x0000001815217221 */ /* 0x004fe20000010000 */
[----:B------:R-:W-:Y:S01]  /*2f70*/  FADD.FTZ R32, R32, R25 ;  /* 0x0000001920207221 */ /* 0x000fe20000010000 */
[----:B------:R-:W1:Y:S02]  /*2f80*/  LDS.128 R20, [UR6+0x50] ;  /* 0x00005006ff147984 */ /* 0x000e640008000c00 */
[----:B------:R-:W-:Y:S01]  /*2f90*/  FADD.FTZ R33, R33, R26 ;  /* 0x0000001a21217221 */ /* 0x000fe20000010000 */
[----:B------:R-:W-:Y:S02]  /*2fa0*/  FADD.FTZ R32, R32, R27 ;  /* 0x0000001b20207221 */ /* 0x000fe40000010000 */
[----:B------:R-:W2:Y:S01]  /*2fb0*/  LDS.128 R24, [UR6+0x60] ;  /* 0x00006006ff187984 */ /* 0x000ea20008000c00 */
        /* <DEDUP_REMOVED lines=9> */
[----:B--2---:R-:W-:Y:S01]  /*3050*/  FADD.FTZ R33, R33, R24 ;  /* 0x0000001821217221 */ /* 0x004fe20000010000 */
[----:B------:R-:W-:-:S03]  /*3060*/  FADD.FTZ R32, R32, R25 ;  /* 0x0000001920207221 */ /* 0x000fc60000010000 */
[----:B------:R-:W-:Y:S01]  /*3070*/  FADD.FTZ R33, R33, R26 ;  /* 0x0000001a21217221 */ /* 0x000fe20000010000 */
[----:B------:R-:W-:-:S03]  /*3080*/  FADD.FTZ R32, R32, R27 ;  /* 0x0000001b20207221 */ /* 0x000fc60000010000 */
[----:B0-----:R-:W-:Y:S01]  /*3090*/  FADD.FTZ R33, R33, R28 ;  /* 0x0000001c21217221 */ /* 0x001fe20000010000 */
[----:B------:R-:W-:-:S03]  /*30a0*/  FADD.FTZ R20, R32, R29 ;  /* 0x0000001d20147221 */ /* 0x000fc60000010000 */
[----:B------:R-:W-:Y:S01]  /*30b0*/  FADD.FTZ R32, R33, R30 ;  /* 0x0000001e21207221 */ /* 0x000fe20000010000 */
[----:B------:R-:W-:-:S07]  /*30c0*/  FADD.FTZ R33, R20, R31 ;  /* 0x0000001f14217221 */ /* 0x000fce0000010000 */
.L_x_701:
[----:B------:R-:W-:Y:S05]  /*30d0*/  BSYNC.RECONVERGENT B0 ;  /* 0x0000000000007941 */ /* 0x000fea0003800200 */
.L_x_700:
[----:B------:R-:W-:Y:S06]  /*30e0*/  BAR.SYNC.DEFER_BLOCKING 0x0 ;  /* 0x0000000000007b1d */ /* 0x000fec0000010000 */
[----:B------:R-:W-:Y:S04]  /*30f0*/  BSSY.RECONVERGENT B0, `(.L_x_702) ;  /* 0x000009d000007945 */ /* 0x000fe80003800200 */
[----:B------:R-:W-:Y:S05]  /*3100*/  @P1 BRA `(.L_x_703) ;  /* 0x00000008006c1947 */ /* 0x000fea0003800000 */
[----:B-12---:R-:W1:Y:S04]  /*3110*/  LDS.128 R20, [R52+0xe0] ;  /* 0x0000e00034147984 */ /* 0x006e680000000c00 */
        /* <DEDUP_REMOVED lines=135> */
[----:B------:R-:W-:Y:S02]  /*3990*/  FADD.FTZ R30, R30, R27 ;  /* 0x0000001b1e1e7221 */ /* 0x000fe40000010000 */
[----:B------:R-:W-:Y:S01]  /*39a0*/  LDS.128 R24, [R52+0x1b20] ;  /* 0x001b200034187984 */ /* 0x000fe20000000c00 */
[----:B-1----:R-:W-:Y:S01]  /*39b0*/  FADD.FTZ R69, R69, R20 ;  /* 0x0000001445457221 */ /* 0x002fe20000010000 */
[----:B------:R-:W-:Y:S01]  /*39c0*/  FADD.FTZ R28, R28, R21 ;  /* 0x000000151c1c7221 */ /* 0x000fe20000010000 */
[----:B------:R-:W-:Y:S01]  /*39d0*/  FADD.FTZ R29, R29, R22 ;  /* 0x000000161d1d7221 */ /* 0x000fe20000010000 */
[----:B------:R-:W-:Y:S01]  /*39e0*/  FADD.FTZ R30, R30, R23 ;  /* 0x000000171e1e7221 */ /* 0x000fe20000010000 */
[----:B------:R-:W-:Y:S01]  /*39f0*/  FADD.FTZ R69, R69, R16 ;  /* 0x0000001045457221 */ /* 0x000fe20000010000 */
[----:B------:R-:W1:Y:S01]  /*3a00*/  LDS.128 R20, [R52+0x1a40] ;  /* 0x001a400034147984 */ /* 0x000e620000000c00 */
        /* <DEDUP_REMOVED lines=11> */
.L_x_703:
[----:B------:R-:W-:Y:S05]  /*3ac0*/  BSYNC.RECONVERGENT B0 ;  /* 0x0000000000007941 */ /* 0x000fea0003800200 */
.L_x_702:
[----:B------:R-:W-:Y:S04]  /*3ad0*/  BSSY.RECONVERGENT B0, `(.L_x_704) ;  /* 0x000001d000007945 */ /* 0x000fe80003800200 */
[----:B------:R-:W-:Y:S05]  /*3ae0*/  @P1 BRA `(.L_x_705) ;  /* 0x00000000006c1947 */ /* 0x000fea0003800000 */
[----:B------:R-:W1:Y:S01]  /*3af0*/  LDC.64 R20, c[0x0][0x3f8] ;  /* 0x0000fe00ff147b82 */ /* 0x000e620000000a00 */
[----:B------:R-:W-:-:S07]  /*3b00*/  IMAD R63, R63, 0xe, R34 ;  /* 0x0000000e3f3f7824 */ /* 0x000fce00078e0222 */
[----:B------:R-:W4:Y:S01]  /*3b10*/  LDC.64 R26, c[0x0][0x3d8] ;  /* 0x0000f600ff1a7b82 */ /* 0x000f220000000a00 */
[----:B-12---:R-:W-:Y:S01]  /*3b20*/  IMAD.WIDE.U32 R22, R20, 0x3, RZ ;  /* 0x0000000314167825 */ /* 0x006fe200078e00ff */
[----:B------:R-:W-:-:S04]  /*3b30*/  LEA R29, R21, R21, 0x1 ;  /* 0x00000015151d7211 */ /* 0x000fc800078e08ff */
[----:B------:R-:W-:Y:S01]  /*3b40*/  IADD3 R29, PT, PT, R23, R29, RZ ;  /* 0x0000001d171d7210 */ /* 0x000fe20007ffe0ff */
[----:B----4-:R-:W-:-:S03]  /*3b50*/  IMAD.WIDE R26, R63, 0x4, R26 ;  /* 0x000000043f1a7825 */ /* 0x010fc600078e021a */
        /* <DEDUP_REMOVED lines=20> */
.L_x_705:
[----:B------:R-:W-:Y:S05]  /*3ca0*/  BSYNC.RECONVERGENT B0 ;  /* 0x0000000000007941 */ /* 0x000fea0003800200 */
.L_x_704:
[----:B------:R-:W-:Y:S05]  /*3cb0*/  @!P4 BRA `(.L_x_706) ;  /* 0x000000080094c947 */ /* 0x000fea0003800000 */
[----:B------:R-:W5:Y:S01]  /*3cc0*/  LDC.64 R30, c[0x0][0x3d0] ;  /* 0x0000f400ff1e7b82 */ /* 0x000f620000000a00 */
[----:B----4-:R-:W-:Y:S02]  /*3cd0*/  LOP3.LUT R16, R44, 0x1, RZ, 0xc0, !PT ;  /* 0x000000012c107812 */ /* 0x010fe400078ec0ff */
[----:B------:R-:W-:-:S03]  /*3ce0*/  ISETP.GE.U32.AND P4, PT, R4, 0x8, PT ;  /* 0x000000080400780c */ /* 0x000fc60003f86070 */
[----:B------:R-:W-:-:S04]  /*3cf0*/  IMAD R19, R16, R3, RZ ;  /* 0x0000000310137224 */ /* 0x000fc800078e02ff */
[----:B------:R-:W-:-:S05]  /*3d00*/  IMAD R16, R19, R4, RZ ;  /* 0x0000000413107224 */ /* 0x000fca00078e02ff */
[----:B------:R-:W-:-:S05]  /*3d10*/  SHF.L.U32 R17, R16, 0x1, RZ ;  /* 0x0000000110117819 */ /* 0x000fca00000006ff */
[----:B-----5:R-:W-:Y:S01]  /*3d20*/  IMAD.WIDE R30, R17, 0x4, R30 ;  /* 0x00000004111e7825 */ /* 0x020fe200078e021e */
[----:B------:R-:W-:Y:S06]  /*3d30*/  @P3 BRA `(.L_x_707) ;  /* 0x0000000000503947 */ /* 0x000fec0003800000 */
[----:B------:R-:W4:Y:S01]  /*3d40*/  LDC.64 R16, c[0x0][0x3c8] ;  /* 0x0000f200ff107b82 */ /* 0x000f220000000a00 */
[----:B------:R-:W-:Y:S01]  /*3d50*/  LOP3.LUT P1, R20, R44, 0x2, RZ, 0xc0, !PT ;  /* 0x000000022c147812 */ /* 0x000fe2000782c0ff */
[----:B------:R-:W-:Y:S01]  /*3d60*/  IMAD R21, R3, UR10, R0 ;  /* 0x0000000a03157c24 */ /* 0x000fe2000f8e0200 */
[----:B------:R-:W-:Y:S02]  /*3d70*/  IADD3 R19, PT, PT, R19, R0, RZ ;  /* 0x0000000013137210 */ /* 0x000fe40007ffe0ff */
[----:B-1----:R-:W-:-:S04]  /*3d80*/  SEL R23, R4, RZ, !P1 ;  /* 0x000000ff04177207 */ /* 0x002fc80004800000 */
[----:B------:R-:W-:Y:S01]  /*3d90*/  ISETP.NE.AND P1, PT, R23, -0x1, PT ;  /* 0xffffffff1700780c */ /* 0x000fe20003f25270 */
[----:B----4-:R-:W-:-:S04]  /*3da0*/  IMAD.WIDE.U32 R16, R19, 0x4, R16 ;  /* 0x0000000413107825 */ /* 0x010fc800078e0010 */
        /* <DEDUP_REMOVED lines=8> */
.L_x_708:
[----:B----4-:R-:W4:Y:S04]  /*3e30*/  LDG.E.STRONG.GPU R18, desc[UR8][R16.64] ;  /* 0x0000000810127981 */ /* 0x010f28000c1ef900 */
[----:B----4-:R-:W-:Y:S01]  /*3e40*/  CCTL.IVALL ;  /* 0x00000000ff00798f */ /* 0x010fe20002000000 */
[----:B------:R-:W-:Y:S05]  /*3e50*/  YIELD ;  /* 0x0000000000007946 */ /* 0x000fea0003800000 */
[----:B------:R-:W-:-:S13]  /*3e60*/  ISETP.NE.AND P1, PT, R18, R23, PT ;  /* 0x000000171200720c */ /* 0x000fda0003f25270 */
[----:B------:R-:W-:Y:S05]  /*3e70*/  @P1 BRA `(.L_x_708) ;  /* 0xfffffffc00ec1947 */ /* 0x000fea000383ffff */
.L_x_707:
[----:B------:R-:W-:Y:S05]  /*3e80*/  WARPSYNC.ALL ;  /* 0x0000000000007948 */ /* 0x000fea0003800000 */
[----:B------:R-:W-:Y:S01]  /*3e90*/  BAR.SYNC.DEFER_BLOCKING 0x0 ;  /* 0x0000000000007b1d */ /* 0x000fe20000010000 */
[----:B--2---:R-:W-:-:S05]  /*3ea0*/  HFMA2 R22, -RZ, RZ, 0, 0 ;  /* 0x00000000ff167431 */ /* 0x004fca00000001ff */
        /* <DEDUP_REMOVED lines=8> */
[----:B-1----:R-:W-:Y:S01]  /*3f30*/  MOV R23, RZ ;  /* 0x000000ff00177202 */ /* 0x002fe20000000f00 */
[----:B------:R-:W-:Y:S01]  /*3f40*/  UIADD3 UR6, UPT, UPT, -UR10, URZ, URZ ;  /* 0x000000ff0a067290 */ /* 0x000fe2000fffe1ff */
[----:B----4-:R-:W-:Y:S02]  /*3f50*/  MOV R21, R0 ;  /* 0x0000000000157202 */ /* 0x010fe40000000f00 */
[----:B------:R-:W-:-:S09]  /*3f60*/  LOP3.LUT R22, R4, 0x7ffffff8, RZ, 0xc0, !PT ;  /* 0x7ffffff804167812 */ /* 0x000fd200078ec0ff */
.L_x_710:
[----:B------:R-:W-:Y:S02]  /*3f70*/  ISETP.EQ.OR P4, PT, RZ, UR6, P3 ;  /* 0x00000006ff007c0c */ /* 0x000fe40009f82670 */
[----:B------:R-:W-:-:S04]  /*3f80*/  IADD3 R16, PT, PT, R23, 0x1, RZ ;  /* 0x0000000117107810 */ /* 0x000fc80007ffe0ff */
[----:B------:R-:W-:-:S07]  /*3f90*/  ISETP.EQ.OR P5, PT, R16, UR10, P3 ;  /* 0x0000000a10007c0c */ /* 0x000fce0009fa2670 */
[----:B------:R-:W-:-:S06]  /*3fa0*/  @!P4 IMAD.WIDE.U32 R16, R21, 0x8, R30 ;  /* 0x000000081510c825 */ /* 0x000fcc00078e001e */
[----:B------:R-:W0:Y:S01]  /*3fb0*/  @!P4 LDG.E.64 R16, desc[UR8][R16.64] ;  /* 0x000000081010c981 */ /* 0x000e22000c1e1b00 */
[----:B------:R-:W-:-:S06]  /*3fc0*/  @!P5 IMAD.WIDE.U32 R18, R24, 0x8, R30 ;  /* 0x000000081812d825 */ /* 0x000fcc00078e001e */
[----:B------:R-:W2:Y:S01]  /*3fd0*/  @!P5 LDG.E.64 R18, desc[UR8][R18.64] ;  /* 0x000000081212d981 */ /* 0x000ea2000c1e1b00 */
[----:B------:R-:W-:-:S04]  /*3fe0*/  IADD3 R63, PT, PT, R23, 0x2, RZ ;  /* 0x00000002173f7810 */ /* 0x000fc80007ffe0ff */
[----:B------:R-:W-:Y:S02]  /*3ff0*/  ISETP.EQ.OR P1, PT, R63, UR10, P3 ;  /* 0x0000000a3f007c0c */ /* 0x000fe40009f22670 */
[----:B------:R-:W-:Y:S01]  /*4000*/  IADD3 R63, PT, PT, R23, 0x3, RZ ;  /* 0x00000003173f7810 */ /* 0x000fe20007ffe0ff */
[----:B0--3--:R-:W-:Y:S01]  /*4010*/  @!P4 FADD.FTZ R32, R32, R16 ;  /* 0x000000102020c221 */ /* 0x009fe20000010000 */
[----:B------:R-:W-:Y:S02]  /*4020*/  @!P4 FADD.FTZ R33, R33, R17 ;  /* 0x000000112121c221 */ /* 0x000fe40000010000 */
[----:B------:R-:W-:-:S07]  /*4030*/  ISETP.EQ.OR P4, PT, R63, UR10, P3 ;  /* 0x0000000a3f007c0c */ /* 0x000fce0009f82670 */
[----:B------:R-:W-:-:S04]  /*4040*/  @!P1 IMAD.WIDE.U32 R16, R28, 0x8, R30 ;  /* 0x000000081c109825 */ /* 0x000fc800078e001e */
[----:B--2---:R-:W-:Y:S02]  /*4050*/  @!P5 FADD.FTZ R32, R32, R18 ;  /* 0x000000122020d221 */ /* 0x004fe40000010000 */
[----:B------:R-:W2:Y:S01]  /*4060*/  @!P1 LDG.E.64 R16, desc[UR8][R16.64] ;  /* 0x0000000810109981 */ /* 0x000ea2000c1e1b00 */
[----:B------:R-:W-:Y:S01]  /*4070*/  @!P5 FADD.FTZ R33, R33, R19 ;  /* 0x000000132121d221 */ /* 0x000fe20000010000 */
[----:B------:R-:W-:-:S06]  /*4080*/  @!P4 IMAD.WIDE.U32 R18, R29, 0x8, R30 ;  /* 0x000000081d12c825 */ /* 0x000fcc00078e001e */
[----:B------:R-:W3:Y:S01]  /*4090*/  @!P4 LDG.E.64 R18, desc[UR8][R18.64] ;  /* 0x000000081212c981 */ /* 0x000ee2000c1e1b00 */
[----:B------:R-:W-:-:S04]  /*40a0*/  IADD3 R63, PT, PT, R23, 0x4, RZ ;  /* 0x00000004173f7810 */ /* 0x000fc80007ffe0ff */
[----:B------:R-:W-:Y:S02]  /*40b0*/  ISETP.EQ.OR P5, PT, R63, UR10, P3 ;  /* 0x0000000a3f007c0c */ /* 0x000fe40009fa2670 */
[----:B------:R-:W-:Y:S01]  /*40c0*/  IADD3 R63, PT, PT, R23, 0x5, RZ ;  /* 0x00000005173f7810 */ /* 0x000fe20007ffe0ff */
[----:B--2---:R-:W-:Y:S01]  /*40d0*/  @!P1 FADD.FTZ R32, R32, R16 ;  /* 0x0000001020209221 */ /* 0x004fe20000010000 */
[----:B------:R-:W-:Y:S02]  /*40e0*/  @!P1 FADD.FTZ R33, R33, R17 ;  /* 0x0000001121219221 */ /* 0x000fe40000010000 */
[----:B------:R-:W-:-:S07]  /*40f0*/  ISETP.EQ.OR P1, PT, R63, UR10, P3 ;  /* 0x0000000a3f007c0c */ /* 0x000fce0009f22670 */
[----:B------:R-:W-:-:S06]  /*4100*/  @!P5 IMAD.WIDE.U32 R16, R26, 0x8, R30 ;  /* 0x000000081a10d825 */ /* 0x000fcc00078e001e */
[----:B------:R-:W2:Y:S01]  /*4110*/  @!P5 LDG.E.64 R16, desc[UR8][R16.64] ;  /* 0x000000081010d981 */ /* 0x000ea2000c1e1b00 */
[----:B---3--:R-:W-:Y:S01]  /*4120*/  @!P4 FADD.FTZ R32, R32, R18 ;  /* 0x000000122020c221 */ /* 0x008fe20000010000 */
[----:B------:R-:W-:Y:S01]  /*4130*/  @!P4 FADD.FTZ R33, R33, R19 ;  /* 0x000000132121c221 */ /* 0x000fe20000010000 */
[----:B------:R-:W-:-:S06]  /*4140*/  @!P1 IMAD.WIDE.U32 R18, R25, 0x8, R30 ;  /* 0x0000000819129825 */ /* 0x000fcc00078e001e */
[----:B------:R-:W3:Y:S01]  /*4150*/  @!P1 LDG.E.64 R18, desc[UR8][R18.64] ;  /* 0x0000000812129981 */ /* 0x000ee2000c1e1b00 */
[----:B------:R-:W-:-:S04]  /*4160*/  IADD3 R63, PT, PT, R23, 0x6, RZ ;  /* 0x00000006173f7810 */ /* 0x000fc80007ffe0ff */
[----:B------:R-:W-:Y:S02]  /*4170*/  ISETP.EQ.OR P4, PT, R63, UR10, P3 ;  /* 0x0000000a3f007c0c */ /* 0x000fe40009f82670 */
[----:B------:R-:W-:-:S04]  /*4180*/  IADD3 R63, PT, PT, R23, 0x7, RZ ;  /* 0x00000007173f7810 */ /* 0x000fc80007ffe0ff */
[----:B------:R-:W-:Y:S01]  /*4190*/  ISETP.EQ.OR P6, PT, R63, UR10, P3 ;  /* 0x0000000a3f007c0c */ /* 0x000fe20009fc2670 */
[----:B--2---:R-:W-:Y:S01]  /*41a0*/  @!P5 FADD.FTZ R32, R32, R16 ;  /* 0x000000102020d221 */ /* 0x004fe20000010000 */
[----:B------:R-:W-:-:S05]  /*41b0*/  @!P5 FADD.FTZ R33, R33, R17 ;  /* 0x000000112121d221 */ /* 0x000fca0000010000 */
[----:B------:R-:W-:-:S06]  /*41c0*/  @!P4 IMAD.WIDE.U32 R16, R27, 0x8, R30 ;  /* 0x000000081b10c825 */ /* 0x000fcc00078e001e */
[----:B------:R-:W2:Y:S01]  /*41d0*/  @!P4 LDG.E.64 R16, desc[UR8][R16.64] ;  /* 0x000000081010c981 */ /* 0x000ea2000c1e1b00 */
[----:B---3--:R-:W-:Y:S01]  /*41e0*/  @!P1 FADD.FTZ R32, R32, R18 ;  /* 0x0000001220209221 */ /* 0x008fe20000010000 */
[----:B------:R-:W-:Y:S01]  /*41f0*/  @!P1 FADD.FTZ R33, R33, R19 ;  /* 0x0000001321219221 */ /* 0x000fe20000010000 */
[----:B------:R-:W-:-:S06]  /*4200*/  @!P6 IMAD.WIDE.U32 R18, R20, 0x8, R30 ;  /* 0x000000081412e825 */ /* 0x000fcc00078e001e */
[----:B------:R-:W3:Y:S01]  /*4210*/  @!P6 LDG.E.64 R18, desc[UR8][R18.64] ;  /* 0x000000081212e981 */ /* 0x000ee2000c1e1b00 */
[----:B------:R-:W-:-:S04]  /*4220*/  IADD3 R23, PT, PT, R23, 0x8, RZ ;  /* 0x0000000817177810 */ /* 0x000fc80007ffe0ff */
[----:B------:R-:W-:Y:S01]  /*4230*/  ISETP.NE.AND P1, PT, R23, R22, PT ;  /* 0x000000161700720c */ /* 0x000fe20003f25270 */
        /* <DEDUP_REMOVED lines=10> */
[----:B------:R-:W-:-:S03]  /*42e0*/  @!P4 FADD.FTZ R33, R33, R17 ;  /* 0x000000112121c221 */ /* 0x000fc60000010000 */
[----:B---3--:R-:W-:Y:S01]  /*42f0*/  @!P6 FADD.FTZ R32, R32, R18 ;  /* 0x000000122020e221 */ /* 0x008fe20000010000 */
[----:B------:R-:W-:Y:S01]  /*4300*/  @!P6 FADD.FTZ R33, R33, R19 ;  /* 0x000000132121e221 */ /* 0x000fe20000010000 */
[----:B------:R-:W-:Y:S06]  /*4310*/  @P1 BRA `(.L_x_710) ;  /* 0xfffffffc00141947 */ /* 0x000fec000383ffff */
.L_x_709:
[----:B----4-:R-:W-:-:S04]  /*4320*/  LOP3.LUT R16, R4, 0x7, RZ, 0xc0, !PT ;  /* 0x0000000704107812 */ /* 0x010fc800078ec0ff */
[----:B------:R-:W-:-:S13]  /*4330*/  ISETP.NE.AND P1, PT, R16, RZ, PT ;  /* 0x000000ff1000720c */ /* 0x000fda0003f25270 */
[----:B------:R-:W-:Y:S05]  /*4340*/  @!P1 BRA `(.L_x_706) ;  /* 0x0000000000f09947 */ /* 0x000fea0003800000 */
[----:B------:R-:W-:Y:S02]  /*4350*/  IADD3 R16, PT, PT, R16, -0x1, RZ ;  /* 0xffffffff10107810 */ /* 0x000fe40007ffe0ff */
[----:B-1----:R-:W-:Y:S02]  /*4360*/  LOP3.LUT P1, R23, R4, 0x3, RZ, 0xc0, !PT ;  /* 0x0000000304177812 */ /* 0x002fe4000782c0ff */
        /* <DEDUP_REMOVED lines=30> */
.L_x_711:
        /* <DEDUP_REMOVED lines=18> */
.L_x_712:
        /* <DEDUP_REMOVED lines=9> */
.L_x_713:
[----:B------:R-:W-:Y:S05]  /*4700*/  BSYNC.RECONVERGENT B0 ;  /* 0x0000000000007941 */ /* 0x000fea0003800200 */
.L_x_706:
[----:B------:R-:W5:Y:S01]  /*4710*/  S2UR UR7, SR_CgaCtaId ;  /* 0x00000000000779c3 */ /* 0x000f620000008800 */
[----:B------:R-:W-:Y:S01]  /*4720*/  UMOV UR6, 0x400 ;  /* 0x0000040000067882 */ /* 0x000fe20000000000 */
[----:B------:R-:W0:Y:S01]  /*4730*/  LDCU.64 UR14, c[0x0][0x400] ;  /* 0x00008000ff0e77ac */ /* 0x000e220008000a00 */
[----:B----4-:R-:W-:Y:S02]  /*4740*/  HADD2.F32 R25, -RZ, R42.H0_H0 ;  /* 0x2000002aff197230 */ /* 0x010fe40000004100 */
[----:B--2---:R-:W-:Y:S02]  /*4750*/  HADD2.F32 R22, -RZ, R38.H1_H1 ;  /* 0x30000026ff167230 */ /* 0x004fe40000004100 */
[----:B------:R-:W-:Y:S02]  /*4760*/  HADD2.F32 R20, -RZ, R40.H0_H0 ;  /* 0x20000028ff147230 */ /* 0x000fe40000004100 */
[----:B------:R-:W-:Y:S02]  /*4770*/  HADD2.F32 R27, -RZ, R55.H0_H0 ;  /* 0x20000037ff1b7230 */ /* 0x000fe40000004100 */
[----:B-1----:R-:W-:-:S02]  /*4780*/  HADD2.F32 R23, -RZ, R57.H0_H0 ;  /* 0x20000039ff177230 */ /* 0x002fc40000004100 */
[----:B------:R-:W-:Y:S02]  /*4790*/  HADD2.F32 R21, -RZ, R59.H0_H0 ;  /* 0x2000003bff157230 */ /* 0x000fe40000004100 */
[C---:B------:R-:W-:Y:S01]  /*47a0*/  FADD.FTZ R27, -R10.reuse, R27 ;  /* 0x0000001b0a1b7221 */ /* 0x040fe20000010100 */
[----:B------:R-:W-:Y:S02]  /*47b0*/  HADD2.F32 R69, -RZ, R42.H1_H1 ;  /* 0x3000002aff457230 */ /* 0x000fe40000004100 */
[C---:B------:R-:W-:Y:S01]  /*47c0*/  FADD.FTZ R42, -R10.reuse, R25 ;  /* 0x000000190a2a7221 */ /* 0x040fe20000010100 */
[----:B------:R-:W-:Y:S02]  /*47d0*/  HADD2.F32 R40, -RZ, R40.H1_H1 ;  /* 0x30000028ff287230 */ /* 0x000fe40000004100 */
[C---:B------:R-:W-:Y:S01]  /*47e0*/  FADD.FTZ R25, -R10.reuse, R22 ;  /* 0x000000160a197221 */ /* 0x040fe20000010100 */
[----:B------:R-:W-:Y:S02]  /*47f0*/  HADD2.F32 R30, -RZ, R38.H0_H0 ;  /* 0x20000026ff1e7230 */ /* 0x000fe40000004100 */
[----:B------:R-:W-:Y:S01]  /*4800*/  FADD.FTZ R38, -R10, R20 ;  /* 0x000000140a267221 */ /* 0x000fe20000010100 */
[----:B------:R-:W-:-:S02]  /*4810*/  HADD2.F32 R29, -RZ, R36.H0_H0 ;  /* 0x20000024ff1d7230 */ /* 0x000fc40000004100 */
[C---:B------:R-:W-:Y:S01]  /*4820*/  FADD.FTZ R24, -R10.reuse, R23 ;  /* 0x000000170a187221 */ /* 0x040fe20000010100 */
[----:B------:R-:W-:Y:S01]  /*4830*/  HADD2.F32 R63, -RZ, R36.H1_H1 ;  /* 0x30000024ff3f7230 */ /* 0x000fe20000004100 */
[----:B-----5:R-:W-:Y:S01]  /*4840*/  ULEA UR6, UR7, UR6, 0x18 ;  /* 0x0000000607067291 */ /* 0x020fe2000f8ec0ff */
[----:B------:R-:W-:Y:S02]  /*4850*/  HADD2.F32 R55, -RZ, R55.H1_H1 ;  /* 0x30000037ff377230 */ /* 0x000fe40000004100 */
[C---:B------:R-:W-:Y:S01]  /*4860*/  FADD.FTZ R22, -R10.reuse, R21 ;  /* 0x000000150a167221 */ /* 0x040fe20000010100 */
[----:B------:R-:W-:Y:S02]  /*4870*/  HADD2.F32 R57, -RZ, R57.H1_H1 ;  /* 0x30000039ff397230 */ /* 0x000fe40000004100 */
[C---:B------:R-:W-:Y:S01]  /*4880*/  FADD.FTZ R18, -R10.reuse, R69 ;  /* 0x000000450a127221 */ /* 0x040fe20000010100 */
[----:B------:R-:W-:Y:S02]  /*4890*/  HADD2.F32 R59, -RZ, R59.H1_H1 ;  /* 0x3000003bff3b7230 */ /* 0x000fe40000004100 */
[----:B------:R-:W-:Y:S01]  /*48a0*/  FADD.FTZ R36, -R10, R40 ;  /* 0x000000280a247221 */ /* 0x000fe20000010100 */
[----:B------:R-:W-:-:S02]  /*48b0*/  HADD2.F32 R19, -RZ, R62.H0_H0 ;  /* 0x2000003eff137230 */ /* 0x000fc40000004100 */
[C---:B------:R-:W-:Y:S01]  /*48c0*/  FADD.FTZ R30, -R10.reuse, R30 ;  /* 0x0000001e0a1e7221 */ /* 0x040fe20000010100 */
[----:B------:R0:W-:Y:S01]  /*48d0*/  @!P3 STS.64 [UR6+0x88], R32 ;  /* 0x00008820ff00b988 */ /* 0x0001e20008000a06 */
[----:B------:R-:W-:Y:S02]  /*48e0*/  HADD2.F32 R31, -RZ, R62.H1_H1 ;  /* 0x3000003eff1f7230 */ /* 0x000fe40000004100 */
[C---:B------:R-:W-:Y:S01]  /*48f0*/  FADD.FTZ R29, -R10.reuse, R29 ;  /* 0x0000001d0a1d7221 */ /* 0x040fe20000010100 */
[C---:B------:R-:W-:Y:S01]  /*4900*/  FADD.FTZ R28, -R10.reuse, R63 ;  /* 0x0000003f0a1c7221 */ /* 0x040fe20000010100 */
[----:B------:R-:W-:Y:S01]  /*4910*/  BAR.SYNC.DEFER_BLOCKING 0x0 ;  /* 0x0000000000007b1d */ /* 0x000fe20000010000 */
[C---:B------:R-:W-:Y:S01]  /*4920*/  FADD.FTZ R26, -R10.reuse, R55 ;  /* 0x000000370a1a7221 */ /* 0x040fe20000010100 */
[C---:B------:R-:W-:Y:S01]  /*4930*/  FADD.FTZ R23, -R10.reuse, R57 ;  /* 0x000000390a177221 */ /* 0x040fe20000010100 */
[C---:B------:R-:W-:Y:S01]  /*4940*/  FADD.FTZ R21, -R10.reuse, R59 ;  /* 0x0000003b0a157221 */ /* 0x040fe20000010100 */
[C---:B------:R-:W-:Y:S01]  /*4950*/  FADD.FTZ R20, -R10.reuse, R19 ;  /* 0x000000130a147221 */ /* 0x040fe20000010100 */
[----:B------:R-:W-:Y:S01]  /*4960*/  FADD.FTZ R10, -R10, R31 ;  /* 0x0000001f0a0a7221 */ /* 0x000fe20000010100 */
[----:B0--3--:R-:W-:Y:S01]  /*4970*/  IADD3 R33, PT, PT, R54, 0x20, RZ ;  /* 0x0000002036217810 */ /* 0x009fe20007ffe0ff */
[-C--:B------:R-:W-:Y:S01]  /*4980*/  FMUL.FTZ R19, R42, R11.reuse ;  /* 0x0000000b2a137220 */ /* 0x080fe20000410000 */
[----:B------:R-:W-:-:S02]  /*4990*/  FMUL.FTZ R18, R18, R11 ;  /* 0x0000000b12127220 */ /* 0x000fc40000410000 */
[----:B------:R-:W-:Y:S02]  /*49a0*/  ISETP.GE.U32.AND P1, PT, R33, UR14, PT ;  /* 0x0000000e21007c0c */ /* 0x000fe4000bf26070 */
[----:B------:R-:W-:Y:S01]  /*49b0*/  SHF.R.S32.HI R40, RZ, 0x1f, R33 ;  /* 0x0000001fff287819 */ /* 0x000fe20000011421 */
[----:B------:R-:W0:Y:S01]  /*49c0*/  LDS.64 R16, [UR6+0x88] ;  /* 0x00008806ff107984 */ /* 0x000e220008000a00 */
[----:B------:R-:W0:Y:S02]  /*49d0*/  LDCU UR6, c[0x0][0x42c] ;  /* 0x00008580ff0677ac */ /* 0x000e240008000800 */
[----:B0-----:R-:W-:Y:S01]  /*49e0*/  FMUL.FTZ R31, R16, UR6 ;  /* 0x00000006101f7c20 */ /* 0x001fe20008410000 */
[----:B------:R-:W-:Y:S01]  /*49f0*/  FMUL.FTZ R32, R17, UR6 ;  /* 0x0000000611207c20 */ /* 0x000fe20008410000 */
[--C-:B------:R-:W-:Y:S02]  /*4a00*/  HADD2.F32 R17, -RZ, R41.reuse.H0_H0 ;  /* 0x20000029ff117230 */ /* 0x100fe40000004100 */
[----:B------:R-:W-:Y:S01]  /*4a10*/  HADD2.F32 R16, -RZ, R41.H1_H1 ;  /* 0x30000029ff107230 */ /* 0x000fe20000004100 */
        /* <DEDUP_REMOVED lines=19> */
.L_x_714:
[----:B------:R-:W-:Y:S04]  /*4b50*/  BSSY.RECONVERGENT B0, `(.L_x_715) ;  /* 0x0000015000007945 */ /* 0x000fe80003800200 */
[----:B------:R-:W-:Y:S05]  /*4b60*/  @P0 BRA `(.L_x_716) ;  /* 0x00000000004c0947 */ /* 0x000fea0003800000 */
[----:B------:R-:W0:Y:S01]  /*4b70*/  LDCU.64 UR12, c[0x0][0x3f8] ;  /* 0x00007f00ff0c77ac */ /* 0x000e220008000a00 */
[C-C-:B------:R-:W-:Y:S01]  /*4b80*/  FFMA.FTZ R19, R31.reuse, R19, R32.reuse ;  /* 0x000000131f137223 */ /* 0x140fe20000010020 */
[----:B------:R-:W-:Y:S01]  /*4b90*/  FFMA.FTZ R42, R31, R18, R32 ;  /* 0x000000121f2a7223 */ /* 0x000fe20000010020 */
[----:B------:R-:W-:Y:S01]  /*4ba0*/  SHF.R.S32.HI R41, RZ, 0x1f, R54 ;  /* 0x0000001fff297819 */ /* 0x000fe20000011436 */
[----:B------:R-:W1:Y:S01]  /*4bb0*/  LDCU.64 UR6, c[0x0][0x380] ;  /* 0x00007000ff0677ac */ /* 0x000e620008000a00 */
[----:B------:R-:W-:Y:S01]  /*4bc0*/  FFMA.FTZ R18, R14, R17, -R19 ;  /* 0x000000110e127223 */ /* 0x000fe20000010813 */
[----:B------:R-:W-:Y:S01]  /*4bd0*/  FFMA.FTZ R62, R15, R16, -R42 ;  /* 0x000000100f3e7223 */ /* 0x000fe2000001082a */
[----:B------:R-:W-:Y:S02]  /*4be0*/  MOV R16, R66 ;  /* 0x0000004200107202 */ /* 0x000fe40000000f00 */
[----:B------:R-:W-:Y:S01]  /*4bf0*/  MOV R17, R65 ;  /* 0x0000004100117202 */ /* 0x000fe20000000f00 */
[----:B------:R-:W-:Y:S01]  /*4c00*/  FMUL.FTZ R42, R18, R11 ;  /* 0x0000000b122a7220 */ /* 0x000fe20000410000 */
[----:B0-----:R-:W-:-:S02]  /*4c10*/  IMAD R19, R41, UR12, RZ ;  /* 0x0000000c29137c24 */ /* 0x001fc4000f8e02ff */
[----:B------:R-:W-:Y:S01]  /*4c20*/  FMUL.FTZ R41, R62, R11 ;  /* 0x0000000b3e297220 */ /* 0x000fe20000410000 */
[----:B------:R-:W-:-:S04]  /*4c30*/  IMAD.WIDE.U32 R16, R54, UR12, R16 ;  /* 0x0000000c36107c25 */ /* 0x000fc8000f8e0010 */
[----:B------:R-:W-:Y:S01]  /*4c40*/  IMAD R19, R54, UR13, R19 ;  /* 0x0000000d36137c24 */ /* 0x000fe2000f8e0213 */
[----:B-1----:R-:W-:Y:S02]  /*4c50*/  LEA R18, P0, R16, UR6, 0x1 ;  /* 0x0000000610127c11 */ /* 0x002fe4000f8008ff */
[----:B------:R-:W-:Y:S02]  /*4c60*/  F2FP.F16.F32.PACK_AB R41, R41, R42 ;  /* 0x0000002a2929723e */ /* 0x000fe400000000ff */
[----:B------:R-:W-:-:S04]  /*4c70*/  IADD3 R19, PT, PT, R17, R19, RZ ;  /* 0x0000001311137210 */ /* 0x000fc80007ffe0ff */
[----:B------:R-:W-:-:S05]  /*4c80*/  LEA.HI.X R19, R16, UR7, R19, 0x1, P0 ;  /* 0x0000000710137c11 */ /* 0x000fca00080f0c13 */
[----:B------:R0:W-:Y:S02]  /*4c90*/  STG.E desc[UR8][R18.64], R41 ;  /* 0x0000002912007986 */ /* 0x0001e4000c101908 */
.L_x_716:
[----:B------:R-:W-:Y:S05]  /*4ca0*/  BSYNC.RECONVERGENT B0 ;  /* 0x0000000000007941 */ /* 0x000fea0003800200 */
.L_x_715:
[----:B------:R-:W-:Y:S01]  /*4cb0*/  UISETP.NE.AND UP0, UPT, UR11, URZ, UPT ;  /* 0x000000ff0b00728c */ /* 0x000fe2000bf05270 */
[-C--:B0-----:R-:W-:Y:S01]  /*4cc0*/  FMUL.FTZ R19, R38, R11.reuse ;  /* 0x0000000b26137220 */ /* 0x081fe20000410000 */
[----:B------:R-:W-:Y:S01]  /*4cd0*/  FMUL.FTZ R18, R36, R11 ;  /* 0x0000000b24127220 */ /* 0x000fe20000410000 */
[--C-:B------:R-:W-:Y:S01]  /*4ce0*/  HADD2.F32 R36, -RZ, R39.reuse.H0_H0 ;  /* 0x20000027ff247230 */ /* 0x100fe20000004100 */
[----:B------:R-:W-:Y:S01]  /*4cf0*/  ISETP.GE.AND.EX P1, PT, R40, UR15, PT, P1 ;  /* 0x0000000f28007c0c */ /* 0x000fe2000bf26310 */
[C-C-:B------:R-:W-:Y:S01]  /*4d00*/  FFMA.FTZ R17, R31.reuse, R19, R32.reuse ;  /* 0x000000131f117223 */ /* 0x140fe20000010020 */
[----:B------:R-:W-:Y:S01]  /*4d10*/  FFMA.FTZ R16, R31, R18, R32 ;  /* 0x000000121f107223 */ /* 0x000fe20000010020 */
[----:B------:R-:W-:Y:S02]  /*4d20*/  HADD2.F32 R39, -RZ, R39.H1_H1 ;  /* 0x30000027ff277230 */ /* 0x000fe40000004100 */
        /* <DEDUP_REMOVED lines=19> */
.L_x_717:
        /* <DEDUP_REMOVED lines=15> */
[----:B------:R-:W-:Y:S02]  /*4f50*/  F2FP.F16.F32.PACK_AB R33, R33, R36 ;  /* 0x000000242121723e */ /* 0x000fe400000000ff */
[----:B------:R-:W-:-:S05]  /*4f60*/  LEA.HI.X R19, R16, UR13, R19, 0x1, P0 ;  /* 0x0000000d10137c11 */ /* 0x000fca00080f0c13 */
[----:B------:R0:W-:Y:S02]  /*4f70*/  STG.E desc[UR8][R18.64], R33 ;  /* 0x0000002112007986 */ /* 0x0001e4000c101908 */
.L_x_719:
[----:B------:R-:W-:Y:S05]  /*4f80*/  BSYNC.RECONVERGENT B0 ;  /* 0x0000000000007941 */ /* 0x000fea0003800200 */
.L_x_718:
[----:B------:R-:W-:Y:S01]  /*4f90*/  SHF.R.S32.HI R17, RZ, 0x1f, R50 ;  /* 0x0000001fff117819 */ /* 0x000fe20000011432 */
[--C-:B------:R-:W-:Y:S01]  /*4fa0*/  HADD2.F32 R16, -RZ, R37.reuse.H0_H0 ;  /* 0x20000025ff107230 */ /* 0x100fe20000004100 */
[----:B------:R-:W-:Y:S01]  /*4fb0*/  ISETP.GE.U32.AND P1, PT, R50, UR14, PT ;  /* 0x0000000e32007c0c */ /* 0x000fe2000bf26070 */
[----:B------:R-:W-:Y:S01]  /*4fc0*/  HADD2.F32 R37, -RZ, R37.H1_H1 ;  /* 0x30000025ff257230 */ /* 0x000fe20000004100 */
[----:B------:R-:W-:Y:S01]  /*4fd0*/  ISETP.GE.U32.AND P0, PT, R49, UR14, PT ;  /* 0x0000000e31007c0c */ /* 0x000fe2000bf06070 */
[-C--:B0-----:R-:W-:Y:S01]  /*4fe0*/  FMUL.FTZ R19, R30, R11.reuse ;  /* 0x0000000b1e137220 */ /* 0x081fe20000410000 */
        /* <DEDUP_REMOVED lines=8> */
[----:B------:R-:W-:Y:S01]  /*5070*/  ISETP.GE.AND.EX P1, PT, R17, UR15, PT, P1 ;  /* 0x0000000f11007c0c */ /* 0x000fe2000bf26310 */
        /* <DEDUP_REMOVED lines=9> */
[-C--:B------:R-:W-:Y:S01]  /*5110*/  FMUL.FTZ R10, R10, R11.reuse ;  /* 0x0000000b0a0a7220 */ /* 0x080fe20000410000 */
[----:B------:R-:W-:Y:S01]  /*5120*/  FMUL.FTZ R25, R25, R11 ;  /* 0x0000000b19197220 */ /* 0x000fe20000410000 */
[----:B------:R-:W-:Y:S09]  /*5130*/  BRA.U !UP0, `(.L_x_720) ;  /* 0x0000000108487547 */ /* 0x000ff2000b800000 */
        /* <DEDUP_REMOVED lines=18> */
.L_x_720:
        /* <DEDUP_REMOVED lines=22> */
[----:B------:R-:W-:-:S03]  /*53c0*/  MOV R17, R65 ;  /* 0x0000004100117202 */ /* 0x000fc60000000f00 */
[C---:B------:R-:W-:Y:S02]  /*53d0*/  IMAD R19, R50.reuse, UR7, R19 ;  /* 0x0000000732137c24 */ /* 0x040fe4000f8e0213 */
[----:B------:R-:W-:-:S05]  /*53e0*/  IMAD.WIDE.U32 R16, R50, UR6, R16 ;  /* 0x0000000632107c25 */ /* 0x000fca000f8e0010 */
[----:B------:R-:W-:Y:S02]  /*53f0*/  IADD3 R19, PT, PT, R17, R19, RZ ;  /* 0x0000001311137210 */ /* 0x000fe40007ffe0ff */
[----:B-1----:R-:W-:Y:S02]  /*5400*/  LEA R18, P1, R16, UR12, 0x1 ;  /* 0x0000000c10127c11 */ /* 0x002fe4000f8208ff */
[----:B------:R-:W-:Y:S02]  /*5410*/  F2FP.F16.F32.PACK_AB R17, R32, R37 ;  /* 0x000000252011723e */ /* 0x000fe400000000ff */
[----:B------:R-:W-:-:S05]  /*5420*/  LEA.HI.X R19, R16, UR13, R19, 0x1, P1 ;  /* 0x0000000d10137c11 */ /* 0x000fca00088f0c13 */
[----:B------:R0:W-:Y:S04]  /*5430*/  STG.E desc[UR8][R18.64], R17 ;  /* 0x0000001112007986 */ /* 0x0001e8000c101908 */
.L_x_722:
[----:B------:R-:W-:Y:S05]  /*5440*/  BSYNC.RECONVERGENT B0 ;  /* 0x0000000000007941 */ /* 0x000fea0003800200 */
.L_x_721:
[--C-:B------:R-:W-:Y:S02]  /*5450*/  HADD2.F32 R16, -RZ, R35.reuse.H0_H0 ;  /* 0x20000023ff107230 */ /* 0x100fe40000004100 */
[----:B------:R-:W-:Y:S01]  /*5460*/  HADD2.F32 R35, -RZ, R35.H1_H1 ;  /* 0x30000023ff237230 */ /* 0x000fe20000004100 */
        /* <DEDUP_REMOVED lines=19> */
.L_x_723:
        /* <DEDUP_REMOVED lines=15> */
[----:B------:R-:W-:Y:S02]  /*5690*/  F2FP.F16.F32.PACK_AB R17, R28, R29 ;  /* 0x0000001d1c11723e */ /* 0x000fe400000000ff */
[----:B------:R-:W-:-:S05]  /*56a0*/  LEA.HI.X R19, R16, UR13, R19, 0x1, P0 ;  /* 0x0000000d10137c11 */ /* 0x000fca00080f0c13 */
[----:B------:R0:W-:Y:S02]  /*56b0*/  STG.E desc[UR8][R18.64], R17 ;  /* 0x0000001112007986 */ /* 0x0001e4000c101908 */
.L_x_725:
[----:B------:R-:W-:Y:S05]  /*56c0*/  BSYNC.RECONVERGENT B0 ;  /* 0x0000000000007941 */ /* 0x000fea0003800200 */
.L_x_724:
[--C-:B------:R-:W-:Y:S02]  /*56d0*/  HADD2.F32 R16, -RZ, R56.reuse.H0_H0 ;  /* 0x20000038ff107230 */ /* 0x100fe40000004100 */
[----:B------:R-:W-:Y:S01]  /*56e0*/  HADD2.F32 R56, -RZ, R56.H1_H1 ;  /* 0x30000038ff387230 */ /* 0x000fe20000004100 */
        /* <DEDUP_REMOVED lines=19> */
.L_x_726:
        /* <DEDUP_REMOVED lines=9> */
[----:B------:R-:W-:-:S05]  /*58b0*/  FMUL.FTZ R25, R30, R11 ;  /* 0x0000000b1e197220 */ /* 0x000fca0000410000 */
        /* <DEDUP_REMOVED lines=8> */
.L_x_728:
[----:B------:R-:W-:Y:S05]  /*5940*/  BSYNC.RECONVERGENT B0 ;  /* 0x0000000000007941 */ /* 0x000fea0003800200 */
.L_x_727:
        /* <DEDUP_REMOVED lines=21> */
.L_x_729:
        /* <DEDUP_REMOVED lines=18> */
.L_x_731:
[----:B------:R-:W-:Y:S05]  /*5bc0*/  BSYNC.RECONVERGENT B0 ;  /* 0x0000000000007941 */ /* 0x000fea0003800200 */
.L_x_730:
        /* <DEDUP_REMOVED lines=21> */
.L_x_732:
        /* <DEDUP_REMOVED lines=18> */
.L_x_734:
[----:B------:R-:W-:Y:S05]  /*5e40*/  BSYNC.RECONVERGENT B0 ;  /* 0x0000000000007941 */ /* 0x000fea0003800200 */
.L_x_733:
[--C-:B------:R-:W-:Y:S02]  /*5e50*/  HADD2.F32 R17, -RZ, R61.reuse.H0_H0 ;  /* 0x2000003dff117230 */ /* 0x100fe40000004100 */
[----:B------:R-:W-:Y:S01]  /*5e60*/  HADD2.F32 R16, -RZ, R61.H1_H1 ;  /* 0x3000003dff107230 */ /* 0x000fe20000004100 */
        /* <DEDUP_REMOVED lines=19> */
.L_x_735:
[----:B------:R-:W-:Y:S01]  /*5fa0*/  ISETP.GE.AND.EX P2, PT, R9, UR15, PT, P2 ;  /* 0x0000000f09007c0c */ /* 0x000fe2000bf46320 */
[----:B------:R-:W-:Y:S01]  /*5fb0*/  FFMA.FTZ R40, R14, R17, -R40 ;  /* 0x000000110e287223 */ /* 0x000fe20000010828 */
[----:B------:R-:W-:Y:S01]  /*5fc0*/  FFMA.FTZ R16, R15, R16, -R31 ;  /* 0x000000100f107223 */ /* 0x000fe2000001081f */
[----:B------:R-:W-:Y:S02]  /*5fd0*/  BSSY.RECONVERGENT B0, `(.L_x_736) ;  /* 0x000000f000007945 */ /* 0x000fe40003800200 */
[-C--:B------:R-:W-:Y:S01]  /*5fe0*/  FMUL.FTZ R13, R40, R11.reuse ;  /* 0x0000000b280d7220 */ /* 0x080fe20000410000 */
[----:B------:R-:W-:-:S07]  /*5ff0*/  FMUL.FTZ R16, R16, R11 ;  /* 0x0000000b10107220 */ /* 0x000fce0000410000 */
[----:B------:R-:W-:Y:S05]  /*6000*/  @P2 BRA `(.L_x_737) ;  /* 0x00000000002c2947 */ /* 0x000fea0003800000 */
[----:B------:R-:W2:Y:S01]  /*6010*/  LDCU.64 UR6, c[0x0][0x3f8] ;  /* 0x00007f00ff0677ac */ /* 0x000ea20008000a00 */
[----:B------:R-:W-:Y:S02]  /*6020*/  MOV R64, R66 ;  /* 0x0000004200407202 */ /* 0x000fe40000000f00 */
[----:B------:R-:W-:Y:S01]  /*6030*/  F2FP.F16.F32.PACK_AB R13, R16, R13 ;  /* 0x0000000d100d723e */ /* 0x000fe200000000ff */
[----:B------:R-:W3:Y:S01]  /*6040*/  LDCU.64 UR12, c[0x0][0x380] ;  /* 0x00007000ff0c77ac */ /* 0x000ee20008000a00 */
[----:B--2---:R-:W-:Y:S02]  /*6050*/  IMAD R10, R9, UR6, RZ ;  /* 0x00000006090a7c24 */ /* 0x004fe4000f8e02ff */
[----:B------:R-:W-:-:S04]  /*6060*/  IMAD.WIDE.U32 R64, R45, UR6, R64 ;  /* 0x000000062d407c25 */ /* 0x000fc8000f8e0040 */
[----:B------:R-:W-:Y:S01]  /*6070*/  IMAD R11, R45, UR7, R10 ;  /* 0x000000072d0b7c24 */ /* 0x000fe2000f8e020a */
[----:B---3--:R-:W-:-:S04]  /*6080*/  LEA R10, P0, R64, UR12, 0x1 ;  /* 0x0000000c400a7c11 */ /* 0x008fc8000f8008ff */
[----:B------:R-:W-:-:S04]  /*6090*/  IADD3 R11, PT, PT, R65, R11, RZ ;  /* 0x0000000b410b7210 */ /* 0x000fc80007ffe0ff */
[----:B------:R-:W-:-:S05]  /*60a0*/  LEA.HI.X R11, R64, UR13, R11, 0x1, P0 ;  /* 0x0000000d400b7c11 */ /* 0x000fca00080f0c0b */
[----:B------:R2:W-:Y:S02]  /*60b0*/  STG.E desc[UR8][R10.64], R13 ;  /* 0x0000000d0a007986 */ /* 0x0005e4000c101908 */
.L_x_737:
[----:B------:R-:W-:Y:S05]  /*60c0*/  BSYNC.RECONVERGENT B0 ;  /* 0x0000000000007941 */ /* 0x000fea0003800200 */
.L_x_736:
[----:B------:R-:W-:Y:S02]  /*60d0*/  IADD3 R43, PT, PT, R3, R43, RZ ;  /* 0x0000002b032b7210 */ /* 0x000fe40007ffe0ff */
[----:B------:R-:W-:Y:S02]  /*60e0*/  IADD3 R44, PT, PT, R44, 0x1, RZ ;  /* 0x000000012c2c7810 */ /* 0x000fe40007ffe0ff */
[----:B------:R-:W-:-:S13]  /*60f0*/  ISETP.GE.AND P0, PT, R43, UR4, PT ;  /* 0x000000042b007c0c */ /* 0x000fda000bf06270 */
[----:B------:R-:W-:Y:S05]  /*6100*/  @!P0 BRA `(.L_x_738) ;  /* 0xffffffa000748947 */ /* 0x000fea000383ffff */
.L_x_695:
[----:B------:R-:W3:Y:S01]  /*6110*/  LDC R4, c[0x0][0x370] ;  /* 0x0000dc00ff047b82 */ /* 0x000ee20000000800 */
        /* <DEDUP_REMOVED lines=18> */
.L_x_740:
[----:B------:R-:W-:Y:S05]  /*6240*/  BSYNC.RECONVERGENT B0 ;  /* 0x0000000000007941 */ /* 0x000fea0003800200 */
.L_x_739:
[----:B------:R-:W-:Y:S05]  /*6250*/  @P0 EXIT ;  /* 0x000000000000094d */ /* 0x000fea0003800000 */
[----:B------:R-:W-:Y:S05]  /*6260*/  @P2 BRA `(.L_x_741) ;  /* 0x0000000000202947 */ /* 0x000fea0003800000 */
[----:B------:R-:W-:-:S05]  /*6270*/  IMAD R0, R4, R7, RZ ;  /* 0x0000000704007224 */ /* 0x000fca00078e02ff */
[----:B------:R-:W-:-:S13]  /*6280*/  ISETP.NE.AND P0, PT, R0, -0x1, PT ;  /* 0xffffffff0000780c */ /* 0x000fda0003f05270 */
[----:B------:R-:W-:Y:S05]  /*6290*/  @!P0 BRA `(.L_x_741) ;  /* 0x0000000000148947 */ /* 0x000fea0003800000 */
.L_x_742:
[----:B---3--:R-:W3:Y:S04]  /*62a0*/  LDG.E.STRONG.GPU R5, desc[UR8][R2.64] ;  /* 0x0000000802057981 */ /* 0x008ee8000c1ef900 */
[----:B---3--:R-:W-:Y:S01]  /*62b0*/  CCTL.IVALL ;  /* 0x00000000ff00798f */ /* 0x008fe20002000000 */
[----:B------:R-:W-:Y:S05]  /*62c0*/  YIELD ;  /* 0x0000000000007946 */ /* 0x000fea0003800000 */
[----:B------:R-:W-:-:S13]  /*62d0*/  ISETP.NE.AND P0, PT, R5, R0, PT ;  /* 0x000000000500720c */ /* 0x000fda0003f05270 */
[----:B------:R-:W-:Y:S05]  /*62e0*/  @P0 BRA `(.L_x_742) ;  /* 0xfffffffc00ec0947 */ /* 0x000fea000383ffff */
.L_x_741:
        /* <DEDUP_REMOVED lines=16> */
[----:B--2---:R-:W-:Y:S02]  /*63f0*/  SEL R11, R3, R2, P0 ;  /* 0x00000002030b7207 */ /* 0x004fe40000000000 */
        /* <DEDUP_REMOVED lines=32> */
[----:B------:R-:W2:Y:S01]  /*6600*/  LDCU.64 UR4, c[0x0][0x3d8] ;  /* 0x00007b00ff0477ac */ /* 0x000ea20008000a00 */
[----:B------:R-:W-:Y:S02]  /*6610*/  IADD3 R9, PT, PT, R15, 0x1, RZ ;  /* 0x000000010f097810 */ /* 0x000fe40007ffe0ff */
[C---:B-1----:R-:W-:Y:S01]  /*6620*/  SHF.L.U32 R21, R34.reuse, 0x3, RZ ;  /* 0x0000000322157819 */ /* 0x042fe200000006ff */
[----:B------:R-:W0:Y:S01]  /*6630*/  LDCU.64 UR6, c[0x0][0x390] ;  /* 0x00007200ff0677ac */ /* 0x000e220008000a00 */
[----:B------:R-:W-:Y:S02]  /*6640*/  LOP3.LUT R9, R9, 0x3, RZ, 0xc0, !PT ;  /* 0x0000000309097812 */ /* 0x000fe400078ec0ff */
[--C-:B------:R-:W-:Y:S01]  /*6650*/  SHF.L.U64.HI R22, R34, 0x3, R35.reuse ;  /* 0x0000000322167819 */ /* 0x100fe20000010223 */
[----:B------:R-:W1:Y:S01]  /*6660*/  LDCU.64 UR10, c[0x0][0x388] ;  /* 0x00007100ff0a77ac */ /* 0x000e620008000a00 */
[----:B------:R-:W-:Y:S01]  /*6670*/  SHF.L.U32 R29, R7, 0x2, RZ ;  /* 0x00000002071d7819 */ /* 0x000fe200000006ff */
[----:B------:R-:W-:Y:S01]  /*6680*/  IMAD.WIDE.U32 R4, R9, 0x1c0, R34 ;  /* 0x000001c009047825 */ /* 0x000fe200078e0022 */
[----:B------:R-:W-:-:S02]  /*6690*/  SHF.L.U64.HI R31, R3, 0x2, R0 ;  /* 0x00000002031f7819 */ /* 0x000fc40000010200 */
[----:B------:R-:W-:Y:S02]  /*66a0*/  SHF.L.U64.HI R27, R28, 0x2, R33 ;  /* 0x000000021c1b7819 */ /* 0x000fe40000010221 */
[C---:B--2---:R-:W-:Y:S01]  /*66b0*/  LEA R25, P1, R34.reuse, UR4, 0x2 ;  /* 0x0000000422197c11 */ /* 0x044fe2000f8210ff */
[----:B------:R-:W-:Y:S01]  /*66c0*/  UMOV UR4, URZ ;  /* 0x000000ff00047c82 */ /* 0x000fe20008000000 */
[----:B0-----:R-:W-:Y:S02]  /*66d0*/  IADD3 R23, P2, PT, R21, UR6, RZ ;  /* 0x0000000615177c10 */ /* 0x001fe4000ff5e0ff */
[----:B------:R-:W-:Y:S02]  /*66e0*/  LEA.HI.X R26, R34, UR5, R35, 0x2, P1 ;  /* 0x00000005221a7c11 */ /* 0x000fe400088f1423 */
[----:B------:R-:W-:Y:S02]  /*66f0*/  IADD3 R35, PT, PT, R5, UR4, RZ ;  /* 0x0000000405237c10 */ /* 0x000fe4000fffe0ff */
[----:B------:R-:W-:Y:S01]  /*6700*/  MOV R34, R4 ;  /* 0x0000000400227202 */ /* 0x000fe20000000f00 */
[----:B------:R-:W-:Y:S01]  /*6710*/  IMAD.WIDE.U32 R4, R6, 0x4, RZ ;  /* 0x0000000406047825 */ /* 0x000fe200078e00ff */
[----:B------:R-:W-:-:S02]  /*6720*/  IADD3.X R24, PT, PT, R22, UR7, RZ, P2, !PT ;  /* 0x0000000716187c10 */ /* 0x000fc400097fe4ff */
[----:B-1----:R-:W-:Y:S02]  /*6730*/  IADD3 R21, P1, PT, R21, UR10, RZ ;  /* 0x0000000a15157c10 */ /* 0x002fe4000ff3e0ff */
[----:B------:R-:W-:Y:S02]  /*6740*/  IADD3 R2, P2, PT, RZ, -R9, RZ ;  /* 0x80000009ff027210 */ /* 0x000fe40007f5e0ff */
[----:B------:R-:W-:Y:S02]  /*6750*/  IADD3.X R22, PT, PT, R22, UR11, RZ, P1, !PT ;  /* 0x0000000b16167c10 */ /* 0x000fe40008ffe4ff */
[----:B------:R-:W-:Y:S02]  /*6760*/  IADD3 R29, PT, PT, R5, R29, RZ ;  /* 0x0000001d051d7210 */ /* 0x000fe40007ffe0ff */
[----:B------:R-:W-:-:S07]  /*6770*/  IADD3.X R20, PT, PT, RZ, -0x1, RZ, P2, !PT ;  /* 0xffffffffff147810 */ /* 0x000fce00017fe4ff */
.L_x_745:
[-C--:B--2---:R-:W-:Y:S02]  /*6780*/  LEA R10, P1, R3, R25.reuse, 0x2 ;  /* 0x00000019030a7211 */ /* 0x084fe400078210ff */
        /* <DEDUP_REMOVED lines=28> */
.L_x_744:
[----:B------:R-:W-:Y:S05]  /*6950*/  BSYNC.RECONVERGENT B0 ;  /* 0x0000000000007941 */ /* 0x000fea0003800200 */
.L_x_743:
[----:B------:R-:W-:Y:S05]  /*6960*/  @!P0 EXIT ;  /* 0x000000000000894d */ /* 0x000fea0003800000 */
[C---:B------:R-:W-:Y:S01]  /*6970*/  SHF.L.U64.HI R2, R6.reuse, 0x2, R7 ;  /* 0x0000000206027819 */ /* 0x040fe20000010207 */
[----:B------:R-:W3:Y:S01]  /*6980*/  LDCU.64 UR4, c[0x0][0x3d8] ;  /* 0x00007b00ff0477ac */ /* 0x000ee20008000a00 */
[----:B------:R-:W-:Y:S02]  /*6990*/  SHF.L.U32 R6, R6, 0x2, RZ ;  /* 0x0000000206067819 */ /* 0x000fe400000006ff */
[C---:B------:R-:W-:Y:S01]  /*69a0*/  SHF.L.U64.HI R7, R28.reuse, 0x2, R33 ;  /* 0x000000021c077819 */ /* 0x040fe20000010221 */
[----:B------:R-:W4:Y:S01]  /*69b0*/  LDCU.64 UR6, c[0x0][0x388] ;  /* 0x00007100ff0677ac */ /* 0x000f220008000a00 */
[----:B--2---:R-:W-:Y:S02]  /*69c0*/  SHF.L.U32 R8, R28, 0x2, RZ ;  /* 0x000000021c087819 */ /* 0x004fe400000006ff */
[C---:B------:R-:W-:Y:S01]  /*69d0*/  SHF.L.U64.HI R4, R3.reuse, 0x2, R0 ;  /* 0x0000000203047819 */ /* 0x040fe20000010200 */
[----:B------:R-:W2:Y:S01]  /*69e0*/  LDCU.64 UR10, c[0x0][0x390] ;  /* 0x00007200ff0a77ac */ /* 0x000ea20008000a00 */
[----:B------:R-:W-:-:S07]  /*69f0*/  SHF.L.U32 R5, R3, 0x2, RZ ;  /* 0x0000000203057819 */ /* 0x000fce00000006ff */
.L_x_746:
[C---:B------:R-:W-:Y:S02]  /*6a00*/  SHF.L.U32 R9, R34.reuse, 0x2, RZ ;  /* 0x0000000222097819 */ /* 0x040fe400000006ff */
[----:B01----:R-:W-:Y:S02]  /*6a10*/  SHF.L.U64.HI R19, R34, 0x2, R35 ;  /* 0x0000000222137819 */ /* 0x003fe40000010223 */
[----:B---3--:R-:W-:-:S04]  /*6a20*/  IADD3 R10, P0, PT, R9, UR4, RZ ;  /* 0x00000004090a7c10 */ /* 0x008fc8000ff1e0ff */
[----:B------:R-:W-:Y:S02]  /*6a30*/  IADD3.X R11, PT, PT, R19, UR5, RZ, P0, !PT ;  /* 0x00000005130b7c10 */ /* 0x000fe400087fe4ff */
[C---:B------:R-:W-:Y:S02]  /*6a40*/  IADD3 R12, P0, PT, R10.reuse, R5, RZ ;  /* 0x000000050a0c7210 */ /* 0x040fe40007f1e0ff */
[C---:B------:R-:W-:Y:S01]  /*6a50*/  IADD3 R16, P1, PT, R10.reuse, R8, RZ ;  /* 0x000000080a107210 */ /* 0x040fe20007f3e0ff */
[----:B------:R0:W3:Y:S01]  /*6a60*/  LDG.E R22, desc[UR8][R10.64] ;  /* 0x000000080a167981 */ /* 0x0000e2000c1e1900 */
[C---:B------:R-:W-:Y:S02]  /*6a70*/  IADD3.X R13, PT, PT, R11.reuse, R4, RZ, P0, !PT ;  /* 0x000000040b0d7210 */ /* 0x040fe400007fe4ff */
[----:B------:R-:W-:Y:S02]  /*6a80*/  IADD3 R14, P0, PT, R10, R6, RZ ;  /* 0x000000060a0e7210 */ /* 0x000fe40007f1e0ff */
[C---:B------:R-:W-:Y:S01]  /*6a90*/  IADD3.X R17, PT, PT, R11.reuse, R7, RZ, P1, !PT ;  /* 0x000000070b117210 */ /* 0x040fe20000ffe4ff */
[----:B------:R-:W3:Y:S01]  /*6aa0*/  LDG.E R23, desc[UR8][R12.64] ;  /* 0x000000080c177981 */ /* 0x000ee2000c1e1900 */
[----:B------:R-:W-:-:S03]  /*6ab0*/  IADD3.X R15, PT, PT, R11, R2, RZ, P0, !PT ;  /* 0x000000020b0f7210 */ /* 0x000fc600007fe4ff */
[----:B------:R-:W5:Y:S04]  /*6ac0*/  LDG.E R25, desc[UR8][R16.64] ;  /* 0x0000000810197981 */ /* 0x000f68000c1e1900 */
[----:B------:R1:W5:Y:S01]  /*6ad0*/  LDG.E R24, desc[UR8][R14.64] ;  /* 0x000000080e187981 */ /* 0x000362000c1e1900 */
[C---:B------:R-:W-:Y:S02]  /*6ae0*/  SHF.L.U32 R33, R34.reuse, 0x3, RZ ;  /* 0x0000000322217819 */ /* 0x040fe400000006ff */
[----:B------:R-:W-:Y:S02]  /*6af0*/  SHF.L.U64.HI R35, R34, 0x3, R35 ;  /* 0x0000000322237819 */ /* 0x000fe40000010223 */
[----:B------:R-:W-:Y:S02]  /*6b00*/  LOP3.LUT R20, R33, 0xfffffff8, RZ, 0xc0, !PT ;  /* 0xfffffff821147812 */ /* 0x000fe400078ec0ff */
[----:B------:R-:W-:-:S02]  /*6b10*/  LOP3.LUT R9, R9, 0xfffffffc, RZ, 0xc0, !PT ;  /* 0xfffffffc09097812 */ /* 0x000fc400078ec0ff */
[----:B------:R-:W-:Y:S02]  /*6b20*/  LOP3.LUT R21, R35, 0x3, RZ, 0xc0, !PT ;  /* 0x0000000323157812 */ /* 0x000fe400078ec0ff */
[C---:B----4-:R-:W-:Y:S02]  /*6b30*/  IADD3 R18, P0, PT, R20.reuse, UR6, RZ ;  /* 0x0000000614127c10 */ /* 0x050fe4000ff1e0ff */
[----:B0-----:R-:W-:Y:S02]  /*6b40*/  LOP3.LUT R11, R19, 0x3, RZ, 0xc0, !PT ;  /* 0x00000003130b7812 */ /* 0x001fe400078ec0ff */
[----:B--2---:R-:W-:Y:S02]  /*6b50*/  IADD3 R20, P1, PT, R20, UR10, RZ ;  /* 0x0000000a14147c10 */ /* 0x004fe4000ff3e0ff */
[----:B------:R-:W-:Y:S02]  /*6b60*/  IADD3 R10, P2, PT, R9, UR4, RZ ;  /* 0x00000004090a7c10 */ /* 0x000fe4000ff5e0ff */
[----:B------:R-:W-:-:S02]  /*6b70*/  IADD3.X R19, PT, PT, R21, UR7, RZ, P0, !PT ;  /* 0x0000000715137c10 */ /* 0x000fc400087fe4ff */
[----:B------:R-:W-:Y:S02]  /*6b80*/  IADD3.X R21, PT, PT, R21, UR11, RZ, P1, !PT ;  /* 0x0000000b15157c10 */ /* 0x000fe40008ffe4ff */
[----:B------:R-:W-:Y:S02]  /*6b90*/  IADD3.X R11, PT, PT, R11, UR5, RZ, P2, !PT ;  /* 0x000000050b0b7c10 */ /* 0x000fe400097fe4ff */
[C---:B-1----:R-:W-:Y:S02]  /*6ba0*/  IADD3 R14, P0, PT, R10.reuse, R5, RZ ;  /* 0x000000050a0e7210 */ /* 0x042fe40007f1e0ff */
        /* <DEDUP_REMOVED lines=55> */
.L_x_747:
        /* <DEDUP_REMOVED lines=14> */
.L_x_3418:


//--------------------- .text._Z35group_norm_nhwc_bwd_one_pass_kernelI11Fp16IOFp32WLi512ELi28ELi448EEv26Group_norm_nhwc_bwd_params --------------------------
	.section	.text._Z35group_norm_nhwc_bwd_one_pass_kernelI11Fp16IOFp32WLi512ELi28ELi448EEv26Group_norm_nhwc_bwd_params,"ax",@progbits
	.align	128
        .global         _Z35group_norm_nhwc_bwd_one_pass_kernelI11Fp16IOFp32WLi512ELi28ELi448EEv26Group_norm_nhwc_bwd_params
        .type           _Z35group_norm_nhwc_bwd_one_pass_kernelI11Fp16IOFp32WLi512ELi28ELi448EEv26Group_norm_nhwc_bwd_params,@function
        .size           _Z35group_norm_nhwc_bwd_one_pass_kernelI11Fp16IOFp32WLi512ELi28ELi448EEv26Group_norm_nhwc_bwd_params,(.L_x_3419 - _Z35group_norm_nhwc_bwd_one_pass_kernelI11Fp16IOFp32WLi512ELi28ELi448EEv26Group_norm_nhwc_bwd_params)
        .other          _Z35group_norm_nhwc_bwd_one_pass_kernelI11Fp16IOFp32WLi512ELi28ELi448EEv26Group_norm_nhwc_bwd_params,@"STO_CUDA_ENTRY STV_DEFAULT"
_Z35group_norm_nhwc_bwd_one_pass_kernelI11Fp16IOFp32WLi512ELi28ELi448EEv26Group_norm_nhwc_bwd_params:
.text._Z35group_norm_nhwc_bwd_one_pass_kernelI11Fp16IOFp32WLi512ELi28ELi448EEv26Group_norm_nhwc_bwd_params:
        /* <DEDUP_REMOVED lines=9> */
[----:B------:R-:W-:Y:S01]  /*0090*/  UMOV UR4, URZ ;  /* 0x000000ff00047c82 */ /* 0x000fe20008000000 */
        /* <DEDUP_REMOVED lines=11> */
.L_x_815:
[----:B------:R-:W1:Y:S01]  /*0150*/  LDC R8, c[0x0][0x410] ;  /* 0x00010400ff087b82 */ /* 0x000e620000000800 */
[----:B0-----:R-:W-:Y:S01]  /*0160*/  HFMA2 R2, -RZ, RZ, 0, 0 ;  /* 0x00000000ff027431 */ /* 0x001fe200000001ff */
[----:B------:R-:W-:Y:S01]  /*0170*/  IABS R7, UR6 ;  /* 0x0000000600077c13 */ /* 0x000fe20008000000 */
[----:B------:R-:W2:Y:S01]  /*0180*/  LDCU UR5, c[0x0][0x41c] ;  /* 0x00008380ff0577ac */ /* 0x000ea20008000800 */
[----:B------:R-:W-:Y:S02]  /*0190*/  ISETP.LE.AND P1, PT, RZ, UR6, PT ;  /* 0x00000006ff007c0c */ /* 0x000fe4000bf23270 */
[----:B------:R-:W-:Y:S01]  /*01a0*/  CS2R R48, SRZ ;  /* 0x0000000000307805 */ /* 0x000fe2000001ff00 */
[----:B------:R-:W3:Y:S01]  /*01b0*/  LDCU.128 UR12, c[0x0][0x400] ;  /* 0x00008000ff0c77ac */ /* 0x000ee20008000c00 */
[----:B------:R-:W-:Y:S02]  /*01c0*/  CS2R R46, SRZ ;  /* 0x00000000002e7805 */ /* 0x000fe4000001ff00 */
[----:B------:R-:W-:-:S02]  /*01d0*/  CS2R R44, SRZ ;  /* 0x00000000002c7805 */ /* 0x000fc4000001ff00 */
[----:B------:R-:W-:Y:S02]  /*01e0*/  CS2R R42, SRZ ;  /* 0x00000000002a7805 */ /* 0x000fe4000001ff00 */
[----:B------:R-:W-:Y:S02]  /*01f0*/  CS2R R40, SRZ ;  /* 0x0000000000287805 */ /* 0x000fe4000001ff00 */
[----:B------:R-:W-:Y:S02]  /*0200*/  CS2R R38, SRZ ;  /* 0x0000000000267805 */ /* 0x000fe4000001ff00 */
[----:B------:R-:W-:Y:S02]  /*0210*/  CS2R R36, SRZ ;  /* 0x0000000000247805 */ /* 0x000fe4000001ff00 */
[----:B------:R-:W-:Y:S02]  /*0220*/  CS2R R34, SRZ ;  /* 0x0000000000227805 */ /* 0x000fe4000001ff00 */
[----:B------:R-:W-:Y:S01]  /*0230*/  CS2R R32, SRZ ;  /* 0x0000000000207805 */ /* 0x000fe2000001ff00 */
[----:B------:R-:W4:Y:S01]  /*0240*/  LDCU.64 UR8, c[0x0][0x3b8] ;  /* 0x00007700ff0877ac */ /* 0x000f220008000a00 */
[----:B------:R-:W0:Y:S01]  /*0250*/  LDCU.U8 UR7, c[0x0][0x414] ;  /* 0x00008280ff0777ac */ /* 0x000e220008000000 */
[----:B-1----:R-:W-:-:S04]  /*0260*/  IABS R6, R8 ;  /* 0x0000000800067213 */ /* 0x002fc80000000000 */
[----:B------:R-:W1:Y:S08]  /*0270*/  I2F.RP R4, R6 ;  /* 0x0000000600047306 */ /* 0x000e700000209400 */
[----:B-1----:R-:W1:Y:S02]  /*0280*/  MUFU.RCP R4, R4 ;  /* 0x0000000400047308 */ /* 0x002e640000001000 */
[----:B-1----:R-:W-:-:S06]  /*0290*/  IADD3 R3, PT, PT, R4, 0xffffffe, RZ ;  /* 0x0ffffffe04037810 */ /* 0x002fcc0007ffe0ff */
[----:B------:R-:W1:Y:S02]  /*02a0*/  F2I.FTZ.U32.TRUNC.NTZ R3, R3 ;  /* 0x0000000300037305 */ /* 0x000e64000021f000 */
[----:B-1----:R-:W-:-:S05]  /*02b0*/  IADD3 R5, PT, PT, RZ, -R3, RZ ;  /* 0x80000003ff057210 */ /* 0x002fca0007ffe0ff */
[----:B------:R-:W-:-:S04]  /*02c0*/  IMAD R5, R5, R6, RZ ;  /* 0x0000000605057224 */ /* 0x000fc800078e02ff */
[----:B------:R-:W-:Y:S02]  /*02d0*/  IMAD.HI.U32 R5, R3, R5, R2 ;  /* 0x0000000503057227 */ /* 0x000fe400078e0002 */
[----:B------:R-:W2:Y:S04]  /*02e0*/  S2R R2, SR_CTAID.X ;  /* 0x0000000000027919 */ /* 0x000ea80000002500 */
[----:B------:R-:W-:-:S05]  /*02f0*/  IMAD.HI.U32 R5, R5, R7, RZ ;  /* 0x0000000705057227 */ /* 0x000fca00078e00ff */
[----:B------:R-:W-:-:S05]  /*0300*/  IADD3 R4, PT, PT, -R5, RZ, RZ ;  /* 0x000000ff05047210 */ /* 0x000fca0007ffe1ff */
[----:B------:R-:W-:Y:S01]  /*0310*/  IMAD R3, R6, R4, R7 ;  /* 0x0000000406037224 */ /* 0x000fe200078e0207 */
[----:B------:R-:W-:-:S04]  /*0320*/  LOP3.LUT R7, R8, UR6, RZ, 0x3c, !PT ;  /* 0x0000000608077c12 */ /* 0x000fc8000f8e3cff */
[----:B------:R-:W-:Y:S02]  /*0330*/  ISETP.GT.U32.AND P4, PT, R6, R3, PT ;  /* 0x000000030600720c */ /* 0x000fe40003f84070 */
[----:B------:R-:W-:Y:S01]  /*0340*/  ISETP.GE.AND P2, PT, R7, RZ, PT ;  /* 0x000000ff0700720c */ /* 0x000fe20003f46270 */
[----:B--2---:R-:W-:-:S10]  /*0350*/  IMAD R19, R2, UR5, R51 ;  /* 0x0000000502137c24 */ /* 0x004fd4000f8e0233 */
[-C--:B------:R-:W-:Y:S02]  /*0360*/  @!P4 IADD3 R3, PT, PT, R3, -R6.reuse, RZ ;  /* 0x800000060303c210 */ /* 0x080fe40007ffe0ff */
[----:B------:R-:W-:Y:S02]  /*0370*/  @!P4 IADD3 R5, PT, PT, R5, 0x1, RZ ;  /* 0x000000010505c810 */ /* 0x000fe40007ffe0ff */
[----:B---3--:R-:W-:Y:S02]  /*0380*/  ISETP.GE.U32.AND P3, PT, R19, UR12, PT ;  /* 0x0000000c13007c0c */ /* 0x008fe4000bf66070 */
[----:B------:R-:W-:Y:S02]  /*0390*/  SHF.R.S32.HI R9, RZ, 0x1f, R19 ;  /* 0x0000001fff097819 */ /* 0x000fe40000011413 */
[----:B------:R-:W-:Y:S02]  /*03a0*/  ISETP.GE.U32.AND P0, PT, R3, R6, PT ;  /* 0x000000060300720c */ /* 0x000fe40003f06070 */
[----:B------:R-:W-:-:S02]  /*03b0*/  ISETP.GE.AND.EX P3, PT, R9, UR13, PT, P3 ;  /* 0x0000000d09007c0c */ /* 0x000fc4000bf66330 */
[-C--:B------:R-:W-:Y:S02]  /*03c0*/  ISETP.GT.U32.AND P5, PT, R6, R3.reuse, PT ;  /* 0x000000030600720c */ /* 0x080fe40003fa4070 */
[----:B------:R-:W-:Y:S02]  /*03d0*/  IADD3 R4, PT, PT, R3, -R6, RZ ;  /* 0x8000000603047210 */ /* 0x000fe40007ffe0ff */
[----:B------:R-:W-:Y:S02]  /*03e0*/  ISETP.NE.AND P4, PT, R8, RZ, PT ;  /* 0x000000ff0800720c */ /* 0x000fe40003f85270 */
[----:B------:R-:W-:Y:S02]  /*03f0*/  SEL R3, R4, R3, !P5 ;  /* 0x0000000304037207 */ /* 0x000fe40006800000 */
[----:B------:R-:W-:Y:S02]  /*0400*/  LOP3.LUT R4, RZ, R8, RZ, 0x33, !PT ;  /* 0x00000008ff047212 */ /* 0x000fe400078e33ff */
[----:B------:R-:W-:Y:S01]  /*0410*/  @!P1 IADD3 R3, PT, PT, -R3, RZ, RZ ;  /* 0x000000ff03039210 */ /* 0x000fe20007ffe1ff */
[----:B------:R-:W1:Y:S01]  /*0420*/  @!P3 LDC.64 R14, c[0x0][0x3f8] ;  /* 0x0000fe00ff0ebb82 */ /* 0x000e620000000a00 */
[----:B------:R-:W-:-:S02]  /*0430*/  IADD3 R13, PT, PT, R19, 0x20, RZ ;  /* 0x00000020130d7810 */ /* 0x000fc40007ffe0ff */
[----:B------:R-:W-:Y:S02]  /*0440*/  @P0 IADD3 R5, PT, PT, R5, 0x1, RZ ;  /* 0x0000000105050810 */ /* 0x000fe40007ffe0ff */
[----:B------:R-:W-:Y:S02]  /*0450*/  SEL R63, R4, R3, !P4 ;  /* 0x00000003043f7207 */ /* 0x000fe40006000000 */
[----:B------:R-:W-:Y:S01]  /*0460*/  ISETP.GE.U32.AND P0, PT, R13, UR12, PT ;  /* 0x0000000c0d007c0c */ /* 0x000fe2000bf06070 */
[----:B------:R-:W2:Y:S01]  /*0470*/  @!P3 LDC.64 R20, c[0x0][0x3a0] ;  /* 0x0000e800ff14bb82 */ /* 0x000ea20000000a00 */
[----:B------:R-:W-:Y:S01]  /*0480*/  SHF.R.S32.HI R11, RZ, 0x1f, R13 ;  /* 0x0000001fff0b7819 */ /* 0x000fe2000001140d */
[----:B------:R-:W-:Y:S01]  /*0490*/  IMAD R3, R63, 0x1c, RZ ;  /* 0x0000001c3f037824 */ /* 0x000fe200078e02ff */
[----:B------:R-:W-:Y:S02]  /*04a0*/  @!P2 IADD3 R5, PT, PT, -R5, RZ, RZ ;  /* 0x000000ff0505a210 */ /* 0x000fe40007ffe1ff */
[----:B------:R-:W-:-:S02]  /*04b0*/  ISETP.GE.AND.EX P0, PT, R11, UR13, PT, P0 ;  /* 0x0000000d0b007c0c */ /* 0x000fc4000bf06300 */
[----:B------:R-:W-:Y:S01]  /*04c0*/  SEL R5, R4, R5, !P4 ;  /* 0x0000000504057207 */ /* 0x000fe20006000000 */
[----:B------:R-:W3:Y:S01]  /*04d0*/  @!P3 LDC.64 R26, c[0x0][0x398] ;  /* 0x0000e600ff1abb82 */ /* 0x000ee20000000a00 */
[C---:B------:R-:W-:Y:S02]  /*04e0*/  IADD3 R64, P1, PT, R3.reuse, R54, RZ ;  /* 0x0000003603407210 */ /* 0x040fe40007f3e0ff */
[----:B------:R-:W-:Y:S02]  /*04f0*/  SHF.R.S32.HI R4, RZ, 0x1f, R5 ;  /* 0x0000001fff047819 */ /* 0x000fe40000011405 */
[----:B------:R-:W-:Y:S02]  /*0500*/  LEA.HI.X.SX32 R65, R3, RZ, 0x1, P1 ;  /* 0x000000ff03417211 */ /* 0x000fe400008f0eff */
[----:B------:R-:W-:Y:S01]  /*0510*/  IADD3 R17, PT, PT, R19, 0x40, RZ ;  /* 0x0000004013117810 */ /* 0x000fe20007ffe0ff */
[----:B------:R-:W-:Y:S02]  /*0520*/  IMAD R4, R4, UR14, RZ ;  /* 0x0000000e04047c24 */ /* 0x000fe4000f8e02ff */
[----:B------:R-:W4:Y:S01]  /*0530*/  @!P0 LDC.64 R6, c[0x0][0x3f8] ;  /* 0x0000fe00ff068b82 */ /* 0x000f220000000a00 */
[----:B------:R-:W-:Y:S01]  /*0540*/  IMAD.WIDE.U32 R64, R5, UR14, R64 ;  /* 0x0000000e05407c25 */ /* 0x000fe2000f8e0040 */
[----:B------:R-:W-:-:S02]  /*0550*/  ISETP.GE.U32.AND P1, PT, R17, UR12, PT ;  /* 0x0000000c11007c0c */ /* 0x000fc4000bf26070 */
[----:B------:R-:W-:Y:S01]  /*0560*/  SHF.R.S32.HI R25, RZ, 0x1f, R17 ;  /* 0x0000001fff197819 */ /* 0x000fe20000011411 */
[----:B------:R-:W-:Y:S01]  /*0570*/  IMAD R67, R5, UR15, R4 ;  /* 0x0000000f05437c24 */ /* 0x000fe2000f8e0204 */
[----:B------:R-:W-:Y:S01]  /*0580*/  @!P3 MOV R66, R64 ;  /* 0x000000400042b202 */ /* 0x000fe20000000f00 */
[-C--:B-1----:R-:W-:Y:S01]  /*0590*/  @!P3 IMAD R4, R9, R14.reuse, RZ ;  /* 0x0000000e0904b224 */ /* 0x082fe200078e02ff */
[----:B------:R-:W-:Y:S02]  /*05a0*/  ISETP.GE.AND.EX P1, PT, R25, UR13, PT, P1 ;  /* 0x0000000d19007c0c */ /* 0x000fe4000bf26310 */
[----:B------:R-:W-:Y:S01]  /*05b0*/  IADD3 R67, PT, PT, R65, R67, RZ ;  /* 0x0000004341437210 */ /* 0x000fe20007ffe0ff */
[C---:B------:R-:W-:Y:S02]  /*05c0*/  @!P3 IMAD R3, R19.reuse, R15, R4 ;  /* 0x0000000f1303b224 */ /* 0x040fe400078e0204 */
[----:B------:R-:W-:Y:S02]  /*05d0*/  @!P3 IMAD.WIDE.U32 R4, R19, R14, R66 ;  /* 0x0000000e1304b225 */ /* 0x000fe400078e0042 */
[----:B------:R-:W1:Y:S03]  /*05e0*/  @!P0 LDC.64 R14, c[0x0][0x3a0] ;  /* 0x0000e800ff0e8b82 */ /* 0x000e660000000a00 */
[----:B------:R-:W-:-:S02]  /*05f0*/  @!P3 IADD3 R3, PT, PT, R5, R3, RZ ;  /* 0x000000030503b210 */ /* 0x000fc40007ffe0ff */
[C---:B------:R-:W-:Y:S02]  /*0600*/  @!P3 SHF.L.U32 R23, R4.reuse, 0x1, RZ ;  /* 0x000000010417b819 */ /* 0x040fe400000006ff */
[----:B------:R-:W-:Y:S01]  /*0610*/  @!P3 SHF.L.U64.HI R10, R4, 0x1, R3 ;  /* 0x00000001040ab819 */ /* 0x000fe20000010203 */
[----:B------:R-:W0:Y:S01]  /*0620*/  @!P1 LDC.64 R8, c[0x0][0x3f8] ;  /* 0x0000fe00ff089b82 */ /* 0x000e220000000a00 */
[----:B--2---:R-:W-:Y:S01]  /*0630*/  @!P3 IADD3 R20, P2, PT, R23, R20, RZ ;  /* 0x000000141714b210 */ /* 0x004fe20007f5e0ff */
[----:B----4-:R-:W-:Y:S01]  /*0640*/  @!P0 IMAD R12, R11, R6, RZ ;  /* 0x000000060b0c8224 */ /* 0x010fe200078e02ff */
[----:B---3--:R-:W-:Y:S02]  /*0650*/  @!P3 IADD3 R22, P4, PT, R23, R26, RZ ;  /* 0x0000001a1716b210 */ /* 0x008fe40007f9e0ff */
[----:B------:R-:W-:Y:S02]  /*0660*/  IADD3 R3, PT, PT, R19, 0x60, RZ ;  /* 0x0000006013037810 */ /* 0x000fe40007ffe0ff */
[C---:B------:R-:W-:Y:S01]  /*0670*/  @!P3 IADD3.X R21, PT, PT, R10.reuse, R21, RZ, P2, !PT ;  /* 0x000000150a15b210 */ /* 0x040fe200017fe4ff */
[----:B------:R-:W2:Y:S01]  /*0680*/  @!P0 LDC.64 R4, c[0x0][0x398] ;  /* 0x0000e600ff048b82 */ /* 0x000ea20000000a00 */
[----:B------:R-:W-:Y:S01]  /*0690*/  @!P3 IADD3.X R23, PT, PT, R10, R27, RZ, P4, !PT ;  /* 0x0000001b0a17b210 */ /* 0x000fe200027fe4ff */
[----:B------:R-:W-:Y:S01]  /*06a0*/  @!P0 IMAD R27, R13, R7, R12 ;  /* 0x000000070d1b8224 */ /* 0x000fe200078e020c */
[----:B------:R-:W-:Y:S01]  /*06b0*/  ISETP.GE.U32.AND P2, PT, R3, UR12, PT ;  /* 0x0000000c03007c0c */ /* 0x000fe2000bf46070 */
[----:B------:R3:W5:Y:S01]  /*06c0*/  @!P3 LDG.E R49, desc[UR10][R20.64] ;  /* 0x0000000a1431b981 */ /* 0x000762000c1e1900 */
[----:B------:R-:W-:-:S02]  /*06d0*/  SHF.R.S32.HI R29, RZ, 0x1f, R3 ;  /* 0x0000001fff1d7819 */ /* 0x000fc40000011403 */
[----:B------:R-:W-:Y:S01]  /*06e0*/  @!P0 MOV R10, R64 ;  /* 0x00000040000a8202 */ /* 0x000fe20000000f00 */
[----:B------:R-:W5:Y:S01]  /*06f0*/  @!P3 LDG.E R48, desc[UR10][R22.64] ;  /* 0x0000000a1630b981 */ /* 0x000f62000c1e1900 */
[----:B------:R-:W-:Y:S02]  /*0700*/  @!P0 MOV R11, R67 ;  /* 0x00000043000b8202 */ /* 0x000fe40000000f00 */
[----:B------:R-:W-:Y:S01]  /*0710*/  ISETP.GE.AND.EX P2, PT, R29, UR13, PT, P2 ;  /* 0x0000000d1d007c0c */ /* 0x000fe2000bf46320 */
[----:B------:R-:W-:Y:S02]  /*0720*/  @!P0 IMAD.WIDE.U32 R6, R13, R6, R10 ;  /* 0x000000060d068225 */ /* 0x000fe400078e000a */
[----:B------:R-:W4:Y:S03]  /*0730*/  @!P1 LDC.64 R12, c[0x0][0x3a0] ;  /* 0x0000e800ff0c9b82 */ /* 0x000f260000000a00 */
[----:B------:R-:W-:-:S02]  /*0740*/  @!P0 IADD3 R7, PT, PT, R7, R27, RZ ;  /* 0x0000001b07078210 */ /* 0x000fc40007ffe0ff */
[C---:B------:R-:W-:Y:S02]  /*0750*/  @!P0 SHF.L.U32 R27, R6.reuse, 0x1, RZ ;  /* 0x00000001061b8819 */ /* 0x040fe400000006ff */
[----:B------:R-:W-:Y:S01]  /*0760*/  @!P0 SHF.L.U64.HI R18, R6, 0x1, R7 ;  /* 0x0000000106128819 */ /* 0x000fe20000010207 */
[----:B0-----:R-:W-:Y:S01]  /*0770*/  @!P1 IMAD R16, R25, R8, RZ ;  /* 0x0000000819109224 */ /* 0x001fe200078e02ff */
[----:B------:R-:W0:Y:S01]  /*0780*/  @!P1 LDC.64 R6, c[0x0][0x398] ;  /* 0x0000e600ff069b82 */ /* 0x000e220000000a00 */
[----:B---3--:R-:W-:Y:S02]  /*0790*/  @!P1 MOV R20, R64 ;  /* 0x0000004000149202 */ /* 0x008fe40000000f00 */
[----:B------:R-:W-:Y:S01]  /*07a0*/  @!P1 MOV R21, R67 ;  /* 0x0000004300159202 */ /* 0x000fe20000000f00 */
[----:B------:R-:W-:-:S04]  /*07b0*/  @!P1 IMAD R25, R17, R9, R16 ;  /* 0x0000000911199224 */ /* 0x000fc800078e0210 */
[----:B------:R-:W3:Y:S01]  /*07c0*/  @!P2 LDC.64 R10, c[0x0][0x3f8] ;  /* 0x0000fe00ff0aab82 */ /* 0x000ee20000000a00 */
[----:B-1----:R-:W-:Y:S02]  /*07d0*/  @!P0 IADD3 R14, P3, PT, R27, R14, RZ ;  /* 0x0000000e1b0e8210 */ /* 0x002fe40007f7e0ff */
[----:B------:R-:W-:Y:S01]  /*07e0*/  IADD3 R16, PT, PT, R19, 0x80, RZ ;  /* 0x0000008013107810 */ /* 0x000fe20007ffe0ff */
[----:B------:R-:W-:Y:S01]  /*07f0*/  @!P1 IMAD.WIDE.U32 R8, R17, R8, R20 ;  /* 0x0000000811089225 */ /* 0x000fe200078e0014 */
[----:B------:R-:W-:Y:S02]  /*0800*/  @!P0 IADD3.X R15, PT, PT, R18, R15, RZ, P3, !PT ;  /* 0x0000000f120f8210 */ /* 0x000fe40001ffe4ff */
[----:B------:R-:W-:Y:S02]  /*0810*/  ISETP.GE.U32.AND P3, PT, R16, UR12, PT ;  /* 0x0000000c10007c0c */ /* 0x000fe4000bf66070 */
[----:B------:R-:W-:Y:S01]  /*0820*/  SHF.R.S32.HI R21, RZ, 0x1f, R16 ;  /* 0x0000001fff157819 */ /* 0x000fe20000011410 */
[----:B------:R1:W5:Y:S01]  /*0830*/  @!P0 LDG.E R47, desc[UR10][R14.64] ;  /* 0x0000000a0e2f8981 */ /* 0x000362000c1e1900 */
[----:B--2---:R-:W-:-:S02]  /*0840*/  @!P0 IADD3 R26, P4, PT, R27, R4, RZ ;  /* 0x000000041b1a8210 */ /* 0x004fc40007f9e0ff */
[----:B------:R-:W-:Y:S02]  /*0850*/  ISETP.GE.AND.EX P3, PT, R21, UR13, PT, P3 ;  /* 0x0000000d15007c0c */ /* 0x000fe4000bf66330 */
[----:B------:R-:W-:Y:S02]  /*0860*/  @!P0 IADD3.X R27, PT, PT, R18, R5, RZ, P4, !PT ;  /* 0x00000005121b8210 */ /* 0x000fe400027fe4ff */
[----:B------:R-:W-:Y:S02]  /*0870*/  @!P1 IADD3 R9, PT, PT, R9, R25, RZ ;  /* 0x0000001909099210 */ /* 0x000fe40007ffe0ff */
[C---:B------:R-:W-:Y:S01]  /*0880*/  @!P1 SHF.L.U32 R5, R8.reuse, 0x1, RZ ;  /* 0x0000000108059819 */ /* 0x040fe200000006ff */
[----:B------:R2:W5:Y:S01]  /*0890*/  @!P0 LDG.E R46, desc[UR10][R26.64] ;  /* 0x0000000a1a2e8981 */ /* 0x000562000c1e1900 */
[----:B------:R-:W-:Y:S01]  /*08a0*/  @!P1 SHF.L.U64.HI R18, R8, 0x1, R9 ;  /* 0x0000000108129819 */ /* 0x000fe20000010209 */
[----:B-1----:R-:W1:Y:S01]  /*08b0*/  @!P2 LDC.64 R14, c[0x0][0x3a0] ;  /* 0x0000e800ff0eab82 */ /* 0x002e620000000a00 */
[----:B----4-:R-:W-:-:S02]  /*08c0*/  @!P1 IADD3 R22, P4, PT, R5, R12, RZ ;  /* 0x0000000c05169210 */ /* 0x010fc40007f9e0ff */
[----:B------:R-:W-:Y:S02]  /*08d0*/  IADD3 R17, PT, PT, R19, 0xa0, RZ ;  /* 0x000000a013117810 */ /* 0x000fe40007ffe0ff */
[----:B0-----:R-:W-:Y:S01]  /*08e0*/  @!P1 IADD3 R28, P5, PT, R5, R6, RZ ;  /* 0x00000006051c9210 */ /* 0x001fe20007fbe0ff */
[----:B---3--:R-:W-:Y:S01]  /*08f0*/  @!P2 IMAD R6, R29, R10, RZ ;  /* 0x0000000a1d06a224 */ /* 0x008fe200078e02ff */
[----:B------:R-:W-:Y:S01]  /*0900*/  ISETP.GE.U32.AND P0, PT, R17, UR12, PT ;  /* 0x0000000c11007c0c */ /* 0x000fe2000bf06070 */
[----:B------:R-:W0:Y:S01]  /*0910*/  @!P2 LDC.64 R8, c[0x0][0x398] ;  /* 0x0000e600ff08ab82 */ /* 0x000e220000000a00 */
[----:B------:R-:W-:Y:S02]  /*0920*/  SHF.R.S32.HI R25, RZ, 0x1f, R17 ;  /* 0x0000001fff197819 */ /* 0x000fe40000011411 */
[----:B------:R-:W-:Y:S02]  /*0930*/  @!P1 IADD3.X R23, PT, PT, R18, R13, RZ, P4, !PT ;  /* 0x0000000d12179210 */ /* 0x000fe400027fe4ff */
[----:B------:R-:W-:-:S02]  /*0940*/  @!P2 MOV R12, R64 ;  /* 0x00000040000ca202 */ /* 0x000fc40000000f00 */
[----:B------:R-:W-:Y:S01]  /*0950*/  @!P2 MOV R13, R67 ;  /* 0x00000043000da202 */ /* 0x000fe20000000f00 */
[----:B------:R-:W3:Y:S01]  /*0960*/  @!P3 LDC.64 R4, c[0x0][0x3f8] ;  /* 0x0000fe00ff04bb82 */ /* 0x000ee20000000a00 */
[----:B------:R-:W-:Y:S01]  /*0970*/  ISETP.GE.AND.EX P0, PT, R25, UR13, PT, P0 ;  /* 0x0000000d19007c0c */ /* 0x000fe2000bf06300 */
[C---:B--2---:R-:W-:Y:S01]  /*0980*/  @!P2 IMAD R27, R3.reuse, R11, R6 ;  /* 0x0000000b031ba224 */ /* 0x044fe200078e0206 */
[----:B------:R-:W-:Y:S01]  /*0990*/  @!P1 IADD3.X R29, PT, PT, R18, R7, RZ, P5, !PT ;  /* 0x00000007121d9210 */ /* 0x000fe20002ffe4ff */
[----:B------:R-:W-:Y:S01]  /*09a0*/  @!P2 IMAD.WIDE.U32 R10, R3, R10, R12 ;  /* 0x0000000a030aa225 */ /* 0x000fe200078e000c */
[----:B------:R2:W5:Y:S03]  /*09b0*/  @!P1 LDG.E R45, desc[UR10][R22.64] ;  /* 0x0000000a162d9981 */ /* 0x000566000c1e1900 */
[----:B------:R-:W4:Y:S01]  /*09c0*/  @!P3 LDC.64 R6, c[0x0][0x398] ;  /* 0x0000e600ff06bb82 */ /* 0x000f220000000a00 */
[----:B------:R-:W-:Y:S01]  /*09d0*/  @!P2 IADD3 R3, PT, PT, R11, R27, RZ ;  /* 0x0000001b0b03a210 */ /* 0x000fe20007ffe0ff */
[----:B------:R3:W5:Y:S03]  /*09e0*/  @!P1 LDG.E R44, desc[UR10][R28.64] ;  /* 0x0000000a1c2c9981 */ /* 0x000766000c1e1900 */
[----:B------:R-:W-:-:S02]  /*09f0*/  @!P2 SHF.L.U64.HI R18, R10, 0x1, R3 ;  /* 0x000000010a12a819 */ /* 0x000fc40000010203 */
[----:B------:R-:W-:Y:S01]  /*0a00*/  IADD3 R3, PT, PT, R19, 0xc0, RZ ;  /* 0x000000c013037810 */ /* 0x000fe20007ffe0ff */
[----:B------:R-:W4:Y:S01]  /*0a10*/  @!P0 LDC.64 R12, c[0x0][0x3f8] ;  /* 0x0000fe00ff0c8b82 */ /* 0x000f220000000a00 */
[----:B------:R-:W-:Y:S02]  /*0a20*/  @!P2 SHF.L.U32 R27, R10, 0x1, RZ ;  /* 0x000000010a1ba819 */ /* 0x000fe400000006ff */
[----:B------:R-:W-:Y:S02]  /*0a30*/  ISETP.GE.U32.AND P1, PT, R3, UR12, PT ;  /* 0x0000000c03007c0c */ /* 0x000fe4000bf26070 */
[----:B--2---:R-:W-:-:S03]  /*0a40*/  SHF.R.S32.HI R23, RZ, 0x1f, R3 ;  /* 0x0000001fff177819 */ /* 0x004fc60000011403 */
[----:B------:R-:W2:Y:S01]  /*0a50*/  @!P3 LDC.64 R10, c[0x0][0x3a0] ;  /* 0x0000e800ff0abb82 */ /* 0x000ea20000000a00 */
[----:B------:R-:W-:Y:S02]  /*0a60*/  ISETP.GE.AND.EX P1, PT, R23, UR13, PT, P1 ;  /* 0x0000000d17007c0c */ /* 0x000fe4000bf26310 */
[C---:B-1----:R-:W-:Y:S02]  /*0a70*/  @!P2 IADD3 R14, P4, PT, R27.reuse, R14, RZ ;  /* 0x0000000e1b0ea210 */ /* 0x042fe40007f9e0ff */
[----:B0-----:R-:W-:Y:S01]  /*0a80*/  @!P2 IADD3 R20, P5, PT, R27, R8, RZ ;  /* 0x000000081b14a210 */ /* 0x001fe20007fbe0ff */
[----:B---3--:R-:W-:Y:S01]  /*0a90*/  @!P3 IMAD R8, R21, R4, RZ ;  /* 0x000000041508b224 */ /* 0x008fe200078e02ff */
[----:B------:R-:W-:Y:S02]  /*0aa0*/  @!P3 MOV R26, R64 ;  /* 0x00000040001ab202 */ /* 0x000fe40000000f00 */
[----:B------:R-:W-:Y:S01]  /*0ab0*/  @!P3 MOV R27, R67 ;  /* 0x00000043001bb202 */ /* 0x000fe20000000f00 */
[----:B------:R-:W-:-:S02]  /*0ac0*/  @!P3 IMAD R5, R16, R5, R8 ;  /* 0x000000051005b224 */ /* 0x000fc400078e0208 */
[----:B------:R-:W-:Y:S01]  /*0ad0*/  @!P3 IMAD.WIDE.U32 R26, R16, R4, R26 ;  /* 0x00000004101ab225 */ /* 0x000fe200078e001a */
[C---:B------:R-:W-:Y:S02]  /*0ae0*/  @!P2 IADD3.X R15, PT, PT, R18.reuse, R15, RZ, P4, !PT ;  /* 0x0000000f120fa210 */ /* 0x040fe400027fe4ff */
[----:B------:R-:W-:Y:S02]  /*0af0*/  @!P2 IADD3.X R21, PT, PT, R18, R9, RZ, P5, !PT ;  /* 0x000000091215a210 */ /* 0x000fe40002ffe4ff */
[----:B------:R-:W-:Y:S01]  /*0b00*/  @!P3 IADD3 R29, PT, PT, R27, R5, RZ ;  /* 0x000000051b1db210 */ /* 0x000fe20007ffe0ff */
[----:B----4-:R-:W-:Y:S01]  /*0b10*/  @!P0 IMAD R18, R25, R12, RZ ;  /* 0x0000000c19128224 */ /* 0x010fe200078e02ff */
[----:B------:R-:W0:Y:S01]  /*0b20*/  @!P1 LDC.64 R4, c[0x0][0x3f8] ;  /* 0x0000fe00ff049b82 */ /* 0x000e220000000a00 */
[C---:B------:R-:W-:Y:S01]  /*0b30*/  @!P3 SHF.L.U32 R27, R26.reuse, 0x1, RZ ;  /* 0x000000011a1bb819 */ /* 0x040fe200000006ff */
[----:B------:R1:W5:Y:S01]  /*0b40*/  @!P2 LDG.E R43, desc[UR10][R14.64] ;  /* 0x0000000a0e2ba981 */ /* 0x000362000c1e1900 */
[----:B------:R-:W-:-:S02]  /*0b50*/  @!P3 SHF.L.U64.HI R26, R26, 0x1, R29 ;  /* 0x000000011a1ab819 */ /* 0x000fc4000001021d */
[C---:B------:R-:W-:Y:S01]  /*0b60*/  @!P3 IADD3 R16, P4, PT, R27.reuse, R6, RZ ;  /* 0x000000061b10b210 */ /* 0x040fe20007f9e0ff */
[----:B------:R3:W5:Y:S01]  /*0b70*/  @!P2 LDG.E R42, desc[UR10][R20.64] ;  /* 0x0000000a142aa981 */ /* 0x000762000c1e1900 */
[----:B--2---:R-:W-:Y:S01]  /*0b80*/  @!P3 IADD3 R24, P2, PT, R27, R10, RZ ;  /* 0x0000000a1b18b210 */ /* 0x004fe20007f5e0ff */
[----:B------:R-:W-:Y:S01]  /*0b90*/  @!P0 IMAD R27, R17, R13, R18 ;  /* 0x0000000d111b8224 */ /* 0x000fe200078e0212 */
[----:B------:R-:W2:Y:S01]  /*0ba0*/  @!P0 LDC.64 R8, c[0x0][0x3a0] ;  /* 0x0000e800ff088b82 */ /* 0x000ea20000000a00 */
[----:B------:R-:W-:Y:S02]  /*0bb0*/  IADD3 R18, PT, PT, R19, 0xe0, RZ ;  /* 0x000000e013127810 */ /* 0x000fe40007ffe0ff */
[----:B-1----:R-:W-:Y:S02]  /*0bc0*/  @!P0 MOV R14, R64 ;  /* 0x00000040000e8202 */ /* 0x002fe40000000f00 */
[----:B------:R-:W-:Y:S02]  /*0bd0*/  @!P0 MOV R15, R67 ;  /* 0x00000043000f8202 */ /* 0x000fe40000000f00 */
[----:B------:R-:W-:-:S02]  /*0be0*/  @!P3 IADD3.X R25, PT, PT, R26, R11, RZ, P2, !PT ;  /* 0x0000000b1a19b210 */ /* 0x000fc400017fe4ff */
[----:B------:R-:W-:Y:S01]  /*0bf0*/  ISETP.GE.U32.AND P2, PT, R18, UR12, PT ;  /* 0x0000000c12007c0c */ /* 0x000fe2000bf46070 */
[----:B------:R-:W-:Y:S01]  /*0c00*/  @!P0 IMAD.WIDE.U32 R12, R17, R12, R14 ;  /* 0x0000000c110c8225 */ /* 0x000fe200078e000e */
[----:B---3--:R-:W-:Y:S01]  /*0c10*/  SHF.R.S32.HI R21, RZ, 0x1f, R18 ;  /* 0x0000001fff157819 */ /* 0x008fe20000011412 */
[----:B------:R-:W1:Y:S01]  /*0c20*/  @!P0 LDC.64 R14, c[0x0][0x398] ;  /* 0x0000e600ff0e8b82 */ /* 0x000e620000000a00 */
[----:B------:R3:W5:Y:S02]  /*0c30*/  @!P3 LDG.E R41, desc[UR10][R24.64] ;  /* 0x0000000a1829b981 */ /* 0x000764000c1e1900 */
[----:B------:R-:W-:Y:S02]  /*0c40*/  ISETP.GE.AND.EX P2, PT, R21, UR13, PT, P2 ;  /* 0x0000000d15007c0c */ /* 0x000fe4000bf46320 */
[----:B------:R-:W-:Y:S02]  /*0c50*/  @!P0 IADD3 R11, PT, PT, R13, R27, RZ ;  /* 0x0000001b0d0b8210 */ /* 0x000fe40007ffe0ff */
[----:B------:R-:W-:-:S02]  /*0c60*/  @!P0 SHF.L.U32 R27, R12, 0x1, RZ ;  /* 0x000000010c1b8819 */ /* 0x000fc400000006ff */
[----:B------:R-:W-:Y:S01]  /*0c70*/  @!P0 SHF.L.U64.HI R20, R12, 0x1, R11 ;  /* 0x000000010c148819 */ /* 0x000fe2000001020b */
[----:B0-----:R-:W-:Y:S01]  /*0c80*/  @!P1 IMAD R12, R23, R4, RZ ;  /* 0x00000004170c9224 */ /* 0x001fe200078e02ff */
[----:B------:R-:W-:Y:S01]  /*0c90*/  @!P3 IADD3.X R17, PT, PT, R26, R7, RZ, P4, !PT ;  /* 0x000000071a11b210 */ /* 0x000fe200027fe4ff */
[----:B------:R-:W0:Y:S02]  /*0ca0*/  @!P1 LDC.64 R10, c[0x0][0x398] ;  /* 0x0000e600ff0a9b82 */ /* 0x000e240000000a00 */
[----:B------:R-:W-:Y:S01]  /*0cb0*/  @!P1 IMAD R23, R3, R5, R12 ;  /* 0x0000000503179224 */ /* 0x000fe200078e020c */
[----:B--2---:R-:W-:Y:S01]  /*0cc0*/  @!P0 IADD3 R8, P4, PT, R27, R8, RZ ;  /* 0x000000081b088210 */ /* 0x004fe20007f9e0ff */
[----:B------:R2:W5:Y:S04]  /*0cd0*/  @!P3 LDG.E R40, desc[UR10][R16.64] ;  /* 0x0000000a1028b981 */ /* 0x000568000c1e1900 */
[----:B------:R-:W4:Y:S01]  /*0ce0*/  @!P1 LDC.64 R6, c[0x0][0x3a0] ;  /* 0x0000e800ff069b82 */ /* 0x000f220000000a00 */
[----:B---3--:R-:W-:-:S07]  /*0cf0*/  IADD3 R25, PT, PT, R19, 0x100, RZ ;  /* 0x0000010013197810 */ /* 0x008fce0007ffe0ff */
[----:B------:R-:W3:Y:S01]  /*0d00*/  @!P2 LDC.64 R12, c[0x0][0x3f8] ;  /* 0x0000fe00ff0cab82 */ /* 0x000ee20000000a00 */
[----:B------:R-:W-:Y:S02]  /*0d10*/  @!P0 IADD3.X R9, PT, PT, R20, R9, RZ, P4, !PT ;  /* 0x0000000914098210 */ /* 0x000fe400027fe4ff */
[----:B------:R-:W-:Y:S02]  /*0d20*/  ISETP.GE.U32.AND P4, PT, R25, UR12, PT ;  /* 0x0000000c19007c0c */ /* 0x000fe4000bf86070 */
[----:B------:R-:W-:Y:S01]  /*0d30*/  SHF.R.S32.HI R29, RZ, 0x1f, R25 ;  /* 0x0000001fff1d7819 */ /* 0x000fe20000011419 */
[----:B------:R1:W5:Y:S01]  /*0d40*/  @!P0 LDG.E R39, desc[UR10][R8.64] ;  /* 0x0000000a08278981 */ /* 0x000362000c1e1900 */
[----:B--2---:R-:W-:Y:S02]  /*0d50*/  @!P1 MOV R16, R64 ;  /* 0x0000004000109202 */ /* 0x004fe40000000f00 */
[----:B------:R-:W-:Y:S02]  /*0d60*/  @!P1 MOV R17, R67 ;  /* 0x0000004300119202 */ /* 0x000fe40000000f00 */
[----:B------:R-:W-:Y:S01]  /*0d70*/  ISETP.GE.AND.EX P4, PT, R29, UR13, PT, P4 ;  /* 0x0000000d1d007c0c */ /* 0x000fe2000bf86340 */
[----:B------:R-:W-:Y:S01]  /*0d80*/  @!P1 IMAD.WIDE.U32 R4, R3, R4, R16 ;  /* 0x0000000403049225 */ /* 0x000fe200078e0010 */
[----:B-1----:R-:W-:Y:S01]  /*0d90*/  @!P0 IADD3 R14, P3, PT, R27, R14, RZ ;  /* 0x0000000e1b0e8210 */ /* 0x002fe20007f7e0ff */
[----:B------:R-:W1:Y:S03]  /*0da0*/  @!P2 LDC.64 R8, c[0x0][0x3a0] ;  /* 0x0000e800ff08ab82 */ /* 0x000e660000000a00 */
[----:B------:R-:W-:-:S02]  /*0db0*/  @!P1 IADD3 R17, PT, PT, R5, R23, RZ ;  /* 0x0000001705119210 */ /* 0x000fc40007ffe0ff */
[----:B------:R-:W-:Y:S02]  /*0dc0*/  @!P1 SHF.L.U32 R5, R4, 0x1, RZ ;  /* 0x0000000104059819 */ /* 0x000fe400000006ff */
[----:B------:R-:W-:Y:S02]  /*0dd0*/  @!P0 IADD3.X R15, PT, PT, R20, R15, RZ, P3, !PT ;  /* 0x0000000f140f8210 */ /* 0x000fe40001ffe4ff */
[----:B------:R-:W-:Y:S02]  /*0de0*/  IADD3 R3, PT, PT, R19, 0x120, RZ ;  /* 0x0000012013037810 */ /* 0x000fe40007ffe0ff */
[----:B------:R-:W-:Y:S01]  /*0df0*/  @!P1 SHF.L.U64.HI R24, R4, 0x1, R17 ;  /* 0x0000000104189819 */ /* 0x000fe20000010211 */
[----:B------:R1:W5:Y:S01]  /*0e00*/  @!P0 LDG.E R38, desc[UR10][R14.64] ;  /* 0x0000000a0e268981 */ /* 0x000362000c1e1900 */
[----:B----4-:R-:W-:Y:S01]  /*0e10*/  @!P1 IADD3 R22, P6, PT, R5, R6, RZ ;  /* 0x0000000605169210 */ /* 0x010fe20007fde0ff */
[----:B---3--:R-:W-:Y:S01]  /*0e20*/  @!P2 IMAD R6, R21, R12, RZ ;  /* 0x0000000c1506a224 */ /* 0x008fe200078e02ff */
[----:B0-----:R-:W-:Y:S01]  /*0e30*/  @!P1 IADD3 R20, P5, PT, R5, R10, RZ ;  /* 0x0000000a05149210 */ /* 0x001fe20007fbe0ff */
[----:B------:R-:W0:Y:S01]  /*0e40*/  @!P2 LDC.64 R16, c[0x0][0x398] ;  /* 0x0000e600ff10ab82 */ /* 0x000e220000000a00 */
[----:B------:R-:W-:-:S02]  /*0e50*/  ISETP.GE.U32.AND P3, PT, R3, UR12, PT ;  /* 0x0000000c03007c0c */ /* 0x000fc4000bf66070 */
[----:B------:R-:W-:Y:S02]  /*0e60*/  SHF.R.S32.HI R27, RZ, 0x1f, R3 ;  /* 0x0000001fff1b7819 */ /* 0x000fe40000011403 */
[----:B------:R-:W-:-:S03]  /*0e70*/  @!P1 IADD3.X R21, PT, PT, R24, R11, RZ, P5, !PT ;  /* 0x0000000b18159210 */ /* 0x000fc60002ffe4ff */
[----:B------:R-:W2:Y:S01]  /*0e80*/  @!P4 LDC.64 R4, c[0x0][0x3f8] ;  /* 0x0000fe00ff04cb82 */ /* 0x000ea20000000a00 */
[----:B------:R-:W-:Y:S01]  /*0e90*/  @!P1 IADD3.X R23, PT, PT, R24, R7, RZ, P6, !PT ;  /* 0x0000000718179210 */ /* 0x000fe200037fe4ff */
[C---:B------:R-:W-:Y:S01]  /*0ea0*/  @!P2 IMAD R11, R18.reuse, R13, R6 ;  /* 0x0000000d120ba224 */ /* 0x040fe200078e0206 */
[----:B------:R-:W-:Y:S01]  /*0eb0*/  @!P2 MOV R6, R64 ;  /* 0x000000400006a202 */ /* 0x000fe20000000f00 */
[----:B------:R-:W5:Y:S01]  /*0ec0*/  @!P1 LDG.E R36, desc[UR10][R20.64] ;  /* 0x0000000a14249981 */ /* 0x000f62000c1e1900 */
[----:B------:R-:W-:Y:S02]  /*0ed0*/  @!P2 MOV R7, R67 ;  /* 0x000000430007a202 */ /* 0x000fe40000000f00 */
[----:B------:R-:W-:Y:S01]  /*0ee0*/  ISETP.GE.AND.EX P3, PT, R27, UR13, PT, P3 ;  /* 0x0000000d1b007c0c */ /* 0x000fe2000bf66330 */
[----:B------:R3:W5:Y:S01]  /*0ef0*/  @!P1 LDG.E R37, desc[UR10][R22.64] ;  /* 0x0000000a16259981 */ /* 0x000762000c1e1900 */
[----:B------:R-:W-:-:S05]  /*0f00*/  @!P2 IMAD.WIDE.U32 R12, R18, R12, R6 ;  /* 0x0000000c120ca225 */ /* 0x000fca00078e0006 */
[----:B------:R-:W-:Y:S02]  /*0f10*/  @!P2 IADD3 R11, PT, PT, R13, R11, RZ ;  /* 0x0000000b0d0ba210 */ /* 0x000fe40007ffe0ff */
[C---:B------:R-:W-:Y:S02]  /*0f20*/  @!P2 SHF.L.U32 R13, R12.reuse, 0x1, RZ ;  /* 0x000000010c0da819 */ /* 0x040fe400000006ff */
[----:B------:R-:W-:Y:S02]  /*0f30*/  @!P2 SHF.L.U64.HI R24, R12, 0x1, R11 ;  /* 0x000000010c18a819 */ /* 0x000fe4000001020b */
[----:B------:R-:W4:Y:S01]  /*0f40*/  @!P3 LDC.64 R6, c[0x0][0x3f8] ;  /* 0x0000fe00ff06bb82 */ /* 0x000f220000000a00 */
[----:B-1----:R-:W-:Y:S01]  /*0f50*/  @!P2 IADD3 R14, P0, PT, R13, R8, RZ ;  /* 0x000000080d0ea210 */ /* 0x002fe20007f1e0ff */
[----:B--2---:R-:W-:-:S06]  /*0f60*/  @!P4 IMAD R12, R29, R4, RZ ;  /* 0x000000041d0cc224 */ /* 0x004fcc00078e02ff */
[----:B------:R-:W1:Y:S01]  /*0f70*/  @!P4 LDC.64 R10, c[0x0][0x3a0] ;  /* 0x0000e800ff0acb82 */ /* 0x000e620000000a00 */
[----:B------:R-:W-:Y:S01]  /*0f80*/  @!P2 IADD3.X R15, PT, PT, R24, R9, RZ, P0, !PT ;  /* 0x00000009180fa210 */ /* 0x000fe200007fe4ff */
[----:B------:R-:W-:Y:S01]  /*0f90*/  @!P4 IMAD R5, R25, R5, R12 ;  /* 0x000000051905c224 */ /* 0x000fe200078e020c */
[----:B0-----:R-:W-:-:S05]  /*0fa0*/  @!P2 IADD3 R16, P1, PT, R13, R16, RZ ;  /* 0x000000100d10a210 */ /* 0x001fca0007f3e0ff */
[----:B------:R-:W0:Y:S01]  /*0fb0*/  @!P4 LDC.64 R8, c[0x0][0x398] ;  /* 0x0000e600ff08cb82 */ /* 0x000e220000000a00 */
[----:B------:R-:W-:Y:S01]  /*0fc0*/  @!P4 MOV R12, R64 ;  /* 0x00000040000cc202 */ /* 0x000fe20000000f00 */
[----:B------:R2:W5:Y:S01]  /*0fd0*/  @!P2 LDG.E R35, desc[UR10][R14.64] ;  /* 0x0000000a0e23a981 */ /* 0x000562000c1e1900 */
[----:B------:R-:W-:Y:S02]  /*0fe0*/  @!P4 MOV R13, R67 ;  /* 0x00000043000dc202 */ /* 0x000fe40000000f00 */
[----:B------:R-:W-:Y:S01]  /*0ff0*/  IADD3 R18, PT, PT, R19, 0x140, RZ ;  /* 0x0000014013127810 */ /* 0x000fe20007ffe0ff */
[----:B------:R-:W-:-:S03]  /*1000*/  @!P4 IMAD.WIDE.U32 R12, R25, R4, R12 ;  /* 0x00000004190cc225 */ /* 0x000fc600078e000c */
[----:B------:R-:W-:Y:S02]  /*1010*/  ISETP.GE.U32.AND P0, PT, R18, UR12, PT ;  /* 0x0000000c12007c0c */ /* 0x000fe4000bf06070 */
[----:B---3--:R-:W-:Y:S02]  /*1020*/  SHF.R.S32.HI R23, RZ, 0x1f, R18 ;  /* 0x0000001fff177819 */ /* 0x008fe40000011412 */
[----:B------:R-:W-:Y:S02]  /*1030*/  @!P4 IADD3 R13, PT, PT, R13, R5, RZ ;  /* 0x000000050d0dc210 */ /* 0x000fe40007ffe0ff */
[----:B------:R-:W3:Y:S01]  /*1040*/  @!P3 LDC.64 R4, c[0x0][0x3a0] ;  /* 0x0000e800ff04bb82 */ /* 0x000ee20000000a00 */
[----:B------:R-:W-:Y:S01]  /*1050*/  @!P4 SHF.L.U32 R25, R12, 0x1, RZ ;  /* 0x000000010c19c819 */ /* 0x000fe200000006ff */
[----:B----4-:R-:W-:Y:S01]  /*1060*/  @!P3 IMAD R20, R27, R6, RZ ;  /* 0x000000061b14b224 */ /* 0x010fe200078e02ff */
[----:B------:R-:W-:Y:S02]  /*1070*/  ISETP.GE.AND.EX P0, PT, R23, UR13, PT, P0 ;  /* 0x0000000d17007c0c */ /* 0x000fe4000bf06300 */
[----:B------:R-:W-:-:S02]  /*1080*/  @!P2 IADD3.X R17, PT, PT, R24, R17, RZ, P1, !PT ;  /* 0x000000111811a210 */ /* 0x000fc40000ffe4ff */
[----:B------:R-:W-:Y:S02]  /*1090*/  @!P4 SHF.L.U64.HI R22, R12, 0x1, R13 ;  /* 0x000000010c16c819 */ /* 0x000fe4000001020d */
[----:B-1----:R-:W-:Y:S01]  /*10a0*/  @!P4 IADD3 R10, P1, PT, R25, R10, RZ ;  /* 0x0000000a190ac210 */ /* 0x002fe20007f3e0ff */
[----:B------:R-:W-:Y:S01]  /*10b0*/  @!P3 IMAD R27, R3, R7, R20 ;  /* 0x00000007031bb224 */ /* 0x000fe200078e0214 */
[----:B------:R-:W1:Y:S01]  /*10c0*/  @!P3 LDC.64 R12, c[0x0][0x398] ;  /* 0x0000e600ff0cbb82 */ /* 0x000e620000000a00 */
[----:B------:R-:W-:Y:S01]  /*10d0*/  @!P3 MOV R20, R64 ;  /* 0x000000400014b202 */ /* 0x000fe20000000f00 */
[----:B------:R-:W5:Y:S01]  /*10e0*/  @!P2 LDG.E R34, desc[UR10][R16.64] ;  /* 0x0000000a1022a981 */ /* 0x000f62000c1e1900 */
[----:B------:R-:W-:Y:S02]  /*10f0*/  @!P3 MOV R21, R67 ;  /* 0x000000430015b202 */ /* 0x000fe40000000f00 */
[----:B------:R-:W-:Y:S02]  /*1100*/  @!P4 IADD3.X R11, PT, PT, R22, R11, RZ, P1, !PT ;  /* 0x0000000b160bc210 */ /* 0x000fe40000ffe4ff */
[----:B0-----:R-:W-:-:S02]  /*1110*/  @!P4 IADD3 R8, P1, PT, R25, R8, RZ ;  /* 0x000000081908c210 */ /* 0x001fc40007f3e0ff */
[----:B------:R-:W-:Y:S01]  /*1120*/  IADD3 R31, PT, PT, R19, 0x160, RZ ;  /* 0x00000160131f7810 */ /* 0x000fe20007ffe0ff */
[----:B------:R-:W-:Y:S01]  /*1130*/  @!P3 IMAD.WIDE.U32 R6, R3, R6, R20 ;  /* 0x000000060306b225 */ /* 0x000fe200078e0014 */
[----:B------:R-:W-:Y:S01]  /*1140*/  @!P4 IADD3.X R9, PT, PT, R22, R9, RZ, P1, !PT ;  /* 0x000000091609c210 */ /* 0x000fe20000ffe4ff */
[----:B--2---:R-:W0:Y:S01]  /*1150*/  @!P0 LDC.64 R14, c[0x0][0x3f8] ;  /* 0x0000fe00ff0e8b82 */ /* 0x004e220000000a00 */
[----:B------:R-:W-:Y:S01]  /*1160*/  ISETP.GE.U32.AND P1, PT, R31, UR12, PT ;  /* 0x0000000c1f007c0c */ /* 0x000fe2000bf26070 */
[----:B------:R2:W5:Y:S01]  /*1170*/  @!P4 LDG.E R33, desc[UR10][R10.64] ;  /* 0x0000000a0a21c981 */ /* 0x000562000c1e1900 */
[----:B------:R-:W-:Y:S02]  /*1180*/  SHF.R.S32.HI R21, RZ, 0x1f, R31 ;  /* 0x0000001fff157819 */ /* 0x000fe4000001141f */
[----:B------:R-:W-:Y:S01]  /*1190*/  @!P3 IADD3 R3, PT, PT, R7, R27, RZ ;  /* 0x0000001b0703b210 */ /* 0x000fe20007ffe0ff */
[----:B------:R4:W5:Y:S01]  /*11a0*/  @!P4 LDG.E R32, desc[UR10][R8.64] ;  /* 0x0000000a0820c981 */ /* 0x000962000c1e1900 */
[----:B------:R-:W-:-:S02]  /*11b0*/  ISETP.GE.AND.EX P1, PT, R21, UR13, PT, P1 ;  /* 0x0000000d15007c0c */ /* 0x000fc4000bf26310 */
[C---:B------:R-:W-:Y:S02]  /*11c0*/  @!P3 SHF.L.U32 R25, R6.reuse, 0x1, RZ ;  /* 0x000000010619b819 */ /* 0x040fe400000006ff */
[----:B------:R-:W-:Y:S01]  /*11d0*/  @!P3 SHF.L.U64.HI R20, R6, 0x1, R3 ;  /* 0x000000010614b819 */ /* 0x000fe20000010203 */
[----:B------:R-:W-:Y:S01]  /*11e0*/  HFMA2 R3, -RZ, RZ, 0, 0 ;  /* 0x00000000ff037431 */ /* 0x000fe200000001ff */
[C---:B---3--:R-:W-:Y:S01]  /*11f0*/  @!P3 IADD3 R6, P2, PT, R25.reuse, R4, RZ ;  /* 0x000000041906b210 */ /* 0x048fe20007f5e0ff */
[----:B--2---:R-:W2:Y:S03]  /*1200*/  @!P0 LDC.64 R10, c[0x0][0x3a0] ;  /* 0x0000e800ff0a8b82 */ /* 0x004ea60000000a00 */
[----:B------:R-:W-:Y:S02]  /*1210*/  @!P3 IADD3.X R7, PT, PT, R20, R5, RZ, P2, !PT ;  /* 0x000000051407b210 */ /* 0x000fe400017fe4ff */
[----:B-1----:R-:W-:-:S03]  /*1220*/  @!P3 IADD3 R12, P2, PT, R25, R12, RZ ;  /* 0x0000000c190cb210 */ /* 0x002fc60007f5e0ff */
[----:B----4-:R-:W1:Y:S01]  /*1230*/  @!P1 LDC.64 R8, c[0x0][0x3f8] ;  /* 0x0000fe00ff089b82 */ /* 0x010e620000000a00 */
[----:B------:R3:W5:Y:S01]  /*1240*/  @!P3 LDG.E R3, desc[UR10][R6.64] ;  /* 0x0000000a0603b981 */ /* 0x000762000c1e1900 */
[----:B------:R-:W-:Y:S02]  /*1250*/  IADD3 R55, PT, PT, R19, 0x180, RZ ;  /* 0x0000018013377810 */ /* 0x000fe40007ffe0ff */
[----:B------:R-:W-:Y:S02]  /*1260*/  @!P3 IADD3.X R13, PT, PT, R20, R13, RZ, P2, !PT ;  /* 0x0000000d140db210 */ /* 0x000fe400017fe4ff */
[----:B------:R-:W-:Y:S02]  /*1270*/  ISETP.GE.U32.AND P2, PT, R55, UR12, PT ;  /* 0x0000000c37007c0c */ /* 0x000fe4000bf46070 */
[----:B------:R-:W-:Y:S01]  /*1280*/  SHF.R.S32.HI R57, RZ, 0x1f, R55 ;  /* 0x0000001fff397819 */ /* 0x000fe20000011437 */
[----:B---3--:R-:W3:Y:S01]  /*1290*/  @!P0 LDC.64 R6, c[0x0][0x398] ;  /* 0x0000e600ff068b82 */ /* 0x008ee20000000a00 */
[----:B0-----:R-:W-:Y:S01]  /*12a0*/  @!P0 IMAD R23, R23, R14, RZ ;  /* 0x0000000e17178224 */ /* 0x001fe200078e02ff */
[----:B------:R-:W-:-:S02]  /*12b0*/  @!P0 MOV R4, R64 ;  /* 0x0000004000048202 */ /* 0x000fc40000000f00 */
[----:B------:R-:W-:Y:S02]  /*12c0*/  @!P0 MOV R5, R67 ;  /* 0x0000004300058202 */ /* 0x000fe40000000f00 */
[----:B------:R-:W-:Y:S01]  /*12d0*/  ISETP.GE.AND.EX P2, PT, R57, UR13, PT, P2 ;  /* 0x0000000d39007c0c */ /* 0x000fe2000bf46320 */
[C---:B------:R-:W-:Y:S01]  /*12e0*/  @!P0 IMAD R23, R18.reuse, R15, R23 ;  /* 0x0000000f12178224 */ /* 0x040fe200078e0217 */
[C---:B------:R-:W-:Y:S01]  /*12f0*/  IADD3 R27, PT, PT, R19.reuse, 0x1a0, RZ ;  /* 0x000001a0131b7810 */ /* 0x040fe20007ffe0ff */
[----:B------:R-:W-:Y:S01]  /*1300*/  @!P0 IMAD.WIDE.U32 R14, R18, R14, R4 ;  /* 0x0000000e120e8225 */ /* 0x000fe200078e0004 */
[C---:B------:R-:W-:Y:S02]  /*1310*/  IADD3 R24, PT, PT, R19.reuse, 0x1c0, RZ ;  /* 0x000001c013187810 */ /* 0x040fe40007ffe0ff */
[----:B------:R-:W-:Y:S01]  /*1320*/  IADD3 R22, PT, PT, R19, 0x1e0, RZ ;  /* 0x000001e013167810 */ /* 0x000fe20007ffe0ff */
[----:B------:R-:W-:Y:S01]  /*1330*/  HFMA2 R4, -RZ, RZ, 0, 0 ;  /* 0x00000000ff047431 */ /* 0x000fe200000001ff */
[----:B------:R-:W-:Y:S01]  /*1340*/  @!P0 IADD3 R15, PT, PT, R15, R23, RZ ;  /* 0x000000170f0f8210 */ /* 0x000fe20007ffe0ff */
[----:B------:R-:W0:Y:S01]  /*1350*/  @!P1 LDC.64 R18, c[0x0][0x3a0] ;  /* 0x0000e800ff129b82 */ /* 0x000e220000000a00 */
[----:B------:R-:W-:-:S02]  /*1360*/  @!P0 SHF.L.U32 R5, R14, 0x1, RZ ;  /* 0x000000010e058819 */ /* 0x000fc400000006ff */
[----:B------:R-:W-:Y:S02]  /*1370*/  ISETP.GE.U32.AND P4, PT, R27, UR12, PT ;  /* 0x0000000c1b007c0c */ /* 0x000fe4000bf86070 */
[----:B------:R-:W-:Y:S02]  /*1380*/  SHF.R.S32.HI R29, RZ, 0x1f, R27 ;  /* 0x0000001fff1d7819 */ /* 0x000fe4000001141b */
[----:B------:R-:W-:Y:S01]  /*1390*/  @!P0 SHF.L.U64.HI R14, R14, 0x1, R15 ;  /* 0x000000010e0e8819 */ /* 0x000fe2000001020f */
[----:B------:R-:W4:Y:S01]  /*13a0*/  @!P2 LDC.64 R16, c[0x0][0x3f8] ;  /* 0x0000fe00ff10ab82 */ /* 0x000f220000000a00 */
[----:B------:R-:W-:Y:S01]  /*13b0*/  ISETP.GE.AND.EX P4, PT, R29, UR13, PT, P4 ;  /* 0x0000000d1d007c0c */ /* 0x000fe2000bf86340 */
[----:B------:R-:W-:Y:S01]  /*13c0*/  UIMAD.WIDE UR8, UR6, 0x8, UR8 ;  /* 0x00000008060878a5 */ /* 0x000fe2000f8e0208 */
[----:B--2---:R-:W-:Y:S01]  /*13d0*/  @!P0 IADD3 R52, P6, PT, R5, R10, RZ ;  /* 0x0000000a05348210 */ /* 0x004fe20007fde0ff */
[----:B-1----:R-:W-:Y:S01]  /*13e0*/  @!P1 IMAD R10, R21, R8, RZ ;  /* 0x00000008150a9224 */ /* 0x002fe200078e02ff */
[----:B------:R-:W-:Y:S01]  /*13f0*/  @!P1 MOV R20, R64 ;  /* 0x0000004000149202 */ /* 0x000fe20000000f00 */
[----:B------:R1:W5:Y:S01]  /*1400*/  @!P3 LDG.E R4, desc[UR10][R12.64] ;  /* 0x0000000a0c04b981 */ /* 0x000362000c1e1900 */
[----:B------:R-:W-:-:S02]  /*1410*/  @!P1 MOV R21, R67 ;  /* 0x0000004300159202 */ /* 0x000fc40000000f00 */
[----:B------:R-:W-:Y:S02]  /*1420*/  @!P0 IADD3.X R53, PT, PT, R14, R11, RZ, P6, !PT ;  /* 0x0000000b0e358210 */ /* 0x000fe400037fe4ff */
[----:B---3--:R-:W-:Y:S01]  /*1430*/  @!P0 IADD3 R30, P6, PT, R5, R6, RZ ;  /* 0x00000006051e8210 */ /* 0x008fe20007fde0ff */
[----:B------:R-:W-:Y:S01]  /*1440*/  @!P1 IMAD.WIDE.U32 R20, R31, R8, R20 ;  /* 0x000000081f149225 */ /* 0x000fe200078e0014 */
[----:B------:R-:W-:-:S03]  /*1450*/  MOV R15, UR9 ;  /* 0x00000009000f7c02 */ /* 0x000fc60008000f00 */
[----:B-1----:R-:W-:Y:S01]  /*1460*/  @!P1 IMAD R13, R31, R9, R10 ;  /* 0x000000091f0d9224 */ /* 0x002fe200078e020a */
[----:B------:R-:W-:Y:S01]  /*1470*/  @!P0 IADD3.X R31, PT, PT, R14, R7, RZ, P6, !PT ;  /* 0x000000070e1f8210 */ /* 0x000fe200037fe4ff */
[----:B------:R-:W1:Y:S01]  /*1480*/  @!P1 LDC.64 R8, c[0x0][0x398] ;  /* 0x0000e600ff089b82 */ /* 0x000e620000000a00 */
[----:B------:R-:W-:Y:S02]  /*1490*/  MOV R14, UR8 ;  /* 0x00000008000e7c02 */ /* 0x000fe40008000f00 */
[----:B------:R-:W-:Y:S02]  /*14a0*/  MOV R5, RZ ;  /* 0x000000ff00057202 */ /* 0x000fe40000000f00 */
[----:B------:R-:W-:-:S03]  /*14b0*/  @!P1 IADD3 R7, PT, PT, R21, R13, RZ ;  /* 0x0000000d15079210 */ /* 0x000fc60007ffe0ff */
[----:B------:R-:W2:Y:S01]  /*14c0*/  @!P4 LDC.64 R10, c[0x0][0x3f8] ;  /* 0x0000fe00ff0acb82 */ /* 0x000ea20000000a00 */
[C---:B------:R-:W-:Y:S01]  /*14d0*/  @!P1 SHF.L.U32 R21, R20.reuse, 0x1, RZ ;  /* 0x0000000114159819 */ /* 0x040fe200000006ff */
[----:B------:R-:W3:Y:S01]  /*14e0*/  LDG.E.64 R14, desc[UR10][R14.64] ;  /* 0x0000000a0e0e7981 */ /* 0x000ee2000c1e1b00 */
[----:B------:R-:W-:-:S03]  /*14f0*/  @!P1 SHF.L.U64.HI R26, R20, 0x1, R7 ;  /* 0x00000001141a9819 */ /* 0x000fc60000010207 */
[----:B------:R0:W5:Y:S02]  /*1500*/  @!P0 LDG.E R5, desc[UR10][R52.64] ;  /* 0x0000000a34058981 */ /* 0x000164000c1e1900 */
[----:B------:R-:W2:Y:S01]  /*1510*/  @!P2 LDC.64 R12, c[0x0][0x3a0] ;  /* 0x0000e800ff0cab82 */ /* 0x000ea20000000a00 */
[----:B----4-:R-:W-:Y:S01]  /*1520*/  @!P2 IMAD R20, R57, R16, RZ ;  /* 0x000000103914a224 */ /* 0x010fe200078e02ff */
[----:B0-----:R-:W-:Y:S02]  /*1530*/  @!P1 IADD3 R52, P6, PT, R21, R18, RZ ;  /* 0x0000001215349210 */ /* 0x001fe40007fde0ff */
[----:B------:R-:W-:Y:S02]  /*1540*/  @!P2 MOV R18, R64 ;  /* 0x000000400012a202 */ /* 0x000fe40000000f00 */
[----:B------:R-:W-:Y:S02]  /*1550*/  @!P1 IADD3.X R53, PT, PT, R26, R19, RZ, P6, !PT ;  /* 0x000000131a359210 */ /* 0x000fe400037fe4ff */
[----:B------:R-:W-:-:S02]  /*1560*/  @!P2 MOV R19, R67 ;  /* 0x000000430013a202 */ /* 0x000fc40000000f00 */
[----:B------:R-:W-:Y:S01]  /*1570*/  CS2R R6, SRZ ;  /* 0x0000000000067805 */ /* 0x000fe2000001ff00 */
[C---:B------:R-:W-:Y:S01]  /*1580*/  @!P2 IMAD R57, R55.reuse, R17, R20 ;  /* 0x000000113739a224 */ /* 0x040fe200078e0214 */
[----:B------:R-:W-:Y:S01]  /*1590*/  ISETP.GE.U32.AND P5, PT, R24, UR12, PT ;  /* 0x0000000c18007c0c */ /* 0x000fe2000bfa6070 */
[----:B------:R-:W-:Y:S01]  /*15a0*/  @!P2 IMAD.WIDE.U32 R16, R55, R16, R18 ;  /* 0x000000103710a225 */ /* 0x000fe200078e0012 */
[----:B------:R-:W-:Y:S02]  /*15b0*/  SHF.R.S32.HI R25, RZ, 0x1f, R24 ;  /* 0x0000001fff197819 */ /* 0x000fe40000011418 */
[----:B------:R0:W5:Y:S01]  /*15c0*/  @!P0 LDG.E R6, desc[UR10][R30.64] ;  /* 0x0000000a1e068981 */ /* 0x000162000c1e1900 */
[----:B-1----:R-:W-:Y:S01]  /*15d0*/  @!P1 IADD3 R28, P0, PT, R21, R8, RZ ;  /* 0x00000008151c9210 */ /* 0x002fe20007f1e0ff */
[----:B------:R-:W1:Y:S01]  /*15e0*/  @!P2 LDC.64 R18, c[0x0][0x398] ;  /* 0x0000e600ff12ab82 */ /* 0x000e620000000a00 */
[----:B------:R-:W-:Y:S01]  /*15f0*/  @!P2 IADD3 R17, PT, PT, R17, R57, RZ ;  /* 0x000000391111a210 */ /* 0x000fe20007ffe0ff */
[----:B------:R4:W5:Y:S01]  /*1600*/  @!P1 LDG.E R7, desc[UR10][R52.64] ;  /* 0x0000000a34079981 */ /* 0x000962000c1e1900 */
[----:B------:R-:W-:Y:S01]  /*1610*/  @!P2 SHF.L.U32 R59, R16, 0x1, RZ ;  /* 0x00000001103ba819 */ /* 0x000fe200000006ff */
[----:B--2---:R-:W-:Y:S01]  /*1620*/  @!P4 IMAD R8, R29, R10, RZ ;  /* 0x0000000a1d08c224 */ /* 0x004fe200078e02ff */
[----:B------:R-:W-:-:S02]  /*1630*/  ISETP.GE.AND.EX P5, PT, R25, UR13, PT, P5 ;  /* 0x0000000d19007c0c */ /* 0x000fc4000bfa6350 */
[----:B------:R-:W-:Y:S01]  /*1640*/  @!P1 IADD3.X R29, PT, PT, R26, R9, RZ, P0, !PT ;  /* 0x000000091a1d9210 */ /* 0x000fe200007fe4ff */
[----:B------:R-:W2:Y:S01]  /*1650*/  @!P4 LDC.64 R20, c[0x0][0x3a0] ;  /* 0x0000e800ff14cb82 */ /* 0x000ea20000000a00 */
[----:B0-----:R-:W-:Y:S02]  /*1660*/  @!P2 SHF.L.U64.HI R30, R16, 0x1, R17 ;  /* 0x00000001101ea819 */ /* 0x001fe40000010211 */
[----:B------:R-:W-:Y:S01]  /*1670*/  @!P2 IADD3 R54, P0, PT, R59, R12, RZ ;  /* 0x0000000c3b36a210 */ /* 0x000fe20007f1e0ff */
[----:B------:R-:W-:Y:S01]  /*1680*/  @!P4 IMAD R31, R27, R11, R8 ;  /* 0x0000000b1b1fc224 */ /* 0x000fe200078e0208 */
[----:B------:R-:W-:Y:S02]  /*1690*/  ISETP.GE.U32.AND P3, PT, R22, UR12, PT ;  /* 0x0000000c16007c0c */ /* 0x000fe4000bf66070 */
[----:B------:R-:W-:Y:S02]  /*16a0*/  SHF.R.S32.HI R23, RZ, 0x1f, R22 ;  /* 0x0000001fff177819 */ /* 0x000fe40000011416 */
[----:B------:R-:W-:Y:S01]  /*16b0*/  @!P4 MOV R8, R64 ;  /* 0x000000400008c202 */ /* 0x000fe20000000f00 */
[----:B------:R-:W0:Y:S01]  /*16c0*/  @!P5 LDC.64 R16, c[0x0][0x3f8] ;  /* 0x0000fe00ff10db82 */ /* 0x000e220000000a00 */
[----:B------:R-:W-:-:S02]  /*16d0*/  @!P4 MOV R9, R67 ;  /* 0x000000430009c202 */ /* 0x000fc40000000f00 */
[----:B------:R-:W-:Y:S02]  /*16e0*/  @!P2 IADD3.X R55, PT, PT, R30, R13, RZ, P0, !PT ;  /* 0x0000000d1e37a210 */ /* 0x000fe400007fe4ff */
[----:B------:R-:W-:-:S03]  /*16f0*/  ISETP.GE.AND.EX P3, PT, R23, UR13, PT, P3 ;  /* 0x0000000d17007c0c */ /* 0x000fc6000bf66330 */
[----:B------:R-:W0:Y:S01]  /*1700*/  @!P4 LDC.64 R12, c[0x0][0x398] ;  /* 0x0000e600ff0ccb82 */ /* 0x000e220000000a00 */
[----:B------:R-:W-:Y:S01]  /*1710*/  @!P4 IMAD.WIDE.U32 R10, R27, R10, R8 ;  /* 0x0000000a1b0ac225 */ /* 0x000fe200078e0008 */
[----:B------:R-:W-:-:S04]  /*1720*/  CS2R R8, SRZ ;  /* 0x0000000000087805 */ /* 0x000fc8000001ff00 */
[----:B------:R-:W-:Y:S02]  /*1730*/  @!P4 IADD3 R11, PT, PT, R11, R31, RZ ;  /* 0x0000001f0b0bc210 */ /* 0x000fe40007ffe0ff */
[C---:B------:R-:W-:Y:S01]  /*1740*/  @!P4 SHF.L.U32 R61, R10.reuse, 0x1, RZ ;  /* 0x000000010a3dc819 */ /* 0x040fe200000006ff */
[----:B------:R0:W5:Y:S01]  /*1750*/  @!P1 LDG.E R8, desc[UR10][R28.64] ;  /* 0x0000000a1c089981 */ /* 0x000162000c1e1900 */
[----:B------:R-:W-:Y:S02]  /*1760*/  @!P4 SHF.L.U64.HI R60, R10, 0x1, R11 ;  /* 0x000000010a3cc819 */ /* 0x000fe4000001020b */
[----:B----4-:R-:W-:Y:S01]  /*1770*/  CS2R R52, SRZ ;  /* 0x0000000000347805 */ /* 0x010fe2000001ff00 */
[----:B------:R-:W4:Y:S01]  /*1780*/  @!P3 LDC.64 R10, c[0x0][0x3f8] ;  /* 0x0000fe00ff0abb82 */ /* 0x000f220000000a00 */
[----:B-1----:R-:W-:Y:S01]  /*1790*/  @!P2 IADD3 R58, P1, PT, R59, R18, RZ ;  /* 0x000000123b3aa210 */ /* 0x002fe20007f3e0ff */
[----:B------:R-:W5:Y:S01]  /*17a0*/  @!P2 LDG.E R9, desc[UR10][R54.64] ;  /* 0x0000000a3609a981 */ /* 0x000f62000c1e1900 */
[----:B------:R-:W-:-:S02]  /*17b0*/  ISETP.NE.AND P0, PT, RZ, UR7, PT ;  /* 0x00000007ff007c0c */ /* 0x000fc4000bf05270 */
[----:B------:R-:W-:Y:S02]  /*17c0*/  @!P2 IADD3.X R59, PT, PT, R30, R19, RZ, P1, !PT ;  /* 0x000000131e3ba210 */ /* 0x000fe40000ffe4ff */
[----:B--2---:R-:W-:Y:S01]  /*17d0*/  @!P4 IADD3 R56, P6, PT, R61, R20, RZ ;  /* 0x000000143d38c210 */ /* 0x004fe20007fde0ff */
[----:B------:R-:W1:Y:S01]  /*17e0*/  @!P5 LDC.64 R18, c[0x0][0x3a0] ;  /* 0x0000e800ff12db82 */ /* 0x000e620000000a00 */
[----:B0-----:R-:W-:Y:S01]  /*17f0*/  @!P5 IMAD R25, R25, R16, RZ ;  /* 0x000000101919d224 */ /* 0x001fe200078e02ff */
[----:B------:R-:W5:Y:S01]  /*1800*/  @!P2 LDG.E R52, desc[UR10][R58.64] ;  /* 0x0000000a3a34a981 */ /* 0x000f62000c1e1900 */
[----:B------:R-:W-:Y:S02]  /*1810*/  @!P4 IADD3 R28, P1, PT, R61, R12, RZ ;  /* 0x0000000c3d1cc210 */ /* 0x000fe40007f3e0ff */
[C---:B------:R-:W-:Y:S02]  /*1820*/  @!P4 IADD3.X R57, PT, PT, R60.reuse, R21, RZ, P6, !PT ;  /* 0x000000153c39c210 */ /* 0x040fe400037fe4ff */
[----:B------:R-:W-:Y:S01]  /*1830*/  @!P4 IADD3.X R29, PT, PT, R60, R13, RZ, P1, !PT ;  /* 0x0000000d3c1dc210 */ /* 0x000fe20000ffe4ff */
[----:B------:R-:W0:Y:S01]  /*1840*/  @!P5 LDC.64 R20, c[0x0][0x398] ;  /* 0x0000e600ff14db82 */ /* 0x000e220000000a00 */
[----:B------:R-:W-:Y:S01]  /*1850*/  @!P5 MOV R12, R64 ;  /* 0x00000040000cd202 */ /* 0x000fe20000000f00 */
[C---:B------:R-:W-:Y:S01]  /*1860*/  @!P5 IMAD R61, R24.reuse, R17, R25 ;  /* 0x00000011183dd224 */ /* 0x040fe200078e0219 */
[----:B------:R-:W-:Y:S01]  /*1870*/  @!P5 MOV R13, R67 ;  /* 0x00000043000dd202 */ /* 0x000fe20000000f00 */
[----:B------:R4:W5:Y:S04]  /*1880*/  @!P4 LDG.E R53, desc[UR10][R56.64] ;  /* 0x0000000a3835c981 */ /* 0x000968000c1e1900 */
[----:B------:R-:W2:Y:S01]  /*1890*/  LDC.64 R26, c[0x0][0x3a8] ;  /* 0x0000ea00ff1a7b82 */ /* 0x000ea20000000a00 */
[----:B------:R-:W-:-:S07]  /*18a0*/  @!P5 IMAD.WIDE.U32 R24, R24, R16, R12 ;  /* 0x000000101818d225 */ /* 0x000fce00078e000c */
[----:B------:R-:W2:Y:S01]  /*18b0*/  @P0 LDC.64 R30, c[0x0][0x3b0] ;  /* 0x0000ec00ff1e0b82 */ /* 0x000ea20000000a00 */
[----:B----4-:R-:W-:-:S07]  /*18c0*/  @!P3 IMAD R56, R23, R10, RZ ;  /* 0x0000000a1738b224 */ /* 0x010fce00078e02ff */
[----:B------:R-:W4:Y:S08]  /*18d0*/  @!P3 LDC.64 R12, c[0x0][0x3a0] ;  /* 0x0000e800ff0cbb82 */ /* 0x000f300000000a00 */
[----:B------:R-:W4:Y:S01]  /*18e0*/  @!P3 LDC.64 R16, c[0x0][0x398] ;  /* 0x0000e600ff10bb82 */ /* 0x000f220000000a00 */
[----:B------:R-:W-:Y:S01]  /*18f0*/  @!P3 IMAD R59, R22, R11, R56 ;  /* 0x0000000b163bb224 */ /* 0x000fe200078e0238 */
[----:B------:R-:W-:-:S02]  /*1900*/  @!P5 IADD3 R25, PT, PT, R25, R61, RZ ;  /* 0x0000003d1919d210 */ /* 0x000fc40007ffe0ff */
[----:B------:R-:W-:Y:S02]  /*1910*/  @!P3 MOV R56, R64 ;  /* 0x000000400038b202 */ /* 0x000fe40000000f00 */
[----:B------:R-:W-:Y:S02]  /*1920*/  @!P3 MOV R57, R67 ;  /* 0x000000430039b202 */ /* 0x000fe40000000f00 */
[----:B------:R-:W-:Y:S02]  /*1930*/  @!P5 SHF.L.U32 R23, R24, 0x1, RZ ;  /* 0x000000011817d819 */ /* 0x000fe400000006ff */
[----:B------:R-:W-:Y:S01]  /*1940*/  LOP3.LUT R54, R50, 0xffff, RZ, 0xc0, !PT ;  /* 0x0000ffff32367812 */ /* 0x000fe200078ec0ff */
[----:B------:R-:W-:Y:S01]  /*1950*/  @!P3 IMAD.WIDE.U32 R10, R22, R10, R56 ;  /* 0x0000000a160ab225 */ /* 0x000fe200078e0038 */
[----:B------:R-:W-:Y:S02]  /*1960*/  @!P5 SHF.L.U64.HI R58, R24, 0x1, R25 ;  /* 0x00000001183ad819 */ /* 0x000fe40000010219 */
[----:B-1----:R-:W-:Y:S01]  /*1970*/  @!P5 IADD3 R24, P1, PT, R23, R18, RZ ;  /* 0x000000121718d210 */ /* 0x002fe20007f3e0ff */
[----:B------:R-:W-:-:S03]  /*1980*/  IMAD R55, R63, 0x1c, R54 ;  /* 0x0000001c3f377824 */ /* 0x000fc600078e0236 */
[----:B------:R-:W-:Y:S02]  /*1990*/  @!P5 IADD3.X R25, PT, PT, R58, R19, RZ, P1, !PT ;  /* 0x000000133a19d210 */ /* 0x000fe40000ffe4ff */
[----:B0-----:R-:W-:Y:S02]  /*19a0*/  @!P5 IADD3 R20, P1, PT, R23, R20, RZ ;  /* 0x000000141714d210 */ /* 0x001fe40007f3e0ff */
[----:B------:R-:W-:Y:S02]  /*19b0*/  @!P3 IADD3 R19, PT, PT, R11, R59, RZ ;  /* 0x0000003b0b13b210 */ /* 0x000fe40007ffe0ff */
[----:B------:R-:W-:Y:S01]  /*19c0*/  @!P3 SHF.L.U32 R11, R10, 0x1, RZ ;  /* 0x000000010a0bb819 */ /* 0x000fe200000006ff */
[----:B--2---:R-:W-:Y:S01]  /*19d0*/  IMAD.WIDE R26, R55, 0x4, R26 ;  /* 0x00000004371a7825 */ /* 0x004fe200078e021a */
[----:B------:R-:W-:-:S03]  /*19e0*/  @!P5 IADD3.X R21, PT, PT, R58, R21, RZ, P1, !PT ;  /* 0x000000153a15d210 */ /* 0x000fc60000ffe4ff */
[----:B------:R-:W-:-:S04]  /*19f0*/  @P0 IMAD.WIDE R30, R55, 0x4, R30 ;  /* 0x00000004371e0825 */ /* 0x000fc800078e021e */
[----:B------:R-:W-:Y:S01]  /*1a00*/  HFMA2 R55, -RZ, RZ, 0, 0 ;  /* 0x00000000ff377431 */ /* 0x000fe200000001ff */
[----:B------:R-:W-:Y:S02]  /*1a10*/  @!P3 SHF.L.U64.HI R10, R10, 0x1, R19 ;  /* 0x000000010a0ab819 */ /* 0x000fe40000010213 */
[C---:B----4-:R-:W-:Y:S02]  /*1a20*/  @!P3 IADD3 R18, P1, PT, R11.reuse, R12, RZ ;  /* 0x0000000c0b12b210 */ /* 0x050fe40007f3e0ff */
[----:B------:R-:W-:Y:S02]  /*1a30*/  @!P3 IADD3 R16, P2, PT, R11, R16, RZ ;  /* 0x000000100b10b210 */ /* 0x000fe40007f5e0ff */
[----:B------:R-:W-:Y:S02]  /*1a40*/  CS2R R56, SRZ ;  /* 0x0000000000387805 */ /* 0x000fe4000001ff00 */
[----:B------:R-:W-:Y:S02]  /*1a50*/  CS2R R58, SRZ ;  /* 0x00000000003a7805 */ /* 0x000fe4000001ff00 */
[----:B------:R-:W-:-:S02]  /*1a60*/  @!P3 IADD3.X R19, PT, PT, R10, R13, RZ, P1, !PT ;  /* 0x0000000d0a13b210 */ /* 0x000fc40000ffe4ff */
[----:B------:R-:W-:Y:S01]  /*1a70*/  @!P3 IADD3.X R17, PT, PT, R10, R17, RZ, P2, !PT ;  /* 0x000000110a11b210 */ /* 0x000fe200017fe4ff */
[----:B------:R0:W5:Y:S04]  /*1a80*/  @!P4 LDG.E R55, desc[UR10][R28.64] ;  /* 0x0000000a1c37c981 */ /* 0x000168000c1e1900 */
[----:B------:R0:W5:Y:S04]  /*1a90*/  @!P5 LDG.E R56, desc[UR10][R24.64] ;  /* 0x0000000a1838d981 */ /* 0x000168000c1e1900 */
[----:B------:R0:W5:Y:S04]  /*1aa0*/  @!P5 LDG.E R57, desc[UR10][R20.64] ;  /* 0x0000000a1439d981 */ /* 0x000168000c1e1900 */
[----:B------:R0:W5:Y:S04]  /*1ab0*/  @!P3 LDG.E R59, desc[UR10][R18.64] ;  /* 0x0000000a123bb981 */ /* 0x000168000c1e1900 */
[----:B------:R0:W5:Y:S04]  /*1ac0*/  @!P3 LDG.E R58, desc[UR10][R16.64] ;  /* 0x0000000a103ab981 */ /* 0x000168000c1e1900 */
[----:B------:R0:W5:Y:S01]  /*1ad0*/  LDG.E.64 R12, desc[UR10][R26.64] ;  /* 0x0000000a1a0c7981 */ /* 0x000162000c1e1b00 */
[----:B------:R-:W-:-:S06]  /*1ae0*/  CS2R R10, SRZ ;  /* 0x00000000000a7805 */ /* 0x000fcc000001ff00 */
[----:B------:R0:W5:Y:S01]  /*1af0*/  @P0 LDG.E.64 R10, desc[UR10][R30.64] ;  /* 0x0000000a1e0a0981 */ /* 0x000162000c1e1b00 */
[----:B------:R-:W-:Y:S01]  /*1b00*/  UISETP.NE.AND UP1, UPT, UR7, URZ, UPT ;  /* 0x000000ff0700728c */ /* 0x000fe2000bf25270 */
[----:B------:R-:W-:Y:S01]  /*1b10*/  UMOV UR12, 0x3f800000 ;  /* 0x3f800000000c7882 */ /* 0x000fe20000000000 */
[----:B---3--:R-:W-:-:S13]  /*1b20*/  R2UR UR9, R14 ;  /* 0x000000000e0972ca */ /* 0x008fda00000e0000 */
        /* <DEDUP_REMOVED lines=15> */
[----:B------:R-:W-:Y:S02]  /*1c20*/  HADD2.F32 R18, -RZ, R47.H0_H0 ;  /* 0x2000002fff127230 */ /* 0x000fe40000004100 */
[----:B------:R-:W-:Y:S01]  /*1c30*/  FMUL.FTZ R19, R12, R15 ;  /* 0x0000000f0c137220 */ /* 0x000fe20000410000 */
[----:B------:R-:W-:-:S02]  /*1c40*/  HADD2.F32 R14, -RZ, R48.H1_H1 ;  /* 0x30000030ff0e7230 */ /* 0x000fc40000004100 */
[----:B------:R-:W-:Y:S01]  /*1c50*/  FADD.FTZ R17, R17, -UR9 ;  /* 0x8000000911117e21 */ /* 0x000fe20008010000 */
[----:B------:R-:W-:Y:S01]  /*1c60*/  FMUL.FTZ R16, R16, UR12 ;  /* 0x0000000c10107c20 */ /* 0x000fe20008410000 */
[----:B------:R-:W-:Y:S01]  /*1c70*/  FADD.FTZ R22, R18, -UR9 ;  /* 0x8000000912167e21 */ /* 0x000fe20008010000 */
[----:B------:R-:W-:Y:S02]  /*1c80*/  HADD2.F32 R23, -RZ, R46.H0_H0 ;  /* 0x2000002eff177230 */ /* 0x000fe40000004100 */
[----:B------:R-:W-:Y:S01]  /*1c90*/  FMUL.FTZ R18, R13, R14 ;  /* 0x0000000e0d127220 */ /* 0x000fe20000410000 */
[----:B------:R-:W-:Y:S01]  /*1ca0*/  FADD.FTZ R21, RZ, R19 ;  /* 0x00000013ff157221 */ /* 0x000fe20000010000 */
[----:B------:R-:W-:Y:S01]  /*1cb0*/  FMUL.FTZ R17, R17, UR12 ;  /* 0x0000000c11117c20 */ /* 0x000fe20008410000 */
[----:B------:R-:W-:Y:S01]  /*1cc0*/  FFMA.FTZ R20, R16, R19, RZ ;  /* 0x0000001310147223 */ /* 0x000fe200000100ff */
[----:B------:R-:W-:Y:S01]  /*1cd0*/  FFMA.FTZ R24, R15, R16, RZ ;  /* 0x000000100f187223 */ /* 0x000fe200000100ff */
[----:B------:R-:W-:Y:S01]  /*1ce0*/  FADD.FTZ R26, RZ, R15 ;  /* 0x0000000fff1a7221 */ /* 0x000fe20000010000 */
[----:B------:R-:W-:Y:S01]  /*1cf0*/  FMUL.FTZ R22, R22, UR12 ;  /* 0x0000000c16167c20 */ /* 0x000fe20008410000 */
[----:B------:R-:W-:Y:S01]  /*1d00*/  FADD.FTZ R16, R18, R21 ;  /* 0x0000001512107221 */ /* 0x000fe20000010000 */
[----:B------:R-:W-:Y:S01]  /*1d10*/  FFMA.FTZ R19, R17, R18, R20 ;  /* 0x0000001211137223 */ /* 0x000fe20000010014 */
[----:B------:R-:W-:Y:S01]  /*1d20*/  FMUL.FTZ R21, R12, R23 ;  /* 0x000000170c157220 */ /* 0x000fe20000410000 */
[C---:B------:R-:W-:Y:S01]  /*1d30*/  FADD.FTZ R15, R23.reuse, R26 ;  /* 0x0000001a170f7221 */ /* 0x040fe20000010000 */
[----:B------:R-:W-:Y:S01]  /*1d40*/  FFMA.FTZ R18, R23, R22, R24 ;  /* 0x0000001617127223 */ /* 0x000fe20000010018 */
[----:B------:R-:W-:-:S02]  /*1d50*/  HADD2.F32 R20, -RZ, R47.H1_H1 ;  /* 0x3000002fff147230 */ /* 0x000fc40000004100 */
[----:B------:R-:W-:Y:S01]  /*1d60*/  FFMA.FTZ R19, R22, R21, R19 ;  /* 0x0000001516137223 */ /* 0x000fe20000010013 */
[----:B------:R-:W-:Y:S02]  /*1d70*/  HADD2.F32 R23, -RZ, R45.H0_H0 ;  /* 0x2000002dff177230 */ /* 0x000fe40000004100 */
[----:B------:R-:W-:Y:S01]  /*1d80*/  FADD.FTZ R16, R16, R21 ;  /* 0x0000001510107221 */ /* 0x000fe20000010000 */
[----:B------:R-:W-:Y:S02]  /*1d90*/  HADD2.F32 R22, -RZ, R46.H1_H1 ;  /* 0x3000002eff167230 */ /* 0x000fe40000004100 */
[----:B------:R-:W-:Y:S01]  /*1da0*/  FADD.FTZ R21, RZ, R14 ;  /* 0x0000000eff157221 */ /* 0x000fe20000010000 */
[----:B------:R-:W-:Y:S01]  /*1db0*/  FADD.FTZ R20, R20, -UR9 ;  /* 0x8000000914147e21 */ /* 0x000fe20008010000 */
[----:B------:R-:W-:Y:S01]  /*1dc0*/  FADD.FTZ R24, R23, -UR9 ;  /* 0x8000000917187e21 */ /* 0x000fe20008010000 */
[----:B------:R-:W-:Y:S01]  /*1dd0*/  FFMA.FTZ R17, R14, R17, RZ ;  /* 0x000000110e117223 */ /* 0x000fe200000100ff */
[----:B------:R-:W-:-:S02]  /*1de0*/  HADD2.F32 R25, -RZ, R44.H0_H0 ;  /* 0x2000002cff197230 */ /* 0x000fc40000004100 */
[----:B------:R-:W-:Y:S01]  /*1df0*/  FADD.FTZ R14, R22, R21 ;  /* 0x00000015160e7221 */ /* 0x000fe20000010000 */
[----:B------:R-:W-:Y:S02]  /*1e00*/  HADD2.F32 R23, -RZ, R45.H1_H1 ;  /* 0x3000002dff177230 */ /* 0x000fe40000004100 */
[----:B------:R-:W-:Y:S01]  /*1e10*/  FMUL.FTZ R20, R20, UR12 ;  /* 0x0000000c14147c20 */ /* 0x000fe20008410000 */
[----:B------:R-:W-:Y:S01]  /*1e20*/  FMUL.FTZ R24, R24, UR12 ;  /* 0x0000000c18187c20 */ /* 0x000fe20008410000 */
[----:B------:R-:W-:Y:S01]  /*1e30*/  FMUL.FTZ R21, R13, R22 ;  /* 0x000000160d157220 */ /* 0x000fe20000410000 */
[----:B------:R-:W-:Y:S01]  /*1e40*/  FADD.FTZ R15, R15, R25 ;  /* 0x000000190f0f7221 */ /* 0x000fe20000010000 */
[----:B------:R-:W-:Y:S01]  /*1e50*/  FFMA.FTZ R17, R22, R20, R17 ;  /* 0x0000001416117223 */ /* 0x000fe20000010011 */
[----:B------:R-:W-:Y:S01]  /*1e60*/  FFMA.FTZ R18, R25, R24, R18 ;  /* 0x0000001819127223 */ /* 0x000fe20000010012 */
[----:B------:R-:W-:Y:S01]  /*1e70*/  FFMA.FTZ R19, R20, R21, R19 ;  /* 0x0000001514137223 */ /* 0x000fe20000010013 */
[----:B------:R-:W-:Y:S01]  /*1e80*/  FADD.FTZ R23, R23, -UR9 ;  /* 0x8000000917177e21 */ /* 0x000fe20008010000 */
[----:B------:R-:W-:Y:S01]  /*1e90*/  FMUL.FTZ R25, R12, R25 ;  /* 0x000000190c197220 */ /* 0x000fe20000410000 */
[----:B------:R-:W-:-:S02]  /*1ea0*/  HADD2.F32 R20, -RZ, R44.H1_H1 ;  /* 0x3000002cff147230 */ /* 0x000fc40000004100 */
[----:B------:R-:W-:Y:S01]  /*1eb0*/  FADD.FTZ R16, R21, R16 ;  /* 0x0000001015107221 */ /* 0x000fe20000010000 */
[----:B------:R-:W-:Y:S01]  /*1ec0*/  FMUL.FTZ R23, R23, UR12 ;  /* 0x0000000c17177c20 */ /* 0x000fe20008410000 */
[----:B------:R-:W-:Y:S01]  /*1ed0*/  FFMA.FTZ R24, R24, R25, R19 ;  /* 0x0000001918187223 */ /* 0x000fe20000010013 */
[--C-:B------:R-:W-:Y:S02]  /*1ee0*/  HADD2.F32 R19, -RZ, R43.reuse.H0_H0 ;  /* 0x2000002bff137230 */ /* 0x100fe40000004100 */
[----:B------:R-:W-:Y:S01]  /*1ef0*/  FADD.FTZ R21, R16, R25 ;  /* 0x0000001910157221 */ /* 0x000fe20000010000 */
[----:B------:R-:W-:Y:S01]  /*1f00*/  FMUL.FTZ R22, R13, R20 ;  /* 0x000000140d167220 */ /* 0x000fe20000410000 */
[----:B------:R-:W-:Y:S01]  /*1f10*/  FADD.FTZ R16, R14, R20 ;  /* 0x000000140e107221 */ /* 0x000fe20000010000 */
[----:B------:R-:W-:Y:S01]  /*1f20*/  FFMA.FTZ R20, R20, R23, R17 ;  /* 0x0000001714147223 */ /* 0x000fe20000010011 */
[----:B------:R-:W-:Y:S02]  /*1f30*/  HADD2.F32 R17, -RZ, R43.H1_H1 ;  /* 0x3000002bff117230 */ /* 0x000fe40000004100 */
[----:B------:R-:W-:Y:S01]  /*1f40*/  FADD.FTZ R14, R22, R21 ;  /* 0x00000015160e7221 */ /* 0x000fe20000010000 */
[----:B------:R-:W-:Y:S01]  /*1f50*/  FFMA.FTZ R24, R23, R22, R24 ;  /* 0x0000001617187223 */ /* 0x000fe20000010018 */
[----:B------:R-:W-:Y:S01]  /*1f60*/  FADD.FTZ R22, R19, -UR9 ;  /* 0x8000000913167e21 */ /* 0x000fe20008010000 */
[----:B------:R-:W-:-:S02]  /*1f70*/  HADD2.F32 R19, -RZ, R42.H0_H0 ;  /* 0x2000002aff137230 */ /* 0x000fc40000004100 */
[----:B------:R-:W-:Y:S01]  /*1f80*/  FADD.FTZ R17, R17, -UR9 ;  /* 0x8000000911117e21 */ /* 0x000fe20008010000 */
[----:B------:R-:W-:Y:S02]  /*1f90*/  HADD2.F32 R21, -RZ, R42.H1_H1 ;  /* 0x3000002aff157230 */ /* 0x000fe40000004100 */
[----:B------:R-:W-:Y:S01]  /*1fa0*/  FMUL.FTZ R23, R22, UR12 ;  /* 0x0000000c16177c20 */ /* 0x000fe20008410000 */
[----:B------:R-:W-:Y:S02]  /*1fb0*/  HADD2.F32 R25, -RZ, R41.H0_H0 ;  /* 0x20000029ff197230 */ /* 0x000fe40000004100 */
[----:B------:R-:W-:Y:S01]  /*1fc0*/  FMUL.FTZ R22, R17, UR12 ;  /* 0x0000000c11167c20 */ /* 0x000fe20008410000 */
[----:B------:R-:W-:Y:S01]  /*1fd0*/  FADD.FTZ R17, R15, R19 ;  /* 0x000000130f117221 */ /* 0x000fe20000010000 */
[----:B------:R-:W-:Y:S01]  /*1fe0*/  FFMA.FTZ R18, R19, R23, R18 ;  /* 0x0000001713127223 */ /* 0x000fe20000010012 */
[----:B------:R-:W-:Y:S01]  /*1ff0*/  FMUL.FTZ R19, R12, R19 ;  /* 0x000000130c137220 */ /* 0x000fe20000410000 */
[----:B------:R-:W-:Y:S01]  /*2000*/  FADD.FTZ R16, R16, R21 ;  /* 0x0000001510107221 */ /* 0x000fe20000010000 */
[----:B------:R-:W-:Y:S01]  /*2010*/  FFMA.FTZ R15, R21, R22, R20 ;  /* 0x00000016150f7223 */ /* 0x000fe20000010014 */
[----:B------:R-:W-:Y:S01]  /*2020*/  FMUL.FTZ R21, R13, R21 ;  /* 0x000000150d157220 */ /* 0x000fe20000410000 */
[----:B------:R-:W-:Y:S01]  /*2030*/  FADD.FTZ R14, R14, R19 ;  /* 0x000000130e0e7221 */ /* 0x000fe20000010000 */
[----:B------:R-:W-:Y:S01]  /*2040*/  FFMA.FTZ R19, R23, R19, R24 ;  /* 0x0000001317137223 */ /* 0x000fe20000010018 */
[----:B------:R-:W-:Y:S01]  /*2050*/  FADD.FTZ R25, R25, -UR9 ;  /* 0x8000000919197e21 */ /* 0x000fe20008010000 */
[----:B------:R-:W-:-:S02]  /*2060*/  HADD2.F32 R23, -RZ, R40.H0_H0 ;  /* 0x20000028ff177230 */ /* 0x000fc40000004100 */
[----:B------:R-:W-:Y:S01]  /*2070*/  FADD.FTZ R14, R21, R14 ;  /* 0x0000000e150e7221 */ /* 0x000fe20000010000 */
[----:B------:R-:W-:Y:S01]  /*2080*/  FFMA.FTZ R19, R22, R21, R19 ;  /* 0x0000001516137223 */ /* 0x000fe20000010013 */
[----:B------:R-:W-:Y:S01]  /*2090*/  FMUL.FTZ R22, R25, UR12 ;  /* 0x0000000c19167c20 */ /* 0x000fe20008410000 */
[----:B------:R-:W-:Y:S02]  /*20a0*/  HADD2.F32 R20, -RZ, R41.H1_H1 ;  /* 0x30000029ff147230 */ /* 0x000fe40000004100 */
[----:B------:R-:W-:Y:S01]  /*20b0*/  FMUL.FTZ R21, R12, R23 ;  /* 0x000000170c157220 */ /* 0x000fe20000410000 */
[----:B------:R-:W-:Y:S01]  /*20c0*/  FADD.FTZ R17, R17, R23 ;  /* 0x0000001711117221 */ /* 0x000fe20000010000 */
[----:B------:R-:W-:Y:S01]  /*20d0*/  FFMA.FTZ R23, R23, R22, R18 ;  /* 0x0000001617177223 */ /* 0x000fe20000010012 */
[----:B------:R-:W-:Y:S02]  /*20e0*/  HADD2.F32 R24, -RZ, R39.H0_H0 ;  /* 0x20000027ff187230 */ /* 0x000fe40000004100 */
[----:B------:R-:W-:Y:S01]  /*20f0*/  FADD.FTZ R18, R20, -UR9 ;  /* 0x8000000914127e21 */ /* 0x000fe20008010000 */
[----:B------:R-:W-:-:S02]  /*2100*/  HADD2.F32 R20, -RZ, R40.H1_H1 ;  /* 0x30000028ff147230 */ /* 0x000fc40000004100 */
[----:B------:R-:W-:Y:S01]  /*2110*/  FFMA.FTZ R22, R22, R21, R19 ;  /* 0x0000001516167223 */ /* 0x000fe20000010013 */
[----:B------:R-:W-:Y:S01]  /*2120*/  FADD.FTZ R14, R14, R21 ;  /* 0x000000150e0e7221 */ /* 0x000fe20000010000 */
[----:B------:R-:W-:Y:S01]  /*2130*/  FMUL.FTZ R19, R18, UR12 ;  /* 0x0000000c12137c20 */ /* 0x000fe20008410000 */
[----:B------:R-:W-:Y:S01]  /*2140*/  FADD.FTZ R25, R24, -UR9 ;  /* 0x8000000918197e21 */ /* 0x000fe20008010000 */
[----:B------:R-:W-:Y:S02]  /*2150*/  HADD2.F32 R21, -RZ, R39.H1_H1 ;  /* 0x30000027ff157230 */ /* 0x000fe40000004100 */
[----:B------:R-:W-:Y:S01]  /*2160*/  FADD.FTZ R18, R16, R20 ;  /* 0x0000001410127221 */ /* 0x000fe20000010000 */
[----:B------:R-:W-:Y:S01]  /*2170*/  FFMA.FTZ R16, R20, R19, R15 ;  /* 0x0000001314107223 */ /* 0x000fe2000001000f */
[----:B------:R-:W-:Y:S02]  /*2180*/  HADD2.F32 R24, -RZ, R38.H0_H0 ;  /* 0x20000026ff187230 */ /* 0x000fe40000004100 */
[----:B------:R-:W-:Y:S01]  /*2190*/  FMUL.FTZ R20, R13, R20 ;  /* 0x000000140d147220 */ /* 0x000fe20000410000 */
[----:B------:R-:W-:Y:S01]  /*21a0*/  FMUL.FTZ R25, R25, UR12 ;  /* 0x0000000c19197c20 */ /* 0x000fe20008410000 */
[----:B------:R-:W-:Y:S01]  /*21b0*/  FADD.FTZ R21, R21, -UR9 ;  /* 0x8000000915157e21 */ /* 0x000fe20008010000 */
[----:B------:R-:W-:-:S02]  /*21c0*/  HADD2.F32 R26, -RZ, R35.H0_H0 ;  /* 0x20000023ff1a7230 */ /* 0x000fc40000004100 */
[----:B------:R-:W-:Y:S01]  /*21d0*/  FFMA.FTZ R22, R19, R20, R22 ;  /* 0x0000001413167223 */ /* 0x000fe20000010016 */
[----:B------:R-:W-:Y:S01]  /*21e0*/  FFMA.FTZ R15, R24, R25, R23 ;  /* 0x00000019180f7223 */ /* 0x000fe20000010017 */
[----:B------:R-:W-:Y:S02]  /*21f0*/  HADD2.F32 R19, -RZ, R38.H1_H1 ;  /* 0x30000026ff137230 */ /* 0x000fe40000004100 */
[----:B------:R-:W-:Y:S01]  /*2200*/  FMUL.FTZ R23, R12, R24 ;  /* 0x000000180c177220 */ /* 0x000fe20000410000 */
[----:B------:R-:W-:Y:S01]  /*2210*/  FADD.FTZ R14, R20, R14 ;  /* 0x0000000e140e7221 */ /* 0x000fe20000010000 */
[----:B------:R-:W-:Y:S01]  /*2220*/  FMUL.FTZ R21, R21, UR12 ;  /* 0x0000000c15157c20 */ /* 0x000fe20008410000 */
[----:B------:R-:W-:Y:S01]  /*2230*/  FADD.FTZ R17, R17, R24 ;  /* 0x0000001811117221 */ /* 0x000fe20000010000 */
[----:B------:R-:W-:Y:S01]  /*2240*/  FFMA.FTZ R22, R25, R23, R22 ;  /* 0x0000001719167223 */ /* 0x000fe20000010016 */
[----:B------:R-:W-:Y:S01]  /*2250*/  FADD.FTZ R27, R14, R23 ;  /* 0x000000170e1b7221 */ /* 0x000fe20000010000 */
[----:B------:R-:W-:Y:S01]  /*2260*/  FMUL.FTZ R20, R13, R19 ;  /* 0x000000130d147220 */ /* 0x000fe20000410000 */
[----:B------:R-:W-:Y:S01]  /*2270*/  FADD.FTZ R18, R18, R19 ;  /* 0x0000001312127221 */ /* 0x000fe20000010000 */
[----:B------:R-:W-:-:S02]  /*2280*/  HADD2.F32 R23, -RZ, R37.H0_H0 ;  /* 0x20000025ff177230 */ /* 0x000fc40000004100 */
[----:B------:R-:W-:Y:S01]  /*2290*/  FFMA.FTZ R19, R19, R21, R16 ;  /* 0x0000001513137223 */ /* 0x000fe20000010010 */
[----:B------:R-:W-:Y:S02]  /*22a0*/  HADD2.F32 R16, -RZ, R37.H1_H1 ;  /* 0x30000025ff107230 */ /* 0x000fe40000004100 */
[----:B------:R-:W-:Y:S01]  /*22b0*/  FADD.FTZ R14, R20, R27 ;  /* 0x0000001b140e7221 */ /* 0x000fe20000010000 */
[----:B------:R-:W-:Y:S01]  /*22c0*/  FFMA.FTZ R22, R21, R20, R22 ;  /* 0x0000001415167223 */ /* 0x000fe20000010016 */
[----:B------:R-:W-:Y:S01]  /*22d0*/  FADD.FTZ R23, R23, -UR9 ;  /* 0x8000000917177e21 */ /* 0x000fe20008010000 */
[--C-:B------:R-:W-:Y:S02]  /*22e0*/  HADD2.F32 R20, -RZ, R36.reuse.H0_H0 ;  /* 0x20000024ff147230 */ /* 0x100fe40000004100 */
[----:B------:R-:W-:Y:S01]  /*22f0*/  FADD.FTZ R16, R16, -UR9 ;  /* 0x8000000910107e21 */ /* 0x000fe20008010000 */
[----:B------:R-:W-:Y:S02]  /*2300*/  HADD2.F32 R24, -RZ, R36.H1_H1 ;  /* 0x30000024ff187230 */ /* 0x000fe40000004100 */
[----:B------:R-:W-:Y:S01]  /*2310*/  FMUL.FTZ R23, R23, UR12 ;  /* 0x0000000c17177c20 */ /* 0x000fe20008410000 */
[----:B------:R-:W-:Y:S01]  /*2320*/  FADD.FTZ R26, R26, -UR9 ;  /* 0x800000091a1a7e21 */ /* 0x000fe20008010000 */
[----:B------:R-:W-:Y:S01]  /*2330*/  FMUL.FTZ R21, R16, UR12 ;  /* 0x0000000c10157c20 */ /* 0x000fe20008410000 */
[----:B------:R-:W-:Y:S01]  /*2340*/  FMUL.FTZ R25, R12, R20 ;  /* 0x000000140c197220 */ /* 0x000fe20000410000 */
[----:B------:R-:W-:Y:S01]  /*2350*/  FFMA.FTZ R16, R20, R23, R15 ;  /* 0x0000001714107223 */ /* 0x000fe2000001000f */
[----:B------:R-:W-:Y:S01]  /*2360*/  FADD.FTZ R18, R18, R24 ;  /* 0x0000001812127221 */ /* 0x000fe20000010000 */
[----:B------:R-:W-:Y:S01]  /*2370*/  FFMA.FTZ R15, R24, R21, R19 ;  /* 0x00000015180f7223 */ /* 0x000fe20000010013 */
[----:B------:R-:W-:Y:S01]  /*2380*/  FMUL.FTZ R24, R13, R24 ;  /* 0x000000180d187220 */ /* 0x000fe20000410000 */
[----:B------:R-:W-:Y:S01]  /*2390*/  FFMA.FTZ R22, R23, R25, R22 ;  /* 0x0000001917167223 */ /* 0x000fe20000010016 */
[----:B------:R-:W-:Y:S01]  /*23a0*/  FADD.FTZ R19, R14, R25 ;  /* 0x000000190e137221 */ /* 0x000fe20000010000 */
[----:B------:R-:W-:-:S02]  /*23b0*/  HADD2.F32 R23, -RZ, R34.H0_H0 ;  /* 0x20000022ff177230 */ /* 0x000fc40000004100 */
[----:B------:R-:W-:Y:S01]  /*23c0*/  FADD.FTZ R17, R17, R20 ;  /* 0x0000001411117221 */ /* 0x000fe20000010000 */
[----:B------:R-:W-:Y:S01]  /*23d0*/  FFMA.FTZ R22, R21, R24, R22 ;  /* 0x0000001815167223 */ /* 0x000fe20000010016 */
[----:B------:R-:W-:Y:S01]  /*23e0*/  FMUL.FTZ R21, R26, UR12 ;  /* 0x0000000c1a157c20 */ /* 0x000fe20008410000 */
[----:B------:R-:W-:Y:S01]  /*23f0*/  FADD.FTZ R14, R24, R19 ;  /* 0x00000013180e7221 */ /* 0x000fe20000010000 */
[----:B------:R-:W-:Y:S02]  /*2400*/  HADD2.F32 R19, -RZ, R35.H1_H1 ;  /* 0x30000023ff137230 */ /* 0x000fe40000004100 */
[----:B------:R-:W-:Y:S01]  /*2410*/  FMUL.FTZ R25, R12, R23 ;  /* 0x000000170c197220 */ /* 0x000fe20000410000 */
[----:B------:R-:W-:Y:S01]  /*2420*/  FADD.FTZ R17, R17, R23 ;  /* 0x0000001711117221 */ /* 0x000fe20000010000 */
[----:B------:R-:W-:Y:S01]  /*2430*/  FFMA.FTZ R23, R23, R21, R16 ;  /* 0x0000001517177223 */ /* 0x000fe20000010010 */
[----:B------:R-:W-:Y:S02]  /*2440*/  HADD2.F32 R16, -RZ, R33.H0_H0 ;  /* 0x20000021ff107230 */ /* 0x000fe40000004100 */
[----:B------:R-:W-:Y:S01]  /*2450*/  FADD.FTZ R19, R19, -UR9 ;  /* 0x8000000913137e21 */ /* 0x000fe20008010000 */
[----:B------:R-:W-:-:S02]  /*2460*/  HADD2.F32 R20, -RZ, R34.H1_H1 ;  /* 0x30000022ff147230 */ /* 0x000fc40000004100 */
[----:B------:R-:W-:Y:S01]  /*2470*/  FADD.FTZ R14, R14, R25 ;  /* 0x000000190e0e7221 */ /* 0x000fe20000010000 */
[----:B------:R-:W-:Y:S01]  /*2480*/  FFMA.FTZ R22, R21, R25, R22 ;  /* 0x0000001915167223 */ /* 0x000fe20000010016 */
[----:B------:R-:W-:Y:S01]  /*2490*/  FADD.FTZ R16, R16, -UR9 ;  /* 0x8000000910107e21 */ /* 0x000fe20008010000 */
[----:B------:R-:W-:Y:S01]  /*24a0*/  FMUL.FTZ R19, R19, UR12 ;  /* 0x0000000c13137c20 */ /* 0x000fe20008410000 */
[----:B------:R-:W-:Y:S02]  /*24b0*/  HADD2.F32 R21, -RZ, R33.H1_H1 ;  /* 0x30000021ff157230 */ /* 0x000fe40000004100 */
[----:B------:R-:W-:Y:S01]  /*24c0*/  FADD.FTZ R18, R18, R20 ;  /* 0x0000001412127221 */ /* 0x000fe20000010000 */
[----:B------:R-:W-:Y:S01]  /*24d0*/  FMUL.FTZ R25, R16, UR12 ;  /* 0x0000000c10197c20 */ /* 0x000fe20008410000 */
[----:B------:R-:W-:Y:S01]  /*24e0*/  FFMA.FTZ R16, R20, R19, R15 ;  /* 0x0000001314107223 */ /* 0x000fe2000001000f */
[----:B------:R-:W-:Y:S02]  /*24f0*/  HADD2.F32 R24, -RZ, R32.H0_H0 ;  /* 0x20000020ff187230 */ /* 0x000fe40000004100 */
[----:B------:R-:W-:Y:S01]  /*2500*/  FMUL.FTZ R20, R13, R20 ;  /* 0x000000140d147220 */ /* 0x000fe20000410000 */
        /* <DEDUP_REMOVED lines=48> */
[----:B------:R-:W-:Y:S02]  /*2810*/  HADD2.F32 R24, -RZ, R8.H0_H0 ;  /* 0x20000008ff187230 */ /* 0x000fe40000004100 */
[----:B------:R-:W-:Y:S01]  /*2820*/  FADD.FTZ R18, R18, R20 ;  /* 0x0000001412127221 */ /* 0x000fe20000010000 */
[----:B------:R-:W-:Y:S01]  /*2830*/  FMUL.FTZ R25, R16, UR12 ;  /* 0x0000000c10197c20 */ /* 0x000fe20008410000 */
[----:B------:R-:W-:Y:S01]  /*2840*/  FFMA.FTZ R16, R20, R19, R15 ;  /* 0x0000001314107223 */ /* 0x000fe2000001000f */
[----:B------:R-:W-:Y:S01]  /*2850*/  FMUL.FTZ R20, R13, R20 ;  /* 0x000000140d147220 */ /* 0x000fe20000410000 */
[----:B------:R-:W-:-:S02]  /*2860*/  HADD2.F32 R21, -RZ, R7.H1_H1 ;  /* 0x30000007ff157230 */ /* 0x000fc40000004100 */
[----:B------:R-:W-:Y:S01]  /*2870*/  FFMA.FTZ R15, R24, R25, R23 ;  /* 0x00000019180f7223 */ /* 0x000fe20000010017 */
[----:B------:R-:W-:Y:S01]  /*2880*/  FMUL.FTZ R23, R12, R24 ;  /* 0x000000180c177220 */ /* 0x000fe20000410000 */
[----:B------:R-:W-:Y:S01]  /*2890*/  FFMA.FTZ R22, R19, R20, R22 ;  /* 0x0000001413167223 */ /* 0x000fe20000010016 */
[----:B------:R-:W-:Y:S01]  /*28a0*/  FADD.FTZ R14, R20, R14 ;  /* 0x0000000e140e7221 */ /* 0x000fe20000010000 */
[----:B------:R-:W-:Y:S02]  /*28b0*/  HADD2.F32 R19, -RZ, R8.H1_H1 ;  /* 0x30000008ff137230 */ /* 0x000fe40000004100 */
[----:B------:R-:W-:Y:S01]  /*28c0*/  FADD.FTZ R21, R21, -UR9 ;  /* 0x8000000915157e21 */ /* 0x000fe20008010000 */
[----:B------:R-:W-:Y:S01]  /*28d0*/  FFMA.FTZ R22, R25, R23, R22 ;  /* 0x0000001719167223 */ /* 0x000fe20000010016 */
[----:B------:R-:W-:Y:S01]  /*28e0*/  FADD.FTZ R27, R14, R23 ;  /* 0x000000170e1b7221 */ /* 0x000fe20000010000 */
[--C-:B------:R-:W-:Y:S02]  /*28f0*/  HADD2.F32 R23, -RZ, R9.reuse.H0_H0 ;  /* 0x20000009ff177230 */ /* 0x100fe40000004100 */
[----:B------:R-:W-:Y:S01]  /*2900*/  FMUL.FTZ R21, R21, UR12 ;  /* 0x0000000c15157c20 */ /* 0x000fe20008410000 */
[----:B------:R-:W-:Y:S01]  /*2910*/  FADD.FTZ R14, R18, R19 ;  /* 0x00000013120e7221 */ /* 0x000fe20000010000 */
[----:B------:R-:W-:Y:S01]  /*2920*/  FMUL.FTZ R20, R13, R19 ;  /* 0x000000130d147220 */ /* 0x000fe20000410000 */
[----:B------:R-:W-:-:S02]  /*2930*/  HADD2.F32 R18, -RZ, R9.H1_H1 ;  /* 0x30000009ff127230 */ /* 0x000fc40000004100 */
[----:B------:R-:W-:Y:S01]  /*2940*/  FFMA.FTZ R19, R19, R21, R16 ;  /* 0x0000001513137223 */ /* 0x000fe20000010010 */
[----:B------:R-:W-:Y:S01]  /*2950*/  FADD.FTZ R23, R23, -UR9 ;  /* 0x8000000917177e21 */ /* 0x000fe20008010000 */
[----:B------:R-:W-:Y:S01]  /*2960*/  FADD.FTZ R16, R20, R27 ;  /* 0x0000001b14107221 */ /* 0x000fe20000010000 */
[----:B------:R-:W-:Y:S01]  /*2970*/  FFMA.FTZ R22, R21, R20, R22 ;  /* 0x0000001415167223 */ /* 0x000fe20000010016 */
[--C-:B------:R-:W-:Y:S02]  /*2980*/  HADD2.F32 R20, -RZ, R52.reuse.H0_H0 ;  /* 0x20000034ff147230 */ /* 0x100fe40000004100 */
[----:B------:R-:W-:Y:S01]  /*2990*/  FADD.FTZ R18, R18, -UR9 ;  /* 0x8000000912127e21 */ /* 0x000fe20008010000 */
[----:B------:R-:W-:Y:S01]  /*29a0*/  FADD.FTZ R17, R17, R24 ;  /* 0x0000001811117221 */ /* 0x000fe20000010000 */
[----:B------:R-:W-:Y:S02]  /*29b0*/  HADD2.F32 R24, -RZ, R52.H1_H1 ;  /* 0x30000034ff187230 */ /* 0x000fe40000004100 */
[----:B------:R-:W-:Y:S01]  /*29c0*/  FMUL.FTZ R23, R23, UR12 ;  /* 0x0000000c17177c20 */ /* 0x000fe20008410000 */
[----:B------:R-:W-:Y:S01]  /*29d0*/  FMUL.FTZ R21, R18, UR12 ;  /* 0x0000000c12157c20 */ /* 0x000fe20008410000 */
[----:B------:R-:W-:-:S02]  /*29e0*/  HADD2.F32 R26, -RZ, R53.H0_H0 ;  /* 0x20000035ff1a7230 */ /* 0x000fc40000004100 */
[----:B------:R-:W-:Y:S01]  /*29f0*/  FMUL.FTZ R25, R12, R20 ;  /* 0x000000140c197220 */ /* 0x000fe20000410000 */
[----:B------:R-:W-:Y:S01]  /*2a00*/  FFMA.FTZ R18, R20, R23, R15 ;  /* 0x0000001714127223 */ /* 0x000fe2000001000f */
[----:B------:R-:W-:Y:S01]  /*2a10*/  FADD.FTZ R14, R14, R24 ;  /* 0x000000180e0e7221 */ /* 0x000fe20000010000 */
[----:B------:R-:W-:Y:S01]  /*2a20*/  FFMA.FTZ R15, R24, R21, R19 ;  /* 0x00000015180f7223 */ /* 0x000fe20000010013 */
[----:B------:R-:W-:Y:S01]  /*2a30*/  FMUL.FTZ R24, R13, R24 ;  /* 0x000000180d187220 */ /* 0x000fe20000410000 */
[----:B------:R-:W-:Y:S01]  /*2a40*/  FFMA.FTZ R22, R23, R25, R22 ;  /* 0x0000001917167223 */ /* 0x000fe20000010016 */
[----:B------:R-:W-:Y:S01]  /*2a50*/  FADD.FTZ R19, R16, R25 ;  /* 0x0000001910137221 */ /* 0x000fe20000010000 */
[----:B------:R-:W-:Y:S01]  /*2a60*/  FADD.FTZ R26, R26, -UR9 ;  /* 0x800000091a1a7e21 */ /* 0x000fe20008010000 */
[----:B------:R-:W-:Y:S02]  /*2a70*/  HADD2.F32 R23, -RZ, R55.H0_H0 ;  /* 0x20000037ff177230 */ /* 0x000fe40000004100 */
[----:B------:R-:W-:Y:S01]  /*2a80*/  FFMA.FTZ R22, R21, R24, R22 ;  /* 0x0000001815167223 */ /* 0x000fe20000010016 */
[----:B------:R-:W-:Y:S01]  /*2a90*/  FADD.FTZ R17, R17, R20 ;  /* 0x0000001411117221 */ /* 0x000fe20000010000 */
[----:B------:R-:W-:Y:S01]  /*2aa0*/  FADD.FTZ R19, R24, R19 ;  /* 0x0000001318137221 */ /* 0x000fe20000010000 */
[----:B------:R-:W-:Y:S01]  /*2ab0*/  FMUL.FTZ R21, R26, UR12 ;  /* 0x0000000c1a157c20 */ /* 0x000fe20008410000 */
[----:B------:R-:W-:-:S02]  /*2ac0*/  HADD2.F32 R20, -RZ, R53.H1_H1 ;  /* 0x30000035ff147230 */ /* 0x000fc40000004100 */
[----:B------:R-:W-:Y:S01]  /*2ad0*/  FMUL.FTZ R24, R12, R23 ;  /* 0x000000170c187220 */ /* 0x000fe20000410000 */
[----:B------:R-:W-:Y:S01]  /*2ae0*/  FADD.FTZ R17, R17, R23 ;  /* 0x0000001711117221 */ /* 0x000fe20000010000 */
[----:B------:R-:W-:Y:S01]  /*2af0*/  FFMA.FTZ R18, R23, R21, R18 ;  /* 0x0000001517127223 */ /* 0x000fe20000010012 */
[----:B------:R-:W-:Y:S02]  /*2b00*/  HADD2.F32 R16, -RZ, R55.H1_H1 ;  /* 0x30000037ff107230 */ /* 0x000fe40000004100 */
[----:B------:R-:W-:Y:S01]  /*2b10*/  FADD.FTZ R26, R19, R24 ;  /* 0x00000018131a7221 */ /* 0x000fe20000010000 */
[----:B------:R-:W-:Y:S01]  /*2b20*/  FFMA.FTZ R23, R21, R24, R22 ;  /* 0x0000001815177223 */ /* 0x000fe20000010016 */
[----:B------:R-:W-:Y:S01]  /*2b30*/  FADD.FTZ R20, R20, -UR9 ;  /* 0x8000000914147e21 */ /* 0x000fe20008010000 */
[----:B------:R-:W-:Y:S02]  /*2b40*/  HADD2.F32 R24, -RZ, R56.H0_H0 ;  /* 0x20000038ff187230 */ /* 0x000fe40000004100 */
[----:B------:R-:W-:Y:S01]  /*2b50*/  FMUL.FTZ R21, R13, R16 ;  /* 0x000000100d157220 */ /* 0x000fe20000410000 */
[----:B------:R-:W-:-:S02]  /*2b60*/  HADD2.F32 R19, -RZ, R57.H0_H0 ;  /* 0x20000039ff137230 */ /* 0x000fc40000004100 */
[----:B------:R-:W-:Y:S01]  /*2b70*/  FMUL.FTZ R22, R20, UR12 ;  /* 0x0000000c14167c20 */ /* 0x000fe20008410000 */
[----:B------:R-:W-:Y:S02]  /*2b80*/  HADD2.F32 R25, -RZ, R56.H1_H1 ;  /* 0x30000038ff197230 */ /* 0x000fe40000004100 */
[----:B------:R-:W-:Y:S01]  /*2b90*/  FADD.FTZ R20, R24, -UR9 ;  /* 0x8000000918147e21 */ /* 0x000fe20008010000 */
[----:B------:R-:W-:Y:S01]  /*2ba0*/  FADD.FTZ R26, R21, R26 ;  /* 0x0000001a151a7221 */ /* 0x000fe20000010000 */
[----:B------:R-:W-:Y:S01]  /*2bb0*/  FFMA.FTZ R24, R22, R21, R23 ;  /* 0x0000001516187223 */ /* 0x000fe20000010017 */
[----:B------:R-:W-:Y:S01]  /*2bc0*/  FMUL.FTZ R27, R12, R19 ;  /* 0x000000130c1b7220 */ /* 0x000fe20000410000 */
[----:B------:R-:W-:Y:S01]  /*2bd0*/  FMUL.FTZ R21, R20, UR12 ;  /* 0x0000000c14157c20 */ /* 0x000fe20008410000 */
[----:B------:R-:W-:Y:S02]  /*2be0*/  HADD2.F32 R20, -RZ, R57.H1_H1 ;  /* 0x30000039ff147230 */ /* 0x000fe40000004100 */
[----:B------:R-:W-:Y:S01]  /*2bf0*/  FADD.FTZ R23, R25, -UR9 ;  /* 0x8000000919177e21 */ /* 0x000fe20008010000 */
[----:B------:R-:W-:Y:S01]  /*2c00*/  FADD.FTZ R29, R26, R27 ;  /* 0x0000001b1a1d7221 */ /* 0x000fe20000010000 */
[----:B------:R-:W-:Y:S01]  /*2c10*/  FFMA.FTZ R26, R21, R27, R24 ;  /* 0x0000001b151a7223 */ /* 0x000fe20000010018 */
[----:B------:R-:W-:-:S02]  /*2c20*/  HADD2.F32 R28, -RZ, R59.H0_H0 ;  /* 0x2000003bff1c7230 */ /* 0x000fc40000004100 */
[----:B------:R-:W-:Y:S01]  /*2c30*/  FMUL.FTZ R24, R13, R20 ;  /* 0x000000140d187220 */ /* 0x000fe20000410000 */
[----:B------:R-:W-:Y:S01]  /*2c40*/  FMUL.FTZ R23, R23, UR12 ;  /* 0x0000000c17177c20 */ /* 0x000fe20008410000 */
[----:B------:R-:W-:Y:S01]  /*2c50*/  FADD.FTZ R25, R14, R16 ;  /* 0x000000100e197221 */ /* 0x000fe20000010000 */
[----:B------:R-:W-:Y:S01]  /*2c60*/  FFMA.FTZ R27, R16, R22, R15 ;  /* 0x00000016101b7223 */ /* 0x000fe2000001000f */
[--C-:B------:R-:W-:Y:S02]  /*2c70*/  HADD2.F32 R15, -RZ, R58.reuse.H0_H0 ;  /* 0x2000003aff0f7230 */ /* 0x100fe40000004100 */
[----:B------:R-:W-:Y:S01]  /*2c80*/  FADD.FTZ R16, R24, R29 ;  /* 0x0000001d18107221 */ /* 0x000fe20000010000 */
[----:B------:R-:W-:Y:S01]  /*2c90*/  FFMA.FTZ R29, R23, R24, R26 ;  /* 0x00000018171d7223 */ /* 0x000fe2000001001a */
[----:B------:R-:W-:Y:S02]  /*2ca0*/  HADD2.F32 R22, -RZ, R59.H1_H1 ;  /* 0x3000003bff167230 */ /* 0x000fe40000004100 */
[----:B------:R-:W-:Y:S01]  /*2cb0*/  FADD.FTZ R24, R28, -UR9 ;  /* 0x800000091c187e21 */ /* 0x000fe20008010000 */
[----:B------:R-:W-:-:S02]  /*2cc0*/  HADD2.F32 R14, -RZ, R58.H1_H1 ;  /* 0x3000003aff0e7230 */ /* 0x000fc40000004100 */
[----:B------:R-:W-:Y:S01]  /*2cd0*/  FMUL.FTZ R31, R12, R15 ;  /* 0x0000000f0c1f7220 */ /* 0x000fe20000410000 */
[----:B------:R-:W-:Y:S01]  /*2ce0*/  FADD.FTZ R26, R17, R19 ;  /* 0x00000013111a7221 */ /* 0x000fe20000010000 */
[----:B------:R-:W-:Y:S01]  /*2cf0*/  FMUL.FTZ R24, R24, UR12 ;  /* 0x0000000c18187c20 */ /* 0x000fe20008410000 */
[----:B------:R-:W-:Y:S01]  /*2d00*/  FADD.FTZ R22, R22, -UR9 ;  /* 0x8000000916167e21 */ /* 0x000fe20008010000 */
[----:B------:R-:W-:Y:S01]  /*2d10*/  FADD.FTZ R16, R16, R31 ;  /* 0x0000001f10107221 */ /* 0x000fe20000010000 */
[----:B------:R-:W-:Y:S01]  /*2d20*/  FMUL.FTZ R17, R13, R14 ;  /* 0x0000000e0d117220 */ /* 0x000fe20000410000 */
[----:B------:R-:W-:Y:S01]  /*2d30*/  FADD.FTZ R25, R25, R20 ;  /* 0x0000001419197221 */ /* 0x000fe20000010000 */
[----:B------:R-:W-:Y:S01]  /*2d40*/  FFMA.FTZ R18, R19, R21, R18 ;  /* 0x0000001513127223 */ /* 0x000fe20000010012 */
[----:B------:R-:W-:Y:S01]  /*2d50*/  FFMA.FTZ R29, R24, R31, R29 ;  /* 0x0000001f181d7223 */ /* 0x000fe2000001001d */
[----:B------:R-:W-:Y:S01]  /*2d60*/  FMUL.FTZ R22, R22, UR12 ;  /* 0x0000000c16167c20 */ /* 0x000fe20008410000 */
[----:B------:R-:W-:Y:S01]  /*2d70*/  FFMA.FTZ R23, R20, R23, R27 ;  /* 0x0000001714177223 */ /* 0x000fe2000001001b */
[----:B------:R-:W-:Y:S01]  /*2d80*/  FADD.FTZ R16, R17, R16 ;  /* 0x0000001011107221 */ /* 0x000fe20000010000 */
[----:B------:R-:W-:Y:S01]  /*2d90*/  FADD.FTZ R27, R25, R14 ;  /* 0x0000000e191b7221 */ /* 0x000fe20000010000 */
[----:B------:R-:W-:Y:S01]  /*2da0*/  FFMA.FTZ R17, R22, R17, R29 ;  /* 0x0000001116117223 */ /* 0x000fe2000001001d */
[----:B------:R-:W-:Y:S01]  /*2db0*/  FADD.FTZ R26, R26, R15 ;  /* 0x0000000f1a1a7221 */ /* 0x000fe20000010000 */
[----:B------:R-:W-:Y:S01]  /*2dc0*/  FFMA.FTZ R24, R15, R24, R18 ;  /* 0x000000180f187223 */ /* 0x000fe20000010012 */
[----:B------:R-:W-:Y:S01]  /*2dd0*/  FFMA.FTZ R25, R14, R22, R23 ;  /* 0x000000160e197223 */ /* 0x000fe20000010017 */
[----:B------:R-:W-:Y:S06]  /*2de0*/  BRA `(.L_x_750) ;  /* 0x0000002400007947 */ /* 0x000fec0003800000 */
.L_x_749:
[----:B-----5:R-:W-:Y:S02]  /*2df0*/  HADD2.F32 R14, -RZ, R49.H0_H0 ;  /* 0x20000031ff0e7230 */ /* 0x020fe40000004100 */
[--C-:B------:R-:W-:Y:S02]  /*2e00*/  HADD2.F32 R16, -RZ, R47.reuse.H0_H0 ;  /* 0x2000002fff107230 */ /* 0x100fe40000004100 */
[----:B------:R-:W-:Y:S02]  /*2e10*/  HADD2.F32 R18, -RZ, R47.H1_H1 ;  /* 0x3000002fff127230 */ /* 0x000fe40000004100 */
[----:B------:R-:W-:Y:S01]  /*2e20*/  FADD.FTZ R15, R14, -UR9 ;  /* 0x800000090e0f7e21 */ /* 0x000fe20008010000 */
[----:B------:R-:W-:Y:S02]  /*2e30*/  HADD2.F32 R14, -RZ, R49.H1_H1 ;  /* 0x30000031ff0e7230 */ /* 0x000fe40000004100 */
[----:B------:R-:W-:Y:S01]  /*2e40*/  FADD.FTZ R16, R16, -UR9 ;  /* 0x8000000910107e21 */ /* 0x000fe20008010000 */
[----:B------:R-:W-:-:S02]  /*2e50*/  HADD2.F32 R31, -RZ, R45.H0_H0 ;  /* 0x2000002dff1f7230 */ /* 0x000fc40000004100 */
        /* <DEDUP_REMOVED lines=8> */
[----:B------:R-:W-:Y:S01]  /*2ee0*/  FMUL.FTZ R20, R21, -1.4426950216293334961 ;  /* 0xbfb8aa3b15147820 */ /* 0x000fe20000410000 */
[C-C-:B------:R-:W-:Y:S01]  /*2ef0*/  FFMA.FTZ R16, R13.reuse, R22, R11.reuse ;  /* 0x000000160d107223 */ /* 0x140fe2000001000b */
[----:B------:R-:W-:Y:S01]  /*2f00*/  FFMA.FTZ R17, R13, R14, R11 ;  /* 0x0000000e0d117223 */ /* 0x000fe2000001000b */
[----:B------:R-:W-:Y:S01]  /*2f10*/  FMUL.FTZ R27, R18, -1.4426950216293334961 ;  /* 0xbfb8aa3b121b7820 */ /* 0x000fe20000410000 */
[----:B------:R-:W-:-:S02]  /*2f20*/  HADD2.F32 R29, -RZ, R48.H1_H1 ;  /* 0x30000030ff1d7230 */ /* 0x000fc40000004100 */
[----:B------:R-:W-:Y:S01]  /*2f30*/  FMUL.FTZ R23, R16, -1.4426950216293334961 ;  /* 0xbfb8aa3b10177820 */ /* 0x000fe20000410000 */
[----:B------:R-:W-:Y:S01]  /*2f40*/  FMUL.FTZ R25, R17, -1.4426950216293334961 ;  /* 0xbfb8aa3b11197820 */ /* 0x000fe20000410000 */
[----:B------:R-:W0:Y:S01]  /*2f50*/  MUFU.EX2 R20, R20 ;  /* 0x0000001400147308 */ /* 0x000e220000000800 */
[--C-:B------:R-:W-:Y:S02]  /*2f60*/  HADD2.F32 R61, -RZ, R44.reuse.H0_H0 ;  /* 0x2000002cff3d7230 */ /* 0x100fe40000004100 */
[----:B------:R-:W-:-:S05]  /*2f70*/  HADD2.F32 R69, -RZ, R44.H1_H1 ;  /* 0x3000002cff457230 */ /* 0x000fca0000004100 */
[----:B------:R-:W1:Y:S08]  /*2f80*/  MUFU.EX2 R25, R25 ;  /* 0x0000001900197308 */ /* 0x000e700000000800 */
[----:B------:R-:W2:Y:S01]  /*2f90*/  MUFU.EX2 R27, R27 ;  /* 0x0000001b001b7308 */ /* 0x000ea20000000800 */
[----:B0-----:R-:W-:-:S07]  /*2fa0*/  FADD.FTZ R24, R20, 1 ;  /* 0x3f80000014187421 */ /* 0x001fce0000010000 */
[----:B------:R-:W0:Y:S01]  /*2fb0*/  MUFU.RCP R24, R24 ;  /* 0x0000001800187308 */ /* 0x000e220000001000 */
[----:B-1----:R-:W-:Y:S01]  /*2fc0*/  FADD.FTZ R26, R25, 1 ;  /* 0x3f800000191a7421 */ /* 0x002fe20000010000 */
[----:B------:R-:W-:-:S06]  /*2fd0*/  HADD2.F32 R25, -RZ, R48.H0_H0 ;  /* 0x20000030ff197230 */ /* 0x000fcc0000004100 */
[----:B------:R-:W1:Y:S01]  /*2fe0*/  MUFU.RCP R26, R26 ;  /* 0x0000001a001a7308 */ /* 0x000e620000001000 */
[----:B--2---:R-:W-:-:S07]  /*2ff0*/  FADD.FTZ R20, R27, 1 ;  /* 0x3f8000001b147421 */ /* 0x004fce0000010000 */
[----:B------:R-:W2:Y:S01]  /*3000*/  MUFU.RCP R20, R20 ;  /* 0x0000001400147308 */ /* 0x000ea20000001000 */
[----:B0-----:R-:W-:Y:S01]  /*3010*/  FADD.FTZ R30, -R24, 1 ;  /* 0x3f800000181e7421 */ /* 0x001fe20000010100 */
[----:B------:R-:W-:Y:S01]  /*3020*/  FMUL.FTZ R28, R25, R24 ;  /* 0x00000018191c7220 */ /* 0x000fe20000410000 */
[----:B------:R-:W-:Y:S01]  /*3030*/  FADD.FTZ R25, R31, -UR9 ;  /* 0x800000091f197e21 */ /* 0x000fe20008010000 */
[----:B------:R-:W-:Y:S02]  /*3040*/  HADD2.F32 R24, -RZ, R45.H1_H1 ;  /* 0x3000002dff187230 */ /* 0x000fe40000004100 */
[----:B------:R-:W-:Y:S01]  /*3050*/  FFMA.FTZ R27, R21, R30, 1 ;  /* 0x3f800000151b7423 */ /* 0x000fe2000001001e */
[----:B------:R-:W-:Y:S02]  /*3060*/  HADD2.F32 R31, -RZ, R43.H0_H0 ;  /* 0x2000002bff1f7230 */ /* 0x000fe40000004100 */
[----:B------:R-:W-:Y:S01]  /*3070*/  FMUL.FTZ R25, R25, UR12 ;  /* 0x0000000c19197c20 */ /* 0x000fe20008410000 */
[----:B------:R-:W0:Y:S01]  /*3080*/  MUFU.EX2 R23, R23 ;  /* 0x0000001700177308 */ /* 0x000e220000000800 */
[----:B-1----:R-:W-:Y:S01]  /*3090*/  FMUL.FTZ R29, R29, R26 ;  /* 0x0000001a1d1d7220 */ /* 0x002fe20000410000 */
[----:B------:R-:W-:Y:S01]  /*30a0*/  FADD.FTZ R26, -R26, 1 ;  /* 0x3f8000001a1a7421 */ /* 0x000fe20000010100 */
[----:B------:R-:W-:Y:S01]  /*30b0*/  FADD.FTZ R24, R24, -UR9 ;  /* 0x8000000918187e21 */ /* 0x000fe20008010000 */
[----:B------:R-:W-:Y:S01]  /*30c0*/  FMUL.FTZ R28, R28, R27 ;  /* 0x0000001b1c1c7220 */ /* 0x000fe20000410000 */
[----:B------:R-:W-:-:S02]  /*30d0*/  HADD2.F32 R27, -RZ, R46.H0_H0 ;  /* 0x2000002eff1b7230 */ /* 0x000fc40000004100 */
[----:B------:R-:W-:Y:S01]  /*30e0*/  FFMA.FTZ R26, R17, R26, 1 ;  /* 0x3f800000111a7423 */ /* 0x000fe2000001001a */
[----:B------:R-:W-:Y:S01]  /*30f0*/  FFMA.FTZ R17, R12, R25, R10 ;  /* 0x000000190c117223 */ /* 0x000fe2000001000a */
[----:B------:R-:W-:Y:S01]  /*3100*/  FMUL.FTZ R24, R24, UR12 ;  /* 0x0000000c18187c20 */ /* 0x000fe20008410000 */
[----:B--2---:R-:W-:Y:S01]  /*3110*/  FADD.FTZ R21, -R20, 1 ;  /* 0x3f80000014157421 */ /* 0x004fe20000010100 */
[----:B------:R-:W-:Y:S01]  /*3120*/  FMUL.FTZ R29, R29, R26 ;  /* 0x0000001a1d1d7220 */ /* 0x000fe20000410000 */
[----:B------:R-:W-:Y:S01]  /*3130*/  FMUL.FTZ R30, R17, -1.4426950216293334961 ;  /* 0xbfb8aa3b111e7820 */ /* 0x000fe20000410000 */
[----:B------:R-:W-:Y:S01]  /*3140*/  FMUL.FTZ R26, R27, R20 ;  /* 0x000000141b1a7220 */ /* 0x000fe20000410000 */
[----:B------:R-:W-:Y:S01]  /*3150*/  FFMA.FTZ R21, R18, R21, 1 ;  /* 0x3f80000012157423 */ /* 0x000fe20000010015 */
[----:B------:R-:W-:Y:S01]  /*3160*/  FFMA.FTZ R18, R13, R24, R11 ;  /* 0x000000180d127223 */ /* 0x000fe2000001000b */
[----:B------:R-:W-:Y:S01]  /*3170*/  FADD.FTZ R31, R31, -UR9 ;  /* 0x800000091f1f7e21 */ /* 0x000fe20008010000 */
[----:B0-----:R-:W-:-:S02]  /*3180*/  FADD.FTZ R23, R23, 1 ;  /* 0x3f80000017177421 */ /* 0x001fc40000010000 */
[----:B------:R-:W-:Y:S01]  /*3190*/  FMUL.FTZ R20, R18, -1.4426950216293334961 ;  /* 0xbfb8aa3b12147820 */ /* 0x000fe20000410000 */
[----:B------:R-:W0:Y:S01]  /*31a0*/  MUFU.EX2 R30, R30 ;  /* 0x0000001e001e7308 */ /* 0x000e220000000800 */
[----:B------:R-:W-:-:S07]  /*31b0*/  FMUL.FTZ R21, R26, R21 ;  /* 0x000000151a157220 */ /* 0x000fce0000410000 */
[----:B------:R-:W1:Y:S08]  /*31c0*/  MUFU.RCP R23, R23 ;  /* 0x0000001700177308 */ /* 0x000e700000001000 */
[----:B------:R-:W2:Y:S01]  /*31d0*/  MUFU.EX2 R20, R20 ;  /* 0x0000001400147308 */ /* 0x000ea20000000800 */
[----:B0-----:R-:W-:-:S07]  /*31e0*/  FADD.FTZ R26, R30, 1 ;  /* 0x3f8000001e1a7421 */ /* 0x001fce0000010000 */
[----:B------:R-:W0:Y:S01]  /*31f0*/  MUFU.RCP R26, R26 ;  /* 0x0000001a001a7308 */ /* 0x000e220000001000 */
[----:B-1----:R-:W-:-:S04]  /*3200*/  FADD.FTZ R27, -R23, 1 ;  /* 0x3f800000171b7421 */ /* 0x002fc80000010100 */
[----:B------:R-:W-:Y:S01]  /*3210*/  FFMA.FTZ R27, R16, R27, 1 ;  /* 0x3f800000101b7423 */ /* 0x000fe2000001001b */
[----:B------:R-:W-:Y:S02]  /*3220*/  HADD2.F32 R16, -RZ, R46.H1_H1 ;  /* 0x3000002eff107230 */ /* 0x000fe40000004100 */
[----:B--2---:R-:W-:-:S03]  /*3230*/  FADD.FTZ R30, R20, 1 ;  /* 0x3f800000141e7421 */ /* 0x004fc60000010000 */
[----:B------:R-:W-:Y:S01]  /*3240*/  FMUL.FTZ R16, R16, R23 ;  /* 0x0000001710107220 */ /* 0x000fe20000410000 */
[----:B------:R-:W-:Y:S02]  /*3250*/  FMUL.FTZ R23, R31, UR12 ;  /* 0x0000000c1f177c20 */ /* 0x000fe40008410000 */
[----:B------:R-:W1:Y:S01]  /*3260*/  MUFU.RCP R30, R30 ;  /* 0x0000001e001e7308 */ /* 0x000e620000001000 */
[----:B------:R-:W-:Y:S01]  /*3270*/  FMUL.FTZ R20, R16, R27 ;  /* 0x0000001b10147220 */ /* 0x000fe20000410000 */
[----:B------:R-:W-:Y:S01]  /*3280*/  FFMA.FTZ R16, R12, R23, R10 ;  /* 0x000000170c107223 */ /* 0x000fe2000001000a */
[----:B0-----:R-:W-:Y:S01]  /*3290*/  FADD.FTZ R60, -R26, 1 ;  /* 0x3f8000001a3c7421 */ /* 0x001fe20000010100 */
[----:B------:R-:W-:Y:S02]  /*32a0*/  FMUL.FTZ R26, R61, R26 ;  /* 0x0000001a3d1a7220 */ /* 0x000fe40000410000 */
[----:B------:R-:W-:Y:S01]  /*32b0*/  FMUL.FTZ R31, R16, -1.4426950216293334961 ;  /* 0xbfb8aa3b101f7820 */ /* 0x000fe20000410000 */
[----:B------:R-:W-:Y:S01]  /*32c0*/  FFMA.FTZ R27, R17, R60, 1 ;  /* 0x3f800000111b7423 */ /* 0x000fe2000001003c */
[----:B------:R-:W-:-:S03]  /*32d0*/  HADD2.F32 R60, -RZ, R43.H1_H1 ;  /* 0x3000002bff3c7230 */ /* 0x000fc60000004100 */
[----:B------:R-:W-:Y:S01]  /*32e0*/  FMUL.FTZ R27, R26, R27 ;  /* 0x0000001b1a1b7220 */ /* 0x000fe20000410000 */
[----:B------:R-:W0:Y:S01]  /*32f0*/  MUFU.EX2 R31, R31 ;  /* 0x0000001f001f7308 */ /* 0x000e220000000800 */
[----:B-1----:R-:W-:Y:S01]  /*3300*/  FADD.FTZ R17, -R30, 1 ;  /* 0x3f8000001e117421 */ /* 0x002fe20000010100 */
[----:B------:R-:W-:Y:S01]  /*3310*/  FMUL.FTZ R62, R69, R30 ;  /* 0x0000001e453e7220 */ /* 0x000fe20000410000 */
[----:B------:R-:W-:Y:S02]  /*3320*/  HADD2.F32 R69, -RZ, R42.H0_H0 ;  /* 0x2000002aff457230 */ /* 0x000fe40000004100 */
[----:B------:R-:W-:Y:S01]  /*3330*/  FFMA.FTZ R17, R18, R17, 1 ;  /* 0x3f80000012117423 */ /* 0x000fe20000010011 */
[----:B------:R-:W-:-:S03]  /*3340*/  FADD.FTZ R18, R60, -UR9 ;  /* 0x800000093c127e21 */ /* 0x000fc60008010000 */
[----:B------:R-:W-:Y:S01]  /*3350*/  FMUL.FTZ R26, R62, R17 ;  /* 0x000000113e1a7220 */ /* 0x000fe20000410000 */
[----:B------:R-:W-:Y:S01]  /*3360*/  FMUL.FTZ R18, R18, UR12 ;  /* 0x0000000c12127c20 */ /* 0x000fe20008410000 */
[----:B0-----:R-:W-:-:S03]  /*3370*/  FADD.FTZ R61, R31, 1 ;  /* 0x3f8000001f3d7421 */ /* 0x001fc60000010000 */
[----:B------:R-:W-:Y:S01]  /*3380*/  FFMA.FTZ R30, R13, R18, R11 ;  /* 0x000000120d1e7223 */ /* 0x000fe2000001000b */
[----:B------:R-:W0:Y:S03]  /*3390*/  MUFU.RCP R31, R61 ;  /* 0x0000003d001f7308 */ /* 0x000e260000001000 */
[----:B------:R-:W-:-:S05]  /*33a0*/  FMUL.FTZ R68, R30, -1.4426950216293334961 ;  /* 0xbfb8aa3b1e447820 */ /* 0x000fca0000410000 */
[----:B------:R-:W1:Y:S01]  /*33b0*/  MUFU.EX2 R60, R68 ;  /* 0x00000044003c7308 */ /* 0x000e620000000800 */
[----:B0-----:R-:W-:-:S04]  /*33c0*/  FADD.FTZ R17, -R31, 1 ;  /* 0x3f8000001f117421 */ /* 0x001fc80000010100 */
[----:B------:R-:W-:Y:S01]  /*33d0*/  FFMA.FTZ R62, R16, R17, 1 ;  /* 0x3f800000103e7423 */ /* 0x000fe20000010011 */
[----:B------:R-:W-:Y:S01]  /*33e0*/  FMUL.FTZ R17, R69, R31 ;  /* 0x0000001f45117220 */ /* 0x000fe20000410000 */
[----:B------:R-:W-:Y:S01]  /*33f0*/  FMUL.FTZ R31, R13, R29 ;  /* 0x0000001d0d1f7220 */ /* 0x000fe20000410000 */
[----:B-1----:R-:W-:Y:S01]  /*3400*/  FADD.FTZ R16, R60, 1 ;  /* 0x3f8000003c107421 */ /* 0x002fe20000010000 */
[----:B------:R-:W-:Y:S01]  /*3410*/  FMUL.FTZ R60, R12, R28 ;  /* 0x0000001c0c3c7220 */ /* 0x000fe20000410000 */
[----:B------:R-:W-:-:S03]  /*3420*/  FMUL.FTZ R17, R17, R62 ;  /* 0x0000003e11117220 */ /* 0x000fc60000410000 */
[----:B------:R-:W-:Y:S01]  /*3430*/  FFMA.FTZ R61, R15, R60, RZ ;  /* 0x0000003c0f3d7223 */ /* 0x000fe200000100ff */
[----:B------:R-:W0:Y:S01]  /*3440*/  MUFU.RCP R16, R16 ;  /* 0x0000001000107308 */ /* 0x000e220000001000 */
[----:B------:R-:W-:Y:S02]  /*3450*/  FADD.FTZ R62, RZ, R60 ;  /* 0x0000003cff3e7221 */ /* 0x000fe40000010000 */
[----:B------:R-:W-:Y:S01]  /*3460*/  FFMA.FTZ R60, R14, R31, R61 ;  /* 0x0000001f0e3c7223 */ /* 0x000fe2000001003d */
[----:B------:R-:W-:Y:S02]  /*3470*/  HADD2.F32 R61, -RZ, R42.H1_H1 ;  /* 0x3000002aff3d7230 */ /* 0x000fe40000004100 */
[----:B------:R-:W-:Y:S01]  /*3480*/  FADD.FTZ R31, R31, R62 ;  /* 0x0000003e1f1f7221 */ /* 0x000fe20000010000 */
[----:B------:R-:W-:Y:S01]  /*3490*/  FFMA.FTZ R62, R15, R28, RZ ;  /* 0x0000001c0f3e7223 */ /* 0x000fe200000100ff */
[----:B------:R-:W-:-:S05]  /*34a0*/  HADD2.F32 R15, -RZ, R41.H0_H0 ;  /* 0x20000029ff0f7230 */ /* 0x000fca0000004100 */
[----:B------:R-:W-:Y:S01]  /*34b0*/  FADD.FTZ R15, R15, -UR9 ;  /* 0x800000090f0f7e21 */ /* 0x000fe20008010000 */
[----:B0-----:R-:W-:Y:S01]  /*34c0*/  FADD.FTZ R69, -R16, 1 ;  /* 0x3f80000010457421 */ /* 0x001fe20000010100 */
[----:B------:R-:W-:-:S03]  /*34d0*/  FMUL.FTZ R61, R61, R16 ;  /* 0x000000103d3d7220 */ /* 0x000fc60000410000 */
[----:B------:R-:W-:Y:S01]  /*34e0*/  FFMA.FTZ R30, R30, R69, 1 ;  /* 0x3f8000001e1e7423 */ /* 0x000fe20000010045 */
[----:B------:R-:W-:-:S03]  /*34f0*/  HADD2.F32 R69, -RZ, R40.H1_H1 ;  /* 0x30000028ff457230 */ /* 0x000fc60000004100 */
[----:B------:R-:W-:Y:S01]  /*3500*/  FMUL.FTZ R16, R61, R30 ;  /* 0x0000001e3d107220 */ /* 0x000fe20000410000 */
[----:B------:R-:W-:Y:S01]  /*3510*/  FADD.FTZ R30, RZ, R28 ;  /* 0x0000001cff1e7221 */ /* 0x000fe20000010000 */
[-C--:B------:R-:W-:Y:S01]  /*3520*/  FFMA.FTZ R28, R19, R21.reuse, R62 ;  /* 0x00000015131c7223 */ /* 0x080fe2000001003e */
[----:B------:R-:W-:Y:S02]  /*3530*/  FMUL.FTZ R61, R12, R21 ;  /* 0x000000150c3d7220 */ /* 0x000fe40000410000 */
[----:B------:R-:W-:Y:S01]  /*3540*/  FADD.FTZ R30, R30, R21 ;  /* 0x000000151e1e7221 */ /* 0x000fe20000010000 */
[----:B------:R-:W-:Y:S01]  /*3550*/  FMUL.FTZ R21, R15, UR12 ;  /* 0x0000000c0f157c20 */ /* 0x000fe20008410000 */
[----:B------:R-:W-:Y:S01]  /*3560*/  FFMA.FTZ R15, R19, R61, R60 ;  /* 0x0000003d130f7223 */ /* 0x000fe2000001003c */
[----:B------:R-:W-:Y:S01]  /*3570*/  FADD.FTZ R60, R31, R61 ;  /* 0x0000003d1f3c7221 */ /* 0x000fe20000010000 */
[----:B------:R-:W-:Y:S02]  /*3580*/  HADD2.F32 R31, -RZ, R40.H0_H0 ;  /* 0x20000028ff1f7230 */ /* 0x000fe40000004100 */
[----:B------:R-:W-:Y:S01]  /*3590*/  FFMA.FTZ R19, R12, R21, R10 ;  /* 0x000000150c137223 */ /* 0x000fe2000001000a */
[----:B------:R-:W-:Y:S01]  /*35a0*/  FADD.FTZ R30, R30, R27 ;  /* 0x0000001b1e1e7221 */ /* 0x000fe20000010000 */
[----:B------:R-:W-:-:S02]  /*35b0*/  FFMA.FTZ R28, R25, R27, R28 ;  /* 0x0000001b191c7223 */ /* 0x000fc4000001001c */
[----:B------:R-:W-:Y:S01]  /*35c0*/  FMUL.FTZ R62, R19, -1.4426950216293334961 ;  /* 0xbfb8aa3b133e7820 */ /* 0x000fe20000410000 */
[----:B------:R-:W-:Y:S01]  /*35d0*/  FADD.FTZ R30, R30, R17 ;  /* 0x000000111e1e7221 */ /* 0x000fe20000010000 */
[----:B------:R-:W-:-:S04]  /*35e0*/  FFMA.FTZ R28, R23, R17, R28 ;  /* 0x00000011171c7223 */ /* 0x000fc8000001001c */
[----:B------:R-:W0:Y:S02]  /*35f0*/  MUFU.EX2 R62, R62 ;  /* 0x0000003e003e7308 */ /* 0x000e240000000800 */
[----:B0-----:R-:W-:Y:S01]  /*3600*/  FADD.FTZ R68, R62, 1 ;  /* 0x3f8000003e447421 */ /* 0x001fe20000010000 */
[----:B------:R-:W-:-:S04]  /*3610*/  FMUL.FTZ R62, R13, R20 ;  /* 0x000000140d3e7220 */ /* 0x000fc80000410000 */
[----:B------:R-:W-:Y:S01]  /*3620*/  FADD.FTZ R60, R62, R60 ;  /* 0x0000003c3e3c7221 */ /* 0x000fe20000010000 */
[----:B------:R-:W0:Y:S02]  /*3630*/  MUFU.RCP R68, R68 ;  /* 0x0000004400447308 */ /* 0x000e240000001000 */
[----:B0-----:R-:W-:Y:S01]  /*3640*/  FADD.FTZ R61, -R68, 1 ;  /* 0x3f800000443d7421 */ /* 0x001fe20000010100 */
[----:B------:R-:W-:-:S03]  /*3650*/  FMUL.FTZ R31, R31, R68 ;  /* 0x000000441f1f7220 */ /* 0x000fc60000410000 */
[----:B------:R-:W-:Y:S01]  /*3660*/  FFMA.FTZ R19, R19, R61, 1 ;  /* 0x3f80000013137423 */ /* 0x000fe2000001003d */
[----:B------:R-:W-:Y:S01]  /*3670*/  FFMA.FTZ R61, R14, R29, RZ ;  /* 0x0000001d0e3d7223 */ /* 0x000fe200000100ff */
[----:B------:R-:W-:Y:S02]  /*3680*/  HADD2.F32 R14, -RZ, R41.H1_H1 ;  /* 0x30000029ff0e7230 */ /* 0x000fe40000004100 */
[----:B------:R-:W-:Y:S01]  /*3690*/  FMUL.FTZ R19, R31, R19 ;  /* 0x000000131f137220 */ /* 0x000fe20000410000 */
[----:B------:R-:W-:Y:S01]  /*36a0*/  FADD.FTZ R31, RZ, R29 ;  /* 0x0000001dff1f7221 */ /* 0x000fe20000010000 */
[----:B------:R-:W-:Y:S01]  /*36b0*/  FFMA.FTZ R29, R22, R20, R61 ;  /* 0x00000014161d7223 */ /* 0x000fe2000001003d */
[----:B------:R-:W-:Y:S01]  /*36c0*/  FADD.FTZ R14, R14, -UR9 ;  /* 0x800000090e0e7e21 */ /* 0x000fe20008010000 */
[----:B------:R-:W-:Y:S01]  /*36d0*/  FADD.FTZ R30, R30, R19 ;  /* 0x000000131e1e7221 */ /* 0x000fe20000010000 */
[----:B------:R-:W-:Y:S01]  /*36e0*/  FADD.FTZ R31, R31, R20 ;  /* 0x000000141f1f7221 */ /* 0x000fe20000010000 */
[----:B------:R-:W-:Y:S01]  /*36f0*/  FFMA.FTZ R29, R24, R26, R29 ;  /* 0x0000001a181d7223 */ /* 0x000fe2000001001d */
[----:B------:R-:W-:Y:S01]  /*3700*/  FMUL.FTZ R20, R14, UR12 ;  /* 0x0000000c0e147c20 */ /* 0x000fe20008410000 */
[----:B------:R-:W-:Y:S01]  /*3710*/  FFMA.FTZ R14, R22, R62, R15 ;  /* 0x0000003e160e7223 */ /* 0x000fe2000001000f */
[----:B------:R-:W-:Y:S01]  /*3720*/  FADD.FTZ R31, R31, R26 ;  /* 0x0000001a1f1f7221 */ /* 0x000fe20000010000 */
[----:B------:R-:W-:Y:S01]  /*3730*/  FFMA.FTZ R29, R18, R16, R29 ;  /* 0x00000010121d7223 */ /* 0x000fe2000001001d */
[----:B------:R-:W-:Y:S01]  /*3740*/  FFMA.FTZ R15, R13, R20, R11 ;  /* 0x000000140d0f7223 */ /* 0x000fe2000001000b */
[----:B------:R-:W-:Y:S01]  /*3750*/  FFMA.FTZ R28, R21, R19, R28 ;  /* 0x00000013151c7223 */ /* 0x000fe2000001001c */
[----:B------:R-:W-:-:S02]  /*3760*/  FADD.FTZ R31, R31, R16 ;  /* 0x000000101f1f7221 */ /* 0x000fc40000010000 */
[----:B------:R-:W-:-:S06]  /*3770*/  FMUL.FTZ R61, R15, -1.4426950216293334961 ;  /* 0xbfb8aa3b0f3d7820 */ /* 0x000fcc0000410000 */
[----:B------:R-:W0:Y:S02]  /*3780*/  MUFU.EX2 R61, R61 ;  /* 0x0000003d003d7308 */ /* 0x000e240000000800 */
[----:B0-----:R-:W-:Y:S01]  /*3790*/  FADD.FTZ R68, R61, 1 ;  /* 0x3f8000003d447421 */ /* 0x001fe20000010000 */
[----:B------:R-:W-:-:S04]  /*37a0*/  FMUL.FTZ R61, R12, R27 ;  /* 0x0000001b0c3d7220 */ /* 0x000fc80000410000 */
[----:B------:R-:W-:Y:S01]  /*37b0*/  FFMA.FTZ R27, R25, R61, R14 ;  /* 0x0000003d191b7223 */ /* 0x000fe2000001000e */
[----:B------:R-:W0:Y:S01]  /*37c0*/  MUFU.RCP R68, R68 ;  /* 0x0000004400447308 */ /* 0x000e220000001000 */
[----:B------:R-:W-:Y:S01]  /*37d0*/  FADD.FTZ R60, R60, R61 ;  /* 0x0000003d3c3c7221 */ /* 0x000fe20000010000 */
[----:B------:R-:W-:Y:S02]  /*37e0*/  HADD2.F32 R25, -RZ, R38.H0_H0 ;  /* 0x20000026ff197230 */ /* 0x000fe40000004100 */
[----:B0-----:R-:W-:Y:S01]  /*37f0*/  FADD.FTZ R62, -R68, 1 ;  /* 0x3f800000443e7421 */ /* 0x001fe20000010100 */
[----:B------:R-:W-:-:S03]  /*3800*/  FMUL.FTZ R22, R69, R68 ;  /* 0x0000004445167220 */ /* 0x000fc60000410000 */
[----:B------:R-:W-:-:S04]  /*3810*/  FFMA.FTZ R15, R15, R62, 1 ;  /* 0x3f8000000f0f7423 */ /* 0x000fc8000001003e */
[----:B------:R-:W-:Y:S01]  /*3820*/  FMUL.FTZ R22, R22, R15 ;  /* 0x0000000f16167220 */ /* 0x000fe20000410000 */
[----:B------:R-:W-:-:S03]  /*3830*/  HADD2.F32 R15, -RZ, R39.H0_H0 ;  /* 0x20000027ff0f7230 */ /* 0x000fc60000004100 */
[----:B------:R-:W-:Y:S01]  /*3840*/  FADD.FTZ R31, R31, R22 ;  /* 0x000000161f1f7221 */ /* 0x000fe20000010000 */
[-C--:B------:R-:W-:Y:S01]  /*3850*/  FFMA.FTZ R29, R20, R22.reuse, R29 ;  /* 0x00000016141d7223 */ /* 0x080fe2000001001d */
[----:B------:R-:W-:Y:S01]  /*3860*/  FADD.FTZ R15, R15, -UR9 ;  /* 0x800000090f0f7e21 */ /* 0x000fe20008010000 */
[----:B------:R-:W-:-:S03]  /*3870*/  FMUL.FTZ R22, R13, R22 ;  /* 0x000000160d167220 */ /* 0x000fc60000410000 */
[----:B------:R-:W-:-:S04]  /*3880*/  FMUL.FTZ R15, R15, UR12 ;  /* 0x0000000c0f0f7c20 */ /* 0x000fc80008410000 */
[----:B------:R-:W-:-:S04]  /*3890*/  FFMA.FTZ R14, R12, R15, R10 ;  /* 0x0000000f0c0e7223 */ /* 0x000fc8000001000a */
[----:B------:R-:W-:-:S06]  /*38a0*/  FMUL.FTZ R62, R14, -1.4426950216293334961 ;  /* 0xbfb8aa3b0e3e7820 */ /* 0x000fcc0000410000 */
[----:B------:R-:W0:Y:S02]  /*38b0*/  MUFU.EX2 R62, R62 ;  /* 0x0000003e003e7308 */ /* 0x000e240000000800 */
[----:B0-----:R-:W-:Y:S01]  /*38c0*/  FADD.FTZ R68, R62, 1 ;  /* 0x3f8000003e447421 */ /* 0x001fe20000010000 */
[----:B------:R-:W-:-:S04]  /*38d0*/  FMUL.FTZ R62, R13, R26 ;  /* 0x0000001a0d3e7220 */ /* 0x000fc80000410000 */
[----:B------:R-:W-:Y:S01]  /*38e0*/  FFMA.FTZ R26, R24, R62, R27 ;  /* 0x0000003e181a7223 */ /* 0x000fe2000001001b */
[----:B------:R-:W0:Y:S01]  /*38f0*/  MUFU.RCP R68, R68 ;  /* 0x0000004400447308 */ /* 0x000e220000001000 */
[----:B------:R-:W-:Y:S01]  /*3900*/  FADD.FTZ R60, R62, R60 ;  /* 0x0000003c3e3c7221 */ /* 0x000fe20000010000 */
[----:B------:R-:W-:Y:S02]  /*3910*/  HADD2.F32 R62, -RZ, R38.H1_H1 ;  /* 0x30000026ff3e7230 */ /* 0x000fe40000004100 */
[----:B0-----:R-:W-:Y:S01]  /*3920*/  FADD.FTZ R61, -R68, 1 ;  /* 0x3f800000443d7421 */ /* 0x001fe20000010100 */
[----:B------:R-:W-:-:S03]  /*3930*/  FMUL.FTZ R25, R25, R68 ;  /* 0x0000004419197220 */ /* 0x000fc60000410000 */
[----:B------:R-:W-:-:S04]  /*3940*/  FFMA.FTZ R14, R14, R61, 1 ;  /* 0x3f8000000e0e7423 */ /* 0x000fc8000001003d */
[----:B------:R-:W-:Y:S01]  /*3950*/  FMUL.FTZ R25, R25, R14 ;  /* 0x0000000e19197220 */ /* 0x000fe20000410000 */
[----:B------:R-:W-:-:S03]  /*3960*/  HADD2.F32 R14, -RZ, R39.H1_H1 ;  /* 0x30000027ff0e7230 */ /* 0x000fc60000004100 */
        /* <DEDUP_REMOVED lines=8> */
[----:B0-----:R-:W-:-:S06]  /*39f0*/  FADD.FTZ R61, R27, 1 ;  /* 0x3f8000001b3d7421 */ /* 0x001fcc0000010000 */
[----:B------:R-:W0:Y:S02]  /*3a00*/  MUFU.RCP R61, R61 ;  /* 0x0000003d003d7308 */ /* 0x000e240000001000 */
[----:B0-----:R-:W-:Y:S01]  /*3a10*/  FADD.FTZ R69, -R61, 1 ;  /* 0x3f8000003d457421 */ /* 0x001fe20000010100 */
[----:B------:R-:W-:Y:S01]  /*3a20*/  FMUL.FTZ R62, R62, R61 ;  /* 0x0000003d3e3e7220 */ /* 0x000fe20000410000 */
[----:B------:R-:W-:Y:S02]  /*3a30*/  FMUL.FTZ R61, R12, R17 ;  /* 0x000000110c3d7220 */ /* 0x000fe40000410000 */
[----:B------:R-:W-:Y:S02]  /*3a40*/  FFMA.FTZ R69, R24, R69, 1 ;  /* 0x3f80000018457423 */ /* 0x000fe40000010045 */
[----:B------:R-:W-:Y:S01]  /*3a50*/  FFMA.FTZ R27, R23, R61, R26 ;  /* 0x0000003d171b7223 */ /* 0x000fe2000001001a */
[----:B------:R-:W-:Y:S01]  /*3a60*/  FADD.FTZ R60, R60, R61 ;  /* 0x0000003d3c3c7221 */ /* 0x000fe20000010000 */
[----:B------:R-:W-:Y:S01]  /*3a70*/  FMUL.FTZ R24, R62, R69 ;  /* 0x000000453e187220 */ /* 0x000fe20000410000 */
[----:B------:R-:W-:-:S02]  /*3a80*/  HADD2.F32 R62, -RZ, R37.H0_H0 ;  /* 0x20000025ff3e7230 */ /* 0x000fc40000004100 */
[--C-:B------:R-:W-:Y:S02]  /*3a90*/  HADD2.F32 R61, -RZ, R36.reuse.H0_H0 ;  /* 0x20000024ff3d7230 */ /* 0x100fe40000004100 */
[----:B------:R-:W-:Y:S01]  /*3aa0*/  FADD.FTZ R31, R31, R24 ;  /* 0x000000181f1f7221 */ /* 0x000fe20000010000 */
[----:B------:R-:W-:Y:S02]  /*3ab0*/  HADD2.F32 R69, -RZ, R36.H1_H1 ;  /* 0x30000024ff457230 */ /* 0x000fe40000004100 */
[----:B------:R-:W-:Y:S01]  /*3ac0*/  FADD.FTZ R62, R62, -UR9 ;  /* 0x800000093e3e7e21 */ /* 0x000fe20008010000 */
[-C--:B------:R-:W-:Y:S01]  /*3ad0*/  FFMA.FTZ R29, R14, R24.reuse, R29 ;  /* 0x000000180e1d7223 */ /* 0x080fe2000001001d */
[----:B------:R-:W-:Y:S02]  /*3ae0*/  FMUL.FTZ R24, R13, R24 ;  /* 0x000000180d187220 */ /* 0x000fe40000410000 */
        /* <DEDUP_REMOVED lines=32> */
[----:B------:R-:W-:Y:S01]  /*3cf0*/  FMUL.FTZ R27, R12, R19 ;  /* 0x000000130c1b7220 */ /* 0x000fe20000410000 */
[----:B------:R-:W-:Y:S02]  /*3d00*/  FMUL.FTZ R26, R13, R26 ;  /* 0x0000001a0d1a7220 */ /* 0x000fe40000410000 */
[----:B------:R-:W-:Y:S01]  /*3d10*/  FMUL.FTZ R19, R68, UR12 ;  /* 0x0000000c44137c20 */ /* 0x000fe20008410000 */
[----:B------:R-:W-:Y:S01]  /*3d20*/  FFMA.FTZ R21, R21, R27, R18 ;  /* 0x0000001b15157223 */ /* 0x000fe20000010012 */
[----:B------:R-:W-:Y:S01]  /*3d30*/  FADD.FTZ R60, R60, R27 ;  /* 0x0000001b3c3c7221 */ /* 0x000fe20000010000 */
[----:B------:R-:W-:Y:S02]  /*3d40*/  HADD2.F32 R27, -RZ, R34.H0_H0 ;  /* 0x20000022ff1b7230 */ /* 0x000fe40000004100 */
[----:B------:R-:W-:Y:S01]  /*3d50*/  FFMA.FTZ R18, R12, R19, R10 ;  /* 0x000000130c127223 */ /* 0x000fe2000001000a */
[----:B------:R-:W-:Y:S01]  /*3d60*/  FFMA.FTZ R20, R20, R22, R21 ;  /* 0x0000001614147223 */ /* 0x000fe20000010015 */
[----:B------:R-:W-:-:S02]  /*3d70*/  FADD.FTZ R60, R22, R60 ;  /* 0x0000003c163c7221 */ /* 0x000fc40000010000 */
[----:B------:R-:W-:Y:S01]  /*3d80*/  FMUL.FTZ R61, R18, -1.4426950216293334961 ;  /* 0xbfb8aa3b123d7820 */ /* 0x000fe20000410000 */
[----:B------:R-:W-:Y:S01]  /*3d90*/  FFMA.FTZ R15, R15, R25, R20 ;  /* 0x000000190f0f7223 */ /* 0x000fe20000010014 */
[----:B------:R-:W-:Y:S01]  /*3da0*/  FADD.FTZ R60, R60, R25 ;  /* 0x000000193c3c7221 */ /* 0x000fe20000010000 */
[----:B------:R-:W-:Y:S02]  /*3db0*/  HADD2.F32 R25, -RZ, R32.H0_H0 ;  /* 0x20000020ff197230 */ /* 0x000fe40000004100 */
[----:B------:R-:W-:Y:S01]  /*3dc0*/  FFMA.FTZ R14, R14, R24, R15 ;  /* 0x000000180e0e7223 */ /* 0x000fe2000001000f */
[----:B------:R-:W0:Y:S01]  /*3dd0*/  MUFU.EX2 R61, R61 ;  /* 0x0000003d003d7308 */ /* 0x000e220000000800 */
[----:B------:R-:W-:Y:S02]  /*3de0*/  FADD.FTZ R60, R24, R60 ;  /* 0x0000003c183c7221 */ /* 0x000fe40000010000 */
[----:B------:R-:W-:Y:S02]  /*3df0*/  FFMA.FTZ R17, R17, R23, R14 ;  /* 0x0000001711117223 */ /* 0x000fe4000001000e */
[----:B------:R-:W-:Y:S01]  /*3e00*/  FADD.FTZ R60, R60, R23 ;  /* 0x000000173c3c7221 */ /* 0x000fe20000010000 */
[----:B------:R-:W-:-:S02]  /*3e10*/  HADD2.F32 R23, -RZ, R4.H0_H0 ;  /* 0x20000004ff177230 */ /* 0x000fc40000004100 */
[----:B------:R-:W-:Y:S01]  /*3e20*/  FFMA.FTZ R16, R16, R26, R17 ;  /* 0x0000001a10107223 */ /* 0x000fe20000010011 */
[----:B------:R-:W-:Y:S01]  /*3e30*/  FADD.FTZ R60, R26, R60 ;  /* 0x0000003c1a3c7221 */ /* 0x000fe20000010000 */
[----:B0-----:R-:W-:-:S06]  /*3e40*/  FADD.FTZ R62, R61, 1 ;  /* 0x3f8000003d3e7421 */ /* 0x001fcc0000010000 */
[----:B------:R-:W0:Y:S02]  /*3e50*/  MUFU.RCP R62, R62 ;  /* 0x0000003e003e7308 */ /* 0x000e240000001000 */
[----:B0-----:R-:W-:Y:S01]  /*3e60*/  FADD.FTZ R69, -R62, 1 ;  /* 0x3f8000003e457421 */ /* 0x001fe20000010100 */
[----:B------:R-:W-:-:S03]  /*3e70*/  FMUL.FTZ R27, R27, R62 ;  /* 0x0000003e1b1b7220 */ /* 0x000fc60000410000 */
[----:B------:R-:W-:Y:S01]  /*3e80*/  FFMA.FTZ R18, R18, R69, 1 ;  /* 0x3f80000012127423 */ /* 0x000fe20000010045 */
[----:B------:R-:W-:-:S03]  /*3e90*/  HADD2.F32 R69, -RZ, R34.H1_H1 ;  /* 0x30000022ff457230 */ /* 0x000fc60000004100 */
[----:B------:R-:W-:Y:S01]  /*3ea0*/  FMUL.FTZ R27, R27, R18 ;  /* 0x000000121b1b7220 */ /* 0x000fe20000410000 */
[----:B------:R-:W-:-:S03]  /*3eb0*/  HADD2.F32 R18, -RZ, R35.H1_H1 ;  /* 0x30000023ff127230 */ /* 0x000fc60000004100 */
[----:B------:R-:W-:Y:S01]  /*3ec0*/  FADD.FTZ R30, R30, R27 ;  /* 0x0000001b1e1e7221 */ /* 0x000fe20000010000 */
[-C--:B------:R-:W-:Y:S01]  /*3ed0*/  FFMA.FTZ R28, R19, R27.reuse, R28 ;  /* 0x0000001b131c7223 */ /* 0x080fe2000001001c */
[----:B------:R-:W-:Y:S01]  /*3ee0*/  FADD.FTZ R18, R18, -UR9 ;  /* 0x8000000912127e21 */ /* 0x000fe20008010000 */
[----:B------:R-:W-:-:S03]  /*3ef0*/  FMUL.FTZ R27, R12, R27 ;  /* 0x0000001b0c1b7220 */ /* 0x000fc60000410000 */
[----:B------:R-:W-:Y:S01]  /*3f00*/  FMUL.FTZ R18, R18, UR12 ;  /* 0x0000000c12127c20 */ /* 0x000fe20008410000 */
[----:B------:R-:W-:Y:S01]  /*3f10*/  FFMA.FTZ R19, R19, R27, R16 ;  /* 0x0000001b13137223 */ /* 0x000fe20000010010 */
[----:B------:R-:W-:Y:S01]  /*3f20*/  FADD.FTZ R60, R60, R27 ;  /* 0x0000001b3c3c7221 */ /* 0x000fe20000010000 */
[----:B------:R-:W-:Y:S02]  /*3f30*/  HADD2.F32 R27, -RZ, R6.H0_H0 ;  /* 0x20000006ff1b7230 */ /* 0x000fe40000004100 */
        /* <DEDUP_REMOVED lines=11> */
[----:B------:R-:W-:Y:S01]  /*3ff0*/  FFMA.FTZ R29, R18, R22, R29 ;  /* 0x00000016121d7223 */ /* 0x000fe2000001001d */
[----:B------:R-:W-:-:S04]  /*4000*/  FADD.FTZ R21, R21, -UR9 ;  /* 0x8000000915157e21 */ /* 0x000fc80008010000 */
        /* <DEDUP_REMOVED lines=71> */
[----:B------:R-:W-:-:S02]  /*4480*/  HADD2.F32 R16, -RZ, R5.H1_H1 ;  /* 0x30000005ff107230 */ /* 0x000fc40000004100 */
[----:B------:R-:W-:Y:S02]  /*4490*/  HADD2.F32 R62, -RZ, R6.H1_H1 ;  /* 0x30000006ff3e7230 */ /* 0x000fe40000004100 */
        /* <DEDUP_REMOVED lines=17> */
[----:B------:R-:W-:Y:S02]  /*45b0*/  HADD2.F32 R61, -RZ, R8.H0_H0 ;  /* 0x20000008ff3d7230 */ /* 0x000fe40000004100 */
        /* <DEDUP_REMOVED lines=109> */
[----:B------:R-:W-:Y:S01]  /*4c90*/  FFMA.FTZ R29, R18, R16, R29 ;  /* 0x00000010121d7223 */ /* 0x000fe2000001001d */
[----:B------:R-:W-:Y:S01]  /*4ca0*/  FADD.FTZ R31, R31, R16 ;  /* 0x000000101f1f7221 */ /* 0x000fe20000010000 */
        /* <DEDUP_REMOVED lines=16> */
[----:B------:R-:W-:Y:S01]  /*4db0*/  FFMA.FTZ R28, R21, R19, R28 ;  /* 0x00000013151c7223 */ /* 0x000fe2000001001c */
[----:B------:R-:W-:-:S04]  /*4dc0*/  FADD.FTZ R61, R61, -UR9 ;  /* 0x800000093d3d7e21 */ /* 0x000fc80008010000 */
        /* <DEDUP_REMOVED lines=15> */
[----:B------:R-:W-:Y:S02]  /*4ec0*/  FFMA.FTZ R29, R20, R22, R29 ;  /* 0x00000016141d7223 */ /* 0x000fe4000001001d */
        /* <DEDUP_REMOVED lines=15> */
[----:B------:R-:W-:Y:S01]  /*4fc0*/  FFMA.FTZ R24, R25, R17, R24 ;  /* 0x0000001119187223 */ /* 0x000fe20000010018 */
[----:B------:R-:W-:Y:S01]  /*4fd0*/  FADD.FTZ R60, R60, R17 ;  /* 0x000000113c3c7221 */ /* 0x000fe20000010000 */
[----:B------:R-:W-:Y:S01]  /*4fe0*/  FMUL.FTZ R17, R13, R16 ;  /* 0x000000100d117220 */ /* 0x000fe20000410000 */
[----:B------:R-:W-:-:S03]  /*4ff0*/  FADD.FTZ R27, R27, -UR9 ;  /* 0x800000091b1b7e21 */ /* 0x000fc60008010000 */
[----:B------:R-:W-:Y:S01]  /*5000*/  FFMA.FTZ R24, R18, R17, R24 ;  /* 0x0000001112187223 */ /* 0x000fe20000010018 */
[----:B------:R-:W-:Y:S01]  /*5010*/  FADD.FTZ R60, R17, R60 ;  /* 0x0000003c113c7221 */ /* 0x000fe20000010000 */
[----:B------:R-:W-:Y:S01]  /*5020*/  FMUL.FTZ R14, R27, UR12 ;  /* 0x0000000c1b0e7c20 */ /* 0x000fe20008410000 */
[----:B------:R-:W-:Y:S02]  /*5030*/  HADD2.F32 R27, -RZ, R58.H1_H1 ;  /* 0x3000003aff1b7230 */ /* 0x000fe40000004100 */
[----:B------:R-:W-:Y:S01]  /*5040*/  FMUL.FTZ R17, R12, R19 ;  /* 0x000000130c117220 */ /* 0x000fe20000410000 */
[----:B------:R-:W-:Y:S01]  /*5050*/  FADD.FTZ R19, R30, R19 ;  /* 0x000000131e137221 */ /* 0x000fe20000010000 */
[----:B------:R-:W-:Y:S02]  /*5060*/  FFMA.FTZ R23, R13, R14, R11 ;  /* 0x0000000e0d177223 */ /* 0x000fe4000001000b */
[----:B------:R-:W-:Y:S02]  /*5070*/  FADD.FTZ R60, R60, R17 ;  /* 0x000000113c3c7221 */ /* 0x000fe40000010000 */
[----:B------:R-:W-:-:S06]  /*5080*/  FMUL.FTZ R61, R23, -1.4426950216293334961 ;  /* 0xbfb8aa3b173d7820 */ /* 0x000fcc0000410000 */
[----:B------:R-:W0:Y:S02]  /*5090*/  MUFU.EX2 R61, R61 ;  /* 0x0000003d003d7308 */ /* 0x000e240000000800 */
[----:B0-----:R-:W-:-:S06]  /*50a0*/  FADD.FTZ R68, R61, 1 ;  /* 0x3f8000003d447421 */ /* 0x001fcc0000010000 */
[----:B------:R-:W0:Y:S02]  /*50b0*/  MUFU.RCP R68, R68 ;  /* 0x0000004400447308 */ /* 0x000e240000001000 */
[----:B0-----:R-:W-:Y:S01]  /*50c0*/  FADD.FTZ R62, -R68, 1 ;  /* 0x3f800000443e7421 */ /* 0x001fe20000010100 */
[----:B------:R-:W-:-:S03]  /*50d0*/  FMUL.FTZ R27, R27, R68 ;  /* 0x000000441b1b7220 */ /* 0x000fc60000410000 */
[----:B------:R-:W-:Y:S01]  /*50e0*/  FFMA.FTZ R62, R23, R62, 1 ;  /* 0x3f800000173e7423 */ /* 0x000fe2000001003e */
[----:B------:R-:W-:Y:S01]  /*50f0*/  FFMA.FTZ R23, R21, R17, R24 ;  /* 0x0000001115177223 */ /* 0x000fe20000010018 */
[----:B------:R-:W-:Y:S01]  /*5100*/  FMUL.FTZ R17, R13, R22 ;  /* 0x000000160d117220 */ /* 0x000fe20000410000 */
[----:B------:R-:W-:Y:S01]  /*5110*/  FMUL.FTZ R21, R12, R26 ;  /* 0x0000001a0c157220 */ /* 0x000fe20000410000 */
[----:B------:R-:W-:Y:S01]  /*5120*/  FMUL.FTZ R27, R27, R62 ;  /* 0x0000003e1b1b7220 */ /* 0x000fe20000410000 */
[----:B------:R-:W-:Y:S01]  /*5130*/  FADD.FTZ R22, R31, R22 ;  /* 0x000000161f167221 */ /* 0x000fe20000010000 */
[----:B------:R-:W-:Y:S01]  /*5140*/  FFMA.FTZ R16, R20, R17, R23 ;  /* 0x0000001114107223 */ /* 0x000fe20000010017 */
[----:B------:R-:W-:Y:S01]  /*5150*/  FADD.FTZ R60, R17, R60 ;  /* 0x0000003c113c7221 */ /* 0x000fe20000010000 */
[----:B------:R-:W-:Y:S01]  /*5160*/  FMUL.FTZ R23, R13, R27 ;  /* 0x0000001b0d177220 */ /* 0x000fe20000410000 */
[C---:B------:R-:W-:Y:S01]  /*5170*/  FFMA.FTZ R24, R15.reuse, R26, R28 ;  /* 0x0000001a0f187223 */ /* 0x040fe2000001001c */
[----:B------:R-:W-:Y:S01]  /*5180*/  FFMA.FTZ R17, R15, R21, R16 ;  /* 0x000000150f117223 */ /* 0x000fe20000010010 */
[----:B------:R-:W-:Y:S01]  /*5190*/  FADD.FTZ R60, R60, R21 ;  /* 0x000000153c3c7221 */ /* 0x000fe20000010000 */
[C---:B------:R-:W-:Y:S01]  /*51a0*/  FFMA.FTZ R25, R14.reuse, R27, R29 ;  /* 0x0000001b0e197223 */ /* 0x040fe2000001001d */
[----:B------:R-:W-:Y:S01]  /*51b0*/  FADD.FTZ R26, R19, R26 ;  /* 0x0000001a131a7221 */ /* 0x000fe20000010000 */
[----:B------:R-:W-:Y:S01]  /*51c0*/  FFMA.FTZ R17, R14, R23, R17 ;  /* 0x000000170e117223 */ /* 0x000fe20000010011 */
[----:B------:R-:W-:Y:S01]  /*51d0*/  FADD.FTZ R16, R23, R60 ;  /* 0x0000003c17107221 */ /* 0x000fe20000010000 */
[----:B------:R-:W-:-:S07]  /*51e0*/  FADD.FTZ R27, R22, R27 ;  /* 0x0000001b161b7221 */ /* 0x000fce0000010000 */
.L_x_750:
[----:B------:R-:W0:Y:S01]  /*51f0*/  SHFL.DOWN PT, R14, R17, 0x1, 0x1f ;  /* 0x08201f00110e7f89 */ /* 0x000e2200000e0000 */
[C---:B------:R-:W-:Y:S01]  /*5200*/  ISETP.GT.AND P0, PT, R0.reuse, 0x1e, PT ;  /* 0x0000001e0000780c */ /* 0x040fe20003f04270 */
[----:B------:R-:W1:Y:S01]  /*5210*/  S2UR UR13, SR_CgaCtaId ;  /* 0x00000000000d79c3 */ /* 0x000e620000008800 */
[----:B------:R-:W-:Y:S01]  /*5220*/  UMOV UR8, 0x400 ;  /* 0x0000040000087882 */ /* 0x000fe20000000000 */
[----:B------:R-:W2:Y:S01]  /*5230*/  SHFL.DOWN PT, R15, R16, 0x1, 0x1f ;  /* 0x08201f00100f7f89 */ /* 0x000ea200000e0000 */
[----:B------:R-:W-:Y:S01]  /*5240*/  UIADD3 UR5, UPT, UPT, UR8, 0x90, URZ ;  /* 0x0000009008057890 */ /* 0x000fe2000fffe0ff */
[----:B------:R-:W-:Y:S01]  /*5250*/  ISETP.GT.AND P2, PT, R0, 0xf, PT ;  /* 0x0000000f0000780c */ /* 0x000fe20003f44270 */
[----:B------:R-:W3:Y:S01]  /*5260*/  LDCU UR7, c[0x0][0x374] ;  /* 0x00006e80ff0777ac */ /* 0x000ee20008000800 */
[----:B------:R-:W4:Y:S01]  /*5270*/  S2R R62, SR_TID.X ;  /* 0x00000000003e7919 */ /* 0x000f220000002100 */
[----:B------:R-:W-:Y:S05]  /*5280*/  BSSY.RECONVERGENT B0, `(.L_x_751) ;  /* 0x0000023000007945 */ /* 0x000fea0003800200 */
[----:B0-----:R-:W-:Y:S01]  /*5290*/  @!P0 FADD.FTZ R17, R14, R17 ;  /* 0x000000110e118221 */ /* 0x001fe20000010000 */
[----:B-1----:R-:W-:Y:S01]  /*52a0*/  ULEA UR5, UR13, UR5, 0x18 ;  /* 0x000000050d057291 */ /* 0x002fe2000f8ec0ff */
[----:B--2---:R-:W-:-:S03]  /*52b0*/  @!P0 FADD.FTZ R16, R15, R16 ;  /* 0x000000100f108221 */ /* 0x004fc60000010000 */
[----:B------:R-:W0:Y:S01]  /*52c0*/  SHFL.DOWN PT, R14, R17, 0x2, 0x1f ;  /* 0x08401f00110e7f89 */ /* 0x000e2200000e0000 */
[----:B------:R-:W-:-:S03]  /*52d0*/  ISETP.GT.AND P0, PT, R0, 0x1d, PT ;  /* 0x0000001d0000780c */ /* 0x000fc60003f04270 */
[----:B------:R-:W1:Y:S01]  /*52e0*/  SHFL.DOWN PT, R15, R16, 0x2, 0x1f ;  /* 0x08401f00100f7f89 */ /* 0x000e6200000e0000 */
[C---:B----4-:R-:W-:Y:S02]  /*52f0*/  LEA R61, R62.reuse, UR5, 0x4 ;  /* 0x000000053e3d7c11 */ /* 0x050fe4000f8e20ff */
[----:B------:R-:W-:-:S03]  /*5300*/  ISETP.NE.AND P1, PT, R62, RZ, PT ;  /* 0x000000ff3e00720c */ /* 0x000fc60003f25270 */
        /* <DEDUP_REMOVED lines=17> */
[----:B---3--:R-:W-:Y:S05]  /*5420*/  @P2 BRA `(.L_x_752) ;  /* 0x0000000000202947 */ /* 0x008fea0003800000 */
        /* <DEDUP_REMOVED lines=8> */
.L_x_752:
[----:B------:R-:W-:Y:S05]  /*54b0*/  BSYNC.RECONVERGENT B0 ;  /* 0x0000000000007941 */ /* 0x000fea0003800200 */
.L_x_751:
[----:B------:R-:W-:Y:S06]  /*54c0*/  BAR.SYNC.DEFER_BLOCKING 0x0 ;  /* 0x0000000000007b1d */ /* 0x000fec0000010000 */
[----:B------:R-:W-:Y:S04]  /*54d0*/  BSSY.RECONVERGENT B0, `(.L_x_753) ;  /* 0x0000024000007945 */ /* 0x000fe80003800200 */
[----:B------:R-:W-:Y:S05]  /*54e0*/  @P1 BRA `(.L_x_754) ;  /* 0x0000000000881947 */ /* 0x000fea0003800000 */
[----:B------:R-:W-:-:S09]  /*54f0*/  ULEA UR5, UR13, UR8, 0x18 ;  /* 0x000000080d057291 */ /* 0x000fd2000f8ec0ff */
[----:B------:R-:W4:Y:S04]  /*5500*/  LDS.64 R28, [UR5+0x18] ;  /* 0x00001805ff1c7984 */ /* 0x000f280008000a00 */
[----:B--2---:R-:W2:Y:S04]  /*5510*/  LDS.128 R20, [UR5+0x20] ;  /* 0x00002005ff147984 */ /* 0x004ea80008000c00 */
[----:B-1-3--:R-:W1:Y:S01]  /*5520*/  LDS.128 R16, [UR5+0x30] ;  /* 0x00003005ff107984 */ /* 0x00ae620008000c00 */
[----:B----4-:R-:W-:Y:S01]  /*5530*/  FADD.FTZ R69, R14, R28 ;  /* 0x0000001c0e457221 */ /* 0x010fe20000010000 */
[----:B0-----:R-:W-:-:S02]  /*5540*/  FADD.FTZ R14, R15, R29 ;  /* 0x0000001d0f0e7221 */ /* 0x001fc40000010000 */
[----:B------:R-:W0:Y:S01]  /*5550*/  LDS.128 R28, [UR5+0x40] ;  /* 0x00004005ff1c7984 */ /* 0x000e220008000c00 */
[----:B--2---:R-:W-:Y:S01]  /*5560*/  FADD.FTZ R69, R69, R20 ;  /* 0x0000001445457221 */ /* 0x004fe20000010000 */
        /* <DEDUP_REMOVED lines=26> */
.L_x_754:
[----:B------:R-:W-:Y:S05]  /*5710*/  BSYNC.RECONVERGENT B0 ;  /* 0x0000000000007941 */ /* 0x000fea0003800200 */
.L_x_753:
[----:B------:R-:W4:Y:S08]  /*5720*/  LDC R60, c[0x0][0x370] ;  /* 0x0000dc00ff3c7b82 */ /* 0x000f300000000800 */
[----:B------:R-:W-:Y:S01]  /*5730*/  BAR.SYNC.DEFER_BLOCKING 0x0 ;  /* 0x0000000000007b1d */ /* 0x000fe20000010000 */
[----:B------:R-:W-:Y:S01]  /*5740*/  ISETP.GT.U32.AND P2, PT, R62, 0xd, PT ;  /* 0x0000000d3e00780c */ /* 0x000fe20003f44070 */
[----:B------:R-:W-:-:S04]  /*5750*/  IMAD R62, R63, 0xe, R62 ;  /* 0x0000000e3f3e7824 */ /* 0x000fc800078e023e */
[----:B------:R-:W-:Y:S01]  /*5760*/  BSSY.RECONVERGENT B0, `(.L_x_755) ;  /* 0x000009e000007945 */ /* 0x000fe20003800200 */
[----:B----4-:R-:W-:-:S07]  /*5770*/  ISETP.GE.U32.AND P0, PT, R60, 0x2, PT ;  /* 0x000000023c00780c */ /* 0x010fce0003f06070 */
[----:B------:R-:W-:Y:S06]  /*5780*/  @P2 BRA `(.L_x_756) ;  /* 0x00000008006c2947 */ /* 0x000fec0003800000 */
[----:B------:R-:W4:Y:S04]  /*5790*/  LDS.128 R28, [R61+0xe0] ;  /* 0x0000e0003d1c7984 */ /* 0x000f280000000c00 */
[----:B--2---:R-:W2:Y:S04]  /*57a0*/  LDS.128 R20, [R61+0x1c0] ;  /* 0x0001c0003d147984 */ /* 0x004ea80000000c00 */
[----:B-1-3--:R-:W1:Y:S01]  /*57b0*/  LDS.128 R16, [R61+0x2a0] ;  /* 0x0002a0003d107984 */ /* 0x00ae620000000c00 */
[----:B----4-:R-:W-:Y:S01]  /*57c0*/  FADD.FTZ R63, R24, R28 ;  /* 0x0000001c183f7221 */ /* 0x010fe20000010000 */
[----:B------:R-:W-:Y:S01]  /*57d0*/  FADD.FTZ R28, R25, R29 ;  /* 0x0000001d191c7221 */ /* 0x000fe20000010000 */
[----:B------:R-:W-:Y:S01]  /*57e0*/  FADD.FTZ R29, R26, R30 ;  /* 0x0000001e1a1d7221 */ /* 0x000fe20000010000 */
[----:B------:R-:W-:Y:S01]  /*57f0*/  FADD.FTZ R30, R27, R31 ;  /* 0x0000001f1b1e7221 */ /* 0x000fe20000010000 */
[----:B--2---:R-:W-:Y:S01]  /*5800*/  FADD.FTZ R63, R63, R20 ;  /* 0x000000143f3f7221 */ /* 0x004fe20000010000 */
[----:B------:R-:W2:Y:S01]  /*5810*/  LDS.128 R24, [R61+0x380] ;  /* 0x000380003d187984 */ /* 0x000ea20000000c00 */
[----:B------:R-:W-:Y:S01]  /*5820*/  FADD.FTZ R28, R28, R21 ;  /* 0x000000151c1c7221 */ /* 0x000fe20000010000 */
[----:B------:R-:W-:Y:S01]  /*5830*/  FADD.FTZ R29, R29, R22 ;  /* 0x000000161d1d7221 */ /* 0x000fe20000010000 */
[----:B------:R-:W-:Y:S01]  /*5840*/  FADD.FTZ R30, R30, R23 ;  /* 0x000000171e1e7221 */ /* 0x000fe20000010000 */
[----:B-1----:R-:W-:Y:S01]  /*5850*/  FADD.FTZ R63, R63, R16 ;  /* 0x000000103f3f7221 */ /* 0x002fe20000010000 */
[----:B------:R-:W-:Y:S01]  /*5860*/  FADD.FTZ R28, R28, R17 ;  /* 0x000000111c1c7221 */ /* 0x000fe20000010000 */
[----:B------:R-:W-:Y:S01]  /*5870*/  FADD.FTZ R31, R29, R18 ;  /* 0x000000121d1f7221 */ /* 0x000fe20000010000 */
[----:B------:R-:W-:Y:S01]  /*5880*/  FADD.FTZ R30, R30, R19 ;  /* 0x000000131e1e7221 */ /* 0x000fe20000010000 */
[----:B------:R-:W-:Y:S04]  /*5890*/  LDS.128 R20, [R61+0x540] ;  /* 0x000540003d147984 */ /* 0x000fe80000000c00 */
        /* <DEDUP_REMOVED lines=14> */
[----:B------:R-:W-:Y:S02]  /*5980*/  FADD.FTZ R30, R30, R23 ;  /* 0x000000171e1e7221 */ /* 0x000fe40000010000 */
[----:B------:R-:W3:Y:S01]  /*5990*/  LDS.128 R20, [R61+0x7e0] ;  /* 0x0007e0003d147984 */ /* 0x000ee20000000c00 */
        /* <DEDUP_REMOVED lines=10> */
[----:B---3--:R-:W-:Y:S01]  /*5a40*/  FADD.FTZ R29, R29, R20 ;  /* 0x000000141d1d7221 */ /* 0x008fe20000010000 */
[----:B------:R-:W-:Y:S01]  /*5a50*/  FADD.FTZ R28, R28, R21 ;  /* 0x000000151c1c7221 */ /* 0x000fe20000010000 */
[----:B------:R-:W-:Y:S01]  /*5a60*/  FADD.FTZ R31, R31, R22 ;  /* 0x000000161f1f7221 */ /* 0x000fe20000010000 */
[----:B------:R-:W-:-:S02]  /*5a70*/  FADD.FTZ R30, R30, R23 ;  /* 0x000000171e1e7221 */ /* 0x000fc40000010000 */
[----:B------:R-:W3:Y:S01]  /*5a80*/  LDS.128 R20, [R61+0xa80] ;  /* 0x000a80003d147984 */ /* 0x000ee20000000c00 */
        /* <DEDUP_REMOVED lines=10> */
[----:B---3--:R-:W-:Y:S01]  /*5b30*/  FADD.FTZ R29, R29, R20 ;  /* 0x000000141d1d7221 */ /* 0x008fe20000010000 */
        /* <DEDUP_REMOVED lines=88> */
[----:B---3--:R-:W-:Y:S01]  /*60c0*/  FADD.FTZ R63, R63, R20 ;  /* 0x000000143f3f7221 */ /* 0x008fe20000010000 */
[----:B------:R-:W-:Y:S01]  /*60d0*/  FADD.FTZ R16, R24, R21 ;  /* 0x0000001518107221 */ /* 0x000fe20000010000 */
[----:B------:R-:W-:Y:S01]  /*60e0*/  FADD.FTZ R17, R25, R22 ;  /* 0x0000001619117221 */ /* 0x000fe20000010000 */
[----:B------:R-:W-:Y:S01]  /*60f0*/  FADD.FTZ R68, R68, R23 ;  /* 0x0000001744447221 */ /* 0x000fe20000010000 */
[----:B--2---:R-:W-:Y:S01]  /*6100*/  FADD.FTZ R24, R63, R28 ;  /* 0x0000001c3f187221 */ /* 0x004fe20000010000 */
[----:B------:R-:W-:Y:S01]  /*6110*/  FADD.FTZ R25, R16, R29 ;  /* 0x0000001d10197221 */ /* 0x000fe20000010000 */
[----:B------:R-:W-:Y:S01]  /*6120*/  FADD.FTZ R26, R17, R30 ;  /* 0x0000001e111a7221 */ /* 0x000fe20000010000 */
[----:B------:R-:W-:-:S07]  /*6130*/  FADD.FTZ R27, R68, R31 ;  /* 0x0000001f441b7221 */ /* 0x000fce0000010000 */
.L_x_756:
[----:B------:R-:W-:Y:S05]  /*6140*/  BSYNC.RECONVERGENT B0 ;  /* 0x0000000000007941 */ /* 0x000fea0003800200 */
.L_x_755:
[----:B------:R-:W-:Y:S04]  /*6150*/  BSSY.RECONVERGENT B0, `(.L_x_757) ;  /* 0x000001c000007945 */ /* 0x000fe80003800200 */
[----:B------:R-:W-:Y:S05]  /*6160*/  @P2 BRA `(.L_x_758) ;  /* 0x0000000000682947 */ /* 0x000fea0003800000 */
[----:B-1-3--:R-:W2:Y:S08]  /*6170*/  LDC.64 R16, c[0x0][0x3f8] ;  /* 0x0000fe00ff107b82 */ /* 0x00aeb00000000a00 */
[----:B------:R-:W1:Y:S01]  /*6180*/  LDC.64 R18, c[0x0][0x3d8] ;  /* 0x0000f600ff127b82 */ /* 0x000e620000000a00 */
[----:B--2---:R-:W-:Y:S01]  /*6190*/  IMAD.WIDE.U32 R20, R16, 0x3, RZ ;  /* 0x0000000310147825 */ /* 0x004fe200078e00ff */
[----:B------:R-:W-:-:S02]  /*61a0*/  LEA R29, R17, R17, 0x1 ;  /* 0x00000011111d7211 */ /* 0x000fc400078e08ff */
[----:B------:R-:W-:Y:S02]  /*61b0*/  LEA.HI R23, P2, R17, R16, RZ, 0x1 ;  /* 0x0000001011177211 */ /* 0x000fe400078508ff */
[----:B------:R-:W-:Y:S02]  /*61c0*/  IADD3 R21, PT, PT, R21, R29, RZ ;  /* 0x0000001d15157210 */ /* 0x000fe40007ffe0ff */
[----:B------:R-:W-:Y:S01]  /*61d0*/  IADD3.X R22, PT, PT, RZ, R17, RZ, P2, !PT ;  /* 0x00000011ff167210 */ /* 0x000fe200017fe4ff */
[----:B-1----:R-:W-:Y:S01]  /*61e0*/  IMAD.WIDE R18, R62, 0x4, R18 ;  /* 0x000000043e127825 */ /* 0x002fe200078e0212 */
        /* <DEDUP_REMOVED lines=18> */
.L_x_758:
[----:B------:R-:W-:Y:S05]  /*6310*/  BSYNC.RECONVERGENT B0 ;  /* 0x0000000000007941 */ /* 0x000fea0003800200 */
.L_x_757:
[----:B------:R-:W-:Y:S05]  /*6320*/  @!P0 BRA `(.L_x_759) ;  /* 0x0000000800cc8947 */ /* 0x000fea0003800000 */
[----:B------:R-:W-:Y:S01]  /*6330*/  ULOP3.LUT UR5, UR4, 0x1, URZ, 0xc0, !UPT ;  /* 0x0000000104057892 */ /* 0x000fe2000f8ec0ff */
[----:B------:R-:W5:Y:S01]  /*6340*/  LDC.64 R62, c[0x0][0x3d0] ;  /* 0x0000f400ff3e7b82 */ /* 0x000f620000000a00 */
[----:B----4-:R-:W4:Y:S01]  /*6350*/  S2R R25, SR_CTAID.Y ;  /* 0x0000000000197919 */ /* 0x010f220000002600 */
[----:B------:R-:W-:-:S03]  /*6360*/  ISETP.GE.U32.AND P2, PT, R60, 0x8, PT ;  /* 0x000000083c00780c */ /* 0x000fc60003f46070 */
[----:B------:R-:W-:-:S05]  /*6370*/  MOV R19, UR5 ;  /* 0x0000000500137c02 */ /* 0x000fca0008000f00 */
[----:B------:R-:W-:-:S04]  /*6380*/  IMAD R19, R19, UR7, RZ ;  /* 0x0000000713137c24 */ /* 0x000fc8000f8e02ff */
[----:B---3--:R-:W-:-:S05]  /*6390*/  IMAD R16, R19, R60, RZ ;  /* 0x0000003c13107224 */ /* 0x008fca00078e02ff */
[----:B-1----:R-:W-:-:S05]  /*63a0*/  SHF.L.U32 R17, R16, 0x1, RZ ;  /* 0x0000000110117819 */ /* 0x002fca00000006ff */
[----:B-----5:R-:W-:Y:S01]  /*63b0*/  IMAD.WIDE R62, R17, 0x4, R62 ;  /* 0x00000004113e7825 */ /* 0x020fe200078e023e */
[----:B----4-:R-:W-:Y:S06]  /*63c0*/  @P1 BRA `(.L_x_760) ;  /* 0x0000000000581947 */ /* 0x010fec0003800000 */
[----:B------:R-:W1:Y:S01]  /*63d0*/  LDC.64 R16, c[0x0][0x3c8] ;  /* 0x0000f200ff107b82 */ /* 0x000e620000000a00 */
[----:B------:R-:W-:Y:S01]  /*63e0*/  ULOP3.LUT UP0, UR5, UR4, 0x2, URZ, 0xc0, !UPT ;  /* 0x0000000204057892 */ /* 0x000fe2000f80c0ff */
[----:B------:R-:W-:Y:S01]  /*63f0*/  IADD3 R19, PT, PT, R19, R25, RZ ;  /* 0x0000001913137210 */ /* 0x000fe20007ffe0ff */
[----:B------:R-:W-:Y:S02]  /*6400*/  IMAD R21, R2, UR7, R25 ;  /* 0x0000000702157c24 */ /* 0x000fe4000f8e0219 */
[----:B------:R-:W-:Y:S02]  /*6410*/  UIADD3 UR5, UPT, UPT, -UR5, 0x1, URZ ;  /* 0x0000000105057890 */ /* 0x000fe4000fffe1ff */
[----:B------:R-:W-:-:S04]  /*6420*/  PLOP3.LUT P0, PT, PT, PT, UP0, 0x80, 0x8 ;  /* 0x000000000008781c */ /* 0x000fc80003f0f008 */
[----:B------:R-:W-:Y:S01]  /*6430*/  MOV R23, UR5 ;  /* 0x0000000500177c02 */ /* 0x000fe20008000f00 */
[----:B-1----:R-:W-:-:S04]  /*6440*/  IMAD.WIDE.U32 R16, R19, 0x4, R16 ;  /* 0x0000000413107825 */ /* 0x002fc800078e0010 */
[----:B------:R-:W-:Y:S01]  /*6450*/  IMAD.WIDE.U32 R18, R21, 0x8, R62 ;  /* 0x0000000815127825 */ /* 0x000fe200078e003e */
[----:B------:R-:W-:-:S04]  /*6460*/  SEL R21, R60, RZ, !P0 ;  /* 0x000000ff3c157207 */ /* 0x000fc80004000000 */
[----:B------:R-:W-:Y:S01]  /*6470*/  ISETP.NE.AND P0, PT, R21, -0x1, PT ;  /* 0xffffffff1500780c */ /* 0x000fe20003f05270 */
[----:B------:R1:W-:Y:S01]  /*6480*/  STG.E.64 desc[UR10][R18.64], R14 ;  /* 0x0000000e12007986 */ /* 0x0003e2000c101b0a */
[----:B------:R-:W-:Y:S06]  /*6490*/  MEMBAR.ALL.GPU ;  /* 0x0000000000007992 */ /* 0x000fec000000a000 */
[----:B------:R-:W-:-:S00]  /*64a0*/  ERRBAR ;  /* 0x00000000000079ab */ /* 0x000fc00000000000 */
[----:B------:R-:W-:Y:S06]  /*64b0*/  CGAERRBAR ;  /* 0x00000000000075ab */ /* 0x000fec0000000000 */
[----:B------:R1:W-:Y:S01]  /*64c0*/  REDG.E.ADD.S32.STRONG.GPU desc[UR10][R16.64], R23 ;  /* 0x000000171000798e */ /* 0x0003e2000c12e30a */
[----:B------:R-:W-:Y:S05]  /*64d0*/  @!P0 BRA `(.L_x_760) ;  /* 0x0000000000148947 */ /* 0x000fea0003800000 */
.L_x_761:
[----:B-1----:R-:W3:Y:S04]  /*64e0*/  LDG.E.STRONG.GPU R18, desc[UR10][R16.64] ;  /* 0x0000000a10127981 */ /* 0x002ee8000c1ef900 */
[----:B---3--:R-:W-:Y:S01]  /*64f0*/  CCTL.IVALL ;  /* 0x00000000ff00798f */ /* 0x008fe20002000000 */
[----:B------:R-:W-:Y:S05]  /*6500*/  YIELD ;  /* 0x0000000000007946 */ /* 0x000fea0003800000 */
[----:B------:R-:W-:-:S13]  /*6510*/  ISETP.NE.AND P0, PT, R18, R21, PT ;  /* 0x000000151200720c */ /* 0x000fda0003f05270 */
[----:B------:R-:W-:Y:S05]  /*6520*/  @P0 BRA `(.L_x_761) ;  /* 0xfffffffc00ec0947 */ /* 0x000fea000383ffff */
.L_x_760:
[----:B------:R-:W-:Y:S05]  /*6530*/  WARPSYNC.ALL ;  /* 0x0000000000007948 */ /* 0x000fea0003800000 */
[----:B------:R-:W-:Y:S01]  /*6540*/  BAR.SYNC.DEFER_BLOCKING 0x0 ;  /* 0x0000000000007b1d */ /* 0x000fe20000010000 */
[----:B------:R-:W-:-:S05]  /*6550*/  HFMA2 R24, -RZ, RZ, 0, 0 ;  /* 0x00000000ff187431 */ /* 0x000fca00000001ff */
[----:B------:R-:W-:Y:S05]  /*6560*/  @!P2 BRA `(.L_x_762) ;  /* 0x000000040044a947 */ /* 0x000fea0003800000 */
[----:B-1----:R-:W-:Y:S01]  /*6570*/  MOV R18, UR7 ;  /* 0x0000000700127c02 */ /* 0x002fe20008000f00 */
[----:B------:R-:W-:Y:S01]  /*6580*/  UMOV UR5, URZ ;  /* 0x000000ff00057c82 */ /* 0x000fe20008000000 */
[----:B------:R-:W-:Y:S02]  /*6590*/  MOV R30, UR7 ;  /* 0x00000007001e7c02 */ /* 0x000fe40008000f00 */
[----:B--2---:R-:W-:Y:S01]  /*65a0*/  MOV R20, UR7 ;  /* 0x0000000700147c02 */ /* 0x004fe20008000f00 */
[--C-:B------:R-:W-:Y:S01]  /*65b0*/  IMAD R31, R18, 0x3, R25.reuse ;  /* 0x00000003121f7824 */ /* 0x100fe200078e0219 */
[----:B------:R-:W-:Y:S01]  /*65c0*/  MOV R68, UR7 ;  /* 0x0000000700447c02 */ /* 0x000fe20008000f00 */
[--C-:B------:R-:W-:Y:S01]  /*65d0*/  IMAD R30, R30, 0x7, R25.reuse ;  /* 0x000000071e1e7824 */ /* 0x100fe200078e0219 */
[----:B------:R-:W-:Y:S01]  /*65e0*/  MOV R16, UR7 ;  /* 0x0000000700107c02 */ /* 0x000fe20008000f00 */
[--C-:B------:R-:W-:Y:S01]  /*65f0*/  IMAD R29, R20, 0x6, R25.reuse ;  /* 0x00000006141d7824 */ /* 0x100fe200078e0219 */
[----:B------:R-:W-:Y:S01]  /*6600*/  MOV R28, UR7 ;  /* 0x00000007001c7c02 */ /* 0x000fe20008000f00 */
[----:B------:R-:W-:Y:S01]  /*6610*/  IMAD R27, R68, 0x5, R25 ;  /* 0x00000005441b7824 */ /* 0x000fe200078e0219 */
[----:B------:R-:W-:-:S02]  /*6620*/  IADD3 R26, PT, PT, R25, UR7, RZ ;  /* 0x00000007191a7c10 */ /* 0x000fc4000fffe0ff */
[----:B------:R-:W-:Y:S02]  /*6630*/  IADD3 R24, PT, PT, -R2, RZ, RZ ;  /* 0x000000ff02187210 */ /* 0x000fe40007ffe1ff */
[-C--:B------:R-:W-:Y:S02]  /*6640*/  MOV R23, R25.reuse ;  /* 0x0000001900177202 */ /* 0x080fe40000000f00 */
[----:B------:R-:W-:Y:S02]  /*6650*/  LOP3.LUT R22, R60, 0x7ffffff8, RZ, 0xc0, !PT ;  /* 0x7ffffff83c167812 */ /* 0x000fe400078ec0ff */
[-C--:B------:R-:W-:Y:S02]  /*6660*/  LEA R61, R16, R25.reuse, 0x1 ;  /* 0x00000019103d7211 */ /* 0x080fe400078e08ff */
[----:B------:R-:W-:-:S07]  /*6670*/  LEA R28, R28, R25, 0x2 ;  /* 0x000000191c1c7211 */ /* 0x000fce00078e10ff */
.L_x_763:
[----:B------:R-:W-:Y:S01]  /*6680*/  ISETP.EQ.OR P2, PT, R24, RZ, P1 ;  /* 0x000000ff1800720c */ /* 0x000fe20000f42670 */
[----:B------:R-:W-:-:S06]  /*6690*/  UIADD3 UR8, UPT, UPT, UR5, 0x1, URZ ;  /* 0x0000000105087890 */ /* 0x000fcc000fffe0ff */
[----:B------:R-:W-:Y:S01]  /*66a0*/  ISETP.EQ.OR P3, PT, R2, UR8, P1 ;  /* 0x0000000802007c0c */ /* 0x000fe20008f62670 */
[----:B------:R-:W-:-:S05]  /*66b0*/  UIADD3 UR8, UPT, UPT, UR5, 0x2, URZ ;  /* 0x0000000205087890 */ /* 0x000fca000fffe0ff */
[----:B------:R-:W-:Y:S01]  /*66c0*/  @!P2 IMAD.WIDE.U32 R16, R23, 0x8, R62 ;  /* 0x000000081710a825 */ /* 0x000fe200078e003e */
[----:B------:R-:W-:-:S05]  /*66d0*/  ISETP.EQ.OR P4, PT, R2, UR8, P1 ;  /* 0x0000000802007c0c */ /* 0x000fca0008f82670 */
[----:B------:R-:W0:Y:S01]  /*66e0*/  @!P2 LDG.E.64 R16, desc[UR10][R16.64] ;  /* 0x0000000a1010a981 */ /* 0x000e22000c1e1b00 */
[----:B------:R-:W-:-:S06]  /*66f0*/  @!P3 IMAD.WIDE.U32 R18, R26, 0x8, R62 ;  /* 0x000000081a12b825 */ /* 0x000fcc00078e003e */
[----:B------:R-:W2:Y:S01]  /*6700*/  @!P3 LDG.E.64 R18, desc[UR10][R18.64] ;  /* 0x0000000a1212b981 */ /* 0x000ea2000c1e1b00 */
[----:B------:R-:W-:Y:S01]  /*6710*/  @!P4 IMAD.WIDE.U32 R20, R61, 0x8, R62 ;  /* 0x000000083d14c825 */ /* 0x000fe200078e003e */
[----:B------:R-:W-:-:S05]  /*6720*/  UIADD3 UR13, UPT, UPT, UR5, 0x3, URZ ;  /* 0x00000003050d7890 */ /* 0x000fca000fffe0ff */
[----:B------:R-:W3:Y:S01]  /*6730*/  @!P4 LDG.E.64 R20, desc[UR10][R20.64] ;  /* 0x0000000a1414c981 */ /* 0x000ee2000c1e1b00 */
[----:B------:R-:W-:Y:S01]  /*6740*/  ISETP.EQ.OR P0, PT, R2, UR13, P1 ;  /* 0x0000000d02007c0c */ /* 0x000fe20008f02670 */
[----:B------:R-:W-:Y:S01]  /*6750*/  UIADD3 UR8, UPT, UPT, UR5, 0x4, URZ ;  /* 0x0000000405087890 */ /* 0x000fe2000fffe0ff */
[----:B0-----:R-:W-:Y:S01]  /*6760*/  @!P2 FADD.FTZ R14, R14, R16 ;  /* 0x000000100e0ea221 */ /* 0x001fe20000010000 */
[----:B------:R-:W-:-:S10]  /*6770*/  @!P2 FADD.FTZ R15, R15, R17 ;  /* 0x000000110f0fa221 */ /* 0x000fd40000010000 */
[----:B------:R-:W-:Y:S01]  /*6780*/  @!P0 IMAD.WIDE.U32 R16, R31, 0x8, R62 ;  /* 0x000000081f108825 */ /* 0x000fe200078e003e */
[----:B------:R-:W-:-:S03]  /*6790*/  ISETP.EQ.OR P2, PT, R2, UR8, P1 ;  /* 0x0000000802007c0c */ /* 0x000fc60008f42670 */
[----:B--2---:R-:W-:Y:S02]  /*67a0*/  @!P3 FADD.FTZ R14, R14, R18 ;  /* 0x000000120e0eb221 */ /* 0x004fe40000010000 */
[----:B------:R-:W2:Y:S01]  /*67b0*/  @!P0 LDG.E.64 R16, desc[UR10][R16.64] ;  /* 0x0000000a10108981 */ /* 0x000ea2000c1e1b00 */
[----:B------:R-:W-:Y:S01]  /*67c0*/  @!P3 FADD.FTZ R15, R15, R19 ;  /* 0x000000130f0fb221 */ /* 0x000fe20000010000 */
[----:B---3--:R-:W-:-:S03]  /*67d0*/  @!P4 FADD.FTZ R14, R14, R20 ;  /* 0x000000140e0ec221 */ /* 0x008fc60000010000 */
[----:B------:R-:W-:-:S03]  /*67e0*/  @!P4 FADD.FTZ R15, R15, R21 ;  /* 0x000000150f0fc221 */ /* 0x000fc60000010000 */
[----:B------:R-:W-:-:S06]  /*67f0*/  @!P2 IMAD.WIDE.U32 R20, R28, 0x8, R62 ;  /* 0x000000081c14a825 */ /* 0x000fcc00078e003e */
[----:B------:R-:W3:Y:S01]  /*6800*/  @!P2 LDG.E.64 R20, desc[UR10][R20.64] ;  /* 0x0000000a1414a981 */ /* 0x000ee2000c1e1b00 */
[----:B------:R-:W-:-:S06]  /*6810*/  UIADD3 UR8, UPT, UPT, UR5, 0x5, URZ ;  /* 0x0000000505087890 */ /* 0x000fcc000fffe0ff */
[----:B------:R-:W-:Y:S01]  /*6820*/  ISETP.EQ.OR P3, PT, R2, UR8, P1 ;  /* 0x0000000802007c0c */ /* 0x000fe20008f62670 */
[----:B------:R-:W-:Y:S02]  /*6830*/  UIADD3 UR8, UPT, UPT, UR5, 0x6, URZ ;  /* 0x0000000605087890 */ /* 0x000fe4000fffe0ff */
[----:B------:R-:W-:-:S04]  /*6840*/  UIADD3 UR13, UPT, UPT, UR5, 0x7, URZ ;  /* 0x00000007050d7890 */ /* 0x000fc8000fffe0ff */
[----:B------:R-:W-:-:S06]  /*6850*/  ISETP.EQ.OR P4, PT, R2, UR8, P1 ;  /* 0x0000000802007c0c */ /* 0x000fcc0008f82670 */
[----:B------:R-:W-:-:S06]  /*6860*/  @!P3 IMAD.WIDE.U32 R18, R27, 0x8, R62 ;  /* 0x000000081b12b825 */ /* 0x000fcc00078e003e */
[----:B------:R-:W4:Y:S01]  /*6870*/  @!P3 LDG.E.64 R18, desc[UR10][R18.64] ;  /* 0x0000000a1212b981 */ /* 0x000f22000c1e1b00 */
[----:B--2---:R-:W-:Y:S01]  /*6880*/  @!P0 FADD.FTZ R14, R14, R16 ;  /* 0x000000100e0e8221 */ /* 0x004fe20000010000 */
[----:B------:R-:W-:Y:S01]  /*6890*/  @!P0 FADD.FTZ R15, R15, R17 ;  /* 0x000000110f0f8221 */ /* 0x000fe20000010000 */
[----:B------:R-:W-:Y:S01]  /*68a0*/  ISETP.EQ.OR P0, PT, R2, UR13, P1 ;  /* 0x0000000d02007c0c */ /* 0x000fe20008f02670 */
[----:B------:R-:W-:-:S06]  /*68b0*/  @!P4 IMAD.WIDE.U32 R16, R29, 0x8, R62 ;  /* 0x000000081d10c825 */ /* 0x000fcc00078e003e */
[----:B------:R-:W2:Y:S01]  /*68c0*/  @!P4 LDG.E.64 R16, desc[UR10][R16.64] ;  /* 0x0000000a1010c981 */ /* 0x000ea2000c1e1b00 */
[----:B---3--:R-:W-:Y:S01]  /*68d0*/  @!P2 FADD.FTZ R14, R14, R20 ;  /* 0x000000140e0ea221 */ /* 0x008fe20000010000 */
[----:B------:R-:W-:-:S04]  /*68e0*/  @!P2 FADD.FTZ R15, R15, R21 ;  /* 0x000000150f0fa221 */ /* 0x000fc80000010000 */
[----:B------:R-:W-:-:S06]  /*68f0*/  @!P0 IMAD.WIDE.U32 R20, R30, 0x8, R62 ;  /* 0x000000081e148825 */ /* 0x000fcc00078e003e */
[----:B------:R-:W3:Y:S01]  /*6900*/  @!P0 LDG.E.64 R20, desc[UR10][R20.64] ;  /* 0x0000000a14148981 */ /* 0x000ee2000c1e1b00 */
[----:B------:R-:W-:Y:S01]  /*6910*/  UIADD3 UR5, UPT, UPT, UR5, 0x8, URZ ;  /* 0x0000000805057890 */ /* 0x000fe2000fffe0ff */
[----:B----4-:R-:W-:Y:S01]  /*6920*/  @!P3 FADD.FTZ R14, R14, R18 ;  /* 0x000000120e0eb221 */ /* 0x010fe20000010000 */
[----:B------:R-:W-:Y:S01]  /*6930*/  @!P3 FADD.FTZ R15, R15, R19 ;  /* 0x000000130f0fb221 */ /* 0x000fe20000010000 */
[----:B------:R-:W-:Y:S02]  /*6940*/  MOV R18, UR7 ;  /* 0x0000000700127c02 */ /* 0x000fe40008000f00 */
[----:B------:R-:W-:Y:S02]  /*6950*/  MOV R19, UR7 ;  /* 0x0000000700137c02 */ /* 0x000fe40008000f00 */
[----:B------:R-:W-:Y:S02]  /*6960*/  LEA R23, R18, R23, 0x3 ;  /* 0x0000001712177211 */ /* 0x000fe400078e18ff */
[----:B------:R-:W-:-:S02]  /*6970*/  LEA R30, R19, R30, 0x3 ;  /* 0x0000001e131e7211 */ /* 0x000fc400078e18ff */
[----:B------:R-:W-:Y:S02]  /*6980*/  LEA R27, R18, R27, 0x3 ;  /* 0x0000001b121b7211 */ /* 0x000fe400078e18ff */
[----:B------:R-:W-:Y:S01]  /*6990*/  IADD3 R24, PT, PT, R24, 0x8, RZ ;  /* 0x0000000818187810 */ /* 0x000fe20007ffe0ff */
[----:B--2---:R-:W-:Y:S01]  /*69a0*/  @!P4 FADD.FTZ R14, R14, R16 ;  /* 0x000000100e0ec221 */ /* 0x004fe20000010000 */
[----:B------:R-:W-:-:S03]  /*69b0*/  @!P4 FADD.FTZ R15, R15, R17 ;  /* 0x000000110f0fc221 */ /* 0x000fc60000010000 */
[----:B---3--:R-:W-:Y:S01]  /*69c0*/  @!P0 FADD.FTZ R14, R14, R20 ;  /* 0x000000140e0e8221 */ /* 0x008fe20000010000 */
[----:B------:R-:W-:Y:S01]  /*69d0*/  @!P0 FADD.FTZ R15, R15, R21 ;  /* 0x000000150f0f8221 */ /* 0x000fe20000010000 */
[----:B------:R-:W-:Y:S02]  /*69e0*/  ISETP.NE.AND P0, PT, R22, UR5, PT ;  /* 0x0000000516007c0c */ /* 0x000fe4000bf05270 */
[----:B------:R-:W-:Y:S02]  /*69f0*/  MOV R16, UR7 ;  /* 0x0000000700107c02 */ /* 0x000fe40008000f00 */
[----:B------:R-:W-:Y:S02]  /*6a00*/  MOV R17, UR7 ;  /* 0x0000000700117c02 */ /* 0x000fe40008000f00 */
[----:B------:R-:W-:Y:S02]  /*6a10*/  LEA R29, R16, R29, 0x3 ;  /* 0x0000001d101d7211 */ /* 0x000fe400078e18ff */
[----:B------:R-:W-:-:S02]  /*6a20*/  LEA R28, R17, R28, 0x3 ;  /* 0x0000001c111c7211 */ /* 0x000fc400078e18ff */
[C---:B------:R-:W-:Y:S02]  /*6a30*/  LEA R31, R16.reuse, R31, 0x3 ;  /* 0x0000001f101f7211 */ /* 0x040fe400078e18ff */
[----:B------:R-:W-:Y:S02]  /*6a40*/  LEA R61, R16, R61, 0x3 ;  /* 0x0000003d103d7211 */ /* 0x000fe400078e18ff */
[----:B------:R-:W-:Y:S01]  /*6a50*/  LEA R26, R17, R26, 0x3 ;  /* 0x0000001a111a7211 */ /* 0x000fe200078e18ff */
[----:B------:R-:W-:Y:S06]  /*6a60*/  @P0 BRA `(.L_x_763) ;  /* 0xfffffffc00040947 */ /* 0x000fec000383ffff */
[----:B------:R-:W-:-:S07]  /*6a70*/  MOV R24, R22 ;  /* 0x0000001600187202 */ /* 0x000fce0000000f00 */
.L_x_762:
[----:B-1----:R-:W-:-:S13]  /*6a80*/  LOP3.LUT P0, R16, R60, 0x7, RZ, 0xc0, !PT ;  /* 0x000000073c107812 */ /* 0x002fda000780c0ff */
[----:B------:R-:W-:Y:S05]  /*6a90*/  @!P0 BRA `(.L_x_759) ;  /* 0x0000000000f08947 */ /* 0x000fea0003800000 */
[----:B------:R-:W-:Y:S02]  /*6aa0*/  IADD3 R16, PT, PT, R16, -0x1, RZ ;  /* 0xffffffff10107810 */ /* 0x000fe40007ffe0ff */
[----:B------:R-:W-:Y:S02]  /*6ab0*/  LOP3.LUT P5, R26, R60, 0x3, RZ, 0xc0, !PT ;  /* 0x000000033c1a7812 */ /* 0x000fe400078ac0ff */
[----:B------:R-:W-:-:S13]  /*6ac0*/  ISETP.GE.U32.AND P0, PT, R16, 0x3, PT ;  /* 0x000000031000780c */ /* 0x000fda0003f06070 */
[----:B------:R-:W-:Y:S05]  /*6ad0*/  @!P0 BRA `(.L_x_764) ;  /* 0x0000000000708947 */ /* 0x000fea0003800000 */
[C---:B------:R-:W-:Y:S02]  /*6ae0*/  IADD3 R19, PT, PT, R24.reuse, 0x1, RZ ;  /* 0x0000000118137810 */ /* 0x040fe40007ffe0ff */
[CC--:B------:R-:W-:Y:S02]  /*6af0*/  ISETP.EQ.OR P0, PT, R24.reuse, R2.reuse, P1 ;  /* 0x000000021800720c */ /* 0x0c0fe40000f02670 */
[C---:B------:R-:W-:Y:S02]  /*6b00*/  IADD3 R21, PT, PT, R24.reuse, 0x2, RZ ;  /* 0x0000000218157810 */ /* 0x040fe40007ffe0ff */
[-C--:B------:R-:W-:Y:S02]  /*6b10*/  ISETP.EQ.OR P2, PT, R19, R2.reuse, P1 ;  /* 0x000000021300720c */ /* 0x080fe40000f42670 */
[----:B------:R-:W-:Y:S02]  /*6b20*/  IADD3 R23, PT, PT, R24, 0x3, RZ ;  /* 0x0000000318177810 */ /* 0x000fe40007ffe0ff */
[----:B------:R-:W-:-:S02]  /*6b30*/  ISETP.EQ.OR P3, PT, R21, R2, P1 ;  /* 0x000000021500720c */ /* 0x000fc40000f62670 */
[----:B------:R-:W-:-:S03]  /*6b40*/  ISETP.EQ.OR P4, PT, R23, R2, P1 ;  /* 0x000000021700720c */ /* 0x000fc60000f82670 */
[----:B------:R-:W-:-:S04]  /*6b50*/  @!P0 IMAD R17, R24, UR7, R25 ;  /* 0x0000000718118c24 */ /* 0x000fc8000f8e0219 */
[----:B------:R-:W-:Y:S02]  /*6b60*/  @!P2 IMAD R19, R19, UR7, R25 ;  /* 0x000000071313ac24 */ /* 0x000fe4000f8e0219 */
[----:B------:R-:W-:-:S04]  /*6b70*/  @!P0 IMAD.WIDE.U32 R16, R17, 0x8, R62 ;  /* 0x0000000811108825 */ /* 0x000fc800078e003e */
[----:B------:R-:W-:Y:S02]  /*6b80*/  @!P3 IMAD R21, R21, UR7, R25 ;  /* 0x000000071515bc24 */ /* 0x000fe4000f8e0219 */
[----:B------:R-:W-:Y:S01]  /*6b90*/  @!P2 IMAD.WIDE.U32 R18, R19, 0x8, R62 ;  /* 0x000000081312a825 */ /* 0x000fe200078e003e */
[----:B------:R-:W0:Y:S03]  /*6ba0*/  @!P0 LDG.E.64 R16, desc[UR10][R16.64] ;  /* 0x0000000a10108981 */ /* 0x000e26000c1e1b00 */
[----:B------:R-:W-:Y:S02]  /*6bb0*/  @!P4 IMAD R23, R23, UR7, R25 ;  /* 0x000000071717cc24 */ /* 0x000fe4000f8e0219 */
[--C-:B--2---:R-:W-:Y:S01]  /*6bc0*/  @!P3 IMAD.WIDE.U32 R20, R21, 0x8, R62.reuse ;  /* 0x000000081514b825 */ /* 0x104fe200078e003e */
[----:B------:R-:W2:Y:S03]  /*6bd0*/  @!P2 LDG.E.64 R18, desc[UR10][R18.64] ;  /* 0x0000000a1212a981 */ /* 0x000ea6000c1e1b00 */
[----:B------:R-:W-:-:S02]  /*6be0*/  @!P4 IMAD.WIDE.U32 R22, R23, 0x8, R62 ;  /* 0x000000081716c825 */ /* 0x000fc400078e003e */
[----:B------:R-:W3:Y:S04]  /*6bf0*/  @!P3 LDG.E.64 R20, desc[UR10][R20.64] ;  /* 0x0000000a1414b981 */ /* 0x000ee8000c1e1b00 */
        /* <DEDUP_REMOVED lines=10> */
.L_x_764:
[----:B------:R-:W-:Y:S05]  /*6ca0*/  @!P5 BRA `(.L_x_759) ;  /* 0x00000000006cd947 */ /* 0x000fea0003800000 */
[----:B------:R-:W-:Y:S02]  /*6cb0*/  ISETP.NE.AND P0, PT, R26, 0x1, PT ;  /* 0x000000011a00780c */ /* 0x000fe40003f05270 */
[----:B------:R-:W-:-:S11]  /*6cc0*/  LOP3.LUT R60, R60, 0x1, RZ, 0xc0, !PT ;  /* 0x000000013c3c7812 */ /* 0x000fd600078ec0ff */
[----:B------:R-:W-:Y:S05]  /*6cd0*/  @!P0 BRA `(.L_x_765) ;  /* 0x0000000000388947 */ /* 0x000fea0003800000 */
[C---:B------:R-:W-:Y:S02]  /*6ce0*/  IADD3 R19, PT, PT, R24.reuse, 0x1, RZ ;  /* 0x0000000118137810 */ /* 0x040fe40007ffe0ff */
[-C--:B------:R-:W-:Y:S02]  /*6cf0*/  ISETP.EQ.OR P2, PT, R24, R2.reuse, P1 ;  /* 0x000000021800720c */ /* 0x080fe40000f42670 */
[----:B------:R-:W-:-:S11]  /*6d00*/  ISETP.EQ.OR P0, PT, R19, R2, P1 ;  /* 0x000000021300720c */ /* 0x000fd60000f02670 */
[--C-:B------:R-:W-:Y:S02]  /*6d10*/  @!P2 IMAD R17, R24, UR7, R25.reuse ;  /* 0x000000071811ac24 */ /* 0x100fe4000f8e0219 */
[----:B------:R-:W-:Y:S02]  /*6d20*/  @!P0 IMAD R19, R19, UR7, R25 ;  /* 0x0000000713138c24 */ /* 0x000fe4000f8e0219 */
        /* <DEDUP_REMOVED lines=9> */
.L_x_765:
[----:B------:R-:W-:Y:S01]  /*6dc0*/  ISETP.EQ.OR P0, PT, R24, R2, P1 ;  /* 0x000000021800720c */ /* 0x000fe20000f02670 */
[----:B------:R-:W-:Y:S03]  /*6dd0*/  BSSY.RECONVERGENT B0, `(.L_x_759) ;  /* 0x0000008000007945 */ /* 0x000fe60003800200 */
[----:B------:R-:W-:-:S13]  /*6de0*/  ISETP.NE.U32.OR P0, PT, R60, 0x1, P0 ;  /* 0x000000013c00780c */ /* 0x000fda0000705470 */
[----:B------:R-:W-:Y:S05]  /*6df0*/  @P0 BRA `(.L_x_766) ;  /* 0x0000000000140947 */ /* 0x000fea0003800000 */
[----:B------:R-:W-:-:S04]  /*6e00*/  IMAD R17, R24, UR7, R25 ;  /* 0x0000000718117c24 */ /* 0x000fc8000f8e0219 */
[----:B------:R-:W-:-:S06]  /*6e10*/  IMAD.WIDE.U32 R16, R17, 0x8, R62 ;  /* 0x0000000811107825 */ /* 0x000fcc00078e003e */
[----:B------:R-:W0:Y:S02]  /*6e20*/  LDG.E.64 R16, desc[UR10][R16.64] ;  /* 0x0000000a10107981 */ /* 0x000e24000c1e1b00 */
[----:B0-----:R-:W-:Y:S01]  /*6e30*/  FADD.FTZ R14, R14, R16 ;  /* 0x000000100e0e7221 */ /* 0x001fe20000010000 */
[----:B------:R-:W-:-:S07]  /*6e40*/  FADD.FTZ R15, R15, R17 ;  /* 0x000000110f0f7221 */ /* 0x000fce0000010000 */
.L_x_766:
[----:B------:R-:W-:Y:S05]  /*6e50*/  BSYNC.RECONVERGENT B0 ;  /* 0x0000000000007941 */ /* 0x000fea0003800200 */
.L_x_759:
[----:B------:R-:W5:Y:S01]  /*6e60*/  S2UR UR8, SR_CgaCtaId ;  /* 0x00000000000879c3 */ /* 0x000f620000008800 */
[----:B------:R-:W-:Y:S01]  /*6e70*/  UMOV UR5, 0x400 ;  /* 0x0000040000057882 */ /* 0x000fe20000000000 */
[--C-:B----4-:R-:W-:Y:S02]  /*6e80*/  HADD2.F32 R19, -RZ, R49.reuse.H0_H0 ;  /* 0x20000031ff137230 */ /* 0x110fe40000004100 */
[----:B------:R-:W-:-:S03]  /*6e90*/  HADD2.F32 R49, -RZ, R49.H1_H1 ;  /* 0x30000031ff317230 */ /* 0x000fc60000004100 */
[----:B------:R-:W-:-:S04]  /*6ea0*/  FADD.FTZ R19, R19, -UR9 ;  /* 0x8000000913137e21 */ /* 0x000fc80008010000 */
[----:B------:R-:W-:Y:S01]  /*6eb0*/  FMUL.FTZ R23, R19, UR12 ;  /* 0x0000000c13177c20 */ /* 0x000fe20008410000 */
[----:B-----5:R-:W-:Y:S01]  /*6ec0*/  ULEA UR5, UR8, UR5, 0x18 ;  /* 0x0000000508057291 */ /* 0x020fe2000f8ec0ff */
[----:B------:R-:W4:Y:S08]  /*6ed0*/  LDCU.U8 UR8, c[0x0][0x414] ;  /* 0x00008280ff0877ac */ /* 0x000f300008000000 */
[----:B------:R0:W-:Y:S01]  /*6ee0*/  @!P1 STS.64 [UR5+0x88], R14 ;  /* 0x0000880eff009988 */ /* 0x0001e20008000a05 */
[----:B------:R-:W-:Y:S01]  /*6ef0*/  BAR.SYNC.DEFER_BLOCKING 0x0 ;  /* 0x0000000000007b1d */ /* 0x000fe20000010000 */
[--C-:B0--3--:R-:W-:Y:S01]  /*6f00*/  HADD2.F32 R15, -RZ, R48.reuse.H0_H0 ;  /* 0x20000030ff0f7230 */ /* 0x109fe20000004100 */
[----:B----4-:R-:W-:Y:S01]  /*6f10*/  UISETP.NE.AND UP0, UPT, UR8, URZ, UPT ;  /* 0x000000ff0800728c */ /* 0x010fe2000bf05270 */
[----:B------:R-:W-:-:S03]  /*6f20*/  HADD2.F32 R48, -RZ, R48.H1_H1 ;  /* 0x30000030ff307230 */ /* 0x000fc60000004100 */
[----:B-1----:R-:W0:Y:S01]  /*6f30*/  LDS.64 R16, [UR5+0x88] ;  /* 0x00008805ff107984 */ /* 0x002e220008000a00 */
[----:B------:R-:W0:Y:S02]  /*6f40*/  LDCU UR5, c[0x0][0x42c] ;  /* 0x00008580ff0577ac */ /* 0x000e240008000800 */
[----:B0-----:R-:W-:Y:S01]  /*6f50*/  FMUL.FTZ R18, R17, UR5 ;  /* 0x0000000511127c20 */ /* 0x001fe20008410000 */
[----:B------:R-:W-:Y:S01]  /*6f60*/  FADD.FTZ R17, R49, -UR9 ;  /* 0x8000000931117e21 */ /* 0x000fe20008010000 */
[----:B------:R-:W-:-:S03]  /*6f70*/  FMUL.FTZ R16, R16, UR5 ;  /* 0x0000000510107c20 */ /* 0x000fc60008410000 */
[----:B------:R-:W-:Y:S01]  /*6f80*/  FMUL.FTZ R17, R17, UR12 ;  /* 0x0000000c11117c20 */ /* 0x000fe20008410000 */
[----:B------:R-:W-:Y:S06]  /*6f90*/  BRA.U !UP0, `(.L_x_767) ;  /* 0x0000000108487547 */ /* 0x000fec000b800000 */
[----:B------:R-:W-:Y:S01]  /*6fa0*/  FFMA.FTZ R19, R13, R17, R11 ;  /* 0x000000110d137223 */ /* 0x000fe2000001000b */
[----:B------:R-:W-:-:S03]  /*6fb0*/  FFMA.FTZ R14, R12, R23, R10 ;  /* 0x000000170c0e7223 */ /* 0x000fc6000001000a */
[----:B------:R-:W-:Y:S01]  /*6fc0*/  FMUL.FTZ R24, R19, -1.4426950216293334961 ;  /* 0xbfb8aa3b13187820 */ /* 0x000fe20000410000 */
[----:B--2---:R-:W-:-:S05]  /*6fd0*/  FMUL.FTZ R20, R14, -1.4426950216293334961 ;  /* 0xbfb8aa3b0e147820 */ /* 0x004fca0000410000 */
        /* <DEDUP_REMOVED lines=14> */
.L_x_767:
[----:B------:R-:W0:Y:S01]  /*70c0*/  LDCU UR8, c[0x0][0x41c] ;  /* 0x00008380ff0877ac */ /* 0x000e220008000800 */
[----:B------:R-:W-:Y:S01]  /*70d0*/  R2UR UR5, R16 ;  /* 0x00000000100572ca */ /* 0x000fe200000e0000 */
[--C-:B--2---:R-:W-:Y:S01]  /*70e0*/  HADD2.F32 R20, -RZ, R47.reuse.H0_H0 ;  /* 0x2000002fff147230 */ /* 0x104fe20000004100 */
[----:B------:R-:W-:Y:S01]  /*70f0*/  BSSY.RECONVERGENT B0, `(.L_x_768) ;  /* 0x000001f000007945 */ /* 0x000fe20003800200 */
[----:B------:R-:W1:Y:S01]  /*7100*/  LDCU.64 UR14, c[0x0][0x400] ;  /* 0x00008000ff0e77ac */ /* 0x000e620008000a00 */
[----:B------:R-:W-:Y:S02]  /*7110*/  HADD2.F32 R47, -RZ, R47.H1_H1 ;  /* 0x3000002fff2f7230 */ /* 0x000fe40000004100 */
[----:B------:R-:W-:-:S07]  /*7120*/  FADD.FTZ R22, R20, -UR9 ;  /* 0x8000000914167e21 */ /* 0x000fce0008010000 */
[--C-:B------:R-:W-:Y:S01]  /*7130*/  FFMA.FTZ R23, R23, UR5, R18.reuse ;  /* 0x0000000517177c23 */ /* 0x100fe20008010012 */
[----:B------:R-:W-:Y:S01]  /*7140*/  FFMA.FTZ R14, R17, UR5, R18 ;  /* 0x00000005110e7c23 */ /* 0x000fe20008010012 */
[----:B0-----:R-:W-:Y:S02]  /*7150*/  IMAD R19, R2, UR8, R51 ;  /* 0x0000000802137c24 */ /* 0x001fe4000f8e0233 */
[----:B------:R-:W-:Y:S01]  /*7160*/  FFMA.FTZ R23, R12, R15, -R23 ;  /* 0x0000000f0c177223 */ /* 0x000fe20000010817 */
[----:B------:R-:W-:Y:S02]  /*7170*/  FFMA.FTZ R20, R13, R48, -R14 ;  /* 0x000000300d147223 */ /* 0x000fe4000001080e */
[C---:B-1----:R-:W-:Y:S02]  /*7180*/  ISETP.GE.U32.AND P0, PT, R19.reuse, UR14, PT ;  /* 0x0000000e13007c0c */ /* 0x042fe4000bf06070 */
[----:B------:R-:W-:Y:S02]  /*7190*/  SHF.R.S32.HI R16, RZ, 0x1f, R19 ;  /* 0x0000001fff107819 */ /* 0x000fe40000011413 */
[----:B------:R-:W-:-:S02]  /*71a0*/  IADD3 R21, PT, PT, R19, 0x20, RZ ;  /* 0x0000002013157810 */ /* 0x000fc40007ffe0ff */
[----:B------:R-:W-:Y:S02]  /*71b0*/  ISETP.GE.AND.EX P0, PT, R16, UR15, PT, P0 ;  /* 0x0000000f10007c0c */ /* 0x000fe4000bf06300 */
[----:B------:R-:W-:Y:S02]  /*71c0*/  ISETP.GE.U32.AND P1, PT, R21, UR14, PT ;  /* 0x0000000e15007c0c */ /* 0x000fe4000bf26070 */
[----:B------:R-:W-:-:S04]  /*71d0*/  SHF.R.S32.HI R2, RZ, 0x1f, R21 ;  /* 0x0000001fff027819 */ /* 0x000fc80000011415 */
[----:B------:R-:W-:-:S05]  /*71e0*/  ISETP.GE.AND.EX P1, PT, R2, UR15, PT, P1 ;  /* 0x0000000f02007c0c */ /* 0x000fca000bf26310 */
[----:B------:R-:W-:Y:S08]  /*71f0*/  @P0 BRA `(.L_x_769) ;  /* 0x0000000000380947 */ /* 0x000ff00003800000 */
[----:B------:R-:W0:Y:S01]  /*7200*/  LDCU.64 UR18, c[0x0][0x3f8] ;  /* 0x00007f00ff1277ac */ /* 0x000e220008000a00 */
[----:B------:R-:W-:Y:S01]  /*7210*/  MOV R14, R64 ;  /* 0x00000040000e7202 */ /* 0x000fe20000000f00 */
[----:B------:R-:W-:Y:S01]  /*7220*/  FMUL.FTZ R23, R23, UR12 ;  /* 0x0000000c17177c20 */ /* 0x000fe20008410000 */
[----:B------:R-:W-:Y:S01]  /*7230*/  MOV R15, R67 ;  /* 0x00000043000f7202 */ /* 0x000fe20000000f00 */
[----:B------:R-:W1:Y:S01]  /*7240*/  LDCU.64 UR16, c[0x0][0x380] ;  /* 0x00007000ff1077ac */ /* 0x000e620008000a00 */
[----:B------:R-:W-:Y:S01]  /*7250*/  FMUL.FTZ R20, R20, UR12 ;  /* 0x0000000c14147c20 */ /* 0x000fe20008410000 */
        /* <DEDUP_REMOVED lines=8> */
.L_x_769:
[----:B------:R-:W-:Y:S05]  /*72e0*/  BSYNC.RECONVERGENT B0 ;  /* 0x0000000000007941 */ /* 0x000fea0003800200 */
.L_x_768:
[----:B0-----:R-:W-:Y:S01]  /*72f0*/  FMUL.FTZ R17, R22, UR12 ;  /* 0x0000000c16117c20 */ /* 0x001fe20008410000 */
[----:B------:R-:W-:Y:S01]  /*7300*/  FADD.FTZ R47, R47, -UR9 ;  /* 0x800000092f2f7e21 */ /* 0x000fe20008010000 */
[--C-:B------:R-:W-:Y:S02]  /*7310*/  HADD2.F32 R15, -RZ, R46.reuse.H0_H0 ;  /* 0x2000002eff0f7230 */ /* 0x100fe40000004100 */
[----:B------:R-:W-:Y:S02]  /*7320*/  HADD2.F32 R46, -RZ, R46.H1_H1 ;  /* 0x3000002eff2e7230 */ /* 0x000fe40000004100 */
[----:B------:R-:W-:Y:S01]  /*7330*/  FFMA.FTZ R29, R17, UR5, R18 ;  /* 0x00000005111d7c23 */ /* 0x000fe20008010012 */
[----:B------:R-:W-:Y:S01]  /*7340*/  FMUL.FTZ R47, R47, UR12 ;  /* 0x0000000c2f2f7c20 */ /* 0x000fe20008410000 */
        /* <DEDUP_REMOVED lines=19> */
.L_x_770:
[----:B------:R-:W-:Y:S01]  /*7480*/  FFMA.FTZ R14, R47, UR5, R18 ;  /* 0x000000052f0e7c23 */ /* 0x000fe20008010012 */
[----:B------:R-:W-:Y:S01]  /*7490*/  BSSY.RECONVERGENT B0, `(.L_x_771) ;  /* 0x0000014000007945 */ /* 0x000fe20003800200 */
[----:B------:R-:W-:Y:S01]  /*74a0*/  FFMA.FTZ R29, R12, R15, -R29 ;  /* 0x0000000f0c1d7223 */ /* 0x000fe2000001081d */
[----:B------:R-:W-:Y:S01]  /*74b0*/  IADD3 R25, PT, PT, R19, 0x40, RZ ;  /* 0x0000004013197810 */ /* 0x000fe20007ffe0ff */
[----:B------:R-:W-:Y:S01]  /*74c0*/  FFMA.FTZ R46, R13, R46, -R14 ;  /* 0x0000002e0d2e7223 */ /* 0x000fe2000001080e */
[----:B------:R-:W-:Y:S01]  /*74d0*/  IADD3 R23, PT, PT, R19, 0x60, RZ ;  /* 0x0000006013177810 */ /* 0x000fe20007ffe0ff */
[----:B------:R-:W-:Y:S06]  /*74e0*/  @P1 BRA `(.L_x_772) ;  /* 0x0000000000381947 */ /* 0x000fec0003800000 */
[----:B------:R-:W0:Y:S01]  /*74f0*/  LDCU.64 UR16, c[0x0][0x3f8] ;  /* 0x00007f00ff1077ac */ /* 0x000e220008000a00 */
[----:B------:R-:W-:Y:S01]  /*7500*/  MOV R14, R64 ;  /* 0x00000040000e7202 */ /* 0x000fe20000000f00 */
[----:B------:R-:W-:Y:S01]  /*7510*/  FMUL.FTZ R29, R29, UR12 ;  /* 0x0000000c1d1d7c20 */ /* 0x000fe20008410000 */
[----:B------:R-:W-:Y:S01]  /*7520*/  MOV R15, R67 ;  /* 0x00000043000f7202 */ /* 0x000fe20000000f00 */
[----:B------:R-:W1:Y:S01]  /*7530*/  LDCU.64 UR18, c[0x0][0x380] ;  /* 0x00007000ff1277ac */ /* 0x000e620008000a00 */
[----:B0-----:R-:W-:Y:S02]  /*7540*/  IMAD R2, R2, UR16, RZ ;  /* 0x0000001002027c24 */ /* 0x001fe4000f8e02ff */
[----:B------:R-:W-:-:S04]  /*7550*/  IMAD.WIDE.U32 R14, R21, UR16, R14 ;  /* 0x00000010150e7c25 */ /* 0x000fc8000f8e000e */
[----:B------:R-:W-:Y:S02]  /*7560*/  IMAD R21, R21, UR17, R2 ;  /* 0x0000001115157c24 */ /* 0x000fe4000f8e0202 */
[----:B------:R-:W-:Y:S01]  /*7570*/  FMUL.FTZ R2, R46, UR12 ;  /* 0x0000000c2e027c20 */ /* 0x000fe20008410000 */
[----:B-1----:R-:W-:Y:S02]  /*7580*/  LEA R16, P0, R14, UR18, 0x1 ;  /* 0x000000120e107c11 */ /* 0x002fe4000f8008ff */
[----:B------:R-:W-:Y:S02]  /*7590*/  IADD3 R21, PT, PT, R15, R21, RZ ;  /* 0x000000150f157210 */ /* 0x000fe40007ffe0ff */
[----:B------:R-:W-:Y:S02]  /*75a0*/  F2FP.F16.F32.PACK_AB R15, R2, R29 ;  /* 0x0000001d020f723e */ /* 0x000fe400000000ff */
[----:B------:R-:W-:-:S05]  /*75b0*/  LEA.HI.X R17, R14, UR19, R21, 0x1, P0 ;  /* 0x000000130e117c11 */ /* 0x000fca00080f0c15 */
[----:B------:R0:W-:Y:S02]  /*75c0*/  STG.E desc[UR10][R16.64], R15 ;  /* 0x0000000f10007986 */ /* 0x0001e4000c10190a */
.L_x_772:
[----:B------:R-:W-:Y:S05]  /*75d0*/  BSYNC.RECONVERGENT B0 ;  /* 0x0000000000007941 */ /* 0x000fea0003800200 */
.L_x_771:
[--C-:B0-----:R-:W-:Y:S01]  /*75e0*/  HADD2.F32 R15, -RZ, R45.reuse.H0_H0 ;  /* 0x2000002dff0f7230 */ /* 0x101fe20000004100 */
[----:B------:R-:W-:Y:S01]  /*75f0*/  ISETP.GE.U32.AND P0, PT, R25, UR14, PT ;  /* 0x0000000e19007c0c */ /* 0x000fe2000bf06070 */
[----:B------:R-:W-:Y:S01]  /*7600*/  HADD2.F32 R45, -RZ, R45.H1_H1 ;  /* 0x3000002dff2d7230 */ /* 0x000fe20000004100 */
[----:B------:R-:W-:Y:S01]  /*7610*/  ISETP.GE.U32.AND P1, PT, R23, UR14, PT ;  /* 0x0000000e17007c0c */ /* 0x000fe2000bf26070 */
[--C-:B------:R-:W-:Y:S02]  /*7620*/  HADD2.F32 R17, -RZ, R44.reuse.H0_H0 ;  /* 0x2000002cff117230 */ /* 0x100fe40000004100 */
[----:B------:R-:W-:Y:S01]  /*7630*/  FADD.FTZ R15, R15, -UR9 ;  /* 0x800000090f0f7e21 */ /* 0x000fe20008010000 */
[----:B------:R-:W-:Y:S01]  /*7640*/  SHF.R.S32.HI R14, RZ, 0x1f, R25 ;  /* 0x0000001fff0e7819 */ /* 0x000fe20000011419 */
[----:B------:R-:W-:Y:S01]  /*7650*/  FADD.FTZ R16, R45, -UR9 ;  /* 0x800000092d107e21 */ /* 0x000fe20008010000 */
[----:B------:R-:W-:Y:S01]  /*7660*/  SHF.R.S32.HI R2, RZ, 0x1f, R23 ;  /* 0x0000001fff027819 */ /* 0x000fe20000011417 */
[----:B------:R-:W-:Y:S01]  /*7670*/  FMUL.FTZ R21, R15, UR12 ;  /* 0x0000000c0f157c20 */ /* 0x000fe20008410000 */
[----:B------:R-:W-:Y:S01]  /*7680*/  ISETP.GE.AND.EX P0, PT, R14, UR15, PT, P0 ;  /* 0x0000000f0e007c0c */ /* 0x000fe2000bf06300 */
[----:B------:R-:W-:Y:S01]  /*7690*/  HADD2.F32 R44, -RZ, R44.H1_H1 ;  /* 0x3000002cff2c7230 */ /* 0x000fe20000004100 */
[----:B------:R-:W-:Y:S01]  /*76a0*/  ISETP.GE.AND.EX P1, PT, R2, UR15, PT, P1 ;  /* 0x0000000f02007c0c */ /* 0x000fe2000bf26310 */
[----:B------:R-:W-:-:S02]  /*76b0*/  HADD2.F32 R15, -RZ, R43.H0_H0 ;  /* 0x2000002bff0f7230 */ /* 0x000fc40000004100 */
[----:B------:R-:W-:Y:S01]  /*76c0*/  FFMA.FTZ R45, R21, UR5, R18 ;  /* 0x00000005152d7c23 */ /* 0x000fe20008010012 */
[----:B------:R-:W-:Y:S01]  /*76d0*/  FMUL.FTZ R47, R16, UR12 ;  /* 0x0000000c102f7c20 */ /* 0x000fe20008410000 */
        /* <DEDUP_REMOVED lines=19> */
.L_x_773:
[----:B------:R-:W-:Y:S01]  /*7810*/  FFMA.FTZ R16, R47, UR5, R18 ;  /* 0x000000052f107c23 */ /* 0x000fe20008010012 */
[----:B------:R-:W-:Y:S01]  /*7820*/  BSSY.RECONVERGENT B0, `(.L_x_774) ;  /* 0x0000014000007945 */ /* 0x000fe20003800200 */
[----:B------:R-:W-:Y:S01]  /*7830*/  FFMA.FTZ R45, R12, R17, -R45 ;  /* 0x000000110c2d7223 */ /* 0x000fe2000001082d */
[----:B------:R-:W-:Y:S02]  /*7840*/  HADD2.F32 R43, -RZ, R43.H1_H1 ;  /* 0x3000002bff2b7230 */ /* 0x000fe40000004100 */
[----:B------:R-:W-:Y:S01]  /*7850*/  FADD.FTZ R21, R15, -UR9 ;  /* 0x800000090f157e21 */ /* 0x000fe20008010000 */
[----:B------:R-:W-:Y:S01]  /*7860*/  FFMA.FTZ R16, R13, R44, -R16 ;  /* 0x0000002c0d107223 */ /* 0x000fe20000010810 */
[----:B------:R-:W-:Y:S06]  /*7870*/  @P0 BRA `(.L_x_775) ;  /* 0x0000000000380947 */ /* 0x000fec0003800000 */
[----:B------:R-:W0:Y:S01]  /*7880*/  LDCU.64 UR16, c[0x0][0x3f8] ;  /* 0x00007f00ff1077ac */ /* 0x000e220008000a00 */
[----:B------:R-:W-:Y:S01]  /*7890*/  MOV R15, R67 ;  /* 0x00000043000f7202 */ /* 0x000fe20000000f00 */
[----:B------:R-:W-:Y:S01]  /*78a0*/  FMUL.FTZ R45, R45, UR12 ;  /* 0x0000000c2d2d7c20 */ /* 0x000fe20008410000 */
[----:B------:R-:W1:Y:S01]  /*78b0*/  LDCU.64 UR18, c[0x0][0x380] ;  /* 0x00007000ff1277ac */ /* 0x000e620008000a00 */
[----:B0-----:R-:W-:Y:S01]  /*78c0*/  IMAD R20, R14, UR16, RZ ;  /* 0x000000100e147c24 */ /* 0x001fe2000f8e02ff */
[----:B------:R-:W-:-:S05]  /*78d0*/  MOV R14, R64 ;  /* 0x00000040000e7202 */ /* 0x000fca0000000f00 */
        /* <DEDUP_REMOVED lines=8> */
.L_x_775:
[----:B------:R-:W-:Y:S05]  /*7960*/  BSYNC.RECONVERGENT B0 ;  /* 0x0000000000007941 */ /* 0x000fea0003800200 */
.L_x_774:
[----:B------:R-:W-:Y:S01]  /*7970*/  FMUL.FTZ R21, R21, UR12 ;  /* 0x0000000c15157c20 */ /* 0x000fe20008410000 */
[----:B------:R-:W-:Y:S01]  /*7980*/  FADD.FTZ R43, R43, -UR9 ;  /* 0x800000092b2b7e21 */ /* 0x000fe20008010000 */
[--C-:B0-----:R-:W-:Y:S02]  /*7990*/  HADD2.F32 R15, -RZ, R42.reuse.H0_H0 ;  /* 0x2000002aff0f7230 */ /* 0x101fe40000004100 */
        /* <DEDUP_REMOVED lines=22> */
.L_x_776:
        /* <DEDUP_REMOVED lines=21> */
.L_x_778:
[----:B------:R-:W-:Y:S05]  /*7c50*/  BSYNC.RECONVERGENT B0 ;  /* 0x0000000000007941 */ /* 0x000fea0003800200 */
.L_x_777:
[--C-:B0-----:R-:W-:Y:S01]  /*7c60*/  HADD2.F32 R15, -RZ, R41.reuse.H0_H0 ;  /* 0x20000029ff0f7230 */ /* 0x101fe20000004100 */
[----:B------:R-:W-:Y:S01]  /*7c70*/  ISETP.GE.U32.AND P0, PT, R21, UR14, PT ;  /* 0x0000000e15007c0c */ /* 0x000fe2000bf06070 */
[----:B------:R-:W-:Y:S01]  /*7c80*/  HADD2.F32 R41, -RZ, R41.H1_H1 ;  /* 0x30000029ff297230 */ /* 0x000fe20000004100 */
[----:B------:R-:W-:Y:S01]  /*7c90*/  ISETP.GE.U32.AND P1, PT, R20, UR14, PT ;  /* 0x0000000e14007c0c */ /* 0x000fe2000bf26070 */
[----:B------:R-:W-:Y:S02]  /*7ca0*/  HADD2.F32 R30, -RZ, R39.H0_H0 ;  /* 0x20000027ff1e7230 */ /* 0x000fe40000004100 */
[----:B------:R-:W-:Y:S01]  /*7cb0*/  FADD.FTZ R16, R15, -UR9 ;  /* 0x800000090f107e21 */ /* 0x000fe20008010000 */
[----:B------:R-:W-:Y:S01]  /*7cc0*/  SHF.R.S32.HI R14, RZ, 0x1f, R21 ;  /* 0x0000001fff0e7819 */ /* 0x000fe20000011415 */
[----:B------:R-:W-:Y:S01]  /*7cd0*/  FADD.FTZ R41, R41, -UR9 ;  /* 0x8000000929297e21 */ /* 0x000fe20008010000 */
[----:B------:R-:W-:Y:S01]  /*7ce0*/  SHF.R.S32.HI R2, RZ, 0x1f, R20 ;  /* 0x0000001fff027819 */ /* 0x000fe20000011414 */
[----:B------:R-:W-:Y:S01]  /*7cf0*/  FMUL.FTZ R17, R16, UR12 ;  /* 0x0000000c10117c20 */ /* 0x000fe20008410000 */
[--C-:B------:R-:W-:Y:S01]  /*7d00*/  HADD2.F32 R15, -RZ, R40.reuse.H0_H0 ;  /* 0x20000028ff0f7230 */ /* 0x100fe20000004100 */
[----:B------:R-:W-:Y:S01]  /*7d10*/  ISETP.GE.AND.EX P0, PT, R14, UR15, PT, P0 ;  /* 0x0000000f0e007c0c */ /* 0x000fe2000bf06300 */
[----:B------:R-:W-:Y:S01]  /*7d20*/  HADD2.F32 R40, -RZ, R40.H1_H1 ;  /* 0x30000028ff287230 */ /* 0x000fe20000004100 */
[----:B------:R-:W-:Y:S01]  /*7d30*/  ISETP.GE.AND.EX P1, PT, R2, UR15, PT, P1 ;  /* 0x0000000f02007c0c */ /* 0x000fe2000bf26310 */
[----:B------:R-:W-:Y:S01]  /*7d40*/  FFMA.FTZ R31, R17, UR5, R18 ;  /* 0x00000005111f7c23 */ /* 0x000fe20008010012 */
[----:B------:R-:W-:Y:S01]  /*7d50*/  FMUL.FTZ R41, R41, UR12 ;  /* 0x0000000c29297c20 */ /* 0x000fe20008410000 */
        /* <DEDUP_REMOVED lines=19> */
.L_x_779:
        /* <DEDUP_REMOVED lines=9> */
[----:B------:R-:W1:Y:S01]  /*7f20*/  LDCU.64 UR18, c[0x0][0x380] ;  /* 0x00007000ff1277ac */ /* 0x000e620008000a00 */
[----:B0-----:R-:W-:Y:S01]  /*7f30*/  IMAD R22, R14, UR16, RZ ;  /* 0x000000100e167c24 */ /* 0x001fe2000f8e02ff */
[----:B------:R-:W-:-:S03]  /*7f40*/  MOV R14, R64 ;  /* 0x00000040000e7202 */ /* 0x000fc60000000f00 */
[----:B------:R-:W-:Y:S02]  /*7f50*/  IMAD R17, R21, UR17, R22 ;  /* 0x0000001115117c24 */ /* 0x000fe4000f8e0216 */
[----:B------:R-:W-:Y:S01]  /*7f60*/  FMUL.FTZ R22, R31, UR12 ;  /* 0x0000000c1f167c20 */ /* 0x000fe20008410000 */
[----:B------:R-:W-:-:S04]  /*7f70*/  IMAD.WIDE.U32 R14, R21, UR16, R14 ;  /* 0x00000010150e7c25 */ /* 0x000fc8000f8e000e */
[----:B------:R-:W-:Y:S01]  /*7f80*/  FMUL.FTZ R21, R16, UR12 ;  /* 0x0000000c10157c20 */ /* 0x000fe20008410000 */
[C---:B-1----:R-:W-:Y:S02]  /*7f90*/  LEA R16, P0, R14.reuse, UR18, 0x1 ;  /* 0x000000120e107c11 */ /* 0x042fe4000f8008ff */
[----:B------:R-:W-:Y:S02]  /*7fa0*/  IADD3 R17, PT, PT, R15, R17, RZ ;  /* 0x000000110f117210 */ /* 0x000fe40007ffe0ff */
[----:B------:R-:W-:Y:S02]  /*7fb0*/  F2FP.F16.F32.PACK_AB R21, R21, R22 ;  /* 0x000000161515723e */ /* 0x000fe400000000ff */
[----:B------:R-:W-:-:S05]  /*7fc0*/  LEA.HI.X R17, R14, UR19, R17, 0x1, P0 ;  /* 0x000000130e117c11 */ /* 0x000fca00080f0c11 */
[----:B------:R0:W-:Y:S02]  /*7fd0*/  STG.E desc[UR10][R16.64], R21 ;  /* 0x0000001510007986 */ /* 0x0001e4000c10190a */
.L_x_781:
[----:B------:R-:W-:Y:S05]  /*7fe0*/  BSYNC.RECONVERGENT B0 ;  /* 0x0000000000007941 */ /* 0x000fea0003800200 */
.L_x_780:
        /* <DEDUP_REMOVED lines=25> */
.L_x_782:
        /* <DEDUP_REMOVED lines=13> */
[----:B------:R-:W-:Y:S01]  /*8250*/  FMUL.FTZ R2, R38, UR12 ;  /* 0x0000000c26027c20 */ /* 0x000fe20008410000 */
[----:B------:R-:W-:-:S04]  /*8260*/  IMAD.WIDE.U32 R14, R20, UR16, R14 ;  /* 0x00000010140e7c25 */ /* 0x000fc8000f8e000e */
[----:B------:R-:W-:Y:S01]  /*8270*/  IMAD R17, R20, UR17, R17 ;  /* 0x0000001114117c24 */ /* 0x000fe2000f8e0211 */
[----:B-1----:R-:W-:-:S04]  /*8280*/  LEA R16, P0, R14, UR18, 0x1 ;  /* 0x000000120e107c11 */ /* 0x002fc8000f8008ff */
[----:B------:R-:W-:Y:S02]  /*8290*/  IADD3 R17, PT, PT, R15, R17, RZ ;  /* 0x000000110f117210 */ /* 0x000fe40007ffe0ff */
[----:B------:R-:W-:Y:S02]  /*82a0*/  F2FP.F16.F32.PACK_AB R15, R2, R31 ;  /* 0x0000001f020f723e */ /* 0x000fe400000000ff */
[----:B------:R-:W-:-:S05]  /*82b0*/  LEA.HI.X R17, R14, UR19, R17, 0x1, P0 ;  /* 0x000000130e117c11 */ /* 0x000fca00080f0c11 */
[----:B------:R0:W-:Y:S02]  /*82c0*/  STG.E desc[UR10][R16.64], R15 ;  /* 0x0000000f10007986 */ /* 0x0001e4000c10190a */
.L_x_784:
[----:B------:R-:W-:Y:S05]  /*82d0*/  BSYNC.RECONVERGENT B0 ;  /* 0x0000000000007941 */ /* 0x000fea0003800200 */
.L_x_783:
[--C-:B------:R-:W-:Y:S01]  /*82e0*/  HADD2.F32 R14, -RZ, R37.reuse.H0_H0 ;  /* 0x20000025ff0e7230 */ /* 0x100fe20000004100 */
[----:B------:R-:W-:Y:S01]  /*82f0*/  ISETP.GE.U32.AND P0, PT, R22, UR14, PT ;  /* 0x0000000e16007c0c */ /* 0x000fe2000bf06070 */
[----:B------:R-:W-:Y:S01]  /*8300*/  HADD2.F32 R37, -RZ, R37.H1_H1 ;  /* 0x30000025ff257230 */ /* 0x000fe20000004100 */
[----:B------:R-:W-:Y:S01]  /*8310*/  ISETP.GE.U32.AND P1, PT, R21, UR14, PT ;  /* 0x0000000e15007c0c */ /* 0x000fe2000bf26070 */
[--C-:B0-----:R-:W-:Y:S02]  /*8320*/  HADD2.F32 R15, -RZ, R36.reuse.H0_H0 ;  /* 0x20000024ff0f7230 */ /* 0x101fe40000004100 */
        /* <DEDUP_REMOVED lines=30> */
.L_x_785:
        /* <DEDUP_REMOVED lines=21> */
.L_x_787:
[----:B------:R-:W-:Y:S05]  /*8660*/  BSYNC.RECONVERGENT B0 ;  /* 0x0000000000007941 */ /* 0x000fea0003800200 */
.L_x_786:
        /* <DEDUP_REMOVED lines=25> */
.L_x_788:
        /* <DEDUP_REMOVED lines=21> */
.L_x_790:
[----:B------:R-:W-:Y:S05]  /*8950*/  BSYNC.RECONVERGENT B0 ;  /* 0x0000000000007941 */ /* 0x000fea0003800200 */
.L_x_789:
        /* <DEDUP_REMOVED lines=35> */
.L_x_791:
[----:B------:R-:W-:Y:S01]  /*8b90*/  FFMA.FTZ R16, R33, UR5, R18 ;  /* 0x0000000521107c23 */ /* 0x000fe20008010012 */
[----:B------:R-:W-:Y:S01]  /*8ba0*/  BSSY.RECONVERGENT B0, `(.L_x_792) ;  /* 0x0000014000007945 */ /* 0x000fe20003800200 */
[----:B------:R-:W-:Y:S02]  /*8bb0*/  HADD2.F32 R23, -RZ, R3.H1_H1 ;  /* 0x30000003ff177230 */ /* 0x000fe40000004100 */
[----:B------:R-:W-:Y:S01]  /*8bc0*/  FFMA.FTZ R31, R12, R17, -R31 ;  /* 0x000000110c1f7223 */ /* 0x000fe2000001081f */
        /* <DEDUP_REMOVED lines=17> */
.L_x_793:
[----:B------:R-:W-:Y:S05]  /*8ce0*/  BSYNC.RECONVERGENT B0 ;  /* 0x0000000000007941 */ /* 0x000fea0003800200 */
.L_x_792:
        /* <DEDUP_REMOVED lines=25> */
.L_x_794:
        /* <DEDUP_REMOVED lines=21> */
.L_x_796:
[----:B------:R-:W-:Y:S05]  /*8fd0*/  BSYNC.RECONVERGENT B0 ;  /* 0x0000000000007941 */ /* 0x000fea0003800200 */
.L_x_795:
        /* <DEDUP_REMOVED lines=35> */
.L_x_797:
        /* <DEDUP_REMOVED lines=21> */
.L_x_799:
[----:B------:R-:W-:Y:S05]  /*9360*/  BSYNC.RECONVERGENT B0 ;  /* 0x0000000000007941 */ /* 0x000fea0003800200 */
.L_x_798:
        /* <DEDUP_REMOVED lines=25> */
.L_x_800:
        /* <DEDUP_REMOVED lines=21> */
.L_x_802:
[----:B------:R-:W-:Y:S05]  /*9650*/  BSYNC.RECONVERGENT B0 ;  /* 0x0000000000007941 */ /* 0x000fea0003800200 */
.L_x_801:
        /* <DEDUP_REMOVED lines=35> */
.L_x_803:
        /* <DEDUP_REMOVED lines=21> */
.L_x_805:
[----:B------:R-:W-:Y:S05]  /*99e0*/  BSYNC.RECONVERGENT B0 ;  /* 0x0000000000007941 */ /* 0x000fea0003800200 */
.L_x_804:
        /* <DEDUP_REMOVED lines=25> */
.L_x_806:
[----:B------:R-:W-:Y:S01]  /*9b80*/  FFMA.FTZ R8, R53, UR5, R18 ;  /* 0x0000000535087c23 */ /* 0x000fe20008010012 */
[----:B------:R-:W-:Y:S01]  /*9b90*/  BSSY.RECONVERGENT B0, `(.L_x_807) ;  /* 0x0000014000007945 */ /* 0x000fe20003800200 */
[--C-:B------:R-:W-:Y:S02]  /*9ba0*/  HADD2.F32 R9, -RZ, R56.reuse.H0_H0 ;  /* 0x20000038ff097230 */ /* 0x100fe40000004100 */
[----:B------:R-:W-:Y:S01]  /*9bb0*/  FFMA.FTZ R21, R12, R3, -R21 ;  /* 0x000000030c157223 */ /* 0x000fe20000010815 */
[----:B------:R-:W-:Y:S02]  /*9bc0*/  HADD2.F32 R56, -RZ, R56.H1_H1 ;  /* 0x30000038ff387230 */ /* 0x000fe40000004100 */
[----:B------:R-:W-:Y:S01]  /*9bd0*/  FFMA.FTZ R8, R13, R6, -R8 ;  /* 0x000000060d087223 */ /* 0x000fe20000010808 */
[----:B------:R-:W-:Y:S06]  /*9be0*/  @P1 BRA `(.L_x_808) ;  /* 0x0000000000381947 */ /* 0x000fec0003800000 */
[----:B------:R-:W0:Y:S01]  /*9bf0*/  LDCU.64 UR16, c[0x0][0x3f8] ;  /* 0x00007f00ff1077ac */ /* 0x000e220008000a00 */
[----:B------:R-:W-:Y:S01]  /*9c00*/  MOV R3, R67 ;  /* 0x0000004300037202 */ /* 0x000fe20000000f00 */
[----:B------:R-:W1:Y:S01]  /*9c10*/  LDCU.64 UR18, c[0x0][0x380] ;  /* 0x00007000ff1277ac */ /* 0x000e620008000a00 */
[----:B0-----:R-:W-:Y:S01]  /*9c20*/  IMAD R5, R2, UR16, RZ ;  /* 0x0000001002057c24 */ /* 0x001fe2000f8e02ff */
[----:B------:R-:W-:-:S05]  /*9c30*/  MOV R2, R64 ;  /* 0x0000004000027202 */ /* 0x000fca0000000f00 */
[----:B------:R-:W-:-:S04]  /*9c40*/  IMAD.WIDE.U32 R6, R4, UR16, R2 ;  /* 0x0000001004067c25 */ /* 0x000fc8000f8e0002 */
[----:B------:R-:W-:Y:S02]  /*9c50*/  IMAD R3, R4, UR17, R5 ;  /* 0x0000001104037c24 */ /* 0x000fe4000f8e0205 */
[----:B------:R-:W-:Y:S01]  /*9c60*/  FMUL.FTZ R5, R21, UR12 ;  /* 0x0000000c15057c20 */ /* 0x000fe20008410000 */
[----:B------:R-:W-:Y:S01]  /*9c70*/  FMUL.FTZ R4, R8, UR12 ;  /* 0x0000000c08047c20 */ /* 0x000fe20008410000 */
[----:B-1----:R-:W-:Y:S02]  /*9c80*/  LEA R2, P0, R6, UR18, 0x1 ;  /* 0x0000001206027c11 */ /* 0x002fe4000f8008ff */
[----:B------:R-:W-:Y:S02]  /*9c90*/  IADD3 R3, PT, PT, R7, R3, RZ ;  /* 0x0000000307037210 */ /* 0x000fe40007ffe0ff */
[----:B------:R-:W-:Y:S02]  /*9ca0*/  F2FP.F16.F32.PACK_AB R5, R4, R5 ;  /* 0x000000050405723e */ /* 0x000fe400000000ff */
[----:B------:R-:W-:-:S05]  /*9cb0*/  LEA.HI.X R3, R6, UR19, R3, 0x1, P0 ;  /* 0x0000001306037c11 */ /* 0x000fca00080f0c03 */
[----:B------:R0:W-:Y:S02]  /*9cc0*/  STG.E desc[UR10][R2.64], R5 ;  /* 0x0000000502007986 */ /* 0x0001e4000c10190a */
.L_x_808:
[----:B------:R-:W-:Y:S05]  /*9cd0*/  BSYNC.RECONVERGENT B0 ;  /* 0x0000000000007941 */ /* 0x000fea0003800200 */
.L_x_807:
[----:B------:R-:W-:Y:S01]  /*9ce0*/  IADD3 R25, PT, PT, R19, 0x1c0, RZ ;  /* 0x000001c013197810 */ /* 0x000fe20007ffe0ff */
[----:B------:R-:W-:Y:S01]  /*9cf0*/  FADD.FTZ R9, R9, -UR9 ;  /* 0x8000000909097e21 */ /* 0x000fe20008010000 */
[----:B------:R-:W-:Y:S01]  /*9d00*/  FADD.FTZ R56, R56, -UR9 ;  /* 0x8000000938387e21 */ /* 0x000fe20008010000 */
[----:B------:R-:W-:Y:S01]  /*9d10*/  HADD2.F32 R22, -RZ, R59.H0_H0 ;  /* 0x2000003bff167230 */ /* 0x000fe20000004100 */
[----:B------:R-:W-:Y:S01]  /*9d20*/  ISETP.GE.U32.AND P0, PT, R25, UR14, PT ;  /* 0x0000000e19007c0c */ /* 0x000fe2000bf06070 */
[--C-:B0-----:R-:W-:Y:S02]  /*9d30*/  HADD2.F32 R3, -RZ, R57.reuse.H0_H0 ;  /* 0x20000039ff037230 */ /* 0x101fe40000004100 */
[----:B------:R-:W-:Y:S01]  /*9d40*/  FMUL.FTZ R21, R9, UR12 ;  /* 0x0000000c09157c20 */ /* 0x000fe20008410000 */
[----:B------:R-:W-:Y:S01]  /*9d50*/  HADD2.F32 R2, -RZ, R57.H1_H1 ;  /* 0x30000039ff027230 */ /* 0x000fe20000004100 */
[----:B------:R-:W-:Y:S01]  /*9d60*/  IADD3 R19, PT, PT, R19, 0x1e0, RZ ;  /* 0x000001e013137810 */ /* 0x000fe20007ffe0ff */
[----:B------:R-:W-:Y:S01]  /*9d70*/  HADD2.F32 R59, -RZ, R59.H1_H1 ;  /* 0x3000003bff3b7230 */ /* 0x000fe20000004100 */
[----:B------:R-:W-:Y:S01]  /*9d80*/  SHF.R.S32.HI R20, RZ, 0x1f, R25 ;  /* 0x0000001fff147819 */ /* 0x000fe20000011419 */
        /* <DEDUP_REMOVED lines=20> */
.L_x_809:
[----:B------:R-:W-:Y:S01]  /*9ed0*/  ISETP.GE.AND.EX P0, PT, R20, UR15, PT, P0 ;  /* 0x0000000f14007c0c */ /* 0x000fe2000bf06300 */
[--C-:B------:R-:W-:Y:S01]  /*9ee0*/  FFMA.FTZ R5, R21, UR5, R18.reuse ;  /* 0x0000000515057c23 */ /* 0x100fe20008010012 */
[----:B------:R-:W-:Y:S01]  /*9ef0*/  FADD.FTZ R22, R22, -UR9 ;  /* 0x8000000916167e21 */ /* 0x000fe20008010000 */
[----:B------:R-:W-:Y:S01]  /*9f00*/  FADD.FTZ R59, R59, -UR9 ;  /* 0x800000093b3b7e21 */ /* 0x000fe20008010000 */
[----:B------:R-:W-:Y:S01]  /*9f10*/  FFMA.FTZ R4, R23, UR5, R18 ;  /* 0x0000000517047c23 */ /* 0x000fe20008010012 */
[----:B------:R-:W-:Y:S01]  /*9f20*/  BSSY.RECONVERGENT B0, `(.L_x_810) ;  /* 0x0000015000007945 */ /* 0x000fe20003800200 */
[----:B------:R-:W-:Y:S01]  /*9f30*/  ISETP.GE.U32.AND P1, PT, R19, UR14, PT ;  /* 0x0000000e13007c0c */ /* 0x000fe2000bf26070 */
[----:B------:R-:W-:Y:S01]  /*9f40*/  FFMA.FTZ R6, R12, R3, -R5 ;  /* 0x000000030c067223 */ /* 0x000fe20000010805 */
[----:B------:R-:W-:Y:S01]  /*9f50*/  FMUL.FTZ R9, R22, UR12 ;  /* 0x0000000c16097c20 */ /* 0x000fe20008410000 */
[----:B------:R-:W-:Y:S01]  /*9f60*/  FMUL.FTZ R59, R59, UR12 ;  /* 0x0000000c3b3b7c20 */ /* 0x000fe20008410000 */
[----:B------:R-:W-:-:S03]  /*9f70*/  FFMA.FTZ R8, R13, R2, -R4 ;  /* 0x000000020d087223 */ /* 0x000fc60000010804 */
        /* <DEDUP_REMOVED lines=15> */
.L_x_811:
[----:B------:R-:W-:Y:S05]  /*a070*/  BSYNC.RECONVERGENT B0 ;  /* 0x0000000000007941 */ /* 0x000fea0003800200 */
.L_x_810:
[--C-:B0-----:R-:W-:Y:S02]  /*a080*/  HADD2.F32 R3, -RZ, R58.reuse.H0_H0 ;  /* 0x2000003aff037230 */ /* 0x101fe40000004100 */
[--C-:B------:R-:W-:Y:S01]  /*a090*/  FFMA.FTZ R15, R9, UR5, R18.reuse ;  /* 0x00000005090f7c23 */ /* 0x100fe20008010012 */
[----:B------:R-:W-:Y:S01]  /*a0a0*/  FFMA.FTZ R18, R59, UR5, R18 ;  /* 0x000000053b127c23 */ /* 0x000fe20008010012 */
[----:B------:R-:W-:Y:S01]  /*a0b0*/  SHF.R.S32.HI R14, RZ, 0x1f, R19 ;  /* 0x0000001fff0e7819 */ /* 0x000fe20000011413 */
        /* <DEDUP_REMOVED lines=20> */
.L_x_812:
        /* <DEDUP_REMOVED lines=18> */
.L_x_814:
[----:B------:R-:W-:Y:S05]  /*a320*/  BSYNC.RECONVERGENT B0 ;  /* 0x0000000000007941 */ /* 0x000fea0003800200 */
.L_x_813:
[----:B------:R-:W1:Y:S01]  /*a330*/  LDCU UR5, c[0x0][0x410] ;  /* 0x00008200ff0577ac */ /* 0x000e620008000800 */
[----:B------:R-:W1:Y:S01]  /*a340*/  LDCU UR8, c[0x0][0x3e0] ;  /* 0x00007c00ff0877ac */ /* 0x000e620008000800 */
[----:B------:R-:W-:Y:S02]  /*a350*/  UIADD3 UR6, UPT, UPT, UR7, UR6, URZ ;  /* 0x0000000607067290 */ /* 0x000fe4000fffe0ff */
[----:B------:R-:W-:Y:S02]  /*a360*/  UIADD3 UR4, UPT, UPT, UR4, 0x1, URZ ;  /* 0x0000000104047890 */ /* 0x000fe4000fffe0ff */
[----:B-1----:R-:W-:-:S04]  /*a370*/  UIMAD UR5, UR5, UR8, URZ ;  /* 0x00000008050572a4 */ /* 0x002fc8000f8e02ff */
[----:B------:R-:W-:-:S09]  /*a380*/  UISETP.GE.AND UP0, UPT, UR6, UR5, UPT ;  /* 0x000000050600728c */ /* 0x000fd2000bf06270 */
[----:B------:R-:W-:Y:S05]  /*a390*/  BRA.U !UP0, `(.L_x_815) ;  /* 0xffffff5d086c7547 */ /* 0x000fea000b83ffff */
.L_x_748:
[----:B------:R-:W1:Y:S01]  /*a3a0*/  S2R R9, SR_TID.X ;  /* 0x0000000000097919 */ /* 0x000e620000002100 */
[----:B------:R-:W2:Y:S01]  /*a3b0*/  LDC R4, c[0x0][0x370] ;  /* 0x0000dc00ff047b82 */ /* 0x000ea20000000800 */
[----:B------:R-:W-:Y:S07]  /*a3c0*/  BSSY.RECONVERGENT B0, `(.L_x_816) ;  /* 0x000000e000007945 */ /* 0x000fee0003800200 */
[----:B------:R-:W3:Y:S08]  /*a3d0*/  LDC R7, c[0x0][0x374] ;  /* 0x0000dd00ff077b82 */ /* 0x000ef00000000800 */
[----:B0-----:R-:W0:Y:S01]  /*a3e0*/  LDC.64 R2, c[0x0][0x3c8] ;  /* 0x0000f200ff027b82 */ /* 0x001e220000000a00 */
[----:B--2---:R-:W-:-:S02]  /*a3f0*/  ISETP.NE.AND P0, PT, R4, 0x1, PT ;  /* 0x000000010400780c */ /* 0x004fc40003f05270 */
[----:B-1----:R-:W-:Y:S02]  /*a400*/  ISETP.NE.AND P1, PT, R9, RZ, PT ;  /* 0x000000ff0900720c */ /* 0x002fe40003f25270 */
        /* <DEDUP_REMOVED lines=9> */
.L_x_817:
[----:B------:R-:W-:Y:S05]  /*a4a0*/  BSYNC.RECONVERGENT B0 ;  /* 0x0000000000007941 */ /* 0x000fea0003800200 */
.L_x_816:
        /* <DEDUP_REMOVED lines=11> */
.L_x_819:
[----:B------:R-:W2:Y:S04]  /*a560*/  LDG.E.STRONG.GPU R5, desc[UR10][R2.64] ;  /* 0x0000000a02057981 */ /* 0x000ea8000c1ef900 */
[----:B--2---:R-:W-:Y:S01]  /*a570*/  CCTL.IVALL ;  /* 0x00000000ff00798f */ /* 0x004fe20002000000 */
[----:B------:R-:W-:Y:S05]  /*a580*/  YIELD ;  /* 0x0000000000007946 */ /* 0x000fea0003800000 */
[----:B------:R-:W-:-:S13]  /*a590*/  ISETP.NE.AND P0, PT, R5, R0, PT ;  /* 0x000000000500720c */ /* 0x000fda0003f05270 */
[----:B------:R-:W-:Y:S05]  /*a5a0*/  @P0 BRA `(.L_x_819) ;  /* 0xfffffffc00ec0947 */ /* 0x000fea000383ffff */
.L_x_818:
        /* <DEDUP_REMOVED lines=75> */
.L_x_822:
        /* <DEDUP_REMOVED lines=29> */
.L_x_821:
[----:B------:R-:W-:Y:S05]  /*ac30*/  BSYNC.RECONVERGENT B0 ;  /* 0x0000000000007941 */ /* 0x000fea0003800200 */
.L_x_820:
        /* <DEDUP_REMOVED lines=10> */
.L_x_823:
        /* <DEDUP_REMOVED lines=82> */
.L_x_824:
        /* <DEDUP_REMOVED lines=16> */
.L_x_3419:


//--------------------- .text._Z35group_norm_nhwc_bwd_one_pass_kernelI11Fp16IOBf16WLi64ELi28ELi448EEv26Group_norm_nhwc_bwd_params --------------------------
	.section	.text._Z35group_norm_nhwc_bwd_one_pass_kernelI11Fp16IOBf16WLi64ELi28ELi448EEv26Group_norm_nhwc_bwd_params,"ax",@progbits
	.align	128
        .global         _Z35group_norm_nhwc_bwd_one_pass_kernelI11Fp16IOBf16WLi64ELi28ELi448EEv26Group_norm_nhwc_bwd_params
        .type           _Z35group_norm_nhwc_bwd_one_pass_kernelI11Fp16IOBf16WLi64ELi28ELi448EEv26Group_norm_nhwc_bwd_params,@function
        .size           _Z35group_norm_nhwc_bwd_one_pass_kernelI11Fp16IOBf16WLi64ELi28ELi448EEv26Group_norm_nhwc_bwd_params,(.L_x_3420 - _Z35group_norm_nhwc_bwd_one_pass_kernelI11Fp16IOBf16WLi64ELi28ELi448EEv26Group_norm_nhwc_bwd_params)
        .other          _Z35group_norm_nhwc_bwd_one_pass_kernelI11Fp16IOBf16WLi64ELi28ELi448EEv26Group_norm_nhwc_bwd_params,@"STO_CUDA_ENTRY STV_DEFAULT"
_Z35group_norm_nhwc_bwd_one_pass_kernelI11Fp16IOBf16WLi64ELi28ELi448EEv26Group_norm_nhwc_bwd_params:
.text._Z35group_norm_nhwc_bwd_one_pass_kernelI11Fp16IOBf16WLi64ELi28ELi448EEv26Group_norm_nhwc_bwd_params:
        /* <DEDUP_REMOVED lines=52> */
.L_x_850:
[----:B0-----:R-:W0:Y:S01]  /*0340*/  LDC R10, c[0x0][0x410] ;  /* 0x00010400ff0a7b82 */ /* 0x001e220000000800 */
[----:B------:R-:W1:Y:S01]  /*0350*/  LDCU.64 UR6, c[0x0][0x3b8] ;  /* 0x00007700ff0677ac */ /* 0x000e620008000a00 */
[----:B------:R-:W-:Y:S01]  /*0360*/  ISETP.LE.AND P2, PT, RZ, UR17, PT ;  /* 0x00000011ff007c0c */ /* 0x000fe2000bf43270 */
[----:B------:R-:W2:Y:S05]  /*0370*/  LDCU.128 UR20, c[0x0][0x400] ;  /* 0x00008000ff1477ac */ /* 0x000eaa0008000c00 */
[----:B------:R-:W3:Y:S01]  /*0380*/  LDC.64 R18, c[0x0][0x3a8] ;  /* 0x0000ea00ff127b82 */ /* 0x000ee20000000a00 */
[----:B-1----:R-:W-:Y:S01]  /*0390*/  UIMAD.WIDE UR6, UR17, 0x8, UR6 ;  /* 0x00000008110678a5 */ /* 0x002fe2000f8e0206 */
[----:B--2---:R-:W-:-:S02]  /*03a0*/  ISETP.GE.U32.AND P0, PT, R31, UR20, PT ;  /* 0x000000141f007c0c */ /* 0x004fc4000bf06070 */
[----:B0-----:R-:W-:-:S03]  /*03b0*/  IABS R11, R10 ;  /* 0x0000000a000b7213 */ /* 0x001fc60000000000 */
[----:B------:R-:W-:Y:S01]  /*03c0*/  MOV R8, UR6 ;  /* 0x0000000600087c02 */ /* 0x000fe20008000f00 */
[----:B------:R-:W0:Y:S01]  /*03d0*/  I2F.RP R2, R11 ;  /* 0x0000000b00027306 */ /* 0x000e220000209400 */
[----:B------:R-:W-:-:S13]  /*03e0*/  ISETP.GE.AND.EX P0, PT, R3, UR21, PT, P0 ;  /* 0x0000001503007c0c */ /* 0x000fda000bf06300 */
[----:B------:R-:W1:Y:S01]  /*03f0*/  @!P0 LDC.64 R14, c[0x0][0x3a0] ;  /* 0x0000e800ff0e8b82 */ /* 0x000e620000000a00 */
[----:B0-----:R-:W0:Y:S02]  /*0400*/  MUFU.RCP R2, R2 ;  /* 0x0000000200027308 */ /* 0x001e240000001000 */
[----:B0-----:R-:W-:-:S06]  /*0410*/  IADD3 R6, PT, PT, R2, 0xffffffe, RZ ;  /* 0x0ffffffe02067810 */ /* 0x001fcc0007ffe0ff */
[----:B------:R0:W2:Y:S02]  /*0420*/  F2I.FTZ.U32.TRUNC.NTZ R7, R6 ;  /* 0x0000000600077305 */ /* 0x0000a4000021f000 */
[----:B0-----:R-:W-:Y:S01]  /*0430*/  HFMA2 R6, -RZ, RZ, 0, 0 ;  /* 0x00000000ff067431 */ /* 0x001fe200000001ff */
[----:B--2---:R-:W-:-:S05]  /*0440*/  IADD3 R4, PT, PT, RZ, -R7, RZ ;  /* 0x80000007ff047210 */ /* 0x004fca0007ffe0ff */
[----:B------:R-:W-:Y:S01]  /*0450*/  IMAD R9, R4, R11, RZ ;  /* 0x0000000b04097224 */ /* 0x000fe200078e02ff */
[----:B------:R-:W-:-:S03]  /*0460*/  IABS R4, UR17 ;  /* 0x0000001100047c13 */ /* 0x000fc60008000000 */
[----:B------:R-:W-:Y:S01]  /*0470*/  IMAD.HI.U32 R7, R7, R9, R6 ;  /* 0x0000000907077227 */ /* 0x000fe200078e0006 */
[----:B------:R-:W-:-:S05]  /*0480*/  MOV R9, UR7 ;  /* 0x0000000700097c02 */ /* 0x000fca0008000f00 */
[----:B------:R-:W-:Y:S01]  /*0490*/  IMAD.HI.U32 R7, R7, R4, RZ ;  /* 0x0000000407077227 */ /* 0x000fe200078e00ff */
[----:B------:R-:W2:Y:S04]  /*04a0*/  LDG.E.64 R8, desc[UR26][R8.64] ;  /* 0x0000001a08087981 */ /* 0x000ea8000c1e1b00 */
[----:B------:R-:W-:-:S05]  /*04b0*/  IADD3 R2, PT, PT, -R7, RZ, RZ ;  /* 0x000000ff07027210 */ /* 0x000fca0007ffe1ff */
[----:B------:R-:W-:Y:S01]  /*04c0*/  IMAD R2, R11, R2, R4 ;  /* 0x000000020b027224 */ /* 0x000fe200078e0204 */
[----:B------:R-:W-:-:S04]  /*04d0*/  LOP3.LUT R4, R10, UR17, RZ, 0x3c, !PT ;  /* 0x000000110a047c12 */ /* 0x000fc8000f8e3cff */
        /* <DEDUP_REMOVED lines=8> */
[----:B------:R-:W-:-:S03]  /*0560*/  ISETP.NE.AND P4, PT, R10, RZ, PT ;  /* 0x000000ff0a00720c */ /* 0x000fc60003f85270 */
[----:B------:R-:W-:Y:S02]  /*0570*/  @P1 IADD3 R7, PT, PT, R7, 0x1, RZ ;  /* 0x0000000107071810 */ /* 0x000fe40007ffe0ff */
[----:B------:R-:W-:Y:S02]  /*0580*/  LOP3.LUT R11, RZ, R10, RZ, 0x33, !PT ;  /* 0x0000000aff0b7212 */ /* 0x000fe400078e33ff */
[----:B------:R-:W-:Y:S02]  /*0590*/  @!P2 IADD3 R2, PT, PT, -R2, RZ, RZ ;  /* 0x000000ff0202a210 */ /* 0x000fe40007ffe1ff */
[----:B------:R-:W-:Y:S02]  /*05a0*/  ISETP.GE.U32.AND P1, PT, R28, UR20, PT ;  /* 0x000000141c007c0c */ /* 0x000fe4000bf26070 */
[----:B------:R-:W-:Y:S02]  /*05b0*/  MOV R4, R7 ;  /* 0x0000000700047202 */ /* 0x000fe40000000f00 */
[----:B------:R-:W0:Y:S01]  /*05c0*/  @!P0 LDC.64 R6, c[0x0][0x3f8] ;  /* 0x0000fe00ff068b82 */ /* 0x000e220000000a00 */
[----:B------:R-:W-:-:S02]  /*05d0*/  SEL R32, R11, R2, !P4 ;  /* 0x000000020b207207 */ /* 0x000fc40006000000 */
[----:B------:R-:W-:Y:S02]  /*05e0*/  ISETP.GE.AND.EX P1, PT, R5, UR21, PT, P1 ;  /* 0x0000001505007c0c */ /* 0x000fe4000bf26310 */
[----:B------:R-:W-:Y:S01]  /*05f0*/  @!P3 IADD3 R4, PT, PT, -R4, RZ, RZ ;  /* 0x000000ff0404b210 */ /* 0x000fe20007ffe1ff */
[----:B------:R-:W-:-:S03]  /*0600*/  IMAD R33, R32, 0x1c, RZ ;  /* 0x0000001c20217824 */ /* 0x000fc600078e02ff */
[----:B------:R-:W-:Y:S02]  /*0610*/  SEL R11, R11, R4, !P4 ;  /* 0x000000040b0b7207 */ /* 0x000fe40006000000 */
[C---:B------:R-:W-:Y:S02]  /*0620*/  IADD3 R34, P2, PT, R33.reuse, R0, RZ ;  /* 0x0000000021227210 */ /* 0x040fe40007f5e0ff */
[----:B------:R-:W-:Y:S02]  /*0630*/  SHF.R.S32.HI R2, RZ, 0x1f, R11 ;  /* 0x0000001fff027819 */ /* 0x000fe4000001140b */
[----:B------:R-:W-:Y:S01]  /*0640*/  LEA.HI.X.SX32 R35, R33, RZ, 0x1, P2 ;  /* 0x000000ff21237211 */ /* 0x000fe200010f0eff */
[----:B------:R-:W4:Y:S02]  /*0650*/  @!P1 LDC.64 R22, c[0x0][0x3f8] ;  /* 0x0000fe00ff169b82 */ /* 0x000f240000000a00 */
[----:B------:R-:W-:Y:S02]  /*0660*/  IMAD R2, R2, UR22, RZ ;  /* 0x0000001602027c24 */ /* 0x000fe4000f8e02ff */
[----:B------:R-:W-:-:S04]  /*0670*/  IMAD.WIDE.U32 R34, R11, UR22, R34 ;  /* 0x000000160b227c25 */ /* 0x000fc8000f8e0022 */
[----:B------:R-:W-:Y:S01]  /*0680*/  IMAD R37, R11, UR23, R2 ;  /* 0x000000170b257c24 */ /* 0x000fe2000f8e0202 */
[----:B------:R-:W-:Y:S01]  /*0690*/  @!P0 MOV R36, R34 ;  /* 0x0000002200248202 */ /* 0x000fe20000000f00 */
[-C--:B0-----:R-:W-:Y:S01]  /*06a0*/  @!P0 IMAD R2, R3, R6.reuse, RZ ;  /* 0x0000000603028224 */ /* 0x081fe200078e02ff */
[----:B------:R-:W0:Y:S02]  /*06b0*/  @!P1 LDC.64 R12, c[0x0][0x398] ;  /* 0x0000e600ff0c9b82 */ /* 0x000e240000000a00 */
[----:B------:R-:W-:Y:S01]  /*06c0*/  IADD3 R37, PT, PT, R35, R37, RZ ;  /* 0x0000002523257210 */ /* 0x000fe20007ffe0ff */
[C---:B------:R-:W-:Y:S01]  /*06d0*/  @!P0 IMAD R11, R31.reuse, R7, R2 ;  /* 0x000000071f0b8224 */ /* 0x040fe200078e0202 */
[----:B------:R-:W-:Y:S01]  /*06e0*/  ISETP.NE.AND P2, PT, RZ, UR30, PT ;  /* 0x0000001eff007c0c */ /* 0x000fe2000bf45270 */
[----:B------:R-:W-:-:S05]  /*06f0*/  @!P0 IMAD.WIDE.U32 R6, R31, R6, R36 ;  /* 0x000000061f068225 */ /* 0x000fca00078e0024 */
[----:B------:R-:W-:Y:S01]  /*0700*/  @!P0 IADD3 R7, PT, PT, R7, R11, RZ ;  /* 0x0000000b07078210 */ /* 0x000fe20007ffe0ff */
[----:B----4-:R-:W-:Y:S01]  /*0710*/  @!P1 IMAD R4, R5, R22, RZ ;  /* 0x0000001605049224 */ /* 0x010fe200078e02ff */
[C---:B------:R-:W-:Y:S01]  /*0720*/  @!P0 SHF.L.U32 R25, R6.reuse, 0x1, RZ ;  /* 0x0000000106198819 */ /* 0x040fe200000006ff */
[----:B------:R-:W4:Y:S01]  /*0730*/  @!P1 LDC.64 R10, c[0x0][0x3a0] ;  /* 0x0000e800ff0a9b82 */ /* 0x000f220000000a00 */
[----:B------:R-:W-:Y:S02]  /*0740*/  @!P0 SHF.L.U64.HI R2, R6, 0x1, R7 ;  /* 0x0000000106028819 */ /* 0x000fe40000010207 */
[----:B------:R-:W-:Y:S02]  /*0750*/  @!P1 MOV R6, R34 ;  /* 0x0000002200069202 */ /* 0x000fe40000000f00 */
[----:B------:R-:W-:Y:S01]  /*0760*/  @!P1 MOV R7, R37 ;  /* 0x0000002500079202 */ /* 0x000fe20000000f00 */
[C---:B------:R-:W-:Y:S02]  /*0770*/  @!P1 IMAD R4, R28.reuse, R23, R4 ;  /* 0x000000171c049224 */ /* 0x040fe400078e0204 */
[----:B------:R-:W0:Y:S01]  /*0780*/  @P2 LDC.64 R16, c[0x0][0x3b0] ;  /* 0x0000ec00ff102b82 */ /* 0x000e220000000a00 */
[----:B------:R-:W-:-:S07]  /*0790*/  @!P1 IMAD.WIDE.U32 R22, R28, R22, R6 ;  /* 0x000000161c169225 */ /* 0x000fce00078e0006 */
[----:B------:R-:W0:Y:S01]  /*07a0*/  @!P0 LDC.64 R6, c[0x0][0x398] ;  /* 0x0000e600ff068b82 */ /* 0x000e220000000a00 */
[----:B-1----:R-:W-:Y:S02]  /*07b0*/  @!P0 IADD3 R14, P3, PT, R25, R14, RZ ;  /* 0x0000000e190e8210 */ /* 0x002fe40007f7e0ff */
[----:B------:R-:W-:Y:S02]  /*07c0*/  CS2R R26, SRZ ;  /* 0x00000000001a7805 */ /* 0x000fe4000001ff00 */
[----:B------:R-:W-:Y:S02]  /*07d0*/  @!P1 IADD3 R23, PT, PT, R23, R4, RZ ;  /* 0x0000000417179210 */ /* 0x000fe40007ffe0ff */
[----:B------:R-:W-:Y:S02]  /*07e0*/  @!P0 IADD3.X R15, PT, PT, R2, R15, RZ, P3, !PT ;  /* 0x0000000f020f8210 */ /* 0x000fe40001ffe4ff */
[----:B------:R-:W-:Y:S02]  /*07f0*/  IADD3 R33, PT, PT, R33, R0, RZ ;  /* 0x0000000021217210 */ /* 0x000fe40007ffe0ff */
[C---:B------:R-:W-:Y:S01]  /*0800*/  @!P1 SHF.L.U64.HI R4, R22.reuse, 0x1, R23 ;  /* 0x0000000116049819 */ /* 0x040fe20000010217 */
[----:B------:R1:W5:Y:S01]  /*0810*/  @!P0 LDG.E R27, desc[UR26][R14.64] ;  /* 0x0000001a0e1b8981 */ /* 0x000362000c1e1900 */
[----:B------:R-:W-:Y:S01]  /*0820*/  @!P1 SHF.L.U32 R23, R22, 0x1, RZ ;  /* 0x0000000116179819 */ /* 0x000fe200000006ff */
[----:B---3--:R-:W-:-:S03]  /*0830*/  IMAD.WIDE R18, R33, 0x2, R18 ;  /* 0x0000000221127825 */ /* 0x008fc600078e0212 */
[----:B----4-:R-:W-:Y:S01]  /*0840*/  @!P1 IADD3 R10, P4, PT, R23, R10, RZ ;  /* 0x0000000a170a9210 */ /* 0x010fe20007f9e0ff */
[----:B0-----:R-:W-:-:S03]  /*0850*/  @P2 IMAD.WIDE R16, R33, 0x2, R16 ;  /* 0x0000000221102825 */ /* 0x001fc600078e0210 */
[----:B------:R-:W-:Y:S02]  /*0860*/  @!P1 IADD3.X R11, PT, PT, R4, R11, RZ, P4, !PT ;  /* 0x0000000b040b9210 */ /* 0x000fe400027fe4ff */
[----:B-1----:R-:W-:Y:S02]  /*0870*/  @!P0 IADD3 R14, P3, PT, R25, R6, RZ ;  /* 0x00000006190e8210 */ /* 0x002fe40007f7e0ff */
[----:B------:R-:W-:Y:S02]  /*0880*/  @!P1 IADD3 R6, P5, PT, R23, R12, RZ ;  /* 0x0000000c17069210 */ /* 0x000fe40007fbe0ff */
[----:B------:R-:W-:Y:S01]  /*0890*/  @!P0 IADD3.X R15, PT, PT, R2, R7, RZ, P3, !PT ;  /* 0x00000007020f8210 */ /* 0x000fe20001ffe4ff */
[----:B------:R-:W3:Y:S01]  /*08a0*/  LDG.E.U16 R12, desc[UR26][R18.64+0x2] ;  /* 0x0000021a120c7981 */ /* 0x000ee2000c1e1500 */
[----:B------:R-:W-:-:S03]  /*08b0*/  @!P1 IADD3.X R7, PT, PT, R4, R13, RZ, P5, !PT ;  /* 0x0000000d04079210 */ /* 0x000fc60002ffe4ff */
[----:B------:R-:W4:Y:S04]  /*08c0*/  @P2 LDG.E.U16 R2, desc[UR26][R16.64+0x2] ;  /* 0x0000021a10022981 */ /* 0x000f28000c1e1500 */
[----:B------:R-:W3:Y:S04]  /*08d0*/  LDG.E.U16 R4, desc[UR26][R18.64] ;  /* 0x0000001a12047981 */ /* 0x000ee8000c1e1500 */
[----:B------:R-:W3:Y:S04]  /*08e0*/  @P2 LDG.E.U16 R13, desc[UR26][R16.64] ;  /* 0x0000001a100d2981 */ /* 0x000ee8000c1e1500 */
[----:B------:R0:W5:Y:S01]  /*08f0*/  @!P0 LDG.E R26, desc[UR26][R14.64] ;  /* 0x0000001a0e1a8981 */ /* 0x000162000c1e1900 */
[----:B------:R-:W-:-:S02]  /*0900*/  CS2R R24, SRZ ;  /* 0x0000000000187805 */ /* 0x000fc4000001ff00 */
[----:B------:R-:W-:-:S04]  /*0910*/  CS2R R22, SRZ ;  /* 0x0000000000167805 */ /* 0x000fc8000001ff00 */
        /* <DEDUP_REMOVED lines=15> */
[----:B----4-:R-:W-:Y:S02]  /*0a10*/  @P2 SHF.L.U32 R23, R2, 0x10, RZ ;  /* 0x0000001002172819 */ /* 0x010fe400000006ff */
[----:B---3--:R-:W-:Y:S02]  /*0a20*/  SHF.L.U32 R2, R4, 0x10, RZ ;  /* 0x0000001004027819 */ /* 0x008fe400000006ff */
[----:B------:R-:W-:Y:S02]  /*0a30*/  SHF.L.U32 R4, R12, 0x10, RZ ;  /* 0x000000100c047819 */ /* 0x000fe400000006ff */
[----:B------:R-:W-:Y:S01]  /*0a40*/  @P2 SHF.L.U32 R25, R13, 0x10, RZ ;  /* 0x000000100d192819 */ /* 0x000fe200000006ff */
[----:B0-----:R-:W-:Y:S06]  /*0a50*/  BRA.U UP2, `(.L_x_826) ;  /* 0x0000000102947547 */ /* 0x001fec000b800000 */
        /* <DEDUP_REMOVED lines=9> */
[----:B------:R-:W-:Y:S01]  /*0af0*/  FMUL.FTZ R13, R4, R9 ;  /* 0x00000009040d7220 */ /* 0x000fe20000410000 */
[----:B------:R-:W-:Y:S01]  /*0b00*/  FADD.FTZ R10, RZ, R11 ;  /* 0x0000000bff0a7221 */ /* 0x000fe20000010000 */
[----:B------:R-:W-:Y:S01]  /*0b10*/  FFMA.FTZ R15, R6, R11, RZ ;  /* 0x0000000b060f7223 */ /* 0x000fe200000100ff */
[----:B------:R-:W-:Y:S01]  /*0b20*/  FMUL.FTZ R8, R8, UR36 ;  /* 0x0000002408087c20 */ /* 0x000fe20008410000 */
[--C-:B------:R-:W-:Y:S02]  /*0b30*/  HADD2.F32 R11, -RZ, R22.reuse.H0_H0 ;  /* 0x20000016ff0b7230 */ /* 0x100fe40000004100 */
[----:B------:R-:W-:Y:S01]  /*0b40*/  FADD.FTZ R14, R12, -UR42 ;  /* 0x8000002a0c0e7e21 */ /* 0x000fe20008010000 */
[----:B------:R-:W-:Y:S01]  /*0b50*/  FADD.FTZ R10, R13, R10 ;  /* 0x0000000a0d0a7221 */ /* 0x000fe20000010000 */
[----:B------:R-:W-:Y:S01]  /*0b60*/  FFMA.FTZ R13, R8, R13, R15 ;  /* 0x0000000d080d7223 */ /* 0x000fe2000001000f */
[----:B------:R-:W-:-:S02]  /*0b70*/  HADD2.F32 R15, -RZ, R22.H1_H1 ;  /* 0x30000016ff0f7230 */ /* 0x000fc40000004100 */
[----:B------:R-:W-:Y:S01]  /*0b80*/  FMUL.FTZ R17, R2, R11 ;  /* 0x0000000b02117220 */ /* 0x000fe20000410000 */
[----:B------:R-:W-:Y:S01]  /*0b90*/  FMUL.FTZ R14, R14, UR36 ;  /* 0x000000240e0e7c20 */ /* 0x000fe20008410000 */
[----:B------:R-:W-:Y:S02]  /*0ba0*/  HADD2.F32 R12, -RZ, R24.H1_H1 ;  /* 0x30000018ff0c7230 */ /* 0x000fe40000004100 */
[----:B------:R-:W-:Y:S01]  /*0bb0*/  FFMA.FTZ R18, R7, R6, RZ ;  /* 0x0000000607127223 */ /* 0x000fe200000100ff */
[----:B------:R-:W-:Y:S01]  /*0bc0*/  FADD.FTZ R10, R10, R17 ;  /* 0x000000110a0a7221 */ /* 0x000fe20000010000 */
[----:B------:R-:W-:Y:S01]  /*0bd0*/  FFMA.FTZ R19, R14, R17, R13 ;  /* 0x000000110e137223 */ /* 0x000fe2000001000d */
[----:B------:R-:W-:Y:S01]  /*0be0*/  FMUL.FTZ R17, R4, R15 ;  /* 0x0000000f04117220 */ /* 0x000fe20000410000 */
[----:B------:R-:W-:Y:S01]  /*0bf0*/  FADD.FTZ R12, R12, -UR42 ;  /* 0x8000002a0c0c7e21 */ /* 0x000fe20008010000 */
[----:B------:R-:W-:Y:S01]  /*0c00*/  FFMA.FTZ R6, R9, R8, RZ ;  /* 0x0000000809067223 */ /* 0x000fe200000100ff */
[----:B------:R-:W-:Y:S01]  /*0c10*/  FADD.FTZ R9, RZ, R9 ;  /* 0x00000009ff097221 */ /* 0x000fe20000010000 */
[----:B------:R-:W-:Y:S01]  /*0c20*/  FADD.FTZ R13, R17, R10 ;  /* 0x0000000a110d7221 */ /* 0x000fe20000010000 */
[----:B------:R-:W-:Y:S01]  /*0c30*/  FADD.FTZ R10, RZ, R7 ;  /* 0x00000007ff0a7221 */ /* 0x000fe20000010000 */
[----:B------:R-:W-:Y:S01]  /*0c40*/  FMUL.FTZ R16, R12, UR36 ;  /* 0x000000240c107c20 */ /* 0x000fe20008410000 */
[----:B------:R-:W-:-:S02]  /*0c50*/  FFMA.FTZ R8, R11, R14, R18 ;  /* 0x0000000e0b087223 */ /* 0x000fc40000010012 */
[----:B------:R-:W-:Y:S01]  /*0c60*/  FADD.FTZ R10, R11, R10 ;  /* 0x0000000a0b0a7221 */ /* 0x000fe20000010000 */
[C---:B------:R-:W-:Y:S01]  /*0c70*/  FADD.FTZ R11, R15.reuse, R9 ;  /* 0x000000090f0b7221 */ /* 0x040fe20000010000 */
[----:B------:R-:W-:Y:S01]  /*0c80*/  FFMA.FTZ R12, R16, R17, R19 ;  /* 0x00000011100c7223 */ /* 0x000fe20000010013 */
[----:B------:R-:W-:Y:S01]  /*0c90*/  FFMA.FTZ R9, R15, R16, R6 ;  /* 0x000000100f097223 */ /* 0x000fe20000010006 */
[----:B------:R-:W-:Y:S06]  /*0ca0*/  BRA `(.L_x_827) ;  /* 0x0000000400207947 */ /* 0x000fec0003800000 */
.L_x_826:
[--C-:B-----5:R-:W-:Y:S02]  /*0cb0*/  HADD2.F32 R6, -RZ, R27.reuse.H0_H0 ;  /* 0x2000001bff067230 */ /* 0x120fe40000004100 */
[----:B------:R-:W-:Y:S02]  /*0cc0*/  HADD2.F32 R7, -RZ, R27.H1_H1 ;  /* 0x3000001bff077230 */ /* 0x000fe40000004100 */
[--C-:B------:R-:W-:Y:S02]  /*0cd0*/  HADD2.F32 R8, -RZ, R24.reuse.H0_H0 ;  /* 0x20000018ff087230 */ /* 0x100fe40000004100 */
[----:B------:R-:W-:Y:S01]  /*0ce0*/  FADD.FTZ R6, R6, -UR42 ;  /* 0x8000002a06067e21 */ /* 0x000fe20008010000 */
[----:B------:R-:W-:Y:S02]  /*0cf0*/  HADD2.F32 R9, -RZ, R24.H1_H1 ;  /* 0x30000018ff097230 */ /* 0x000fe40000004100 */
[----:B------:R-:W-:Y:S01]  /*0d00*/  FADD.FTZ R7, R7, -UR42 ;  /* 0x8000002a07077e21 */ /* 0x000fe20008010000 */
[----:B------:R-:W-:Y:S01]  /*0d10*/  FMUL.FTZ R6, R6, UR36 ;  /* 0x0000002406067c20 */ /* 0x000fe20008410000 */
[----:B------:R-:W-:-:S02]  /*0d20*/  FADD.FTZ R8, R8, -UR42 ;  /* 0x8000002a08087e21 */ /* 0x000fc40008010000 */
[----:B------:R-:W-:Y:S01]  /*0d30*/  FMUL.FTZ R7, R7, UR36 ;  /* 0x0000002407077c20 */ /* 0x000fe20008410000 */
[----:B------:R-:W-:Y:S01]  /*0d40*/  FADD.FTZ R9, R9, -UR42 ;  /* 0x8000002a09097e21 */ /* 0x000fe20008010000 */
[----:B------:R-:W-:Y:S01]  /*0d50*/  FFMA.FTZ R16, R2, R6, R25 ;  /* 0x0000000602107223 */ /* 0x000fe20000010019 */
[----:B------:R-:W-:Y:S01]  /*0d60*/  FMUL.FTZ R8, R8, UR36 ;  /* 0x0000002408087c20 */ /* 0x000fe20008410000 */
[----:B------:R-:W-:Y:S01]  /*0d70*/  FFMA.FTZ R13, R4, R7, R23 ;  /* 0x00000007040d7223 */ /* 0x000fe20000010017 */
[----:B------:R-:W-:Y:S01]  /*0d80*/  FMUL.FTZ R9, R9, UR36 ;  /* 0x0000002409097c20 */ /* 0x000fe20008410000 */
[----:B------:R-:W-:Y:S01]  /*0d90*/  FMUL.FTZ R11, R16, -1.4426950216293334961 ;  /* 0xbfb8aa3b100b7820 */ /* 0x000fe20000410000 */
        /* <DEDUP_REMOVED lines=11> */
[----:B------:R-:W1:Y:S01]  /*0e50*/  MUFU.EX2 R14, R33 ;  /* 0x00000021000e7308 */ /* 0x000e620000000800 */
[----:B--2---:R-:W-:-:S07]  /*0e60*/  FADD.FTZ R15, R15, 1 ;  /* 0x3f8000000f0f7421 */ /* 0x004fce0000010000 */
[----:B------:R-:W2:Y:S01]  /*0e70*/  MUFU.RCP R12, R12 ;  /* 0x0000000c000c7308 */ /* 0x000ea20000001000 */
[----:B0-----:R-:W-:-:S04]  /*0e80*/  FADD.FTZ R19, -R17, 1 ;  /* 0x3f80000011137421 */ /* 0x001fc80000010100 */
[----:B------:R-:W-:Y:S01]  /*0e90*/  FFMA.FTZ R16, R16, R19, 1 ;  /* 0x3f80000010107423 */ /* 0x000fe20000010013 */
[--C-:B------:R-:W-:Y:S02]  /*0ea0*/  HADD2.F32 R19, -RZ, R26.reuse.H0_H0 ;  /* 0x2000001aff137230 */ /* 0x100fe40000004100 */
[----:B------:R-:W0:Y:S01]  /*0eb0*/  MUFU.RCP R15, R15 ;  /* 0x0000000f000f7308 */ /* 0x000e220000001000 */
[----:B-1----:R-:W-:Y:S02]  /*0ec0*/  FADD.FTZ R18, R14, 1 ;  /* 0x3f8000000e127421 */ /* 0x002fe40000010000 */
[----:B------:R-:W-:Y:S01]  /*0ed0*/  FMUL.FTZ R17, R19, R17 ;  /* 0x0000001113117220 */ /* 0x000fe20000410000 */
[----:B------:R-:W-:-:S03]  /*0ee0*/  HADD2.F32 R19, -RZ, R26.H1_H1 ;  /* 0x3000001aff137230 */ /* 0x000fc60000004100 */
[----:B------:R-:W-:Y:S01]  /*0ef0*/  FMUL.FTZ R17, R17, R16 ;  /* 0x0000001011117220 */ /* 0x000fe20000410000 */
[--C-:B------:R-:W-:Y:S02]  /*0f00*/  HADD2.F32 R16, -RZ, R22.reuse.H1_H1 ;  /* 0x30000016ff107230 */ /* 0x100fe40000004100 */
[----:B--2---:R-:W-:Y:S01]  /*0f10*/  FADD.FTZ R14, -R12, 1 ;  /* 0x3f8000000c0e7421 */ /* 0x004fe20000010100 */
[----:B------:R-:W-:Y:S01]  /*0f20*/  FMUL.FTZ R19, R19, R12 ;  /* 0x0000000c13137220 */ /* 0x000fe20000410000 */
[----:B------:R-:W-:Y:S02]  /*0f30*/  HADD2.F32 R12, -RZ, R22.H0_H0 ;  /* 0x20000016ff0c7230 */ /* 0x000fe40000004100 */
[----:B------:R-:W-:Y:S02]  /*0f40*/  FFMA.FTZ R14, R13, R14, 1 ;  /* 0x3f8000000d0e7423 */ /* 0x000fe4000001000e */
[----:B------:R-:W1:Y:S02]  /*0f50*/  MUFU.RCP R13, R18 ;  /* 0x00000012000d7308 */ /* 0x000e640000001000 */
[----:B------:R-:W-:Y:S01]  /*0f60*/  FMUL.FTZ R14, R19, R14 ;  /* 0x0000000e130e7220 */ /* 0x000fe20000410000 */
[----:B0-----:R-:W-:Y:S01]  /*0f70*/  FADD.FTZ R19, -R15, 1 ;  /* 0x3f8000000f137421 */ /* 0x001fe20000010100 */
[----:B------:R-:W-:-:S03]  /*0f80*/  FMUL.FTZ R15, R12, R15 ;  /* 0x0000000f0c0f7220 */ /* 0x000fc60000410000 */
[----:B------:R-:W-:-:S04]  /*0f90*/  FFMA.FTZ R10, R10, R19, 1 ;  /* 0x3f8000000a0a7423 */ /* 0x000fc80000010013 */
[----:B------:R-:W-:Y:S01]  /*0fa0*/  FMUL.FTZ R15, R15, R10 ;  /* 0x0000000a0f0f7220 */ /* 0x000fe20000410000 */
[----:B------:R-:W-:Y:S01]  /*0fb0*/  FMUL.FTZ R10, R4, R14 ;  /* 0x0000000e040a7220 */ /* 0x000fe20000410000 */
[----:B-1----:R-:W-:-:S04]  /*0fc0*/  FADD.FTZ R12, -R13, 1 ;  /* 0x3f8000000d0c7421 */ /* 0x002fc80000010100 */
[----:B------:R-:W-:Y:S01]  /*0fd0*/  FFMA.FTZ R12, R11, R12, 1 ;  /* 0x3f8000000b0c7423 */ /* 0x000fe2000001000c */
[----:B------:R-:W-:Y:S01]  /*0fe0*/  FMUL.FTZ R11, R16, R13 ;  /* 0x0000000d100b7220 */ /* 0x000fe20000410000 */
[----:B------:R-:W-:-:S03]  /*0ff0*/  FMUL.FTZ R13, R2, R17 ;  /* 0x00000011020d7220 */ /* 0x000fc60000410000 */
[----:B------:R-:W-:Y:S01]  /*1000*/  FMUL.FTZ R11, R11, R12 ;  /* 0x0000000c0b0b7220 */ /* 0x000fe20000410000 */
[----:B------:R-:W-:Y:S01]  /*1010*/  FFMA.FTZ R12, R6, R13, RZ ;  /* 0x0000000d060c7223 */ /* 0x000fe200000100ff */
[----:B------:R-:W-:-:S03]  /*1020*/  FADD.FTZ R19, RZ, R13 ;  /* 0x0000000dff137221 */ /* 0x000fc60000010000 */
[----:B------:R-:W-:Y:S01]  /*1030*/  FFMA.FTZ R13, R7, R10, R12 ;  /* 0x0000000a070d7223 */ /* 0x000fe2000001000c */
[----:B------:R-:W-:Y:S01]  /*1040*/  FADD.FTZ R19, R10, R19 ;  /* 0x000000130a137221 */ /* 0x000fe20000010000 */
[----:B------:R-:W-:-:S04]  /*1050*/  FMUL.FTZ R10, R2, R15 ;  /* 0x0000000f020a7220 */ /* 0x000fc80000410000 */
[----:B------:R-:W-:Y:S01]  /*1060*/  FFMA.FTZ R12, R8, R10, R13 ;  /* 0x0000000a080c7223 */ /* 0x000fe2000001000d */
[----:B------:R-:W-:Y:S01]  /*1070*/  FADD.FTZ R19, R19, R10 ;  /* 0x0000000a13137221 */ /* 0x000fe20000010000 */
[----:B------:R-:W-:-:S04]  /*1080*/  FMUL.FTZ R10, R4, R11 ;  /* 0x0000000b040a7220 */ /* 0x000fc80000410000 */
[----:B------:R-:W-:Y:S01]  /*1090*/  FADD.FTZ R13, R10, R19 ;  /* 0x000000130a0d7221 */ /* 0x000fe20000010000 */
[----:B------:R-:W-:Y:S01]  /*10a0*/  FFMA.FTZ R19, R6, R17, RZ ;  /* 0x0000001106137223 */ /* 0x000fe200000100ff */
[----:B------:R-:W-:Y:S01]  /*10b0*/  FFMA.FTZ R12, R9, R10, R12 ;  /* 0x0000000a090c7223 */ /* 0x000fe2000001000c */
[----:B------:R-:W-:Y:S01]  /*10c0*/  FFMA.FTZ R6, R7, R14, RZ ;  /* 0x0000000e07067223 */ /* 0x000fe200000100ff */
[----:B------:R-:W-:Y:S01]  /*10d0*/  FADD.FTZ R10, RZ, R17 ;  /* 0x00000011ff0a7221 */ /* 0x000fe20000010000 */
[----:B------:R-:W-:Y:S01]  /*10e0*/  FADD.FTZ R14, RZ, R14 ;  /* 0x0000000eff0e7221 */ /* 0x000fe20000010000 */
[----:B------:R-:W-:Y:S01]  /*10f0*/  FFMA.FTZ R8, R8, R15, R19 ;  /* 0x0000000f08087223 */ /* 0x000fe20000010013 */
[----:B------:R-:W-:Y:S01]  /*1100*/  FFMA.FTZ R9, R9, R11, R6 ;  /* 0x0000000b09097223 */ /* 0x000fe20000010006 */
[----:B------:R-:W-:Y:S01]  /*1110*/  FADD.FTZ R10, R10, R15 ;  /* 0x0000000f0a0a7221 */ /* 0x000fe20000010000 */
[----:B------:R-:W-:-:S07]  /*1120*/  FADD.FTZ R11, R14, R11 ;  /* 0x0000000b0e0b7221 */ /* 0x000fce0000010000 */
.L_x_827:
        /* <DEDUP_REMOVED lines=34> */
.L_x_829:
[----:B------:R-:W-:Y:S05]  /*1350*/  BSYNC.RECONVERGENT B0 ;  /* 0x0000000000007941 */ /* 0x000fea0003800200 */
.L_x_828:
        /* <DEDUP_REMOVED lines=39> */
.L_x_831:
[----:B------:R-:W-:Y:S05]  /*15d0*/  BSYNC.RECONVERGENT B0 ;  /* 0x0000000000007941 */ /* 0x000fea0003800200 */
.L_x_830:
        /* <DEDUP_REMOVED lines=158> */
.L_x_833:
[----:B------:R-:W-:Y:S05]  /*1fc0*/  BSYNC.RECONVERGENT B0 ;  /* 0x0000000000007941 */ /* 0x000fea0003800200 */
.L_x_832:
[----:B------:R-:W-:Y:S04]  /*1fd0*/  BSSY.RECONVERGENT B0, `(.L_x_834) ;  /* 0x000001d000007945 */ /* 0x000fe80003800200 */
[----:B------:R-:W-:Y:S05]  /*1fe0*/  @P5 BRA `(.L_x_835) ;  /* 0x00000000006c5947 */ /* 0x000fea0003800000 */
[----:B------:R-:W4:Y:S01]  /*1ff0*/  LDC.64 R14, c[0x0][0x3d8] ;  /* 0x0000f600ff0e7b82 */ /* 0x000f220000000a00 */
[----:B------:R-:W-:-:S07]  /*2000*/  IMAD R17, R32, 0xe, R21 ;  /* 0x0000000e20117824 */ /* 0x000fce00078e0215 */
[----:B-12---:R-:W1:Y:S01]  /*2010*/  LDC.64 R12, c[0x0][0x3f8] ;  /* 0x0000fe00ff0c7b82 */ /* 0x006e620000000a00 */
[----:B----4-:R-:W-:-:S05]  /*2020*/  IMAD.WIDE R16, R17, 0x4, R14 ;  /* 0x0000000411107825 */ /* 0x010fca00078e020e */
        /* <DEDUP_REMOVED lines=23> */
.L_x_835:
[----:B------:R-:W-:Y:S05]  /*21a0*/  BSYNC.RECONVERGENT B0 ;  /* 0x0000000000007941 */ /* 0x000fea0003800200 */
.L_x_834:
        /* <DEDUP_REMOVED lines=12> */
[----:B-1----:R-:W-:Y:S01]  /*2270*/  MOV R12, UR4 ;  /* 0x00000004000c7c02 */ /* 0x002fe20008000f00 */
[----:B------:R-:W-:Y:S02]  /*2280*/  UIADD3 UR18, UPT, UPT, UR19, UR5, URZ ;  /* 0x0000000513127290 */ /* 0x000fe4000fffe0ff */
[----:B------:R-:W-:Y:S01]  /*2290*/  UIMAD.WIDE.U32 UR20, UR32, 0x8, UR6 ;  /* 0x00000008201478a5 */ /* 0x000fe2000f8e0006 */
[----:B------:R-:W-:-:S03]  /*22a0*/  LOP3.LUT P1, R12, R12, 0x2, RZ, 0xc0, !PT ;  /* 0x000000020c0c7812 */ /* 0x000fc6000782c0ff */
[----:B--2---:R-:W-:Y:S02]  /*22b0*/  MOV R13, UR18 ;  /* 0x00000012000d7c02 */ /* 0x004fe40008000f00 */
        /* <DEDUP_REMOVED lines=12> */
.L_x_838:
[----:B-1----:R-:W2:Y:S04]  /*2380*/  LDG.E.STRONG.GPU R8, desc[UR26][R10.64] ;  /* 0x0000001a0a087981 */ /* 0x002ea8000c1ef900 */
[----:B--2---:R-:W-:Y:S01]  /*2390*/  CCTL.IVALL ;  /* 0x00000000ff00798f */ /* 0x004fe20002000000 */
[----:B------:R-:W-:Y:S05]  /*23a0*/  YIELD ;  /* 0x0000000000007946 */ /* 0x000fea0003800000 */
[----:B------:R-:W-:-:S13]  /*23b0*/  ISETP.NE.AND P1, PT, R8, R15, PT ;  /* 0x0000000f0800720c */ /* 0x000fda0003f25270 */
[----:B------:R-:W-:Y:S05]  /*23c0*/  @P1 BRA `(.L_x_838) ;  /* 0xfffffffc00ec1947 */ /* 0x000fea000383ffff */
.L_x_837:
        /* <DEDUP_REMOVED lines=14> */
.L_x_840:
        /* <DEDUP_REMOVED lines=20> */
[----:B--2---:R-:W-:Y:S01]  /*25f0*/  MOV R13, UR39 ;  /* 0x00000027000d7c02 */ /* 0x004fe20008000f00 */
[----:B------:R-:W-:Y:S01]  /*2600*/  @!UP1 UIMAD.WIDE.U32 UR38, UR21, 0x8, UR6 ;  /* 0x00000008152698a5 */ /* 0x000fe2000f8e0006 */
[----:B------:R-:W2:Y:S04]  /*2610*/  @!P4 LDG.E.64 R10, desc[UR26][R10.64] ;  /* 0x0000001a0a0ac981 */ /* 0x000ea8000c1e1b00 */
[----:B------:R-:W4:Y:S01]  /*2620*/  @!P6 LDG.E.64 R12, desc[UR26][R12.64] ;  /* 0x0000001a0c0ce981 */ /* 0x000f22000c1e1b00 */
[----:B------:R-:W-:-:S02]  /*2630*/  MOV R14, UR38 ;  /* 0x00000026000e7c02 */ /* 0x000fc40008000f00 */
[----:B------:R-:W-:-:S06]  /*2640*/  MOV R15, UR39 ;  /* 0x00000027000f7c02 */ /* 0x000fcc0008000f00 */
[----:B------:R-:W5:Y:S01]  /*2650*/  @!P5 LDG.E.64 R14, desc[UR26][R14.64] ;  /* 0x0000001a0e0ed981 */ /* 0x000f62000c1e1b00 */
[----:B------:R-:W-:Y:S01]  /*2660*/  IADD3 R17, PT, PT, R16, 0x4, RZ ;  /* 0x0000000410117810 */ /* 0x000fe20007ffe0ff */
[----:B0--3--:R-:W-:Y:S01]  /*2670*/  @!P1 FADD.FTZ R6, R6, R8 ;  /* 0x0000000806069221 */ /* 0x009fe20000010000 */
[----:B------:R-:W-:Y:S01]  /*2680*/  @!P1 FADD.FTZ R7, R7, R9 ;  /* 0x0000000907079221 */ /* 0x000fe20000010000 */
[----:B------:R-:W-:Y:S02]  /*2690*/  IADD3 R8, PT, PT, R16, 0x5, RZ ;  /* 0x0000000510087810 */ /* 0x000fe40007ffe0ff */
[----:B------:R-:W-:Y:S01]  /*26a0*/  ISETP.EQ.OR P1, PT, R17, UR28, P3 ;  /* 0x0000001c11007c0c */ /* 0x000fe20009f22670 */
[----:B--2---:R-:W-:Y:S01]  /*26b0*/  @!P4 FADD.FTZ R6, R6, R10 ;  /* 0x0000000a0606c221 */ /* 0x004fe20000010000 */
[----:B------:R-:W-:Y:S01]  /*26c0*/  @!P4 FADD.FTZ R7, R7, R11 ;  /* 0x0000000b0707c221 */ /* 0x000fe20000010000 */
[----:B------:R-:W-:Y:S02]  /*26d0*/  ISETP.EQ.OR P4, PT, R8, UR28, P3 ;  /* 0x0000001c08007c0c */ /* 0x000fe40009f82670 */
[----:B------:R-:W-:Y:S01]  /*26e0*/  IADD3 R8, PT, PT, R16, 0x6, RZ ;  /* 0x0000000610087810 */ /* 0x000fe20007ffe0ff */
[----:B----4-:R-:W-:Y:S01]  /*26f0*/  @!P6 FADD.FTZ R6, R6, R12 ;  /* 0x0000000c0606e221 */ /* 0x010fe20000010000 */
[----:B------:R-:W-:-:S02]  /*2700*/  @!P6 FADD.FTZ R7, R7, R13 ;  /* 0x0000000d0707e221 */ /* 0x000fc40000010000 */
[----:B------:R-:W-:Y:S02]  /*2710*/  ISETP.EQ.OR P6, PT, R8, UR28, P3 ;  /* 0x0000001c08007c0c */ /* 0x000fe40009fc2670 */
[----:B------:R-:W-:Y:S02]  /*2720*/  IADD3 R8, PT, PT, R16, 0x7, RZ ;  /* 0x0000000710087810 */ /* 0x000fe40007ffe0ff */
[----:B------:R-:W-:Y:S01]  /*2730*/  VOTEU.ALL UP2, P1 ;  /* 0x0000000000ff7886 */ /* 0x000fe20000840000 */
[----:B-----5:R-:W-:Y:S01]  /*2740*/  @!P5 FADD.FTZ R6, R6, R14 ;  /* 0x0000000e0606d221 */ /* 0x020fe20000010000 */
        /* <DEDUP_REMOVED lines=42> */
.L_x_839:
[----:B------:R-:W-:-:S09]  /*29f0*/  UISETP.NE.AND UP1, UPT, UR33, URZ, UPT ;  /* 0x000000ff2100728c */ /* 0x000fd2000bf25270 */
[----:B------:R-:W-:Y:S05]  /*2a00*/  BRA.U !UP1, `(.L_x_836) ;  /* 0x00000005091c7547 */ /* 0x000fea000b800000 */
[----:B------:R-:W-:Y:S01]  /*2a10*/  UISETP.NE.AND UP1, UPT, UR34, URZ, UPT ;  /* 0x000000ff2200728c */ /* 0x000fe2000bf25270 */
[----:B------:R-:W-:Y:S10]  /*2a20*/  BRA.U !UP0, `(.L_x_841) ;  /* 0x00000001088c7547 */ /* 0x000ff4000b800000 */
[C---:B-1----:R-:W-:Y:S01]  /*2a30*/  IADD3 R10, PT, PT, R16.reuse, 0x1, RZ ;  /* 0x00000001100a7810 */ /* 0x042fe20007ffe0ff */
[----:B------:R-:W-:Y:S01]  /*2a40*/  HFMA2 R17, -RZ, RZ, 0, 4.76837158203125e-07 ;  /* 0x00000008ff117431 */ /* 0x000fe200000001ff */
[C---:B------:R-:W-:Y:S02]  /*2a50*/  ISETP.EQ.OR P1, PT, R16.reuse, UR28, P3 ;  /* 0x0000001c10007c0c */ /* 0x040fe40009f22670 */
[----:B------:R-:W-:Y:S02]  /*2a60*/  IADD3 R14, PT, PT, R16, 0x2, RZ ;  /* 0x00000002100e7810 */ /* 0x000fe40007ffe0ff */
[----:B------:R-:W-:Y:S02]  /*2a70*/  ISETP.EQ.OR P4, PT, R10, UR28, P3 ;  /* 0x0000001c0a007c0c */ /* 0x000fe40009f82670 */
[----:B------:R-:W-:Y:S02]  /*2a80*/  ISETP.EQ.OR P5, PT, R14, UR28, P3 ;  /* 0x0000001c0e007c0c */ /* 0x000fe40009fa2670 */
[----:B------:R-:W-:-:S02]  /*2a90*/  IADD3 R12, PT, PT, R16, 0x3, RZ ;  /* 0x00000003100c7810 */ /* 0x000fc40007ffe0ff */
[----:B------:R-:W-:Y:S02]  /*2aa0*/  MOV R9, UR29 ;  /* 0x0000001d00097c02 */ /* 0x000fe40008000f00 */
[----:B------:R-:W-:Y:S02]  /*2ab0*/  ISETP.EQ.OR P6, PT, R12, UR28, P3 ;  /* 0x0000001c0c007c0c */ /* 0x000fe40009fc2670 */
[----:B--2---:R-:W-:Y:S01]  /*2ac0*/  MOV R13, UR29 ;  /* 0x0000001d000d7c02 */ /* 0x004fe20008000f00 */
        /* <DEDUP_REMOVED lines=25> */
.L_x_841:
[----:B------:R-:W-:Y:S05]  /*2c60*/  BRA.U !UP1, `(.L_x_836) ;  /* 0x0000000109847547 */ /* 0x000fea000b800000 */
[----:B------:R-:W-:Y:S02]  /*2c70*/  UISETP.NE.AND UP1, UPT, UR34, 0x1, UPT ;  /* 0x000000012200788c */ /* 0x000fe4000bf25270 */
[----:B------:R-:W-:-:S07]  /*2c80*/  ULOP3.LUT UP2, URZ, UR31, 0x1, URZ, 0xc0, !UPT ;  /* 0x000000011fff7892 */ /* 0x000fce000f84c0ff */
[----:B------:R-:W-:Y:S05]  /*2c90*/  BRA.U !UP1, `(.L_x_842) ;  /* 0x0000000109487547 */ /* 0x000fea000b800000 */
[C---:B-1----:R-:W-:Y:S02]  /*2ca0*/  IADD3 R10, PT, PT, R16.reuse, 0x1, RZ ;  /* 0x00000001100a7810 */ /* 0x042fe40007ffe0ff */
[----:B------:R-:W-:Y:S02]  /*2cb0*/  ISETP.EQ.OR P4, PT, R16, UR28, P3 ;  /* 0x0000001c10007c0c */ /* 0x000fe40009f82670 */
[----:B------:R-:W-:Y:S02]  /*2cc0*/  ISETP.EQ.OR P1, PT, R10, UR28, P3 ;  /* 0x0000001c0a007c0c */ /* 0x000fe40009f22670 */
[----:B--2---:R-:W-:Y:S02]  /*2cd0*/  MOV R13, UR29 ;  /* 0x0000001d000d7c02 */ /* 0x004fe40008000f00 */
        /* <DEDUP_REMOVED lines=8> */
[----:B------:R-:W2:Y:S01]  /*2d60*/  @!P1 LDG.E.64 R10, desc[UR26][R10.64] ;  /* 0x0000001a0a0a9981 */ /* 0x000ea2000c1e1b00 */
[----:B------:R-:W-:Y:S01]  /*2d70*/  IADD3 R16, PT, PT, R16, 0x2, RZ ;  /* 0x0000000210107810 */ /* 0x000fe20007ffe0ff */
[----:B0--3--:R-:W-:Y:S01]  /*2d80*/  @!P4 FADD.FTZ R6, R6, R8 ;  /* 0x000000080606c221 */ /* 0x009fe20000010000 */
[----:B------:R-:W-:-:S03]  /*2d90*/  @!P4 FADD.FTZ R7, R7, R9 ;  /* 0x000000090707c221 */ /* 0x000fc60000010000 */
[----:B--2---:R-:W-:Y:S01]  /*2da0*/  @!P1 FADD.FTZ R6, R6, R10 ;  /* 0x0000000a06069221 */ /* 0x004fe20000010000 */
[----:B------:R-:W-:-:S07]  /*2db0*/  @!P1 FADD.FTZ R7, R7, R11 ;  /* 0x0000000b07079221 */ /* 0x000fce0000010000 */
.L_x_842:
        /* <DEDUP_REMOVED lines=11> */
.L_x_843:
[----:B------:R-:W-:Y:S05]  /*2e70*/  BSYNC.RECONVERGENT B0 ;  /* 0x0000000000007941 */ /* 0x000fea0003800200 */
.L_x_836:
[----:B------:R-:W5:Y:S01]  /*2e80*/  S2UR UR7, SR_CgaCtaId ;  /* 0x00000000000779c3 */ /* 0x000f620000008800 */
[----:B------:R-:W-:Y:S01]  /*2e90*/  UMOV UR6, 0x400 ;  /* 0x0000040000067882 */ /* 0x000fe20000000000 */
[--C-:B-1--4-:R-:W-:Y:S02]  /*2ea0*/  HADD2.F32 R12, -RZ, R27.reuse.H0_H0 ;  /* 0x2000001bff0c7230 */ /* 0x112fe40000004100 */
[----:B------:R-:W-:Y:S02]  /*2eb0*/  HADD2.F32 R27, -RZ, R27.H1_H1 ;  /* 0x3000001bff1b7230 */ /* 0x000fe40000004100 */
[--C-:B--2---:R-:W-:Y:S02]  /*2ec0*/  HADD2.F32 R13, -RZ, R24.reuse.H0_H0 ;  /* 0x20000018ff0d7230 */ /* 0x104fe40000004100 */
        /* <DEDUP_REMOVED lines=35> */
.L_x_844:
        /* <DEDUP_REMOVED lines=10> */
[----:B------:R-:W-:Y:S02]  /*31a0*/  FMUL.FTZ R17, R17, UR36 ;  /* 0x0000002411117c20 */ /* 0x000fe40008410000 */
        /* <DEDUP_REMOVED lines=9> */
.L_x_846:
[----:B------:R-:W-:Y:S05]  /*3240*/  BSYNC.RECONVERGENT B0 ;  /* 0x0000000000007941 */ /* 0x000fea0003800200 */
.L_x_845:
        /* <DEDUP_REMOVED lines=24> */
.L_x_847:
        /* <DEDUP_REMOVED lines=22> */
.L_x_849:
[----:B------:R-:W-:Y:S05]  /*3530*/  BSYNC.RECONVERGENT B0 ;  /* 0x0000000000007941 */ /* 0x000fea0003800200 */
.L_x_848:
[----:B------:R-:W-:Y:S02]  /*3540*/  UIADD3 UR17, UPT, UPT, UR29, UR17, URZ ;  /* 0x000000111d117290 */ /* 0x000fe4000fffe0ff */
[----:B------:R-:W-:Y:S02]  /*3550*/  UIADD3 UR4, UPT, UPT, UR4, 0x1, URZ ;  /* 0x0000000104047890 */ /* 0x000fe4000fffe0ff */
[----:B------:R-:W-:-:S09]  /*3560*/  UISETP.GE.AND UP1, UPT, UR17, UR8, UPT ;  /* 0x000000081100728c */ /* 0x000fd2000bf26270 */
[----:B------:R-:W-:Y:S05]  /*3570*/  BRA.U !UP1, `(.L_x_850) ;  /* 0xffffffcd09707547 */ /* 0x000fea000b83ffff */
.L_x_825:
[----:B------:R-:W1:Y:S01]  /*3580*/  LDC R4, c[0x0][0x370] ;  /* 0x0000dc00ff047b82 */ /* 0x000e620000000800 */
[----:B------:R-:W-:Y:S01]  /*3590*/  ISETP.NE.AND P2, PT, R21, RZ, PT ;  /* 0x000000ff1500720c */ /* 0x000fe20003f45270 */
[----:B------:R-:W-:Y:S06]  /*35a0*/  BSSY.RECONVERGENT B0, `(.L_x_851) ;  /* 0x0000011000007945 */ /* 0x000fec0003800200 */
[----:B0-----:R-:W0:Y:S08]  /*35b0*/  LDC R7, c[0x0][0x374] ;  /* 0x0000dd00ff077b82 */ /* 0x001e300000000800 */
[----:B------:R-:W2:Y:S01]  /*35c0*/  LDC.64 R2, c[0x0][0x3c8] ;  /* 0x0000f200ff027b82 */ /* 0x000ea20000000a00 */
[----:B-1----:R-:W-:-:S02]  /*35d0*/  IADD3 R5, PT, PT, R4, -0x1, RZ ;  /* 0xffffffff04057810 */ /* 0x002fc40007ffe0ff */
[----:B------:R-:W-:Y:S02]  /*35e0*/  ISETP.NE.AND P1, PT, R4, 0x1, PT ;  /* 0x000000010400780c */ /* 0x000fe40003f25270 */
[----:B0-----:R-:W-:-:S04]  /*35f0*/  IADD3 R0, PT, PT, R7, -0x1, RZ ;  /* 0xffffffff07007810 */ /* 0x001fc80007ffe0ff */
[----:B------:R-:W-:Y:S02]  /*3600*/  ISETP.NE.AND P0, PT, R0, UR5, PT ;  /* 0x0000000500007c0c */ /* 0x000fe4000bf05270 */
        /* <DEDUP_REMOVED lines=10> */
.L_x_852:
[----:B------:R-:W-:Y:S05]  /*36b0*/  BSYNC.RECONVERGENT B0 ;  /* 0x0000000000007941 */ /* 0x000fea0003800200 */
.L_x_851:
[----:B------:R-:W-:Y:S05]  /*36c0*/  @P0 EXIT ;  /* 0x000000000000094d */ /* 0x000fea0003800000 */
[----:B------:R-:W-:Y:S05]  /*36d0*/  @P2 BRA `(.L_x_853) ;  /* 0x0000000000202947 */ /* 0x000fea0003800000 */
[----:B------:R-:W-:-:S05]  /*36e0*/  IMAD R0, R4, R7, RZ ;  /* 0x0000000704007224 */ /* 0x000fca00078e02ff */
[----:B------:R-:W-:-:S13]  /*36f0*/  ISETP.NE.AND P0, PT, R0, -0x1, PT ;  /* 0xffffffff0000780c */ /* 0x000fda0003f05270 */
[----:B------:R-:W-:Y:S05]  /*3700*/  @!P0 BRA `(.L_x_853) ;  /* 0x0000000000148947 */ /* 0x000fea0003800000 */
.L_x_854:
[----:B0-----:R-:W2:Y:S04]  /*3710*/  LDG.E.STRONG.GPU R5, desc[UR26][R2.64] ;  /* 0x0000001a02057981 */ /* 0x001ea8000c1ef900 */
[----:B--2---:R-:W-:Y:S01]  /*3720*/  CCTL.IVALL ;  /* 0x00000000ff00798f */ /* 0x004fe20002000000 */
[----:B------:R-:W-:Y:S05]  /*3730*/  YIELD ;  /* 0x0000000000007946 */ /* 0x000fea0003800000 */
[----:B------:R-:W-:-:S13]  /*3740*/  ISETP.NE.AND P0, PT, R5, R0, PT ;  /* 0x000000000500720c */ /* 0x000fda0003f05270 */
[----:B------:R-:W-:Y:S05]  /*3750*/  @P0 BRA `(.L_x_854) ;  /* 0xfffffffc00ec0947 */ /* 0x000fea000383ffff */
.L_x_853:
        /* <DEDUP_REMOVED lines=60> */
[----:B------:R-:W-:-:S02]  /*3b20*/  SHF.L.U32 R9, R5, 0x2, RZ ;  /* 0x0000000205097819 */ /* 0x000fc400000006ff */
[----:B------:R-:W-:Y:S02]  /*3b30*/  SHF.L.U64.HI R24, R0, 0x2, R3 ;  /* 0x0000000200187819 */ /* 0x000fe40000010203 */
[----:B0-----:R-:W-:Y:S02]  /*3b40*/  IADD3 R14, P1, PT, R19, UR6, RZ ;  /* 0x00000006130e7c10 */ /* 0x001fe4000ff3e0ff */
[----:B------:R-:W-:Y:S02]  /*3b50*/  IADD3 R2, PT, PT, R7, UR4, RZ ;  /* 0x0000000407027c10 */ /* 0x000fe4000fffe0ff */
[----:B-1----:R-:W-:Y:S02]  /*3b60*/  IADD3 R18, P2, PT, R19, UR8, RZ ;  /* 0x0000000813127c10 */ /* 0x002fe4000ff5e0ff */
[----:B------:R-:W-:Y:S01]  /*3b70*/  MOV R21, R6 ;  /* 0x0000000600157202 */ /* 0x000fe20000000f00 */
[----:B------:R-:W-:Y:S01]  /*3b80*/  IMAD.WIDE.U32 R6, R4, 0x4, RZ ;  /* 0x0000000404067825 */ /* 0x000fe200078e00ff */
[----:B------:R-:W-:-:S02]  /*3b90*/  IADD3.X R15, PT, PT, R20, UR7, RZ, P1, !PT ;  /* 0x00000007140f7c10 */ /* 0x000fc40008ffe4ff */
[C---:B------:R-:W-:Y:S02]  /*3ba0*/  IADD3.X R23, PT, PT, R20.reuse, UR9, RZ, P2, !PT ;  /* 0x0000000914177c10 */ /* 0x040fe400097fe4ff */
[----:B--2---:R-:W-:Y:S02]  /*3bb0*/  IADD3 R19, P1, PT, R19, UR10, RZ ;  /* 0x0000000a13137c10 */ /* 0x004fe4000ff3e0ff */
[----:B------:R-:W-:Y:S02]  /*3bc0*/  IADD3 R25, P2, PT, RZ, -R25, RZ ;  /* 0x80000019ff197210 */ /* 0x000fe40007f5e0ff */
[----:B------:R-:W-:Y:S02]  /*3bd0*/  IADD3.X R20, PT, PT, R20, UR11, RZ, P1, !PT ;  /* 0x0000000b14147c10 */ /* 0x000fe40008ffe4ff */
[----:B------:R-:W-:Y:S02]  /*3be0*/  SHF.L.U64.HI R26, R16, 0x2, R17 ;  /* 0x00000002101a7819 */ /* 0x000fe40000010211 */
[----:B------:R-:W-:-:S02]  /*3bf0*/  IADD3 R28, PT, PT, R7, R9, RZ ;  /* 0x00000009071c7210 */ /* 0x000fc40007ffe0ff */
[----:B------:R-:W-:-:S07]  /*3c00*/  IADD3.X R22, PT, PT, RZ, -0x1, RZ, P2, !PT ;  /* 0xffffffffff167810 */ /* 0x000fce00017fe4ff */
.L_x_857:
[-C--:B0-----:R-:W-:Y:S01]  /*3c10*/  LEA R8, P1, R0, R14.reuse, 0x2 ;  /* 0x0000000e00087211 */ /* 0x081fe200078210ff */
[----:B------:R-:W2:Y:S01]  /*3c20*/  LDG.E R27, desc[UR26][R14.64] ;  /* 0x0000001a0e1b7981 */ /* 0x000ea2000c1e1900 */
[----:B------:R-:W-:Y:S02]  /*3c30*/  LEA R12, P3, R16, R14, 0x2 ;  /* 0x0000000e100c7211 */ /* 0x000fe400078610ff */
[----:B------:R-:W-:Y:S02]  /*3c40*/  IADD3 R10, P2, PT, R14, R6, RZ ;  /* 0x000000060e0a7210 */ /* 0x000fe40007f5e0ff */
[C---:B------:R-:W-:Y:S02]  /*3c50*/  IADD3.X R9, PT, PT, R15.reuse, R24, RZ, P1, !PT ;  /* 0x000000180f097210 */ /* 0x040fe40000ffe4ff */
[C---:B------:R-:W-:Y:S02]  /*3c60*/  IADD3.X R13, PT, PT, R15.reuse, R26, RZ, P3, !PT ;  /* 0x0000001a0f0d7210 */ /* 0x040fe40001ffe4ff */
[----:B------:R-:W-:Y:S01]  /*3c70*/  IADD3.X R11, PT, PT, R15, R28, RZ, P2, !PT ;  /* 0x0000001c0f0b7210 */ /* 0x000fe200017fe4ff */
[----:B------:R0:W2:Y:S04]  /*3c80*/  LDG.E R8, desc[UR26][R8.64] ;  /* 0x0000001a08087981 */ /* 0x0000a8000c1e1900 */
[----:B------:R1:W3:Y:S04]  /*3c90*/  LDG.E R10, desc[UR26][R10.64] ;  /* 0x0000001a0a0a7981 */ /* 0x0002e8000c1e1900 */
[----:B------:R-:W3:Y:S01]  /*3ca0*/  LDG.E R13, desc[UR26][R12.64] ;  /* 0x0000001a0c0d7981 */ /* 0x000ee2000c1e1900 */
        /* <DEDUP_REMOVED lines=8> */
[----:B--2---:R-:W-:Y:S02]  /*3d30*/  F2FP.BF16.F32.PACK_AB R27, R8, R27 ;  /* 0x0000001b081b723e */ /* 0x004fe400000010ff */
[----:B------:R-:W-:Y:S02]  /*3d40*/  MOV R8, R19 ;  /* 0x0000001300087202 */ /* 0x000fe40000000f00 */
[----:B---3--:R-:W-:Y:S02]  /*3d50*/  F2FP.BF16.F32.PACK_AB R29, R13, R10 ;  /* 0x0000000a0d1d723e */ /* 0x008fe400000010ff */
        /* <DEDUP_REMOVED lines=8> */
.L_x_856:
[----:B------:R-:W-:Y:S05]  /*3de0*/  BSYNC.RECONVERGENT B0 ;  /* 0x0000000000007941 */ /* 0x000fea0003800200 */
.L_x_855:
[----:B------:R-:W-:Y:S05]  /*3df0*/  @!P0 EXIT ;  /* 0x000000000000894d */ /* 0x000fea0003800000 */
[----:B------:R-:W-:Y:S01]  /*3e00*/  SHF.L.U64.HI R23, R16, 0x2, R17 ;  /* 0x0000000210177819 */ /* 0x000fe20000010211 */
[----:B------:R-:W1:Y:S01]  /*3e10*/  LDCU.64 UR4, c[0x0][0x3d8] ;  /* 0x00007b00ff0477ac */ /* 0x000e620008000a00 */
[C---:B------:R-:W-:Y:S02]  /*3e20*/  SHF.L.U64.HI R13, R4.reuse, 0x2, R5 ;  /* 0x00000002040d7819 */ /* 0x040fe40000010205 */
[----:B------:R-:W-:Y:S01]  /*3e30*/  SHF.L.U32 R15, R4, 0x2, RZ ;  /* 0x00000002040f7819 */ /* 0x000fe200000006ff */
[----:B------:R-:W2:Y:S01]  /*3e40*/  LDCU.64 UR6, c[0x0][0x388] ;  /* 0x00007100ff0677ac */ /* 0x000ea20008000a00 */
[----:B------:R-:W-:Y:S02]  /*3e50*/  SHF.L.U32 R25, R16, 0x2, RZ ;  /* 0x0000000210197819 */ /* 0x000fe400000006ff */
[C---:B------:R-:W-:Y:S01]  /*3e60*/  SHF.L.U64.HI R17, R0.reuse, 0x2, R3 ;  /* 0x0000000200117819 */ /* 0x040fe20000010203 */
[----:B------:R-:W3:Y:S01]  /*3e70*/  LDCU.64 UR8, c[0x0][0x390] ;  /* 0x00007200ff0877ac */ /* 0x000ee20008000a00 */
[----:B------:R-:W-:-:S07]  /*3e80*/  SHF.L.U32 R19, R0, 0x2, RZ ;  /* 0x0000000200137819 */ /* 0x000fce00000006ff */
.L_x_858:
        /* <DEDUP_REMOVED lines=8> */
[C---:B------:R-:W-:Y:S01]  /*3f10*/  IADD3.X R11, PT, PT, R5.reuse, R23, RZ, P2, !PT ;  /* 0x00000017050b7210 */ /* 0x040fe200017fe4ff */
[----:B------:R0:W4:Y:S01]  /*3f20*/  LDG.E R4, desc[UR26][R4.64] ;  /* 0x0000001a04047981 */ /* 0x000122000c1e1900 */
[----:B------:R-:W-:-:S03]  /*3f30*/  IADD3.X R9, PT, PT, R5, R13, RZ, P1, !PT ;  /* 0x0000000d05097210 */ /* 0x000fc60000ffe4ff */
[----:B------:R-:W4:Y:S04]  /*3f40*/  LDG.E R7, desc[UR26][R6.64] ;  /* 0x0000001a06077981 */ /* 0x000f28000c1e1900 */
[----:B------:R-:W5:Y:S04]  /*3f50*/  LDG.E R8, desc[UR26][R8.64] ;  /* 0x0000001a08087981 */ /* 0x000f68000c1e1900 */
[----:B------:R-:W5:Y:S01]  /*3f60*/  LDG.E R11, desc[UR26][R10.64] ;  /* 0x0000001a0a0b7981 */ /* 0x000f62000c1e1900 */
[----:B------:R-:W-:Y:S02]  /*3f70*/  LOP3.LUT R14, R12, 0xfffffffc, RZ, 0xc0, !PT ;  /* 0xfffffffc0c0e7812 */ /* 0x000fe400078ec0ff */
[----:B------:R-:W-:-:S02]  /*3f80*/  LOP3.LUT R16, R2, 0x1, RZ, 0xc0, !PT ;  /* 0x0000000102107812 */ /* 0x000fc400078ec0ff */
[----:B--2---:R-:W-:Y:S02]  /*3f90*/  IADD3 R26, P0, PT, R14, UR6, RZ ;  /* 0x000000060e1a7c10 */ /* 0x004fe4000ff1e0ff */
[----:B0-----:R-:W-:Y:S02]  /*3fa0*/  LOP3.LUT R5, R2, 0x3, RZ, 0xc0, !PT ;  /* 0x0000000302057812 */ /* 0x001fe400078ec0ff */
[----:B------:R-:W-:Y:S02]  /*3fb0*/  IADD3.X R27, PT, PT, R16, UR7, RZ, P0, !PT ;  /* 0x00000007101b7c10 */ /* 0x000fe400087fe4ff */
[----:B---3--:R-:W-:-:S04]  /*3fc0*/  IADD3 R28, P0, PT, R14, UR8, RZ ;  /* 0x000000080e1c7c10 */ /* 0x008fc8000ff1e0ff */
[----:B------:R-:W-:Y:S02]  /*3fd0*/  IADD3.X R29, PT, PT, R16, UR9, RZ, P0, !PT ;  /* 0x00000009101d7c10 */ /* 0x000fe400087fe4ff */
[----:B----4-:R-:W-:Y:S02]  /*3fe0*/  F2FP.BF16.F32.PACK_AB R31, R7, R4 ;  /* 0x00000004071f723e */ /* 0x010fe400000010ff */
        /* <DEDUP_REMOVED lines=65> */
.L_x_859:
        /* <DEDUP_REMOVED lines=16> */
.L_x_3420:


//--------------------- .text._Z35group_norm_nhwc_bwd_one_pass_kernelI11Fp16IOBf16WLi128ELi28ELi448EEv26Group_norm_nhwc_bwd_params --------------------------
	.section	.text._Z35group_norm_nhwc_bwd_one_pass_kernelI11Fp16IOBf16WLi128ELi28ELi448EEv26Group_norm_nhwc_bwd_params,"ax",@progbits
	.align	128
        .global         _Z35group_norm_nhwc_bwd_one_pass_kernelI11Fp16IOBf16WLi128ELi28ELi448EEv26Group_norm_nhwc_bwd_params
        .type           _Z35group_norm_nhwc_bwd_one_pass_kernelI11Fp16IOBf16WLi128ELi28ELi448EEv26Group_norm_nhwc_bwd_params,@function
        .size           _Z35group_norm_nhwc_bwd_one_pass_kernelI11Fp16IOBf16WLi128ELi28ELi448EEv26Group_norm_nhwc_bwd_params,(.L_x_3421 - _Z35group_norm_nhwc_bwd_one_pass_kernelI11Fp16IOBf16WLi128ELi28ELi448EEv26Group_norm_nhwc_bwd_params)
        .other          _Z35group_norm_nhwc_bwd_one_pass_kernelI11Fp16IOBf16WLi128ELi28ELi448EEv26Group_norm_nhwc_bwd_params,@"STO_CUDA_ENTRY STV_DEFAULT"
_Z35group_norm_nhwc_bwd_one_pass_kernelI11Fp16IOBf16WLi128ELi28ELi448EEv26Group_norm_nhwc_bwd_params:
.text._Z35group_norm_nhwc_bwd_one_pass_kernelI11Fp16IOBf16WLi128ELi28ELi448EEv26Group_norm_nhwc_bwd_params:
        /* <DEDUP_REMOVED lines=24> */
.L_x_891:
[----:B------:R-:W2:Y:S01]  /*0180*/  LDC R13, c[0x0][0x410] ;  /* 0x00010400ff0d7b82 */ /* 0x000ea20000000800 */
[----:B------:R-:W3:Y:S01]  /*0190*/  LDCU.128 UR12, c[0x0][0x400] ;  /* 0x00008000ff0c77ac */ /* 0x000ee20008000c00 */
[----:B------:R-:W-:Y:S01]  /*01a0*/  ISETP.GE.AND P2, PT, R38, RZ, PT ;  /* 0x000000ff2600720c */ /* 0x000fe20003f46270 */
[----:B------:R-:W4:Y:S05]  /*01b0*/  LDCU.U8 UR5, c[0x0][0x414] ;  /* 0x00008280ff0577ac */ /* 0x000f2a0008000000 */
[----:B------:R-:W1:Y:S01]  /*01c0*/  LDC R17, c[0x0][0x41c] ;  /* 0x00010700ff117b82 */ /* 0x000e620000000800 */
[----:B0-2---:R-:W-:-:S04]  /*01d0*/  IABS R9, R13 ;  /* 0x0000000d00097213 */ /* 0x005fc80000000000 */
        /* <DEDUP_REMOVED lines=18> */
[C---:B------:R-:W-:Y:S01]  /*0300*/  IMAD R6, R9.reuse, R8, R10 ;  /* 0x0000000809067224 */ /* 0x040fe200078e020a */
[----:B------:R-:W-:Y:S01]  /*0310*/  LOP3.LUT R8, R38, R13, RZ, 0x3c, !PT ;  /* 0x0000000d26087212 */ /* 0x000fe200078e3cff */
[----:B------:R-:W1:Y:S03]  /*0320*/  LDC.64 R10, c[0x0][0x3b8] ;  /* 0x0000ee00ff0a7b82 */ /* 0x000e660000000a00 */
[----:B------:R-:W-:Y:S02]  /*0330*/  ISETP.GT.U32.AND P3, PT, R9, R6, PT ;  /* 0x000000060900720c */ /* 0x000fe40003f64070 */
[----:B------:R-:W-:-:S11]  /*0340*/  ISETP.GE.AND P5, PT, R8, RZ, PT ;  /* 0x000000ff0800720c */ /* 0x000fd60003fa6270 */
[-C--:B------:R-:W-:Y:S02]  /*0350*/  @!P3 IADD3 R6, PT, PT, R6, -R9.reuse, RZ ;  /* 0x800000090606b210 */ /* 0x080fe40007ffe0ff */
[----:B------:R-:W-:Y:S02]  /*0360*/  @!P3 IADD3 R7, PT, PT, R7, 0x1, RZ ;  /* 0x000000010707b810 */ /* 0x000fe40007ffe0ff */
[CC--:B------:R-:W-:Y:S02]  /*0370*/  ISETP.GE.U32.AND P1, PT, R6.reuse, R9.reuse, PT ;  /* 0x000000090600720c */ /* 0x0c0fe40003f26070 */
[----:B------:R-:W-:Y:S02]  /*0380*/  ISETP.GT.U32.AND P4, PT, R9, R6, PT ;  /* 0x000000060900720c */ /* 0x000fe40003f84070 */
[----:B------:R-:W-:Y:S01]  /*0390*/  IADD3 R9, PT, PT, R6, -R9, RZ ;  /* 0x8000000906097210 */ /* 0x000fe20007ffe0ff */
[----:B-1----:R-:W-:Y:S01]  /*03a0*/  IMAD.WIDE R10, R38, 0x8, R10 ;  /* 0x00000008260a7825 */ /* 0x002fe200078e020a */
[----:B------:R-:W-:-:S02]  /*03b0*/  ISETP.NE.AND P3, PT, R13, RZ, PT ;  /* 0x000000ff0d00720c */ /* 0x000fc40003f65270 */
[----:B------:R-:W-:Y:S02]  /*03c0*/  SEL R6, R9, R6, !P4 ;  /* 0x0000000609067207 */ /* 0x000fe40006000000 */
[----:B------:R-:W-:Y:S01]  /*03d0*/  LOP3.LUT R9, RZ, R13, RZ, 0x33, !PT ;  /* 0x0000000dff097212 */ /* 0x000fe200078e33ff */
[----:B------:R-:W3:Y:S01]  /*03e0*/  LDG.E.64 R10, desc[UR6][R10.64] ;  /* 0x000000060a0a7981 */ /* 0x000ee2000c1e1b00 */
[----:B------:R-:W-:Y:S02]  /*03f0*/  @!P2 IADD3 R6, PT, PT, -R6, RZ, RZ ;  /* 0x000000ff0606a210 */ /* 0x000fe40007ffe1ff */
        /* <DEDUP_REMOVED lines=11> */
[----:B------:R-:W1:Y:S01]  /*04b0*/  @!P0 LDC.64 R12, c[0x0][0x3a0] ;  /* 0x0000e800ff0c8b82 */ /* 0x000e620000000a00 */
[----:B------:R-:W-:Y:S02]  /*04c0*/  IMAD R4, R4, UR14, RZ ;  /* 0x0000000e04047c24 */ /* 0x000fe4000f8e02ff */
[----:B------:R-:W-:-:S04]  /*04d0*/  IMAD.WIDE.U32 R42, R9, UR14, R42 ;  /* 0x0000000e092a7c25 */ /* 0x000fc8000f8e002a */
[----:B------:R-:W-:Y:S01]  /*04e0*/  IMAD R45, R9, UR15, R4 ;  /* 0x0000000f092d7c24 */ /* 0x000fe2000f8e0204 */
[----:B------:R-:W0:Y:S01]  /*04f0*/  @!P1 LDC.64 R18, c[0x0][0x3f8] ;  /* 0x0000fe00ff129b82 */ /* 0x000e220000000a00 */
[----:B--2---:R-:W-:Y:S01]  /*0500*/  @!P0 IMAD R4, R15, R22, RZ ;  /* 0x000000160f048224 */ /* 0x004fe200078e02ff */
[----:B------:R-:W-:Y:S02]  /*0510*/  @!P0 MOV R44, R42 ;  /* 0x0000002a002c8202 */ /* 0x000fe40000000f00 */
[----:B------:R-:W-:Y:S01]  /*0520*/  IADD3 R45, PT, PT, R43, R45, RZ ;  /* 0x0000002d2b2d7210 */ /* 0x000fe20007ffe0ff */
[C---:B------:R-:W-:Y:S01]  /*0530*/  @!P0 IMAD R9, R17.reuse, R23, R4 ;  /* 0x0000001711098224 */ /* 0x040fe200078e0204 */
[C---:B------:R-:W-:Y:S01]  /*0540*/  IADD3 R4, PT, PT, R17.reuse, 0x40, RZ ;  /* 0x0000004011047810 */ /* 0x040fe20007ffe0ff */
[----:B------:R-:W-:-:S03]  /*0550*/  @!P0 IMAD.WIDE.U32 R14, R17, R22, R44 ;  /* 0x00000016110e8225 */ /* 0x000fc600078e002c */
[----:B------:R-:W-:Y:S02]  /*0560*/  ISETP.GE.U32.AND P2, PT, R4, UR12, PT ;  /* 0x0000000c04007c0c */ /* 0x000fe4000bf46070 */
[----:B------:R-:W-:Y:S02]  /*0570*/  SHF.R.S32.HI R41, RZ, 0x1f, R4 ;  /* 0x0000001fff297819 */ /* 0x000fe40000011404 */
[----:B------:R-:W-:Y:S02]  /*0580*/  @!P0 IADD3 R15, PT, PT, R15, R9, RZ ;  /* 0x000000090f0f8210 */ /* 0x000fe40007ffe0ff */
[----:B------:R-:W2:Y:S01]  /*0590*/  @!P0 LDC.64 R8, c[0x0][0x398] ;  /* 0x0000e600ff088b82 */ /* 0x000ea20000000a00 */
[----:B------:R-:W-:Y:S02]  /*05a0*/  ISETP.GE.AND.EX P2, PT, R41, UR13, PT, P2 ;  /* 0x0000000d29007c0c */ /* 0x000fe4000bf46320 */
[C---:B------:R-:W-:Y:S02]  /*05b0*/  @!P0 SHF.L.U32 R29, R14.reuse, 0x1, RZ ;  /* 0x000000010e1d8819 */ /* 0x040fe400000006ff */
[----:B------:R-:W-:-:S02]  /*05c0*/  @!P0 SHF.L.U64.HI R24, R14, 0x1, R15 ;  /* 0x000000010e188819 */ /* 0x000fc4000001020f */
[----:B------:R-:W-:Y:S01]  /*05d0*/  IADD3 R6, PT, PT, R17, 0x60, RZ ;  /* 0x0000006011067810 */ /* 0x000fe20007ffe0ff */
[----:B------:R-:W4:Y:S01]  /*05e0*/  @!P1 LDC.64 R14, c[0x0][0x3a0] ;  /* 0x0000e800ff0e9b82 */ /* 0x000f220000000a00 */
[----:B0-----:R-:W-:Y:S01]  /*05f0*/  @!P1 IMAD R22, R21, R18, RZ ;  /* 0x0000001215169224 */ /* 0x001fe200078e02ff */
[----:B-1----:R-:W-:-:S06]  /*0600*/  @!P0 IADD3 R20, P4, PT, R29, R12, RZ ;  /* 0x0000000c1d148210 */ /* 0x002fcc0007f9e0ff */
[----:B------:R-:W0:Y:S01]  /*0610*/  @!P1 LDC.64 R16, c[0x0][0x398] ;  /* 0x0000e600ff109b82 */ /* 0x000e220000000a00 */
[----:B------:R-:W-:Y:S01]  /*0620*/  ISETP.GE.U32.AND P3, PT, R6, UR12, PT ;  /* 0x0000000c06007c0c */ /* 0x000fe2000bf66070 */
[----:B------:R-:W-:Y:S01]  /*0630*/  @!P1 IMAD R31, R27, R19, R22 ;  /* 0x000000131b1f9224 */ /* 0x000fe200078e0216 */
[----:B------:R-:W-:Y:S02]  /*0640*/  SHF.R.S32.HI R25, RZ, 0x1f, R6 ;  /* 0x0000001fff197819 */ /* 0x000fe40000011406 */
[----:B------:R-:W-:Y:S02]  /*0650*/  @!P0 IADD3.X R21, PT, PT, R24, R13, RZ, P4, !PT ;  /* 0x0000000d18158210 */ /* 0x000fe400027fe4ff */
[----:B------:R-:W-:Y:S01]  /*0660*/  @!P1 MOV R22, R42 ;  /* 0x0000002a00169202 */ /* 0x000fe20000000f00 */
[----:B------:R-:W1:Y:S01]  /*0670*/  @!P2 LDC.64 R12, c[0x0][0x3f8] ;  /* 0x0000fe00ff0cab82 */ /* 0x000e620000000a00 */
[----:B------:R-:W-:Y:S02]  /*0680*/  @!P1 MOV R23, R45 ;  /* 0x0000002d00179202 */ /* 0x000fe40000000f00 */
[----:B------:R-:W-:Y:S01]  /*0690*/  ISETP.GE.AND.EX P3, PT, R25, UR13, PT, P3 ;  /* 0x0000000d19007c0c */ /* 0x000fe2000bf66330 */
[----:B------:R-:W-:Y:S01]  /*06a0*/  @!P1 IMAD.WIDE.U32 R18, R27, R18, R22 ;  /* 0x000000121b129225 */ /* 0x000fe200078e0016 */
[----:B--2---:R-:W-:-:S04]  /*06b0*/  @!P0 IADD3 R26, P5, PT, R29, R8, RZ ;  /* 0x000000081d1a8210 */ /* 0x004fc80007fbe0ff */
[----:B------:R-:W-:Y:S02]  /*06c0*/  @!P1 IADD3 R19, PT, PT, R19, R31, RZ ;  /* 0x0000001f13139210 */ /* 0x000fe40007ffe0ff */
[----:B------:R-:W-:Y:S02]  /*06d0*/  @!P1 SHF.L.U32 R31, R18, 0x1, RZ ;  /* 0x00000001121f9819 */ /* 0x000fe400000006ff */
[----:B------:R-:W-:Y:S02]  /*06e0*/  @!P0 IADD3.X R27, PT, PT, R24, R9, RZ, P5, !PT ;  /* 0x00000009181b8210 */ /* 0x000fe40002ffe4ff */
[----:B------:R-:W-:Y:S01]  /*06f0*/  @!P1 SHF.L.U64.HI R18, R18, 0x1, R19 ;  /* 0x0000000112129819 */ /* 0x000fe20000010213 */
[----:B------:R-:W2:Y:S01]  /*0700*/  @!P3 LDC.64 R8, c[0x0][0x3f8] ;  /* 0x0000fe00ff08bb82 */ /* 0x000ea20000000a00 */
[C---:B----4-:R-:W-:Y:S02]  /*0710*/  @!P1 IADD3 R28, P5, PT, R31.reuse, R14, RZ ;  /* 0x0000000e1f1c9210 */ /* 0x050fe40007fbe0ff */
[----:B0-----:R-:W-:-:S02]  /*0720*/  @!P1 IADD3 R30, P6, PT, R31, R16, RZ ;  /* 0x000000101f1e9210 */ /* 0x001fc40007fde0ff */
[----:B------:R-:W-:Y:S02]  /*0730*/  CS2R R34, SRZ ;  /* 0x0000000000227805 */ /* 0x000fe4000001ff00 */
[----:B------:R-:W-:Y:S02]  /*0740*/  ISETP.NE.AND P4, PT, RZ, UR5, PT ;  /* 0x00000005ff007c0c */ /* 0x000fe4000bf85270 */
[C---:B------:R-:W-:Y:S02]  /*0750*/  @!P1 IADD3.X R29, PT, PT, R18.reuse, R15, RZ, P5, !PT ;  /* 0x0000000f121d9210 */ /* 0x040fe40002ffe4ff */
[----:B------:R-:W-:Y:S01]  /*0760*/  @!P1 IADD3.X R31, PT, PT, R18, R17, RZ, P6, !PT ;  /* 0x00000011121f9210 */ /* 0x000fe200037fe4ff */
[----:B------:R0:W5:Y:S01]  /*0770*/  @!P0 LDG.E R35, desc[UR6][R26.64] ;  /* 0x000000061a238981 */ /* 0x000162000c1e1900 */
[----:B------:R-:W4:Y:S01]  /*0780*/  @!P2 LDC.64 R18, c[0x0][0x3a0] ;  /* 0x0000e800ff12ab82 */ /* 0x000f220000000a00 */
[----:B------:R-:W-:Y:S01]  /*0790*/  MOV R36, RZ ;  /* 0x000000ff00247202 */ /* 0x000fe20000000f00 */
[----:B-1----:R-:W-:Y:S01]  /*07a0*/  @!P2 IMAD R41, R41, R12, RZ ;  /* 0x0000000c2929a224 */ /* 0x002fe200078e02ff */
[----:B------:R-:W-:Y:S01]  /*07b0*/  CS2R R32, SRZ ;  /* 0x0000000000207805 */ /* 0x000fe2000001ff00 */
[----:B------:R1:W5:Y:S04]  /*07c0*/  @!P1 LDG.E R34, desc[UR6][R28.64] ;  /* 0x000000061c229981 */ /* 0x000368000c1e1900 */
[----:B------:R-:W4:Y:S01]  /*07d0*/  @!P3 LDC.64 R14, c[0x0][0x3a0] ;  /* 0x0000e800ff0ebb82 */ /* 0x000f220000000a00 */
[----:B0-----:R-:W-:-:S02]  /*07e0*/  @!P2 MOV R26, R42 ;  /* 0x0000002a001aa202 */ /* 0x001fc40000000f00 */
[----:B------:R-:W-:Y:S01]  /*07f0*/  @!P2 MOV R27, R45 ;  /* 0x0000002d001ba202 */ /* 0x000fe20000000f00 */
[C---:B------:R-:W-:Y:S01]  /*0800*/  @!P2 IMAD R41, R4.reuse, R13, R41 ;  /* 0x0000000d0429a224 */ /* 0x040fe200078e0229 */
[----:B------:R0:W5:Y:S01]  /*0810*/  @!P0 LDG.E R36, desc[UR6][R20.64] ;  /* 0x0000000614248981 */ /* 0x000162000c1e1900 */
[----:B------:R-:W-:Y:S02]  /*0820*/  @!P2 IMAD.WIDE.U32 R26, R4, R12, R26 ;  /* 0x0000000c041aa225 */ /* 0x000fe400078e001a */
[----:B------:R-:W4:Y:S01]  /*0830*/  @!P3 LDC.64 R16, c[0x0][0x398] ;  /* 0x0000e600ff10bb82 */ /* 0x000f220000000a00 */
[----:B------:R2:W5:Y:S02]  /*0840*/  @!P1 LDG.E R33, desc[UR6][R30.64] ;  /* 0x000000061e219981 */ /* 0x000564000c1e1900 */
[----:B------:R-:W-:-:S05]  /*0850*/  @!P2 IADD3 R27, PT, PT, R27, R41, RZ ;  /* 0x000000291b1ba210 */ /* 0x000fca0007ffe0ff */
[----:B------:R-:W4:Y:S01]  /*0860*/  @!P2 LDC.64 R12, c[0x0][0x398] ;  /* 0x0000e600ff0cab82 */ /* 0x000f220000000a00 */
[----:B-1----:R-:W-:-:S07]  /*0870*/  @!P2 SHF.L.U32 R29, R26, 0x1, RZ ;  /* 0x000000011a1da819 */ /* 0x002fce00000006ff */
[----:B------:R-:W1:Y:S01]  /*0880*/  @P4 LDC.64 R22, c[0x0][0x3b0] ;  /* 0x0000ec00ff164b82 */ /* 0x000e620000000a00 */
[----:B------:R-:W-:-:S07]  /*0890*/  @!P2 SHF.L.U64.HI R28, R26, 0x1, R27 ;  /* 0x000000011a1ca819 */ /* 0x000fce000001021b */
[----:B0-----:R-:W0:Y:S01]  /*08a0*/  LDC.64 R20, c[0x0][0x3a8] ;  /* 0x0000ea00ff147b82 */ /* 0x001e220000000a00 */
[----:B--2---:R-:W-:Y:S01]  /*08b0*/  @!P3 IMAD R25, R25, R8, RZ ;  /* 0x000000081919b224 */ /* 0x004fe200078e02ff */
[----:B------:R-:W-:Y:S02]  /*08c0*/  @!P3 MOV R26, R42 ;  /* 0x0000002a001ab202 */ /* 0x000fe40000000f00 */
[----:B------:R-:W-:Y:S01]  /*08d0*/  @!P3 MOV R27, R45 ;  /* 0x0000002d001bb202 */ /* 0x000fe20000000f00 */
[C---:B------:R-:W-:Y:S01]  /*08e0*/  @!P3 IMAD R31, R6.reuse, R9, R25 ;  /* 0x00000009061fb224 */ /* 0x040fe200078e0219 */
[----:B----4-:R-:W-:Y:S01]  /*08f0*/  @!P2 IADD3 R24, P0, PT, R29, R18, RZ ;  /* 0x000000121d18a210 */ /* 0x010fe20007f1e0ff */
[----:B------:R-:W-:Y:S01]  /*0900*/  @!P3 IMAD.WIDE.U32 R8, R6, R8, R26 ;  /* 0x000000080608b225 */ /* 0x000fe200078e001a */
[----:B------:R-:W-:Y:S02]  /*0910*/  LOP3.LUT R4, R39, 0xffff, RZ, 0xc0, !PT ;  /* 0x0000ffff27047812 */ /* 0x000fe400078ec0ff */
[----:B------:R-:W-:-:S02]  /*0920*/  @!P2 IADD3.X R25, PT, PT, R28, R19, RZ, P0, !PT ;  /* 0x000000131c19a210 */ /* 0x000fc400007fe4ff */
[----:B------:R-:W-:Y:S01]  /*0930*/  @!P3 IADD3 R19, PT, PT, R9, R31, RZ ;  /* 0x0000001f0913b210 */ /* 0x000fe20007ffe0ff */
[----:B------:R-:W-:Y:S01]  /*0940*/  IMAD R41, R7, 0x1c, R4 ;  /* 0x0000001c07297824 */ /* 0x000fe200078e0204 */
[C---:B------:R-:W-:Y:S01]  /*0950*/  @!P3 SHF.L.U32 R9, R8.reuse, 0x1, RZ ;  /* 0x000000010809b819 */ /* 0x040fe200000006ff */
[----:B------:R-:W5:Y:S01]  /*0960*/  @!P2 LDG.E R32, desc[UR6][R24.64] ;  /* 0x000000061820a981 */ /* 0x000f62000c1e1900 */
[----:B------:R-:W-:Y:S01]  /*0970*/  @!P2 IADD3 R18, P0, PT, R29, R12, RZ ;  /* 0x0000000c1d12a210 */ /* 0x000fe20007f1e0ff */
[----:B-1----:R-:W-:Y:S01]  /*0980*/  @P4 IMAD.WIDE R22, R41, 0x2, R22 ;  /* 0x0000000229164825 */ /* 0x002fe200078e0216 */
[----:B------:R-:W-:Y:S02]  /*0990*/  @!P3 SHF.L.U64.HI R8, R8, 0x1, R19 ;  /* 0x000000010808b819 */ /* 0x000fe40000010213 */
[C---:B------:R-:W-:Y:S02]  /*09a0*/  @!P3 IADD3 R14, P1, PT, R9.reuse, R14, RZ ;  /* 0x0000000e090eb210 */ /* 0x040fe40007f3e0ff */
[----:B------:R-:W-:Y:S01]  /*09b0*/  @!P3 IADD3 R16, P5, PT, R9, R16, RZ ;  /* 0x000000100910b210 */ /* 0x000fe20007fbe0ff */
[----:B0-----:R-:W-:Y:S01]  /*09c0*/  IMAD.WIDE R20, R41, 0x2, R20 ;  /* 0x0000000229147825 */ /* 0x001fe200078e0214 */
[----:B------:R-:W-:Y:S01]  /*09d0*/  @!P2 IADD3.X R19, PT, PT, R28, R13, RZ, P0, !PT ;  /* 0x0000000d1c13a210 */ /* 0x000fe200007fe4ff */
[----:B------:R-:W2:Y:S01]  /*09e0*/  @P4 LDG.E.U16 R27, desc[UR6][R22.64] ;  /* 0x00000006161b4981 */ /* 0x000ea2000c1e1500 */
[----:B------:R-:W-:-:S02]  /*09f0*/  @!P3 IADD3.X R15, PT, PT, R8, R15, RZ, P1, !PT ;  /* 0x0000000f080fb210 */ /* 0x000fc40000ffe4ff */
[----:B------:R-:W-:Y:S02]  /*0a00*/  @!P3 IADD3.X R17, PT, PT, R8, R17, RZ, P5, !PT ;  /* 0x000000110811b210 */ /* 0x000fe40002ffe4ff */
[----:B------:R-:W-:Y:S02]  /*0a10*/  CS2R R8, SRZ ;  /* 0x0000000000087805 */ /* 0x000fe4000001ff00 */
[----:B------:R-:W-:Y:S01]  /*0a20*/  MOV R13, RZ ;  /* 0x000000ff000d7202 */ /* 0x000fe20000000f00 */
[----:B------:R-:W4:Y:S01]  /*0a30*/  @P4 LDG.E.U16 R26, desc[UR6][R22.64+0x2] ;  /* 0x00000206161a4981 */ /* 0x000f22000c1e1500 */
[----:B------:R-:W-:-:S03]  /*0a40*/  MOV R6, RZ ;  /* 0x000000ff00067202 */ /* 0x000fc60000000f00 */
[----:B------:R-:W4:Y:S04]  /*0a50*/  LDG.E.U16 R12, desc[UR6][R20.64] ;  /* 0x00000006140c7981 */ /* 0x000f28000c1e1500 */
[----:B------:R-:W5:Y:S04]  /*0a60*/  @!P2 LDG.E R13, desc[UR6][R18.64] ;  /* 0x00000006120da981 */ /* 0x000f68000c1e1900 */
[----:B------:R0:W4:Y:S04]  /*0a70*/  LDG.E.U16 R22, desc[UR6][R20.64+0x2] ;  /* 0x0000020614167981 */ /* 0x000128000c1e1500 */
[----:B------:R1:W5:Y:S04]  /*0a80*/  @!P3 LDG.E R6, desc[UR6][R14.64] ;  /* 0x000000060e06b981 */ /* 0x000368000c1e1900 */
[----:B------:R1:W5:Y:S01]  /*0a90*/  @!P3 LDG.E R8, desc[UR6][R16.64] ;  /* 0x000000061008b981 */ /* 0x000362000c1e1900 */
        /* <DEDUP_REMOVED lines=11> */
[----:B------:R-:W-:Y:S02]  /*0b50*/  MOV R10, RZ ;  /* 0x000000ff000a7202 */ /* 0x000fe40000000f00 */
[----:B0-----:R-:W-:-:S13]  /*0b60*/  @P0 R2UR UR4, R20 ;  /* 0x00000000140402ca */ /* 0x001fda00000e0000 */
[----:B------:R-:W-:Y:S01]  /*0b70*/  @UP0 UMOV UR8, UR4 ;  /* 0x0000000400080c82 */ /* 0x000fe20008000000 */
[----:B--2---:R-:W-:Y:S02]  /*0b80*/  @P4 SHF.L.U32 R9, R27, 0x10, RZ ;  /* 0x000000101b094819 */ /* 0x004fe400000006ff */
[----:B----4-:R-:W-:Y:S02]  /*0b90*/  @P4 SHF.L.U32 R10, R26, 0x10, RZ ;  /* 0x000000101a0a4819 */ /* 0x010fe400000006ff */
[----:B------:R-:W-:Y:S02]  /*0ba0*/  SHF.L.U32 R12, R12, 0x10, RZ ;  /* 0x000000100c0c7819 */ /* 0x000fe400000006ff */
[----:B------:R-:W-:Y:S01]  /*0bb0*/  SHF.L.U32 R11, R22, 0x10, RZ ;  /* 0x00000010160b7819 */ /* 0x000fe200000006ff */
[----:B-1----:R-:W-:Y:S06]  /*0bc0*/  BRA.U UP1, `(.L_x_861) ;  /* 0x0000000501247547 */ /* 0x002fec000b800000 */
        /* <DEDUP_REMOVED lines=35> */
[--C-:B------:R-:W-:Y:S02]  /*0e00*/  HADD2.F32 R19, -RZ, R13.reuse.H0_H0 ;  /* 0x2000000dff137230 */ /* 0x100fe40000004100 */
        /* <DEDUP_REMOVED lines=11> */
[----:B------:R-:W-:Y:S02]  /*0ec0*/  HADD2.F32 R16, -RZ, R6.H0_H0 ;  /* 0x20000006ff107230 */ /* 0x000fe40000004100 */
        /* <DEDUP_REMOVED lines=25> */
.L_x_861:
        /* <DEDUP_REMOVED lines=8> */
[----:B------:R-:W-:Y:S02]  /*10e0*/  HADD2.F32 R29, -RZ, R35.H1_H1 ;  /* 0x30000023ff1d7230 */ /* 0x000fe40000004100 */
        /* <DEDUP_REMOVED lines=9> */
[----:B------:R-:W-:Y:S01]  /*1180*/  FMUL.FTZ R23, R25, -1.4426950216293334961 ;  /* 0xbfb8aa3b19177820 */ /* 0x000fe20000410000 */
[----:B------:R-:W-:-:S02]  /*1190*/  HADD2.F32 R46, -RZ, R8.H0_H0 ;  /* 0x20000008ff2e7230 */ /* 0x000fc40000004100 */
[----:B------:R-:W-:Y:S01]  /*11a0*/  FFMA.FTZ R26, R11, R16, R10 ;  /* 0x000000100b1a7223 */ /* 0x000fe2000001000a */
[----:B------:R-:W-:Y:S01]  /*11b0*/  FMUL.FTZ R21, R19, -1.4426950216293334961 ;  /* 0xbfb8aa3b13157820 */ /* 0x000fe20000410000 */
[----:B------:R-:W0:Y:S01]  /*11c0*/  MUFU.EX2 R20, R20 ;  /* 0x0000001400147308 */ /* 0x000e220000000800 */
[----:B------:R-:W-:Y:S02]  /*11d0*/  HADD2.F32 R47, -RZ, R8.H1_H1 ;  /* 0x30000008ff2f7230 */ /* 0x000fe40000004100 */
[----:B------:R-:W-:-:S05]  /*11e0*/  FMUL.FTZ R24, R26, -1.4426950216293334961 ;  /* 0xbfb8aa3b1a187820 */ /* 0x000fca0000410000 */
        /* <DEDUP_REMOVED lines=21> */
[----:B------:R-:W-:Y:S02]  /*1340*/  HADD2.F32 R30, -RZ, R33.H0_H0 ;  /* 0x20000021ff1e7230 */ /* 0x000fe40000004100 */
[----:B------:R-:W-:Y:S01]  /*1350*/  FADD.FTZ R29, R21, -UR11 ;  /* 0x8000000b151d7e21 */ /* 0x000fe20008010000 */
[----:B0-----:R-:W-:Y:S01]  /*1360*/  FADD.FTZ R18, -R27, 1 ;  /* 0x3f8000001b127421 */ /* 0x001fe20000010100 */
[----:B------:R-:W-:Y:S01]  /*1370*/  FMUL.FTZ R24, R24, R23 ;  /* 0x0000001718187220 */ /* 0x000fe20000410000 */
[----:B------:R-:W-:-:S02]  /*1380*/  HADD2.F32 R23, -RZ, R13.H0_H0 ;  /* 0x2000000dff177230 */ /* 0x000fc40000004100 */
[----:B------:R-:W-:Y:S01]  /*1390*/  FMUL.FTZ R27, R30, R27 ;  /* 0x0000001b1e1b7220 */ /* 0x000fe20000410000 */
[----:B------:R-:W-:Y:S01]  /*13a0*/  FFMA.FTZ R22, R25, R18, 1 ;  /* 0x3f80000019167423 */ /* 0x000fe20000010012 */
[----:B------:R-:W-:Y:S01]  /*13b0*/  FMUL.FTZ R18, R19, UR8 ;  /* 0x0000000813127c20 */ /* 0x000fe20008410000 */
[----:B------:R-:W-:Y:S02]  /*13c0*/  HADD2.F32 R25, -RZ, R33.H1_H1 ;  /* 0x30000021ff197230 */ /* 0x000fe40000004100 */
[----:B-1----:R-:W-:Y:S01]  /*13d0*/  FADD.FTZ R19, -R28, 1 ;  /* 0x3f8000001c137421 */ /* 0x002fe20000010100 */
[----:B------:R-:W-:Y:S01]  /*13e0*/  FFMA.FTZ R21, R12, R18, R9 ;  /* 0x000000120c157223 */ /* 0x000fe20000010009 */
[----:B------:R-:W-:Y:S01]  /*13f0*/  FMUL.FTZ R27, R27, R22 ;  /* 0x000000161b1b7220 */ /* 0x000fe20000410000 */
[----:B------:R-:W-:Y:S01]  /*1400*/  FMUL.FTZ R25, R25, R28 ;  /* 0x0000001c19197220 */ /* 0x000fe20000410000 */
[----:B------:R-:W-:Y:S01]  /*1410*/  FFMA.FTZ R26, R26, R19, 1 ;  /* 0x3f8000001a1a7423 */ /* 0x000fe20000010013 */
[----:B------:R-:W-:Y:S01]  /*1420*/  FMUL.FTZ R19, R29, UR8 ;  /* 0x000000081d137c20 */ /* 0x000fe20008410000 */
[----:B------:R-:W-:-:S02]  /*1430*/  FMUL.FTZ R29, R21, -1.4426950216293334961 ;  /* 0xbfb8aa3b151d7820 */ /* 0x000fc40000410000 */
[----:B------:R-:W-:Y:S01]  /*1440*/  FMUL.FTZ R25, R25, R26 ;  /* 0x0000001a19197220 */ /* 0x000fe20000410000 */
[----:B------:R-:W-:Y:S01]  /*1450*/  FFMA.FTZ R28, R11, R19, R10 ;  /* 0x000000130b1c7223 */ /* 0x000fe2000001000a */
[----:B------:R-:W-:Y:S02]  /*1460*/  HADD2.F32 R26, -RZ, R13.H1_H1 ;  /* 0x3000000dff1a7230 */ /* 0x000fe40000004100 */
[----:B------:R-:W0:Y:S01]  /*1470*/  MUFU.EX2 R29, R29 ;  /* 0x0000001d001d7308 */ /* 0x000e220000000800 */
[----:B------:R-:W-:-:S07]  /*1480*/  FMUL.FTZ R31, R28, -1.4426950216293334961 ;  /* 0xbfb8aa3b1c1f7820 */ /* 0x000fce0000410000 */
[----:B------:R-:W1:Y:S01]  /*1490*/  MUFU.EX2 R31, R31 ;  /* 0x0000001f001f7308 */ /* 0x000e620000000800 */
[----:B0-----:R-:W-:Y:S01]  /*14a0*/  FADD.FTZ R30, R29, 1 ;  /* 0x3f8000001d1e7421 */ /* 0x001fe20000010000 */
[----:B------:R-:W-:-:S06]  /*14b0*/  FMUL.FTZ R29, R11, R24 ;  /* 0x000000180b1d7220 */ /* 0x000fcc0000410000 */
        /* <DEDUP_REMOVED lines=8> */
[----:B------:R-:W-:Y:S01]  /*1540*/  FMUL.FTZ R26, R12, R20 ;  /* 0x000000140c1a7220 */ /* 0x000fe20000410000 */
[----:B------:R-:W-:Y:S01]  /*1550*/  FMUL.FTZ R23, R23, R22 ;  /* 0x0000001617177220 */ /* 0x000fe20000410000 */
[----:B------:R-:W-:Y:S01]  /*1560*/  FFMA.FTZ R28, R28, R21, 1 ;  /* 0x3f8000001c1c7423 */ /* 0x000fe20000010015 */
[----:B------:R-:W-:Y:S02]  /*1570*/  HADD2.F32 R21, -RZ, R6.H0_H0 ;  /* 0x20000006ff157230 */ /* 0x000fe40000004100 */
[----:B------:R-:W-:Y:S01]  /*1580*/  FFMA.FTZ R31, R15, R26, RZ ;  /* 0x0000001a0f1f7223 */ /* 0x000fe200000100ff */
[----:B------:R-:W-:Y:S01]  /*1590*/  FADD.FTZ R26, RZ, R26 ;  /* 0x0000001aff1a7221 */ /* 0x000fe20000010000 */
[----:B------:R-:W-:Y:S01]  /*15a0*/  FMUL.FTZ R22, R41, R28 ;  /* 0x0000001c29167220 */ /* 0x000fe20000410000 */
[----:B------:R-:W-:Y:S01]  /*15b0*/  FADD.FTZ R21, R21, -UR11 ;  /* 0x8000000b15157e21 */ /* 0x000fe20008010000 */
[----:B------:R-:W-:Y:S01]  /*15c0*/  FFMA.FTZ R28, R14, R29, R31 ;  /* 0x0000001d0e1c7223 */ /* 0x000fe2000001001f */
[----:B------:R-:W-:Y:S01]  /*15d0*/  FADD.FTZ R29, R29, R26 ;  /* 0x0000001a1d1d7221 */ /* 0x000fe20000010000 */
[----:B------:R-:W-:Y:S01]  /*15e0*/  FFMA.FTZ R26, R15, R20, RZ ;  /* 0x000000140f1a7223 */ /* 0x000fe200000100ff */
[----:B------:R-:W-:Y:S01]  /*15f0*/  FMUL.FTZ R21, R21, UR8 ;  /* 0x0000000815157c20 */ /* 0x000fe20008410000 */
[----:B------:R-:W-:-:S02]  /*1600*/  FADD.FTZ R20, RZ, R20 ;  /* 0x00000014ff147221 */ /* 0x000fc40000010000 */
[C---:B------:R-:W-:Y:S01]  /*1610*/  FFMA.FTZ R26, R17.reuse, R27, R26 ;  /* 0x0000001b111a7223 */ /* 0x040fe2000001001a */
[----:B------:R-:W-:Y:S01]  /*1620*/  FFMA.FTZ R30, R12, R21, R9 ;  /* 0x000000150c1e7223 */ /* 0x000fe20000010009 */
[----:B------:R-:W-:Y:S01]  /*1630*/  FADD.FTZ R20, R20, R27 ;  /* 0x0000001b14147221 */ /* 0x000fe20000010000 */
[----:B------:R-:W-:Y:S01]  /*1640*/  FMUL.FTZ R27, R12, R27 ;  /* 0x0000001b0c1b7220 */ /* 0x000fe20000410000 */
[----:B------:R-:W-:Y:S01]  /*1650*/  FFMA.FTZ R26, R18, R23, R26 ;  /* 0x00000017121a7223 */ /* 0x000fe2000001001a */
[----:B------:R-:W-:Y:S01]  /*1660*/  FMUL.FTZ R31, R30, -1.4426950216293334961 ;  /* 0xbfb8aa3b1e1f7820 */ /* 0x000fe20000410000 */
[----:B------:R-:W-:Y:S01]  /*1670*/  FADD.FTZ R20, R20, R23 ;  /* 0x0000001714147221 */ /* 0x000fe20000010000 */
[----:B------:R-:W-:-:S04]  /*1680*/  FFMA.FTZ R28, R17, R27, R28 ;  /* 0x0000001b111c7223 */ /* 0x000fc8000001001c */
        /* <DEDUP_REMOVED lines=8> */
[----:B------:R-:W-:Y:S01]  /*1710*/  FADD.FTZ R30, R29, R27 ;  /* 0x0000001b1d1e7221 */ /* 0x000fe20000010000 */
[----:B------:R-:W-:Y:S01]  /*1720*/  FADD.FTZ R17, R17, -UR11 ;  /* 0x8000000b11117e21 */ /* 0x000fe20008010000 */
[----:B------:R-:W-:Y:S01]  /*1730*/  FFMA.FTZ R27, R14, R24, RZ ;  /* 0x000000180e1b7223 */ /* 0x000fe200000100ff */
[----:B------:R-:W-:Y:S02]  /*1740*/  FADD.FTZ R24, RZ, R24 ;  /* 0x00000018ff187221 */ /* 0x000fe40000010000 */
[----:B------:R-:W-:Y:S01]  /*1750*/  FMUL.FTZ R17, R17, UR8 ;  /* 0x0000000811117c20 */ /* 0x000fe20008410000 */
[-C--:B------:R-:W-:Y:S01]  /*1760*/  FFMA.FTZ R14, R16, R25.reuse, R27 ;  /* 0x00000019100e7223 */ /* 0x080fe2000001001b */
[----:B------:R-:W-:Y:S01]  /*1770*/  FADD.FTZ R29, R24, R25 ;  /* 0x00000019181d7221 */ /* 0x000fe20000010000 */
[C---:B------:R-:W-:Y:S01]  /*1780*/  FMUL.FTZ R25, R11.reuse, R25 ;  /* 0x000000190b197220 */ /* 0x040fe20000410000 */
[----:B------:R-:W-:-:S02]  /*1790*/  FFMA.FTZ R31, R11, R17, R10 ;  /* 0x000000110b1f7223 */ /* 0x000fc4000001000a */
[----:B------:R-:W-:Y:S01]  /*17a0*/  FADD.FTZ R29, R29, R22 ;  /* 0x000000161d1d7221 */ /* 0x000fe20000010000 */
[----:B------:R-:W-:Y:S01]  /*17b0*/  FFMA.FTZ R27, R16, R25, R28 ;  /* 0x00000019101b7223 */ /* 0x000fe2000001001c */
[----:B------:R-:W-:Y:S01]  /*17c0*/  FMUL.FTZ R41, R31, -1.4426950216293334961 ;  /* 0xbfb8aa3b1f297820 */ /* 0x000fe20000410000 */
[----:B------:R-:W-:Y:S01]  /*17d0*/  FADD.FTZ R30, R25, R30 ;  /* 0x0000001e191e7221 */ /* 0x000fe20000010000 */
[----:B------:R-:W-:Y:S01]  /*17e0*/  FMUL.FTZ R25, R12, R23 ;  /* 0x000000170c197220 */ /* 0x000fe20000410000 */
[----:B------:R-:W-:-:S03]  /*17f0*/  FFMA.FTZ R28, R19, R22, R14 ;  /* 0x00000016131c7223 */ /* 0x000fc6000001000e */
[----:B------:R-:W0:Y:S02]  /*1800*/  MUFU.EX2 R41, R41 ;  /* 0x0000002900297308 */ /* 0x000e240000000800 */
[----:B0-----:R-:W-:-:S06]  /*1810*/  FADD.FTZ R46, R41, 1 ;  /* 0x3f800000292e7421 */ /* 0x001fcc0000010000 */
[----:B------:R-:W0:Y:S02]  /*1820*/  MUFU.RCP R46, R46 ;  /* 0x0000002e002e7308 */ /* 0x000e240000001000 */
[----:B0-----:R-:W-:Y:S01]  /*1830*/  FADD.FTZ R24, -R46, 1 ;  /* 0x3f8000002e187421 */ /* 0x001fe20000010100 */
[----:B------:R-:W-:-:S03]  /*1840*/  FMUL.FTZ R16, R47, R46 ;  /* 0x0000002e2f107220 */ /* 0x000fc60000410000 */
[----:B------:R-:W-:Y:S01]  /*1850*/  FFMA.FTZ R31, R31, R24, 1 ;  /* 0x3f8000001f1f7423 */ /* 0x000fe20000010018 */
[----:B------:R-:W-:Y:S01]  /*1860*/  FFMA.FTZ R24, R18, R25, R27 ;  /* 0x0000001912187223 */ /* 0x000fe2000001001b */
[----:B------:R-:W-:Y:S02]  /*1870*/  FADD.FTZ R25, R30, R25 ;  /* 0x000000191e197221 */ /* 0x000fe40000010000 */
[----:B------:R-:W-:Y:S01]  /*1880*/  FMUL.FTZ R46, R16, R31 ;  /* 0x0000001f102e7220 */ /* 0x000fe20000410000 */
[----:B------:R-:W-:-:S03]  /*1890*/  FMUL.FTZ R16, R11, R22 ;  /* 0x000000160b107220 */ /* 0x000fc60000410000 */
[----:B------:R-:W-:Y:S01]  /*18a0*/  FMUL.FTZ R18, R11, R46 ;  /* 0x0000002e0b127220 */ /* 0x000fe20000410000 */
[----:B------:R-:W-:Y:S01]  /*18b0*/  FFMA.FTZ R24, R19, R16, R24 ;  /* 0x0000001013187223 */ /* 0x000fe20000010018 */
[----:B------:R-:W-:Y:S01]  /*18c0*/  FADD.FTZ R25, R16, R25 ;  /* 0x0000001910197221 */ /* 0x000fe20000010000 */
[----:B------:R-:W-:Y:S01]  /*18d0*/  FMUL.FTZ R16, R12, R15 ;  /* 0x0000000f0c107220 */ /* 0x000fe20000410000 */
[----:B------:R-:W-:-:S03]  /*18e0*/  FADD.FTZ R19, R29, R46 ;  /* 0x0000002e1d137221 */ /* 0x000fc60000010000 */
[----:B------:R-:W-:Y:S01]  /*18f0*/  FFMA.FTZ R24, R21, R16, R24 ;  /* 0x0000001015187223 */ /* 0x000fe20000010018 */
[----:B------:R-:W-:Y:S01]  /*1900*/  FADD.FTZ R25, R25, R16 ;  /* 0x0000001019197221 */ /* 0x000fe20000010000 */
[----:B------:R-:W-:Y:S02]  /*1910*/  FFMA.FTZ R16, R21, R15, R26 ;  /* 0x0000000f15107223 */ /* 0x000fe4000001001a */
[C---:B------:R-:W-:Y:S01]  /*1920*/  FFMA.FTZ R24, R17.reuse, R18, R24 ;  /* 0x0000001211187223 */ /* 0x040fe20000010018 */
[----:B------:R-:W-:Y:S01]  /*1930*/  FADD.FTZ R14, R18, R25 ;  /* 0x00000019120e7221 */ /* 0x000fe20000010000 */
[----:B------:R-:W-:Y:S01]  /*1940*/  FADD.FTZ R18, R20, R15 ;  /* 0x0000000f14127221 */ /* 0x000fe20000010000 */
[----:B------:R-:W-:-:S07]  /*1950*/  FFMA.FTZ R17, R17, R46, R28 ;  /* 0x0000002e11117223 */ /* 0x000fce000001001c */
.L_x_862:
        /* <DEDUP_REMOVED lines=44> */
.L_x_864:
[----:B------:R-:W-:Y:S05]  /*1c20*/  BSYNC.RECONVERGENT B0 ;  /* 0x0000000000007941 */ /* 0x000fea0003800200 */
.L_x_863:
[----:B------:R-:W-:Y:S06]  /*1c30*/  BAR.SYNC.DEFER_BLOCKING 0x0 ;  /* 0x0000000000007b1d */ /* 0x000fec0000010000 */
[----:B------:R-:W-:Y:S04]  /*1c40*/  BSSY.RECONVERGENT B0, `(.L_x_865) ;  /* 0x0000024000007945 */ /* 0x000fe80003800200 */
[----:B------:R-:W-:Y:S05]  /*1c50*/  @P1 BRA `(.L_x_866) ;  /* 0x0000000000881947 */ /* 0x000fea0003800000 */
[----:B------:R-:W-:-:S09]  /*1c60*/  ULEA UR4, UR9, UR5, 0x18 ;  /* 0x0000000509047291 */ /* 0x000fd2000f8ec0ff */
[----:B------:R-:W4:Y:S04]  /*1c70*/  LDS.64 R28, [UR4+0x18] ;  /* 0x00001804ff1c7984 */ /* 0x000f280008000a00 */
[----:B-1-3--:R-:W1:Y:S04]  /*1c80*/  LDS.128 R20, [UR4+0x20] ;  /* 0x00002004ff147984 */ /* 0x00ae680008000c00 */
[----:B--2---:R-:W2:Y:S01]  /*1c90*/  LDS.128 R24, [UR4+0x30] ;  /* 0x00003004ff187984 */ /* 0x004ea20008000c00 */
[----:B----4-:R-:W-:Y:S01]  /*1ca0*/  FADD.FTZ R31, R14, R28 ;  /* 0x0000001c0e1f7221 */ /* 0x010fe20000010000 */
[----:B0-----:R-:W-:-:S03]  /*1cb0*/  FADD.FTZ R14, R15, R29 ;  /* 0x0000001d0f0e7221 */ /* 0x001fc60000010000 */
[----:B-1----:R-:W-:Y:S01]  /*1cc0*/  FADD.FTZ R15, R31, R20 ;  /* 0x000000141f0f7221 */ /* 0x002fe20000010000 */
[----:B------:R-:W-:Y:S01]  /*1cd0*/  FADD.FTZ R14, R14, R21 ;  /* 0x000000150e0e7221 */ /* 0x000fe20000010000 */
[----:B------:R-:W0:Y:S02]  /*1ce0*/  LDS.128 R28, [UR4+0x40] ;  /* 0x00004004ff1c7984 */ /* 0x000e240008000c00 */
[----:B------:R-:W-:Y:S01]  /*1cf0*/  FADD.FTZ R15, R15, R22 ;  /* 0x000000160f0f7221 */ /* 0x000fe20000010000 */
[----:B------:R-:W-:Y:S02]  /*1d00*/  FADD.FTZ R14, R14, R23 ;  /* 0x000000170e0e7221 */ /* 0x000fe40000010000 */
[----:B------:R-:W1:Y:S01]  /*1d10*/  LDS.128 R20, [UR4+0x50] ;  /* 0x00005004ff147984 */ /* 0x000e620008000c00 */
[----:B--2---:R-:W-:Y:S01]  /*1d20*/  FADD.FTZ R15, R15, R24 ;  /* 0x000000180f0f7221 */ /* 0x004fe20000010000 */
[----:B------:R-:W-:-:S03]  /*1d30*/  FADD.FTZ R14, R14, R25 ;  /* 0x000000190e0e7221 */ /* 0x000fc60000010000 */
        /* <DEDUP_REMOVED lines=20> */
.L_x_866:
[----:B------:R-:W-:Y:S05]  /*1e80*/  BSYNC.RECONVERGENT B0 ;  /* 0x0000000000007941 */ /* 0x000fea0003800200 */
.L_x_865:
        /* <DEDUP_REMOVED lines=158> */
.L_x_868:
[----:B------:R-:W-:Y:S05]  /*2870*/  BSYNC.RECONVERGENT B0 ;  /* 0x0000000000007941 */ /* 0x000fea0003800200 */
.L_x_867:
        /* <DEDUP_REMOVED lines=31> */
.L_x_870:
[----:B------:R-:W-:Y:S05]  /*2a70*/  BSYNC.RECONVERGENT B0 ;  /* 0x0000000000007941 */ /* 0x000fea0003800200 */
.L_x_869:
        /* <DEDUP_REMOVED lines=24> */
.L_x_873:
[----:B------:R-:W4:Y:S04]  /*2c00*/  LDG.E.STRONG.GPU R7, desc[UR6][R18.64] ;  /* 0x0000000612077981 */ /* 0x000f28000c1ef900 */
[----:B----4-:R-:W-:Y:S01]  /*2c10*/  CCTL.IVALL ;  /* 0x00000000ff00798f */ /* 0x010fe20002000000 */
[----:B------:R-:W-:Y:S05]  /*2c20*/  YIELD ;  /* 0x0000000000007946 */ /* 0x000fea0003800000 */
[----:B------:R-:W-:-:S13]  /*2c30*/  ISETP.NE.AND P0, PT, R7, R22, PT ;  /* 0x000000160700720c */ /* 0x000fda0003f05270 */
[----:B------:R-:W-:Y:S05]  /*2c40*/  @P0 BRA `(.L_x_873) ;  /* 0xfffffffc00ec0947 */ /* 0x000fea000383ffff */
.L_x_872:
        /* <DEDUP_REMOVED lines=15> */
.L_x_875:
        /* <DEDUP_REMOVED lines=59> */
.L_x_874:
        /* <DEDUP_REMOVED lines=34> */
.L_x_876:
        /* <DEDUP_REMOVED lines=18> */
.L_x_877:
        /* <DEDUP_REMOVED lines=9> */
.L_x_878:
[----:B------:R-:W-:Y:S05]  /*34c0*/  BSYNC.RECONVERGENT B0 ;  /* 0x0000000000007941 */ /* 0x000fea0003800200 */
.L_x_871:
[----:B------:R-:W4:Y:S01]  /*34d0*/  S2UR UR5, SR_CgaCtaId ;  /* 0x00000000000579c3 */ /* 0x000f220000008800 */
[----:B------:R-:W-:Y:S01]  /*34e0*/  UMOV UR4, 0x400 ;  /* 0x0000040000047882 */ /* 0x000fe20000000000 */
[----:B------:R-:W5:Y:S01]  /*34f0*/  LDCU.64 UR12, c[0x0][0x400] ;  /* 0x00008000ff0c77ac */ /* 0x000f620008000a00 */
[--C-:B------:R-:W-:Y:S02]  /*3500*/  HADD2.F32 R7, -RZ, R36.reuse.H0_H0 ;  /* 0x20000024ff077230 */ /* 0x100fe40000004100 */
[----:B------:R-:W-:-:S03]  /*3510*/  HADD2.F32 R36, -RZ, R36.H1_H1 ;  /* 0x30000024ff247230 */ /* 0x000fc60000004100 */
[----:B---3--:R-:W3:Y:S01]  /*3520*/  LDC R17, c[0x0][0x41c] ;  /* 0x00010700ff117b82 */ /* 0x008ee20000000800 */
[----:B------:R-:W-:Y:S01]  /*3530*/  FADD.FTZ R7, R7, -UR11 ;  /* 0x8000000b07077e21 */ /* 0x000fe20008010000 */
[----:B------:R-:W-:-:S04]  /*3540*/  FADD.FTZ R36, R36, -UR11 ;  /* 0x8000000b24247e21 */ /* 0x000fc80008010000 */
[----:B------:R-:W-:Y:S01]  /*3550*/  FMUL.FTZ R36, R36, UR8 ;  /* 0x0000000824247c20 */ /* 0x000fe20008410000 */
[----:B----4-:R-:W-:Y:S01]  /*3560*/  ULEA UR4, UR5, UR4, 0x18 ;  /* 0x0000000405047291 */ /* 0x010fe2000f8ec0ff */
[----:B------:R-:W4:Y:S01]  /*3570*/  LDCU.U8 UR5, c[0x0][0x414] ;  /* 0x00008280ff0577ac */ /* 0x000f220008000000 */
[----:B---3--:R-:W-:-:S07]  /*3580*/  IMAD R17, R17, UR10, R40 ;  /* 0x0000000a11117c24 */ /* 0x008fce000f8e0228 */
[----:B------:R0:W-:Y:S01]  /*3590*/  @!P1 STS.64 [UR4+0x88], R14 ;  /* 0x0000880eff009988 */ /* 0x0001e20008000a04 */
[----:B------:R-:W-:Y:S01]  /*35a0*/  BAR.SYNC.DEFER_BLOCKING 0x0 ;  /* 0x0000000000007b1d */ /* 0x000fe20000010000 */
[----:B-----5:R-:W-:Y:S02]  /*35b0*/  ISETP.GE.U32.AND P0, PT, R17, UR12, PT ;  /* 0x0000000c11007c0c */ /* 0x020fe4000bf06070 */
[----:B------:R-:W-:Y:S01]  /*35c0*/  SHF.R.S32.HI R26, RZ, 0x1f, R17 ;  /* 0x0000001fff1a7819 */ /* 0x000fe20000011411 */
[----:B0-----:R-:W-:Y:S01]  /*35d0*/  FMUL.FTZ R15, R7, UR8 ;  /* 0x00000008070f7c20 */ /* 0x001fe20008410000 */
[----:B----4-:R-:W-:Y:S02]  /*35e0*/  UISETP.NE.AND UP0, UPT, UR5, URZ, UPT ;  /* 0x000000ff0500728c */ /* 0x010fe4000bf05270 */
[----:B------:R-:W-:Y:S01]  /*35f0*/  ISETP.GE.AND.EX P0, PT, R26, UR13, PT, P0 ;  /* 0x0000000d1a007c0c */ /* 0x000fe2000bf06300 */
[--C-:B------:R-:W-:Y:S02]  /*3600*/  HADD2.F32 R7, -RZ, R35.reuse.H0_H0 ;  /* 0x20000023ff077230 */ /* 0x100fe40000004100 */
[----:B------:R-:W-:Y:S01]  /*3610*/  HADD2.F32 R14, -RZ, R35.H1_H1 ;  /* 0x30000023ff0e7230 */ /* 0x000fe20000004100 */
[----:B------:R-:W0:Y:S01]  /*3620*/  LDS.64 R18, [UR4+0x88] ;  /* 0x00008804ff127984 */ /* 0x000e220008000a00 */
[----:B------:R-:W0:Y:S02]  /*3630*/  LDCU UR4, c[0x0][0x42c] ;  /* 0x00008580ff0477ac */ /* 0x000e240008000800 */
[----:B0-----:R-:W-:Y:S01]  /*3640*/  FMUL.FTZ R18, R18, UR4 ;  /* 0x0000000412127c20 */ /* 0x001fe20008410000 */
[----:B------:R-:W-:-:S04]  /*3650*/  FMUL.FTZ R21, R19, UR4 ;  /* 0x0000000413157c20 */ /* 0x000fc80008410000 */
[----:B------:R-:W-:Y:S01]  /*3660*/  FFMA.FTZ R27, R18, R15, R21 ;  /* 0x0000000f121b7223 */ /* 0x000fe20000010015 */
[----:B------:R-:W-:Y:S06]  /*3670*/  BRA.U !UP0, `(.L_x_879) ;  /* 0x0000000108487547 */ /* 0x000fec000b800000 */
[----:B------:R-:W-:Y:S01]  /*3680*/  FFMA.FTZ R15, R12, R15, R9 ;  /* 0x0000000f0c0f7223 */ /* 0x000fe20000010009 */
[----:B------:R-:W-:-:S03]  /*3690*/  FFMA.FTZ R16, R11, R36, R10 ;  /* 0x000000240b107223 */ /* 0x000fc6000001000a */
[----:B------:R-:W-:Y:S01]  /*36a0*/  FMUL.FTZ R19, R15, -1.4426950216293334961 ;  /* 0xbfb8aa3b0f137820 */ /* 0x000fe20000410000 */
[----:B-1----:R-:W-:-:S05]  /*36b0*/  FMUL.FTZ R22, R16, -1.4426950216293334961 ;  /* 0xbfb8aa3b10167820 */ /* 0x002fca0000410000 */
        /* <DEDUP_REMOVED lines=14> */
.L_x_879:
[----:B------:R-:W-:Y:S01]  /*37a0*/  FFMA.FTZ R16, R18, R36, R21 ;  /* 0x0000002412107223 */ /* 0x000fe20000010015 */
[----:B------:R-:W-:Y:S01]  /*37b0*/  BSSY.RECONVERGENT B0, `(.L_x_880) ;  /* 0x0000014000007945 */ /* 0x000fe20003800200 */
[----:B------:R-:W-:Y:S01]  /*37c0*/  FFMA.FTZ R27, R12, R7, -R27 ;  /* 0x000000070c1b7223 */ /* 0x000fe2000001081b */
[--C-:B------:R-:W-:Y:S02]  /*37d0*/  HADD2.F32 R19, -RZ, R34.reuse.H0_H0 ;  /* 0x20000022ff137230 */ /* 0x100fe40000004100 */
[----:B------:R-:W-:Y:S01]  /*37e0*/  FFMA.FTZ R7, R11, R14, -R16 ;  /* 0x0000000e0b077223 */ /* 0x000fe20000010810 */
[----:B------:R-:W-:Y:S01]  /*37f0*/  HADD2.F32 R34, -RZ, R34.H1_H1 ;  /* 0x30000022ff227230 */ /* 0x000fe20000004100 */
[----:B------:R-:W-:Y:S06]  /*3800*/  @P0 BRA `(.L_x_881) ;  /* 0x0000000000380947 */ /* 0x000fec0003800000 */
[----:B------:R-:W0:Y:S01]  /*3810*/  LDCU.64 UR14, c[0x0][0x3f8] ;  /* 0x00007f00ff0e77ac */ /* 0x000e220008000a00 */
[----:B------:R-:W-:Y:S01]  /*3820*/  MOV R14, R42 ;  /* 0x0000002a000e7202 */ /* 0x000fe20000000f00 */
[----:B------:R-:W-:Y:S01]  /*3830*/  FMUL.FTZ R16, R27, UR8 ;  /* 0x000000081b107c20 */ /* 0x000fe20008410000 */
[----:B------:R-:W-:Y:S01]  /*3840*/  MOV R15, R45 ;  /* 0x0000002d000f7202 */ /* 0x000fe20000000f00 */
[----:B------:R-:W3:Y:S01]  /*3850*/  LDCU.64 UR4, c[0x0][0x380] ;  /* 0x00007000ff0477ac */ /* 0x000ee20008000a00 */
[----:B------:R-:W-:-:S05]  /*3860*/  FMUL.FTZ R7, R7, UR8 ;  /* 0x0000000807077c20 */ /* 0x000fca0008410000 */
[----:B------:R-:W-:Y:S01]  /*3870*/  F2FP.F16.F32.PACK_AB R7, R7, R16 ;  /* 0x000000100707723e */ /* 0x000fe200000000ff */
[----:B0-----:R-:W-:Y:S02]  /*3880*/  IMAD R26, R26, UR14, RZ ;  /* 0x0000000e1a1a7c24 */ /* 0x001fe4000f8e02ff */
[----:B-1----:R-:W-:-:S04]  /*3890*/  IMAD.WIDE.U32 R22, R17, UR14, R14 ;  /* 0x0000000e11167c25 */ /* 0x002fc8000f8e000e */
[----:B------:R-:W-:Y:S01]  /*38a0*/  IMAD R15, R17, UR15, R26 ;  /* 0x0000000f110f7c24 */ /* 0x000fe2000f8e021a */
[----:B---3--:R-:W-:-:S04]  /*38b0*/  LEA R14, P0, R22, UR4, 0x1 ;  /* 0x00000004160e7c11 */ /* 0x008fc8000f8008ff */
[----:B------:R-:W-:-:S04]  /*38c0*/  IADD3 R15, PT, PT, R23, R15, RZ ;  /* 0x0000000f170f7210 */ /* 0x000fc80007ffe0ff */
[----:B------:R-:W-:-:S05]  /*38d0*/  LEA.HI.X R15, R22, UR5, R15, 0x1, P0 ;  /* 0x00000005160f7c11 */ /* 0x000fca00080f0c0f */
[----:B------:R0:W-:Y:S02]  /*38e0*/  STG.E desc[UR6][R14.64], R7 ;  /* 0x000000070e007986 */ /* 0x0001e4000c101906 */
.L_x_881:
[----:B------:R-:W-:Y:S05]  /*38f0*/  BSYNC.RECONVERGENT B0 ;  /* 0x0000000000007941 */ /* 0x000fea0003800200 */
.L_x_880:
[--C-:B0-----:R-:W-:Y:S02]  /*3900*/  HADD2.F32 R7, -RZ, R32.reuse.H0_H0 ;  /* 0x20000020ff077230 */ /* 0x101fe40000004100 */
[----:B------:R-:W-:Y:S01]  /*3910*/  FADD.FTZ R19, R19, -UR11 ;  /* 0x8000000b13137e21 */ /* 0x000fe20008010000 */
[----:B------:R-:W-:Y:S02]  /*3920*/  HADD2.F32 R32, -RZ, R32.H1_H1 ;  /* 0x30000020ff207230 */ /* 0x000fe40000004100 */
[----:B------:R-:W-:Y:S01]  /*3930*/  FADD.FTZ R34, R34, -UR11 ;  /* 0x8000000b22227e21 */ /* 0x000fe20008010000 */
[--C-:B------:R-:W-:Y:S02]  /*3940*/  HADD2.F32 R14, -RZ, R6.reuse.H0_H0 ;  /* 0x20000006ff0e7230 */ /* 0x100fe40000004100 */
[----:B------:R-:W-:Y:S01]  /*3950*/  FADD.FTZ R7, R7, -UR11 ;  /* 0x8000000b07077e21 */ /* 0x000fe20008010000 */
[----:B------:R-:W-:Y:S02]  /*3960*/  HADD2.F32 R6, -RZ, R6.H1_H1 ;  /* 0x30000006ff067230 */ /* 0x000fe40000004100 */
[----:B-1----:R-:W-:Y:S01]  /*3970*/  FADD.FTZ R22, R32, -UR11 ;  /* 0x8000000b20167e21 */ /* 0x002fe20008010000 */
[C---:B------:R-:W-:Y:S01]  /*3980*/  IADD3 R41, PT, PT, R17.reuse, 0x20, RZ ;  /* 0x0000002011297810 */ /* 0x040fe20007ffe0ff */
[----:B------:R-:W-:Y:S01]  /*3990*/  FADD.FTZ R14, R14, -UR11 ;  /* 0x8000000b0e0e7e21 */ /* 0x000fe20008010000 */
[----:B------:R-:W-:Y:S01]  /*39a0*/  IADD3 R16, PT, PT, R17, 0x40, RZ ;  /* 0x0000004011107810 */ /* 0x000fe20007ffe0ff */
[----:B------:R-:W-:Y:S01]  /*39b0*/  FADD.FTZ R15, R6, -UR11 ;  /* 0x8000000b060f7e21 */ /* 0x000fe20008010000 */
[----:B--2---:R-:W-:Y:S01]  /*39c0*/  FMUL.FTZ R24, R7, UR8 ;  /* 0x0000000807187c20 */ /* 0x004fe20008410000 */
[----:B------:R-:W-:Y:S01]  /*39d0*/  FMUL.FTZ R23, R19, UR8 ;  /* 0x0000000813177c20 */ /* 0x000fe20008410000 */
[----:B------:R-:W-:Y:S01]  /*39e0*/  FMUL.FTZ R34, R34, UR8 ;  /* 0x0000000822227c20 */ /* 0x000fe20008410000 */
[----:B------:R-:W-:Y:S01]  /*39f0*/  FMUL.FTZ R22, R22, UR8 ;  /* 0x0000000816167c20 */ /* 0x000fe20008410000 */
[----:B------:R-:W-:Y:S01]  /*3a00*/  FMUL.FTZ R7, R14, UR8 ;  /* 0x000000080e077c20 */ /* 0x000fe20008410000 */
[----:B------:R-:W-:Y:S01]  /*3a10*/  IADD3 R6, PT, PT, R17, 0x60, RZ ;  /* 0x0000006011067810 */ /* 0x000fe20007ffe0ff */
[----:B------:R-:W-:Y:S01]  /*3a20*/  FMUL.FTZ R14, R15, UR8 ;  /* 0x000000080f0e7c20 */ /* 0x000fe20008410000 */
[----:B------:R-:W-:Y:S01]  /*3a30*/  ISETP.GE.U32.AND P0, PT, R41, UR12, PT ;  /* 0x0000000c29007c0c */ /* 0x000fe2000bf06070 */
[--C-:B------:R-:W-:Y:S01]  /*3a40*/  FFMA.FTZ R35, R18, R23, R21.reuse ;  /* 0x0000001712237223 */ /* 0x100fe20000010015 */
[----:B------:R-:W-:Y:S01]  /*3a50*/  ISETP.GE.U32.AND P1, PT, R16, UR12, PT ;  /* 0x0000000c10007c0c */ /* 0x000fe2000bf26070 */
[C---:B------:R-:W-:Y:S01]  /*3a60*/  FFMA.FTZ R36, R18.reuse, R34, R21 ;  /* 0x0000002212247223 */ /* 0x040fe20000010015 */
[----:B------:R-:W-:Y:S01]  /*3a70*/  SHF.R.S32.HI R46, RZ, 0x1f, R41 ;  /* 0x0000001fff2e7819 */ /* 0x000fe20000011429 */
[C-C-:B------:R-:W-:Y:S01]  /*3a80*/  FFMA.FTZ R19, R18.reuse, R24, R21.reuse ;  /* 0x0000001812137223 */ /* 0x140fe20000010015 */
        /* <DEDUP_REMOVED lines=28> */
.L_x_882:
        /* <DEDUP_REMOVED lines=18> */
.L_x_884:
[----:B------:R-:W-:Y:S05]  /*3d70*/  BSYNC.RECONVERGENT B0 ;  /* 0x0000000000007941 */ /* 0x000fea0003800200 */
.L_x_883:
        /* <DEDUP_REMOVED lines=21> */
.L_x_885:
        /* <DEDUP_REMOVED lines=18> */
.L_x_887:
[----:B------:R-:W-:Y:S05]  /*3ff0*/  BSYNC.RECONVERGENT B0 ;  /* 0x0000000000007941 */ /* 0x000fea0003800200 */
.L_x_886:
[--C-:B0-----:R-:W-:Y:S01]  /*4000*/  HADD2.F32 R13, -RZ, R8.reuse.H0_H0 ;  /* 0x20000008ff0d7230 */ /* 0x101fe20000004100 */
        /* <DEDUP_REMOVED lines=21> */
.L_x_888:
        /* <DEDUP_REMOVED lines=18> */
.L_x_890:
[----:B------:R-:W-:Y:S05]  /*4280*/  BSYNC.RECONVERGENT B0 ;  /* 0x0000000000007941 */ /* 0x000fea0003800200 */
.L_x_889:
[----:B------:R-:W1:Y:S01]  /*4290*/  LDCU UR4, c[0x0][0x410] ;  /* 0x00008200ff0477ac */ /* 0x000e620008000800 */
[----:B------:R-:W-:Y:S02]  /*42a0*/  IADD3 R38, PT, PT, R5, R38, RZ ;  /* 0x0000002605267210 */ /* 0x000fe40007ffe0ff */
[----:B------:R-:W-:Y:S01]  /*42b0*/  IADD3 R37, PT, PT, R37, 0x1, RZ ;  /* 0x0000000125257810 */ /* 0x000fe20007ffe0ff */
[----:B------:R-:W1:Y:S02]  /*42c0*/  LDCU UR5, c[0x0][0x3e0] ;  /* 0x00007c00ff0577ac */ /* 0x000e640008000800 */
[----:B-1----:R-:W-:-:S06]  /*42d0*/  UIMAD UR4, UR4, UR5, URZ ;  /* 0x00000005040472a4 */ /* 0x002fcc000f8e02ff */
[----:B------:R-:W-:-:S13]  /*42e0*/  ISETP.GE.AND P0, PT, R38, UR4, PT ;  /* 0x0000000426007c0c */ /* 0x000fda000bf06270 */
[----:B------:R-:W-:Y:S05]  /*42f0*/  @!P0 BRA `(.L_x_891) ;  /* 0xffffffbc00a08947 */ /* 0x000fea000383ffff */
.L_x_860:
        /* <DEDUP_REMOVED lines=19> */
.L_x_893:
[----:B------:R-:W-:Y:S05]  /*4430*/  BSYNC.RECONVERGENT B0 ;  /* 0x0000000000007941 */ /* 0x000fea0003800200 */
.L_x_892:
[----:B------:R-:W-:Y:S05]  /*4440*/  @P0 EXIT ;  /* 0x000000000000094d */ /* 0x000fea0003800000 */
[----:B------:R-:W-:Y:S05]  /*4450*/  @P2 BRA `(.L_x_894) ;  /* 0x0000000000202947 */ /* 0x000fea0003800000 */
[----:B------:R-:W-:-:S05]  /*4460*/  IMAD R0, R6, R7, RZ ;  /* 0x0000000706007224 */ /* 0x000fca00078e02ff */
[----:B------:R-:W-:-:S13]  /*4470*/  ISETP.NE.AND P0, PT, R0, -0x1, PT ;  /* 0xffffffff0000780c */ /* 0x000fda0003f05270 */
[----:B------:R-:W-:Y:S05]  /*4480*/  @!P0 BRA `(.L_x_894) ;  /* 0x0000000000148947 */ /* 0x000fea0003800000 */
.L_x_895:
[----:B0-----:R-:W2:Y:S04]  /*4490*/  LDG.E.STRONG.GPU R3, desc[UR6][R4.64] ;  /* 0x0000000604037981 */ /* 0x001ea8000c1ef900 */
[----:B--2---:R-:W-:Y:S01]  /*44a0*/  CCTL.IVALL ;  /* 0x00000000ff00798f */ /* 0x004fe20002000000 */
[----:B------:R-:W-:Y:S05]  /*44b0*/  YIELD ;  /* 0x0000000000007946 */ /* 0x000fea0003800000 */
[----:B------:R-:W-:-:S13]  /*44c0*/  ISETP.NE.AND P0, PT, R3, R0, PT ;  /* 0x000000000300720c */ /* 0x000fda0003f05270 */
[----:B------:R-:W-:Y:S05]  /*44d0*/  @P0 BRA `(.L_x_895) ;  /* 0xfffffffc00ec0947 */ /* 0x000fea000383ffff */
.L_x_894:
        /* <DEDUP_REMOVED lines=74> */
.L_x_898:
        /* <DEDUP_REMOVED lines=31> */
.L_x_897:
[----:B------:R-:W-:Y:S05]  /*4b70*/  BSYNC.RECONVERGENT B0 ;  /* 0x0000000000007941 */ /* 0x000fea0003800200 */
.L_x_896:
        /* <DEDUP_REMOVED lines=10> */
.L_x_899:
        /* <DEDUP_REMOVED lines=87> */
.L_x_900:
        /* <DEDUP_REMOVED lines=15> */
.L_x_3421:


//--------------------- .text._Z35group_norm_nhwc_bwd_one_pass_kernelI11Fp16IOBf16WLi256ELi28ELi448EEv26Group_norm_nhwc_bwd_params --------------------------
	.section	.text._Z35group_norm_nhwc_bwd_one_pass_kernelI11Fp16IOBf16WLi256ELi28ELi448EEv26Group_norm_nhwc_bwd_params,"ax",@progbits
	.align	128
        .global         _Z35group_norm_nhwc_bwd_one_pass_kernelI11Fp16IOBf16WLi256ELi28ELi448EEv26Group_norm_nhwc_bwd_params
        .type           _Z35group_norm_nhwc_bwd_one_pass_kernelI11Fp16IOBf16WLi256ELi28ELi448EEv26Group_norm_nhwc_bwd_params,@function
        .size           _Z35group_norm_nhwc_bwd_one_pass_kernelI11Fp16IOBf16WLi256ELi28ELi448EEv26Group_norm_nhwc_bwd_params,(.L_x_3422 - _Z35group_norm_nhwc_bwd_one_pass_kernelI11Fp16IOBf16WLi256ELi28ELi448EEv26Group_norm_nhwc_bwd_params)
        .other          _Z35group_norm_nhwc_bwd_one_pass_kernelI11Fp16IOBf16WLi256ELi28ELi448EEv26Group_norm_nhwc_bwd_params,@"STO_CUDA_ENTRY STV_DEFAULT"
_Z35group_norm_nhwc_bwd_one_pass_kernelI11Fp16IOBf16WLi256ELi28ELi448EEv26Group_norm_nhwc_bwd_params:
.text._Z35group_norm_nhwc_bwd_one_pass_kernelI11Fp16IOBf16WLi256ELi28ELi448EEv26Group_norm_nhwc_bwd_params:
        /* <DEDUP_REMOVED lines=46> */
.L_x_944:
[----:B------:R-:W2:Y:S01]  /*02e0*/  LDC R16, c[0x0][0x410] ;  /* 0x00010400ff107b82 */ /* 0x000ea20000000800 */
[----:B------:R-:W-:Y:S01]  /*02f0*/  IABS R17, R39 ;  /* 0x0000002700117213 */ /* 0x000fe20000000000 */
[----:B------:R-:W3:Y:S01]  /*0300*/  LDCU.128 UR12, c[0x0][0x400] ;  /* 0x00008000ff0c77ac */ /* 0x000ee20008000c00 */
[----:B------:R-:W-:Y:S02]  /*0310*/  ISETP.GE.AND P1, PT, R39, RZ, PT ;  /* 0x000000ff2700720c */ /* 0x000fe40003f26270 */
[----:B------:R-:W-:Y:S02]  /*0320*/  CS2R R34, SRZ ;  /* 0x0000000000227805 */ /* 0x000fe4000001ff00 */
[----:B------:R-:W-:Y:S02]  /*0330*/  SHF.R.S32.HI R23, RZ, 0x1f, R46 ;  /* 0x0000001fff177819 */ /* 0x000fe4000001142e */
[----:B------:R-:W-:Y:S02]  /*0340*/  IADD3 R19, PT, PT, R50, 0x20, RZ ;  /* 0x0000002032137810 */ /* 0x000fe40007ffe0ff */
[----:B------:R-:W-:-:S02]  /*0350*/  LOP3.LUT R25, R49, 0xffff, RZ, 0xc0, !PT ;  /* 0x0000ffff31197812 */ /* 0x000fc400078ec0ff */
[----:B------:R-:W-:Y:S02]  /*0360*/  SHF.R.S32.HI R31, RZ, 0x1f, R19 ;  /* 0x0000001fff1f7819 */ /* 0x000fe40000011413 */
[----:B---3--:R-:W-:Y:S02]  /*0370*/  ISETP.GE.U32.AND P2, PT, R46, UR12, PT ;  /* 0x0000000c2e007c0c */ /* 0x008fe4000bf46070 */
[----:B--2---:R-:W-:Y:S02]  /*0380*/  IABS R14, R16 ;  /* 0x00000010000e7213 */ /* 0x004fe40000000000 */
[----:B------:R-:W-:Y:S02]  /*0390*/  ISETP.GE.AND.EX P2, PT, R23, UR13, PT, P2 ;  /* 0x0000000d17007c0c */ /* 0x000fe4000bf46320 */
[----:B0-----:R-:W2:Y:S08]  /*03a0*/  I2F.RP R11, R14 ;  /* 0x0000000e000b7306 */ /* 0x001eb00000209400 */
[----:B--2---:R-:W2:Y:S02]  /*03b0*/  MUFU.RCP R11, R11 ;  /* 0x0000000b000b7308 */ /* 0x004ea40000001000 */
[----:B--2---:R-:W-:-:S06]  /*03c0*/  IADD3 R12, PT, PT, R11, 0xffffffe, RZ ;  /* 0x0ffffffe0b0c7810 */ /* 0x004fcc0007ffe0ff */
[----:B------:R2:W3:Y:S02]  /*03d0*/  F2I.FTZ.U32.TRUNC.NTZ R13, R12 ;  /* 0x0000000c000d7305 */ /* 0x0004e4000021f000 */
[----:B--2---:R-:W-:Y:S02]  /*03e0*/  MOV R12, RZ ;  /* 0x000000ff000c7202 */ /* 0x004fe40000000f00 */
[----:B---3--:R-:W-:-:S05]  /*03f0*/  IADD3 R15, PT, PT, RZ, -R13, RZ ;  /* 0x8000000dff0f7210 */ /* 0x008fca0007ffe0ff */
[----:B------:R-:W-:-:S04]  /*0400*/  IMAD R15, R15, R14, RZ ;  /* 0x0000000e0f0f7224 */ /* 0x000fc800078e02ff */
[----:B------:R-:W-:Y:S01]  /*0410*/  IMAD.HI.U32 R13, R13, R15, R12 ;  /* 0x0000000f0d0d7227 */ /* 0x000fe200078e000c */
[----:B------:R-:W-:Y:S02]  /*0420*/  MOV R15, R17 ;  /* 0x00000011000f7202 */ /* 0x000fe40000000f00 */
[----:B------:R-:W-:-:S03]  /*0430*/  LOP3.LUT R12, R39, R16, RZ, 0x3c, !PT ;  /* 0x00000010270c7212 */ /* 0x000fc600078e3cff */
[----:B------:R-:W-:Y:S01]  /*0440*/  IMAD.HI.U32 R13, R13, R15, RZ ;  /* 0x0000000f0d0d7227 */ /* 0x000fe200078e00ff */
[----:B------:R-:W-:-:S04]  /*0450*/  ISETP.GE.AND P0, PT, R12, RZ, PT ;  /* 0x000000ff0c00720c */ /* 0x000fc80003f06270 */
[----:B------:R-:W-:-:S05]  /*0460*/  IADD3 R11, PT, PT, -R13, RZ, RZ ;  /* 0x000000ff0d0b7210 */ /* 0x000fca0007ffe1ff */
[----:B------:R-:W-:-:S05]  /*0470*/  IMAD R11, R14, R11, R15 ;  /* 0x0000000b0e0b7224 */ /* 0x000fca00078e020f */
[----:B------:R-:W-:-:S13]  /*0480*/  ISETP.GT.U32.AND P4, PT, R14, R11, PT ;  /* 0x0000000b0e00720c */ /* 0x000fda0003f84070 */
[-C--:B------:R-:W-:Y:S02]  /*0490*/  @!P4 IADD3 R11, PT, PT, R11, -R14.reuse, RZ ;  /* 0x8000000e0b0bc210 */ /* 0x080fe40007ffe0ff */
[----:B------:R-:W-:Y:S02]  /*04a0*/  @!P4 IADD3 R13, PT, PT, R13, 0x1, RZ ;  /* 0x000000010d0dc810 */ /* 0x000fe40007ffe0ff */
[CC--:B------:R-:W-:Y:S02]  /*04b0*/  ISETP.GE.U32.AND P3, PT, R11.reuse, R14.reuse, PT ;  /* 0x0000000e0b00720c */ /* 0x0c0fe40003f66070 */
[-C--:B------:R-:W-:Y:S02]  /*04c0*/  ISETP.GT.U32.AND P5, PT, R14, R11.reuse, PT ;  /* 0x0000000b0e00720c */ /* 0x080fe40003fa4070 */
[----:B------:R-:W-:Y:S02]  /*04d0*/  IADD3 R12, PT, PT, R11, -R14, RZ ;  /* 0x8000000e0b0c7210 */ /* 0x000fe40007ffe0ff */
[----:B------:R-:W-:Y:S01]  /*04e0*/  ISETP.NE.AND P4, PT, R16, RZ, PT ;  /* 0x000000ff1000720c */ /* 0x000fe20003f85270 */
[----:B------:R-:W2:Y:S01]  /*04f0*/  @!P2 LDC.64 R14, c[0x0][0x3a0] ;  /* 0x0000e800ff0eab82 */ /* 0x000ea20000000a00 */
[----:B------:R-:W-:-:S02]  /*0500*/  SEL R11, R12, R11, !P5 ;  /* 0x0000000b0c0b7207 */ /* 0x000fc40006800000 */
[----:B------:R-:W-:Y:S02]  /*0510*/  LOP3.LUT R12, RZ, R16, RZ, 0x33, !PT ;  /* 0x00000010ff0c7212 */ /* 0x000fe400078e33ff */
[----:B------:R-:W-:Y:S02]  /*0520*/  @!P1 IADD3 R11, PT, PT, -R11, RZ, RZ ;  /* 0x000000ff0b0b9210 */ /* 0x000fe40007ffe1ff */
[----:B------:R-:W-:Y:S01]  /*0530*/  @P3 IADD3 R13, PT, PT, R13, 0x1, RZ ;  /* 0x000000010d0d3810 */ /* 0x000fe20007ffe0ff */
[----:B------:R-:W3:Y:S01]  /*0540*/  @!P2 LDC.64 R16, c[0x0][0x3f8] ;  /* 0x0000fe00ff10ab82 */ /* 0x000ee20000000a00 */
[----:B------:R-:W-:Y:S02]  /*0550*/  ISETP.GE.U32.AND P3, PT, R19, UR12, PT ;  /* 0x0000000c13007c0c */ /* 0x000fe4000bf66070 */
[----:B------:R-:W-:Y:S02]  /*0560*/  SEL R63, R12, R11, !P4 ;  /* 0x0000000b0c3f7207 */ /* 0x000fe40006000000 */
[----:B------:R-:W-:-:S02]  /*0570*/  @!P0 IADD3 R13, PT, PT, -R13, RZ, RZ ;  /* 0x000000ff0d0d8210 */ /* 0x000fc40007ffe1ff */
[----:B------:R-:W-:Y:S01]  /*0580*/  ISETP.GE.AND.EX P3, PT, R31, UR13, PT, P3 ;  /* 0x0000000d1f007c0c */ /* 0x000fe2000bf66330 */
[----:B------:R-:W-:Y:S01]  /*0590*/  IMAD R24, R63, 0x1c, RZ ;  /* 0x0000001c3f187824 */ /* 0x000fe200078e02ff */
[----:B------:R-:W-:Y:S02]  /*05a0*/  SEL R21, R12, R13, !P4 ;  /* 0x0000000d0c157207 */ /* 0x000fe40006000000 */
[----:B------:R-:W-:Y:S02]  /*05b0*/  SHF.R.S32.HI R11, RZ, 0x1f, R50 ;  /* 0x0000001fff0b7819 */ /* 0x000fe40000011432 */
[----:B------:R-:W-:Y:S02]  /*05c0*/  SHF.R.S32.HI R12, RZ, 0x1f, R21 ;  /* 0x0000001fff0c7819 */ /* 0x000fe40000011415 */
[----:B------:R-:W-:Y:S02]  /*05d0*/  IADD3 R66, P0, PT, R25, R24, RZ ;  /* 0x0000001819427210 */ /* 0x000fe40007f1e0ff */
[----:B------:R-:W-:Y:S01]  /*05e0*/  ISETP.GE.U32.AND P4, PT, R45, UR12, PT ;  /* 0x0000000c2d007c0c */ /* 0x000fe2000bf86070 */
[----:B------:R-:W-:Y:S01]  /*05f0*/  IMAD R18, R12, UR14, RZ ;  /* 0x0000000e0c127c24 */ /* 0x000fe2000f8e02ff */
[----:B------:R-:W-:Y:S01]  /*0600*/  LEA.HI.X.SX32 R67, R24, RZ, 0x1, P0 ;  /* 0x000000ff18437211 */ /* 0x000fe200000f0eff */
[----:B------:R-:W4:Y:S01]  /*0610*/  @!P3 LDC.64 R12, c[0x0][0x3f8] ;  /* 0x0000fe00ff0cbb82 */ /* 0x000f220000000a00 */
[----:B------:R-:W-:Y:S01]  /*0620*/  ISETP.GE.U32.AND P0, PT, R50, UR12, PT ;  /* 0x0000000c32007c0c */ /* 0x000fe2000bf06070 */
[----:B------:R-:W-:-:S02]  /*0630*/  IMAD R65, R21, UR15, R18 ;  /* 0x0000000f15417c24 */ /* 0x000fc4000f8e0212 */
[----:B------:R-:W-:Y:S01]  /*0640*/  IMAD.WIDE.U32 R66, R21, UR14, R66 ;  /* 0x0000000e15427c25 */ /* 0x000fe2000f8e0042 */
[----:B------:R-:W-:-:S03]  /*0650*/  ISETP.GE.AND.EX P0, PT, R11, UR13, PT, P0 ;  /* 0x0000000d0b007c0c */ /* 0x000fc6000bf06300 */
[----:B------:R-:W0:Y:S01]  /*0660*/  @!P2 LDC.64 R20, c[0x0][0x398] ;  /* 0x0000e600ff14ab82 */ /* 0x000e220000000a00 */
[----:B---3--:R-:W-:Y:S01]  /*0670*/  @!P2 IMAD R18, R23, R16, RZ ;  /* 0x000000101712a224 */ /* 0x008fe200078e02ff */
[----:B------:R-:W-:Y:S02]  /*0680*/  IADD3 R65, PT, PT, R67, R65, RZ ;  /* 0x0000004143417210 */ /* 0x000fe40007ffe0ff */
[----:B------:R-:W-:Y:S01]  /*0690*/  @!P2 MOV R64, R66 ;  /* 0x000000420040a202 */ /* 0x000fe20000000f00 */
[----:B------:R-:W-:-:S03]  /*06a0*/  @!P2 IMAD R29, R46, R17, R18 ;  /* 0x000000112e1da224 */ /* 0x000fc600078e0212 */
[----:B------:R-:W3:Y:S01]  /*06b0*/  @!P3 LDC.64 R22, c[0x0][0x3a0] ;  /* 0x0000e800ff16bb82 */ /* 0x000ee20000000a00 */
[----:B------:R-:W-:-:S05]  /*06c0*/  @!P2 IMAD.WIDE.U32 R16, R46, R16, R64 ;  /* 0x000000102e10a225 */ /* 0x000fca00078e0040 */
[----:B------:R-:W-:Y:S02]  /*06d0*/  @!P2 IADD3 R29, PT, PT, R17, R29, RZ ;  /* 0x0000001d111da210 */ /* 0x000fe40007ffe0ff */
[C---:B------:R-:W-:Y:S01]  /*06e0*/  @!P2 SHF.L.U32 R17, R16.reuse, 0x1, RZ ;  /* 0x000000011011a819 */ /* 0x040fe200000006ff */
[----:B------:R-:W1:Y:S01]  /*06f0*/  @!P0 LDC.64 R26, c[0x0][0x3f8] ;  /* 0x0000fe00ff1a8b82 */ /* 0x000e620000000a00 */
[----:B------:R-:W-:Y:S01]  /*0700*/  @!P2 SHF.L.U64.HI R18, R16, 0x1, R29 ;  /* 0x000000011012a819 */ /* 0x000fe2000001021d */
[----:B----4-:R-:W-:Y:S01]  /*0710*/  @!P3 IMAD R16, R31, R12, RZ ;  /* 0x0000000c1f10b224 */ /* 0x010fe200078e02ff */
[----:B--2---:R-:W-:-:S03]  /*0720*/  @!P2 IADD3 R14, P1, PT, R17, R14, RZ ;  /* 0x0000000e110ea210 */ /* 0x004fc60007f3e0ff */
[----:B------:R-:W-:Y:S01]  /*0730*/  @!P3 IMAD R29, R19, R13, R16 ;  /* 0x0000000d131db224 */ /* 0x000fe200078e0210 */
[----:B0-----:R-:W-:Y:S02]  /*0740*/  @!P2 IADD3 R20, P5, PT, R17, R20, RZ ;  /* 0x000000141114a210 */ /* 0x001fe40007fbe0ff */
[----:B------:R-:W-:Y:S02]  /*0750*/  @!P3 MOV R16, R66 ;  /* 0x000000420010b202 */ /* 0x000fe40000000f00 */
[----:B------:R-:W-:Y:S02]  /*0760*/  @!P3 MOV R17, R65 ;  /* 0x000000410011b202 */ /* 0x000fe40000000f00 */
[----:B------:R-:W-:Y:S02]  /*0770*/  ISETP.GE.AND.EX P4, PT, R6, UR13, PT, P4 ;  /* 0x0000000d06007c0c */ /* 0x000fe4000bf86340 */
[----:B------:R-:W-:Y:S01]  /*0780*/  @!P2 IADD3.X R15, PT, PT, R18, R15, RZ, P1, !PT ;  /* 0x0000000f120fa210 */ /* 0x000fe20000ffe4ff */
[----:B------:R-:W-:-:S02]  /*0790*/  @!P3 IMAD.WIDE.U32 R12, R19, R12, R16 ;  /* 0x0000000c130cb225 */ /* 0x000fc400078e0010 */
[----:B------:R-:W0:Y:S01]  /*07a0*/  @!P3 LDC.64 R16, c[0x0][0x398] ;  /* 0x0000e600ff10bb82 */ /* 0x000e220000000a00 */
[----:B------:R-:W-:Y:S01]  /*07b0*/  CS2R R32, SRZ ;  /* 0x0000000000207805 */ /* 0x000fe2000001ff00 */
[----:B-1----:R-:W-:Y:S01]  /*07c0*/  @!P0 IMAD R11, R11, R26, RZ ;  /* 0x0000001a0b0b8224 */ /* 0x002fe200078e02ff */
[----:B------:R-:W-:Y:S01]  /*07d0*/  @!P3 IADD3 R13, PT, PT, R13, R29, RZ ;  /* 0x0000001d0d0db210 */ /* 0x000fe20007ffe0ff */
[----:B------:R1:W5:Y:S01]  /*07e0*/  @!P2 LDG.E R34, desc[UR8][R14.64] ;  /* 0x000000080e22a981 */ /* 0x000362000c1e1900 */
[----:B------:R-:W-:Y:S01]  /*07f0*/  @!P3 SHF.L.U32 R29, R12, 0x1, RZ ;  /* 0x000000010c1db819 */ /* 0x000fe200000006ff */
[----:B------:R-:W-:Y:S01]  /*0800*/  @!P0 IMAD R11, R50, R27, R11 ;  /* 0x0000001b320b8224 */ /* 0x000fe200078e020b */
[----:B------:R-:W-:Y:S02]  /*0810*/  @!P3 SHF.L.U64.HI R28, R12, 0x1, R13 ;  /* 0x000000010c1cb819 */ /* 0x000fe4000001020d */
[----:B------:R-:W-:Y:S02]  /*0820*/  CS2R R36, SRZ ;  /* 0x0000000000247805 */ /* 0x000fe4000001ff00 */
[----:B---3--:R-:W-:-:S02]  /*0830*/  @!P3 IADD3 R22, P1, PT, R29, R22, RZ ;  /* 0x000000161d16b210 */ /* 0x008fc40007f3e0ff */
[----:B------:R-:W-:Y:S02]  /*0840*/  @!P0 MOV R12, R66 ;  /* 0x00000042000c8202 */ /* 0x000fe40000000f00 */
[----:B------:R-:W-:Y:S01]  /*0850*/  @!P3 IADD3.X R23, PT, PT, R28, R23, RZ, P1, !PT ;  /* 0x000000171c17b210 */ /* 0x000fe20000ffe4ff */
[----:B-1----:R-:W1:Y:S01]  /*0860*/  @!P0 LDC.64 R14, c[0x0][0x398] ;  /* 0x0000e600ff0e8b82 */ /* 0x002e620000000a00 */
[----:B------:R-:W-:Y:S02]  /*0870*/  @!P0 MOV R13, R65 ;  /* 0x00000041000d8202 */ /* 0x000fe40000000f00 */
[----:B------:R-:W-:Y:S01]  /*0880*/  ISETP.GE.U32.AND P1, PT, R44, UR12, PT ;  /* 0x0000000c2c007c0c */ /* 0x000fe2000bf26070 */
[----:B------:R-:W5:Y:S01]  /*0890*/  @!P3 LDG.E R36, desc[UR8][R22.64] ;  /* 0x000000081624b981 */ /* 0x000f62000c1e1900 */
[----:B------:R-:W-:Y:S01]  /*08a0*/  @!P2 IADD3.X R21, PT, PT, R18, R21, RZ, P5, !PT ;  /* 0x000000151215a210 */ /* 0x000fe20002ffe4ff */
[----:B------:R-:W-:Y:S01]  /*08b0*/  @!P0 IMAD.WIDE.U32 R26, R50, R26, R12 ;  /* 0x0000001a321a8225 */ /* 0x000fe200078e000c */
[----:B------:R-:W-:Y:S01]  /*08c0*/  ISETP.GE.AND.EX P1, PT, R7, UR13, PT, P1 ;  /* 0x0000000d07007c0c */ /* 0x000fe2000bf26310 */
[----:B------:R-:W2:Y:S02]  /*08d0*/  @!P4 LDC.64 R12, c[0x0][0x3f8] ;  /* 0x0000fe00ff0ccb82 */ /* 0x000ea40000000a00 */
[----:B------:R0:W5:Y:S06]  /*08e0*/  @!P2 LDG.E R33, desc[UR8][R20.64] ;  /* 0x000000081421a981 */ /* 0x00016c000c1e1900 */
[----:B------:R-:W3:Y:S01]  /*08f0*/  @!P0 LDC.64 R18, c[0x0][0x3a0] ;  /* 0x0000e800ff128b82 */ /* 0x000ee20000000a00 */
[----:B0-----:R-:W-:-:S04]  /*0900*/  @!P3 IADD3 R20, P2, PT, R29, R16, RZ ;  /* 0x000000101d14b210 */ /* 0x001fc80007f5e0ff */
[----:B------:R-:W-:-:S03]  /*0910*/  @!P3 IADD3.X R21, PT, PT, R28, R17, RZ, P2, !PT ;  /* 0x000000111c15b210 */ /* 0x000fc600017fe4ff */
[----:B------:R-:W0:Y:S01]  /*0920*/  @!P4 LDC.64 R22, c[0x0][0x3a0] ;  /* 0x0000e800ff16cb82 */ /* 0x000e220000000a00 */
[----:B------:R-:W-:Y:S02]  /*0930*/  ISETP.GE.U32.AND P5, PT, R43, UR12, PT ;  /* 0x0000000c2b007c0c */ /* 0x000fe4000bfa6070 */
[----:B------:R-:W-:Y:S01]  /*0940*/  @!P0 IADD3 R27, PT, PT, R27, R11, RZ ;  /* 0x0000000b1b1b8210 */ /* 0x000fe20007ffe0ff */
[----:B------:R4:W5:Y:S04]  /*0950*/  @!P3 LDG.E R35, desc[UR8][R20.64] ;  /* 0x000000081423b981 */ /* 0x000968000c1e1900 */
[----:B------:R-:W0:Y:S01]  /*0960*/  @!P1 LDC.64 R16, c[0x0][0x3f8] ;  /* 0x0000fe00ff109b82 */ /* 0x000e220000000a00 */
[----:B------:R-:W-:Y:S01]  /*0970*/  @!P0 SHF.L.U32 R11, R26, 0x1, RZ ;  /* 0x000000011a0b8819 */ /* 0x000fe200000006ff */
[----:B--2---:R-:W-:Y:S01]  /*0980*/  @!P4 IMAD R30, R6, R12, RZ ;  /* 0x0000000c061ec224 */ /* 0x004fe200078e02ff */
[----:B------:R-:W-:-:S02]  /*0990*/  ISETP.GE.AND.EX P3, PT, R8, UR13, PT, P5 ;  /* 0x0000000d08007c0c */ /* 0x000fc4000bf66350 */
[----:B------:R-:W-:Y:S02]  /*09a0*/  @!P0 SHF.L.U64.HI R28, R26, 0x1, R27 ;  /* 0x000000011a1c8819 */ /* 0x000fe4000001021b */
[----:B----4-:R-:W-:Y:S02]  /*09b0*/  @!P4 MOV R20, R66 ;  /* 0x000000420014c202 */ /* 0x010fe40000000f00 */
[----:B------:R-:W-:Y:S02]  /*09c0*/  @!P4 MOV R21, R65 ;  /* 0x000000410015c202 */ /* 0x000fe40000000f00 */
[C---:B---3--:R-:W-:Y:S02]  /*09d0*/  @!P0 IADD3 R26, P2, PT, R11.reuse, R18, RZ ;  /* 0x000000120b1a8210 */ /* 0x048fe40007f5e0ff */
[----:B-1----:R-:W-:Y:S01]  /*09e0*/  @!P0 IADD3 R14, P6, PT, R11, R14, RZ ;  /* 0x0000000e0b0e8210 */ /* 0x002fe20007fde0ff */
[C---:B------:R-:W-:Y:S01]  /*09f0*/  @!P4 IMAD R11, R45.reuse, R13, R30 ;  /* 0x0000000d2d0bc224 */ /* 0x040fe200078e021e */
[C---:B------:R-:W-:Y:S01]  /*0a00*/  @!P0 IADD3.X R27, PT, PT, R28.reuse, R19, RZ, P2, !PT ;  /* 0x000000131c1b8210 */ /* 0x040fe200017fe4ff */
[----:B------:R-:W-:Y:S01]  /*0a10*/  @!P4 IMAD.WIDE.U32 R12, R45, R12, R20 ;  /* 0x0000000c2d0cc225 */ /* 0x000fe200078e0014 */
[----:B------:R-:W1:Y:S01]  /*0a20*/  @!P4 LDC.64 R18, c[0x0][0x398] ;  /* 0x0000e600ff12cb82 */ /* 0x000e620000000a00 */
[----:B------:R-:W-:-:S03]  /*0a30*/  @!P0 IADD3.X R15, PT, PT, R28, R15, RZ, P6, !PT ;  /* 0x0000000f1c0f8210 */ /* 0x000fc600037fe4ff */
[----:B------:R-:W-:Y:S02]  /*0a40*/  @!P4 IADD3 R13, PT, PT, R13, R11, RZ ;  /* 0x0000000b0d0dc210 */ /* 0x000fe40007ffe0ff */
[C---:B------:R-:W-:Y:S01]  /*0a50*/  @!P4 SHF.L.U32 R11, R12.reuse, 0x1, RZ ;  /* 0x000000010c0bc819 */ /* 0x040fe200000006ff */
[----:B0-----:R-:W-:Y:S01]  /*0a60*/  @!P1 IMAD R28, R7, R16, RZ ;  /* 0x00000010071c9224 */ /* 0x001fe200078e02ff */
[----:B------:R-:W0:Y:S01]  /*0a70*/  @!P3 LDC.64 R20, c[0x0][0x3f8] ;  /* 0x0000fe00ff14bb82 */ /* 0x000e220000000a00 */
[----:B------:R-:W-:Y:S01]  /*0a80*/  @!P4 SHF.L.U64.HI R52, R12, 0x1, R13 ;  /* 0x000000010c34c819 */ /* 0x000fe2000001020d */
[----:B------:R2:W5:Y:S01]  /*0a90*/  @!P0 LDG.E R37, desc[UR8][R14.64] ;  /* 0x000000080e258981 */ /* 0x000562000c1e1900 */
[----:B------:R-:W-:Y:S01]  /*0aa0*/  @!P1 IMAD R51, R44, R17, R28 ;  /* 0x000000112c339224 */ /* 0x000fe200078e021c */
[----:B------:R-:W-:-:S04]  /*0ab0*/  @!P4 IADD3 R28, P6, PT, R11, R22, RZ ;  /* 0x000000160b1cc210 */ /* 0x000fc80007fde0ff */
[----:B------:R-:W3:Y:S01]  /*0ac0*/  @!P1 LDC.64 R12, c[0x0][0x3a0] ;  /* 0x0000e800ff0c9b82 */ /* 0x000ee20000000a00 */
[----:B------:R-:W-:Y:S02]  /*0ad0*/  @!P4 IADD3.X R29, PT, PT, R52, R23, RZ, P6, !PT ;  /* 0x00000017341dc210 */ /* 0x000fe400037fe4ff */
[----:B------:R-:W-:Y:S02]  /*0ae0*/  @!P1 MOV R30, R66 ;  /* 0x00000042001e9202 */ /* 0x000fe40000000f00 */
[----:B------:R-:W-:Y:S01]  /*0af0*/  @!P1 MOV R31, R65 ;  /* 0x00000041001f9202 */ /* 0x000fe20000000f00 */
[----:B------:R4:W5:Y:S02]  /*0b00*/  @!P4 LDG.E R32, desc[UR8][R28.64] ;  /* 0x000000081c20c981 */ /* 0x000964000c1e1900 */
[----:B--2---:R-:W2:Y:S01]  /*0b10*/  @!P1 LDC.64 R14, c[0x0][0x398] ;  /* 0x0000e600ff0e9b82 */ /* 0x004ea20000000a00 */
[----:B------:R-:W-:Y:S01]  /*0b20*/  MOV R38, RZ ;  /* 0x000000ff00267202 */ /* 0x000fe20000000f00 */
[----:B------:R-:W-:Y:S01]  /*0b30*/  @!P1 IMAD.WIDE.U32 R30, R44, R16, R30 ;  /* 0x000000102c1e9225 */ /* 0x000fe200078e001e */
[----:B------:R-:W-:-:S04]  /*0b40*/  ISETP.GE.U32.AND P2, PT, R42, UR12, PT ;  /* 0x0000000c2a007c0c */ /* 0x000fc8000bf46070 */
[----:B------:R1:W5:Y:S01]  /*0b50*/  @!P0 LDG.E R38, desc[UR8][R26.64] ;  /* 0x000000081a268981 */ /* 0x000362000c1e1900 */
[----:B------:R-:W2:Y:S01]  /*0b60*/  LDC.64 R22, c[0x0][0x3b8] ;  /* 0x0000ee00ff167b82 */ /* 0x000ea20000000a00 */
[----:B------:R-:W-:Y:S02]  /*0b70*/  ISETP.GE.AND.EX P2, PT, R9, UR13, PT, P2 ;  /* 0x0000000d09007c0c */ /* 0x000fe4000bf46320 */
[----:B------:R-:W-:Y:S02]  /*0b80*/  ISETP.GE.U32.AND P5, PT, R41, UR12, PT ;  /* 0x0000000c29007c0c */ /* 0x000fe4000bfa6070 */
[----:B----4-:R-:W-:Y:S02]  /*0b90*/  @!P3 MOV R28, R66 ;  /* 0x00000042001cb202 */ /* 0x010fe40000000f00 */
[----:B------:R-:W-:Y:S01]  /*0ba0*/  @!P3 MOV R29, R65 ;  /* 0x00000041001db202 */ /* 0x000fe20000000f00 */
[----:B------:R-:W4:Y:S01]  /*0bb0*/  @!P3 LDC.64 R16, c[0x0][0x3a0] ;  /* 0x0000e800ff10bb82 */ /* 0x000f220000000a00 */
[----:B-1----:R-:W-:-:S02]  /*0bc0*/  @!P4 IADD3 R26, P6, PT, R11, R18, RZ ;  /* 0x000000120b1ac210 */ /* 0x002fc40007fde0ff */
[----:B------:R-:W-:Y:S02]  /*0bd0*/  @!P1 IADD3 R11, PT, PT, R31, R51, RZ ;  /* 0x000000331f0b9210 */ /* 0x000fe40007ffe0ff */
[----:B------:R-:W-:Y:S01]  /*0be0*/  @!P4 IADD3.X R27, PT, PT, R52, R19, RZ, P6, !PT ;  /* 0x00000013341bc210 */ /* 0x000fe200037fe4ff */
[----:B0-----:R-:W-:Y:S01]  /*0bf0*/  @!P3 IMAD R18, R8, R20, RZ ;  /* 0x000000140812b224 */ /* 0x001fe200078e02ff */
[C---:B------:R-:W-:Y:S02]  /*0c00*/  @!P1 SHF.L.U32 R31, R30.reuse, 0x1, RZ ;  /* 0x000000011e1f9819 */ /* 0x040fe400000006ff */
[----:B------:R-:W-:Y:S02]  /*0c10*/  @!P1 SHF.L.U64.HI R52, R30, 0x1, R11 ;  /* 0x000000011e349819 */ /* 0x000fe4000001020b */
[----:B------:R-:W-:Y:S02]  /*0c20*/  MOV R11, RZ ;  /* 0x000000ff000b7202 */ /* 0x000fe40000000f00 */
[----:B---3--:R-:W-:Y:S01]  /*0c30*/  @!P1 IADD3 R12, P6, PT, R31, R12, RZ ;  /* 0x0000000c1f0c9210 */ /* 0x008fe20007fde0ff */
[----:B------:R-:W-:Y:S01]  /*0c40*/  @!P3 IMAD R53, R43, R21, R18 ;  /* 0x000000152b35b224 */ /* 0x000fe200078e0212 */
[----:B------:R-:W-:Y:S01]  /*0c50*/  MOV R51, RZ ;  /* 0x000000ff00337202 */ /* 0x000fe20000000f00 */
[----:B------:R-:W0:Y:S01]  /*0c60*/  @!P3 LDC.64 R18, c[0x0][0x398] ;  /* 0x0000e600ff12bb82 */ /* 0x000e220000000a00 */
[----:B------:R2:W5:Y:S01]  /*0c70*/  @!P4 LDG.E R11, desc[UR8][R26.64] ;  /* 0x000000081a0bc981 */ /* 0x000562000c1e1900 */
[----:B------:R-:W-:-:S02]  /*0c80*/  @!P1 IADD3.X R13, PT, PT, R52, R13, RZ, P6, !PT ;  /* 0x0000000d340d9210 */ /* 0x000fc400037fe4ff */
[----:B------:R-:W-:Y:S01]  /*0c90*/  ISETP.GE.AND.EX P5, PT, R10, UR13, PT, P5 ;  /* 0x0000000d0a007c0c */ /* 0x000fe2000bfa6350 */
[----:B------:R-:W-:Y:S02]  /*0ca0*/  @!P3 IMAD.WIDE.U32 R28, R43, R20, R28 ;  /* 0x000000142b1cb225 */ /* 0x000fe400078e001c */
[----:B------:R-:W5:Y:S01]  /*0cb0*/  @!P1 LDG.E R51, desc[UR8][R12.64] ;  /* 0x000000080c339981 */ /* 0x000f62000c1e1900 */
[----:B------:R-:W1:Y:S01]  /*0cc0*/  @!P2 LDC.64 R20, c[0x0][0x3f8] ;  /* 0x0000fe00ff14ab82 */ /* 0x000e620000000a00 */
[----:B--2---:R-:W-:Y:S01]  /*0cd0*/  @!P1 IADD3 R26, P4, PT, R31, R14, RZ ;  /* 0x0000000e1f1a9210 */ /* 0x004fe20007f9e0ff */
[----:B------:R-:W-:-:S05]  /*0ce0*/  IMAD.WIDE R30, R39, 0x8, R22 ;  /* 0x00000008271e7825 */ /* 0x000fca00078e0216 */
[----:B------:R2:W3:Y:S01]  /*0cf0*/  LDG.E.64 R12, desc[UR8][R30.64] ;  /* 0x000000081e0c7981 */ /* 0x0004e2000c1e1b00 */
[----:B------:R-:W-:Y:S02]  /*0d00*/  @!P3 IADD3 R53, PT, PT, R29, R53, RZ ;  /* 0x000000351d35b210 */ /* 0x000fe40007ffe0ff */
[----:B------:R-:W-:Y:S02]  /*0d10*/  @!P1 IADD3.X R27, PT, PT, R52, R15, RZ, P4, !PT ;  /* 0x0000000f341b9210 */ /* 0x000fe400027fe4ff */
[C---:B------:R-:W-:Y:S01]  /*0d20*/  @!P3 SHF.L.U64.HI R54, R28.reuse, 0x1, R53 ;  /* 0x000000011c36b819 */ /* 0x040fe20000010235 */
[----:B------:R-:W2:Y:S01]  /*0d30*/  @!P5 LDC.64 R14, c[0x0][0x3f8] ;  /* 0x0000fe00ff0edb82 */ /* 0x000ea20000000a00 */
[----:B------:R-:W-:Y:S02]  /*0d40*/  CS2R R52, SRZ ;  /* 0x0000000000347805 */ /* 0x000fe4000001ff00 */
[----:B------:R-:W-:Y:S02]  /*0d50*/  @!P3 SHF.L.U32 R29, R28, 0x1, RZ ;  /* 0x000000011c1db819 */ /* 0x000fe400000006ff */
[----:B------:R-:W-:-:S02]  /*0d60*/  ISETP.NE.AND P4, PT, RZ, UR11, PT ;  /* 0x0000000bff007c0c */ /* 0x000fc4000bf85270 */
[C---:B----4-:R-:W-:Y:S01]  /*0d70*/  @!P3 IADD3 R22, P6, PT, R29.reuse, R16, RZ ;  /* 0x000000101d16b210 */ /* 0x050fe20007fde0ff */
[----:B------:R4:W5:Y:S01]  /*0d80*/  @!P1 LDG.E R53, desc[UR8][R26.64] ;  /* 0x000000081a359981 */ /* 0x000962000c1e1900 */
[----:B0-----:R-:W-:Y:S02]  /*0d90*/  @!P3 IADD3 R28, P1, PT, R29, R18, RZ ;  /* 0x000000121d1cb210 */ /* 0x001fe40007f3e0ff */
[C---:B------:R-:W-:Y:S02]  /*0da0*/  @!P3 IADD3.X R23, PT, PT, R54.reuse, R17, RZ, P6, !PT ;  /* 0x000000113617b210 */ /* 0x040fe400037fe4ff */
[----:B------:R-:W-:Y:S01]  /*0db0*/  @!P3 IADD3.X R29, PT, PT, R54, R19, RZ, P1, !PT ;  /* 0x00000013361db210 */ /* 0x000fe20000ffe4ff */
[----:B-1----:R-:W-:Y:S01]  /*0dc0*/  @!P2 IMAD R18, R9, R20, RZ ;  /* 0x000000140912a224 */ /* 0x002fe200078e02ff */
[----:B------:R-:W-:Y:S01]  /*0dd0*/  MOV R54, RZ ;  /* 0x000000ff00367202 */ /* 0x000fe20000000f00 */
[----:B------:R-:W0:Y:S01]  /*0de0*/  @!P2 LDC.64 R16, c[0x0][0x3a0] ;  /* 0x0000e800ff10ab82 */ /* 0x000e220000000a00 */
[----:B--2---:R-:W-:Y:S01]  /*0df0*/  @!P2 MOV R30, R66 ;  /* 0x00000042001ea202 */ /* 0x004fe20000000f00 */
[----:B------:R1:W5:Y:S01]  /*0e00*/  @!P3 LDG.E R52, desc[UR8][R22.64] ;  /* 0x000000081634b981 */ /* 0x000362000c1e1900 */
[----:B------:R-:W-:Y:S01]  /*0e10*/  @!P2 MOV R31, R65 ;  /* 0x00000041001fa202 */ /* 0x000fe20000000f00 */
[----:B------:R-:W-:-:S02]  /*0e20*/  @!P2 IMAD R55, R42, R21, R18 ;  /* 0x000000152a37a224 */ /* 0x000fc400078e0212 */
[----:B------:R2:W5:Y:S01]  /*0e30*/  @!P3 LDG.E R54, desc[UR8][R28.64] ;  /* 0x000000081c36b981 */ /* 0x000562000c1e1900 */
[----:B------:R-:W-:Y:S01]  /*0e40*/  @!P2 IMAD.WIDE.U32 R30, R42, R20, R30 ;  /* 0x000000142a1ea225 */ /* 0x000fe200078e001e */
[----:B------:R-:W0:Y:S03]  /*0e50*/  @!P2 LDC.64 R18, c[0x0][0x398] ;  /* 0x0000e600ff12ab82 */ /* 0x000e260000000a00 */
[----:B------:R-:W-:-:S05]  /*0e60*/  @!P5 IMAD R56, R10, R14, RZ ;  /* 0x0000000e0a38d224 */ /* 0x000fca00078e02ff */
[----:B----4-:R-:W4:Y:S08]  /*0e70*/  @P4 LDC.64 R26, c[0x0][0x3b0] ;  /* 0x0000ec00ff1a4b82 */ /* 0x010f300000000a00 */
[----:B------:R-:W4:Y:S08]  /*0e80*/  @!P5 LDC.64 R20, c[0x0][0x3a0] ;  /* 0x0000e800ff14db82 */ /* 0x000f300000000a00 */
[----:B-1----:R-:W1:Y:S08]  /*0e90*/  @!P5 LDC.64 R22, c[0x0][0x398] ;  /* 0x0000e600ff16db82 */ /* 0x002e700000000a00 */
[----:B--2---:R-:W2:Y:S01]  /*0ea0*/  LDC.64 R28, c[0x0][0x3a8] ;  /* 0x0000ea00ff1c7b82 */ /* 0x004ea20000000a00 */
[----:B------:R-:W-:Y:S01]  /*0eb0*/  @!P5 IMAD R59, R41, R15, R56 ;  /* 0x0000000f293bd224 */ /* 0x000fe200078e0238 */
[----:B------:R-:W-:-:S02]  /*0ec0*/  @!P5 MOV R56, R66 ;  /* 0x000000420038d202 */ /* 0x000fc40000000f00 */
[----:B------:R-:W-:Y:S02]  /*0ed0*/  @!P5 MOV R57, R65 ;  /* 0x000000410039d202 */ /* 0x000fe40000000f00 */
[----:B------:R-:W-:Y:S02]  /*0ee0*/  @!P2 IADD3 R55, PT, PT, R31, R55, RZ ;  /* 0x000000371f37a210 */ /* 0x000fe40007ffe0ff */
[C---:B------:R-:W-:Y:S01]  /*0ef0*/  @!P2 SHF.L.U32 R31, R30.reuse, 0x1, RZ ;  /* 0x000000011e1fa819 */ /* 0x040fe200000006ff */
[----:B------:R-:W-:Y:S01]  /*0f00*/  @!P5 IMAD.WIDE.U32 R14, R41, R14, R56 ;  /* 0x0000000e290ed225 */ /* 0x000fe200078e0038 */
[----:B------:R-:W-:Y:S02]  /*0f10*/  @!P2 SHF.L.U64.HI R30, R30, 0x1, R55 ;  /* 0x000000011e1ea819 */ /* 0x000fe40000010237 */
[----:B0-----:R-:W-:Y:S02]  /*0f20*/  @!P2 IADD3 R16, P1, PT, R31, R16, RZ ;  /* 0x000000101f10a210 */ /* 0x001fe40007f3e0ff */
[----:B------:R-:W-:-:S02]  /*0f30*/  IADD3 R25, PT, PT, R25, R24, RZ ;  /* 0x0000001819197210 */ /* 0x000fc40007ffe0ff */
[----:B------:R-:W-:Y:S02]  /*0f40*/  @!P5 IADD3 R57, PT, PT, R15, R59, RZ ;  /* 0x0000003b0f39d210 */ /* 0x000fe40007ffe0ff */
[----:B------:R-:W-:Y:S02]  /*0f50*/  @!P5 SHF.L.U32 R15, R14, 0x1, RZ ;  /* 0x000000010e0fd819 */ /* 0x000fe400000006ff */
[----:B------:R-:W-:Y:S01]  /*0f60*/  MOV R55, RZ ;  /* 0x000000ff00377202 */ /* 0x000fe20000000f00 */
[----:B----4-:R-:W-:Y:S01]  /*0f70*/  @P4 IMAD.WIDE R26, R25, 0x2, R26 ;  /* 0x00000002191a4825 */ /* 0x010fe200078e021a */
[----:B------:R-:W-:Y:S02]  /*0f80*/  @!P2 IADD3.X R17, PT, PT, R30, R17, RZ, P1, !PT ;  /* 0x000000111e11a210 */ /* 0x000fe40000ffe4ff */
[----:B------:R-:W-:Y:S01]  /*0f90*/  @!P2 IADD3 R18, P1, PT, R31, R18, RZ ;  /* 0x000000121f12a210 */ /* 0x000fe20007f3e0ff */
[----:B--2---:R-:W-:Y:S01]  /*0fa0*/  IMAD.WIDE R28, R25, 0x2, R28 ;  /* 0x00000002191c7825 */ /* 0x004fe200078e021c */
[----:B------:R-:W-:-:S02]  /*0fb0*/  @!P5 SHF.L.U64.HI R14, R14, 0x1, R57 ;  /* 0x000000010e0ed819 */ /* 0x000fc40000010239 */
[C---:B------:R-:W-:Y:S02]  /*0fc0*/  @!P5 IADD3 R20, P3, PT, R15.reuse, R20, RZ ;  /* 0x000000140f14d210 */ /* 0x040fe40007f7e0ff */
[----:B-1----:R-:W-:Y:S02]  /*0fd0*/  @!P5 IADD3 R22, P6, PT, R15, R22, RZ ;  /* 0x000000160f16d210 */ /* 0x002fe40007fde0ff */
[----:B------:R-:W-:Y:S02]  /*0fe0*/  CS2R R56, SRZ ;  /* 0x0000000000387805 */ /* 0x000fe4000001ff00 */
[----:B------:R-:W-:Y:S01]  /*0ff0*/  MOV R58, RZ ;  /* 0x000000ff003a7202 */ /* 0x000fe20000000f00 */
[----:B------:R0:W5:Y:S01]  /*1000*/  @!P2 LDG.E R55, desc[UR8][R16.64] ;  /* 0x000000081037a981 */ /* 0x000162000c1e1900 */
[----:B------:R-:W-:Y:S02]  /*1010*/  @!P2 IADD3.X R19, PT, PT, R30, R19, RZ, P1, !PT ;  /* 0x000000131e13a210 */ /* 0x000fe40000ffe4ff */
[C---:B------:R-:W-:Y:S01]  /*1020*/  @!P5 IADD3.X R21, PT, PT, R14.reuse, R21, RZ, P3, !PT ;  /* 0x000000150e15d210 */ /* 0x040fe20001ffe4ff */
[----:B------:R-:W2:Y:S01]  /*1030*/  @P4 LDG.E.U16 R24, desc[UR8][R26.64] ;  /* 0x000000081a184981 */ /* 0x000ea2000c1e1500 */
[----:B------:R-:W-:-:S03]  /*1040*/  @!P5 IADD3.X R23, PT, PT, R14, R23, RZ, P6, !PT ;  /* 0x000000170e17d210 */ /* 0x000fc600037fe4ff */
[----:B------:R-:W4:Y:S04]  /*1050*/  LDG.E.U16 R59, desc[UR8][R28.64] ;  /* 0x000000081c3b7981 */ /* 0x000f28000c1e1500 */
[----:B------:R-:W4:Y:S04]  /*1060*/  @P4 LDG.E.U16 R16, desc[UR8][R26.64+0x2] ;  /* 0x000002081a104981 */ /* 0x000f28000c1e1500 */
[----:B------:R-:W4:Y:S04]  /*1070*/  LDG.E.U16 R15, desc[UR8][R28.64+0x2] ;  /* 0x000002081c0f7981 */ /* 0x000f28000c1e1500 */
[----:B------:R0:W5:Y:S04]  /*1080*/  @!P2 LDG.E R58, desc[UR8][R18.64] ;  /* 0x00000008123aa981 */ /* 0x000168000c1e1900 */
[----:B------:R0:W5:Y:S04]  /*1090*/  @!P5 LDG.E R57, desc[UR8][R20.64] ;  /* 0x000000081439d981 */ /* 0x000168000c1e1900 */
[----:B------:R0:W5:Y:S01]  /*10a0*/  @!P5 LDG.E R56, desc[UR8][R22.64] ;  /* 0x000000081638d981 */ /* 0x000162000c1e1900 */
[----:B------:R-:W-:Y:S01]  /*10b0*/  MOV R62, 0x3f800000 ;  /* 0x3f800000003e7802 */ /* 0x000fe20000000f00 */
[----:B------:R-:W-:Y:S01]  /*10c0*/  UISETP.NE.AND UP0, UPT, UR11, URZ, UPT ;  /* 0x000000ff0b00728c */ /* 0x000fe2000bf05270 */
[----:B------:R-:W-:Y:S01]  /*10d0*/  CS2R R60, SRZ ;  /* 0x00000000003c7805 */ /* 0x000fe2000001ff00 */
[----:B---3--:R-:W-:-:S05]  /*10e0*/  FFMA.FTZ R13, -R12, R12, R13 ;  /* 0x0000000c0c0d7223 */ /* 0x008fca000001010d */
[----:B------:R-:W-:-:S13]  /*10f0*/  FSETP.GTU.FTZ.AND P1, PT, R13, RZ, PT ;  /* 0x000000ff0d00720b */ /* 0x000fda0003f3c000 */
[----:B------:R-:W1:Y:S02]  /*1100*/  @P1 LDC R14, c[0x0][0x3c0] ;  /* 0x0000f000ff0e1b82 */ /* 0x000e640000000800 */
[----:B-1----:R-:W-:-:S04]  /*1110*/  @P1 FADD.FTZ R14, R13, R14 ;  /* 0x0000000e0d0e1221 */ /* 0x002fc80000010000 */
[----:B------:R0:W1:Y:S01]  /*1120*/  @P1 MUFU.RSQ R62, R14 ;  /* 0x0000000e003e1308 */ /* 0x0000620000001400 */
[----:B--2---:R-:W-:Y:S02]  /*1130*/  @P4 SHF.L.U32 R61, R24, 0x10, RZ ;  /* 0x00000010183d4819 */ /* 0x004fe400000006ff */
[----:B----4-:R-:W-:Y:S02]  /*1140*/  SHF.L.U32 R59, R59, 0x10, RZ ;  /* 0x000000103b3b7819 */ /* 0x010fe400000006ff */
[----:B------:R-:W-:Y:S02]  /*1150*/  @P4 SHF.L.U32 R60, R16, 0x10, RZ ;  /* 0x00000010103c4819 */ /* 0x000fe400000006ff */
[----:B------:R-:W-:Y:S01]  /*1160*/  SHF.L.U32 R13, R15, 0x10, RZ ;  /* 0x000000100f0d7819 */ /* 0x000fe200000006ff */
[----:B01----:R-:W-:Y:S06]  /*1170*/  BRA.U UP0, `(.L_x_902) ;  /* 0x0000000900447547 */ /* 0x003fec000b800000 */
[----:B-----5:R-:W-:Y:S02]  /*1180*/  HADD2.F32 R15, -RZ, R38.H0_H0 ;  /* 0x20000026ff0f7230 */ /* 0x020fe40000004100 */
[--C-:B------:R-:W-:Y:S02]  /*1190*/  HADD2.F32 R16, -RZ, R37.reuse.H0_H0 ;  /* 0x20000025ff107230 */ /* 0x100fe40000004100 */
[----:B------:R-:W-:Y:S02]  /*11a0*/  HADD2.F32 R19, -RZ, R36.H0_H0 ;  /* 0x20000024ff137230 */ /* 0x000fe40000004100 */
[----:B------:R-:W-:Y:S01]  /*11b0*/  FADD.FTZ R15, -R12, R15 ;  /* 0x0000000f0c0f7221 */ /* 0x000fe20000010100 */
[----:B------:R-:W-:Y:S02]  /*11c0*/  HADD2.F32 R17, -RZ, R38.H1_H1 ;  /* 0x30000026ff117230 */ /* 0x000fe40000004100 */
[----:B------:R-:W-:Y:S01]  /*11d0*/  FMUL.FTZ R20, R59, R16 ;  /* 0x000000103b147220 */ /* 0x000fe20000410000 */
[----:B------:R-:W-:-:S02]  /*11e0*/  HADD2.F32 R14, -RZ, R37.H1_H1 ;  /* 0x30000025ff0e7230 */ /* 0x000fc40000004100 */
[----:B------:R-:W-:Y:S01]  /*11f0*/  FMUL.FTZ R15, R15, R62 ;  /* 0x0000003e0f0f7220 */ /* 0x000fe20000410000 */
[----:B------:R-:W-:Y:S01]  /*1200*/  FADD.FTZ R21, -R12, R19 ;  /* 0x000000130c157221 */ /* 0x000fe20000010100 */
[----:B------:R-:W-:Y:S01]  /*1210*/  FADD.FTZ R19, RZ, R20 ;  /* 0x00000014ff137221 */ /* 0x000fe20000010000 */
[----:B------:R-:W-:Y:S02]  /*1220*/  HADD2.F32 R18, -RZ, R35.H0_H0 ;  /* 0x20000023ff127230 */ /* 0x000fe40000004100 */
[----:B------:R-:W-:Y:S01]  /*1230*/  FFMA.FTZ R20, R15, R20, RZ ;  /* 0x000000140f147223 */ /* 0x000fe200000100ff */
[----:B------:R-:W-:Y:S01]  /*1240*/  FFMA.FTZ R23, R16, R15, RZ ;  /* 0x0000000f10177223 */ /* 0x000fe200000100ff */
[----:B------:R-:W-:Y:S01]  /*1250*/  FADD.FTZ R15, RZ, R16 ;  /* 0x00000010ff0f7221 */ /* 0x000fe20000010000 */
[----:B------:R-:W-:Y:S01]  /*1260*/  FADD.FTZ R17, -R12, R17 ;  /* 0x000000110c117221 */ /* 0x000fe20000010100 */
[----:B------:R-:W-:Y:S01]  /*1270*/  FMUL.FTZ R24, R21, R62 ;  /* 0x0000003e15187220 */ /* 0x000fe20000410000 */
[----:B------:R-:W-:Y:S01]  /*1280*/  FMUL.FTZ R22, R13, R14 ;  /* 0x0000000e0d167220 */ /* 0x000fe20000410000 */
[----:B------:R-:W-:Y:S01]  /*1290*/  FMUL.FTZ R21, R59, R18 ;  /* 0x000000123b157220 */ /* 0x000fe20000410000 */
[C---:B------:R-:W-:Y:S01]  /*12a0*/  FADD.FTZ R15, R18.reuse, R15 ;  /* 0x0000000f120f7221 */ /* 0x040fe20000010000 */
[----:B------:R-:W-:Y:S01]  /*12b0*/  FMUL.FTZ R17, R17, R62 ;  /* 0x0000003e11117220 */ /* 0x000fe20000410000 */
[----:B------:R-:W-:Y:S01]  /*12c0*/  FFMA.FTZ R18, R18, R24, R23 ;  /* 0x0000001812127223 */ /* 0x000fe20000010017 */
[----:B------:R-:W-:-:S02]  /*12d0*/  HADD2.F32 R23, -RZ, R36.H1_H1 ;  /* 0x30000024ff177230 */ /* 0x000fc40000004100 */
[----:B------:R-:W-:Y:S01]  /*12e0*/  FADD.FTZ R16, R22, R19 ;  /* 0x0000001316107221 */ /* 0x000fe20000010000 */
[----:B------:R-:W-:Y:S02]  /*12f0*/  HADD2.F32 R27, -RZ, R34.H0_H0 ;  /* 0x20000022ff1b7230 */ /* 0x000fe40000004100 */
[----:B------:R-:W-:Y:S01]  /*1300*/  FFMA.FTZ R19, R17, R22, R20 ;  /* 0x0000001611137223 */ /* 0x000fe20000010014 */
[----:B------:R-:W-:Y:S02]  /*1310*/  HADD2.F32 R22, -RZ, R35.H1_H1 ;  /* 0x30000023ff167230 */ /* 0x000fe40000004100 */
[----:B------:R-:W-:Y:S01]  /*1320*/  FADD.FTZ R23, -R12, R23 ;  /* 0x000000170c177221 */ /* 0x000fe20000010100 */
[----:B------:R-:W-:Y:S01]  /*1330*/  FADD.FTZ R16, R16, R21 ;  /* 0x0000001510107221 */ /* 0x000fe20000010000 */
[----:B------:R-:W-:Y:S01]  /*1340*/  FADD.FTZ R29, -R12, R27 ;  /* 0x0000001b0c1d7221 */ /* 0x000fe20000010100 */
[----:B------:R-:W-:Y:S01]  /*1350*/  FFMA.FTZ R19, R24, R21, R19 ;  /* 0x0000001518137223 */ /* 0x000fe20000010013 */
[----:B------:R-:W-:-:S02]  /*1360*/  HADD2.F32 R21, -RZ, R33.H0_H0 ;  /* 0x20000021ff157230 */ /* 0x000fc40000004100 */
[----:B------:R-:W-:Y:S01]  /*1370*/  FFMA.FTZ R17, R14, R17, RZ ;  /* 0x000000110e117223 */ /* 0x000fe200000100ff */
[----:B------:R-:W-:Y:S01]  /*1380*/  FADD.FTZ R25, RZ, R14 ;  /* 0x0000000eff197221 */ /* 0x000fe20000010000 */
[-C--:B------:R-:W-:Y:S01]  /*1390*/  FMUL.FTZ R24, R23, R62.reuse ;  /* 0x0000003e17187220 */ /* 0x080fe20000410000 */
[----:B------:R-:W-:Y:S01]  /*13a0*/  FMUL.FTZ R20, R29, R62 ;  /* 0x0000003e1d147220 */ /* 0x000fe20000410000 */
[----:B------:R-:W-:Y:S01]  /*13b0*/  FMUL.FTZ R23, R13, R22 ;  /* 0x000000160d177220 */ /* 0x000fe20000410000 */
[C---:B------:R-:W-:Y:S01]  /*13c0*/  FADD.FTZ R14, R22.reuse, R25 ;  /* 0x00000019160e7221 */ /* 0x040fe20000010000 */
[----:B------:R-:W-:Y:S01]  /*13d0*/  FFMA.FTZ R17, R22, R24, R17 ;  /* 0x0000001816117223 */ /* 0x000fe20000010011 */
[----:B------:R-:W-:Y:S01]  /*13e0*/  FADD.FTZ R15, R15, R21 ;  /* 0x000000150f0f7221 */ /* 0x000fe20000010000 */
[----:B------:R-:W-:Y:S01]  /*13f0*/  FFMA.FTZ R18, R21, R20, R18 ;  /* 0x0000001415127223 */ /* 0x000fe20000010012 */
[----:B------:R-:W-:Y:S02]  /*1400*/  HADD2.F32 R27, -RZ, R34.H1_H1 ;  /* 0x30000022ff1b7230 */ /* 0x000fe40000004100 */
[----:B------:R-:W-:Y:S01]  /*1410*/  FMUL.FTZ R21, R59, R21 ;  /* 0x000000153b157220 */ /* 0x000fe20000410000 */
[----:B------:R-:W-:Y:S01]  /*1420*/  FADD.FTZ R16, R23, R16 ;  /* 0x0000001017107221 */ /* 0x000fe20000010000 */
        /* <DEDUP_REMOVED lines=10> */
[----:B------:R-:W-:Y:S01]  /*14d0*/  FADD.FTZ R16, R20, R23 ;  /* 0x0000001714107221 */ /* 0x000fe20000010000 */
[----:B------:R-:W-:Y:S01]  /*14e0*/  FADD.FTZ R23, -R12, R21 ;  /* 0x000000150c177221 */ /* 0x000fe20000010100 */
[----:B------:R-:W-:Y:S01]  /*14f0*/  FFMA.FTZ R19, R27, R20, R24 ;  /* 0x000000141b137223 */ /* 0x000fe20000010018 */
[----:B------:R-:W-:-:S02]  /*1500*/  HADD2.F32 R21, -RZ, R11.H0_H0 ;  /* 0x2000000bff157230 */ /* 0x000fc40000004100 */
[----:B------:R-:W-:Y:S01]  /*1510*/  FFMA.FTZ R17, R22, R27, R17 ;  /* 0x0000001b16117223 */ /* 0x000fe20000010011 */
[----:B------:R-:W-:Y:S01]  /*1520*/  FMUL.FTZ R24, R23, R62 ;  /* 0x0000003e17187220 */ /* 0x000fe20000410000 */
[----:B------:R-:W-:Y:S02]  /*1530*/  HADD2.F32 R22, -RZ, R11.H1_H1 ;  /* 0x3000000bff167230 */ /* 0x000fe40000004100 */
[----:B------:R-:W-:Y:S01]  /*1540*/  FADD.FTZ R25, -R12, R25 ;  /* 0x000000190c197221 */ /* 0x000fe20000010100 */
[----:B------:R-:W-:Y:S01]  /*1550*/  FADD.FTZ R15, R15, R21 ;  /* 0x000000150f0f7221 */ /* 0x000fe20000010000 */
[----:B------:R-:W-:Y:S01]  /*1560*/  FFMA.FTZ R18, R21, R24, R18 ;  /* 0x0000001815127223 */ /* 0x000fe20000010012 */
[----:B------:R-:W-:Y:S02]  /*1570*/  HADD2.F32 R27, -RZ, R51.H0_H0 ;  /* 0x20000033ff1b7230 */ /* 0x000fe40000004100 */
[----:B------:R-:W-:Y:S01]  /*1580*/  FMUL.FTZ R21, R59, R21 ;  /* 0x000000153b157220 */ /* 0x000fe20000410000 */
[----:B------:R-:W-:Y:S01]  /*1590*/  FMUL.FTZ R20, R25, R62 ;  /* 0x0000003e19147220 */ /* 0x000fe20000410000 */
[----:B------:R-:W-:Y:S01]  /*15a0*/  FMUL.FTZ R23, R13, R22 ;  /* 0x000000160d177220 */ /* 0x000fe20000410000 */
[----:B------:R-:W-:-:S02]  /*15b0*/  HADD2.F32 R25, -RZ, R53.H0_H0 ;  /* 0x20000035ff197230 */ /* 0x000fc40000004100 */
[----:B------:R-:W-:Y:S01]  /*15c0*/  FFMA.FTZ R19, R24, R21, R19 ;  /* 0x0000001518137223 */ /* 0x000fe20000010013 */
[----:B------:R-:W-:Y:S01]  /*15d0*/  FADD.FTZ R27, -R12, R27 ;  /* 0x0000001b0c1b7221 */ /* 0x000fe20000010100 */
[----:B------:R-:W-:Y:S01]  /*15e0*/  FFMA.FTZ R17, R22, R20, R17 ;  /* 0x0000001416117223 */ /* 0x000fe20000010011 */
[----:B------:R-:W-:Y:S01]  /*15f0*/  FADD.FTZ R16, R16, R21 ;  /* 0x0000001510107221 */ /* 0x000fe20000010000 */
[----:B------:R-:W-:Y:S01]  /*1600*/  FFMA.FTZ R19, R20, R23, R19 ;  /* 0x0000001714137223 */ /* 0x000fe20000010013 */
[----:B------:R-:W-:Y:S01]  /*1610*/  FMUL.FTZ R20, R27, R62 ;  /* 0x0000003e1b147220 */ /* 0x000fe20000410000 */
[----:B------:R-:W-:Y:S02]  /*1620*/  HADD2.F32 R21, -RZ, R51.H1_H1 ;  /* 0x30000033ff157230 */ /* 0x000fe40000004100 */
[----:B------:R-:W-:Y:S01]  /*1630*/  FADD.FTZ R16, R23, R16 ;  /* 0x0000001017107221 */ /* 0x000fe20000010000 */
[----:B------:R-:W-:Y:S01]  /*1640*/  FMUL.FTZ R23, R59, R25 ;  /* 0x000000193b177220 */ /* 0x000fe20000410000 */
[----:B------:R-:W-:Y:S01]  /*1650*/  FADD.FTZ R15, R15, R25 ;  /* 0x000000190f0f7221 */ /* 0x000fe20000010000 */
[----:B------:R-:W-:Y:S01]  /*1660*/  FFMA.FTZ R18, R25, R20, R18 ;  /* 0x0000001419127223 */ /* 0x000fe20000010012 */
[----:B------:R-:W-:-:S02]  /*1670*/  HADD2.F32 R25, -RZ, R52.H0_H0 ;  /* 0x20000034ff197230 */ /* 0x000fc40000004100 */
[----:B------:R-:W-:Y:S01]  /*1680*/  FADD.FTZ R16, R16, R23 ;  /* 0x0000001710107221 */ /* 0x000fe20000010000 */
[----:B------:R-:W-:Y:S01]  /*1690*/  FFMA.FTZ R19, R20, R23, R19 ;  /* 0x0000001714137223 */ /* 0x000fe20000010013 */
[C---:B------:R-:W-:Y:S01]  /*16a0*/  FADD.FTZ R21, -R12.reuse, R21 ;  /* 0x000000150c157221 */ /* 0x040fe20000010100 */
[----:B------:R-:W-:Y:S02]  /*16b0*/  HADD2.F32 R20, -RZ, R53.H1_H1 ;  /* 0x30000035ff147230 */ /* 0x000fe40000004100 */
[----:B------:R-:W-:Y:S01]  /*16c0*/  FADD.FTZ R23, -R12, R25 ;  /* 0x000000190c177221 */ /* 0x000fe20000010100 */
[----:B------:R-:W-:Y:S01]  /*16d0*/  FADD.FTZ R14, R14, R22 ;  /* 0x000000160e0e7221 */ /* 0x000fe20000010000 */
[-C--:B------:R-:W-:Y:S01]  /*16e0*/  FMUL.FTZ R22, R21, R62.reuse ;  /* 0x0000003e15167220 */ /* 0x080fe20000410000 */
[----:B------:R-:W-:Y:S02]  /*16f0*/  HADD2.F32 R24, -RZ, R54.H0_H0 ;  /* 0x20000036ff187230 */ /* 0x000fe40000004100 */
[----:B------:R-:W-:Y:S01]  /*1700*/  FMUL.FTZ R21, R23, R62 ;  /* 0x0000003e17157220 */ /* 0x000fe20000410000 */
[----:B------:R-:W-:-:S02]  /*1710*/  HADD2.F32 R25, -RZ, R52.H1_H1 ;  /* 0x30000034ff197230 */ /* 0x000fc40000004100 */
[----:B------:R-:W-:Y:S01]  /*1720*/  FMUL.FTZ R23, R13, R20 ;  /* 0x000000140d177220 */ /* 0x000fe20000410000 */
[----:B------:R-:W-:Y:S01]  /*1730*/  FFMA.FTZ R17, R20, R22, R17 ;  /* 0x0000001614117223 */ /* 0x000fe20000010011 */
[----:B------:R-:W-:Y:S01]  /*1740*/  FMUL.FTZ R27, R59, R24 ;  /* 0x000000183b1b7220 */ /* 0x000fe20000410000 */
[----:B------:R-:W-:Y:S01]  /*1750*/  FADD.FTZ R14, R14, R20 ;  /* 0x000000140e0e7221 */ /* 0x000fe20000010000 */
[----:B------:R-:W-:Y:S01]  /*1760*/  FFMA.FTZ R22, R22, R23, R19 ;  /* 0x0000001716167223 */ /* 0x000fe20000010013 */
[----:B------:R-:W-:Y:S01]  /*1770*/  FADD.FTZ R25, -R12, R25 ;  /* 0x000000190c197221 */ /* 0x000fe20000010100 */
[----:B------:R-:W-:Y:S01]  /*1780*/  FFMA.FTZ R18, R24, R21, R18 ;  /* 0x0000001518127223 */ /* 0x000fe20000010012 */
[----:B------:R-:W-:Y:S02]  /*1790*/  HADD2.F32 R20, -RZ, R54.H1_H1 ;  /* 0x30000036ff147230 */ /* 0x000fe40000004100 */
[----:B------:R-:W-:Y:S01]  /*17a0*/  FFMA.FTZ R22, R21, R27, R22 ;  /* 0x0000001b15167223 */ /* 0x000fe20000010016 */
[----:B------:R-:W-:Y:S01]  /*17b0*/  FADD.FTZ R16, R23, R16 ;  /* 0x0000001017107221 */ /* 0x000fe20000010000 */
[----:B------:R-:W-:Y:S01]  /*17c0*/  FMUL.FTZ R25, R25, R62 ;  /* 0x0000003e19197220 */ /* 0x000fe20000410000 */
[----:B------:R-:W-:-:S02]  /*17d0*/  HADD2.F32 R21, -RZ, R55.H0_H0 ;  /* 0x20000037ff157230 */ /* 0x000fc40000004100 */
[----:B------:R-:W-:Y:S01]  /*17e0*/  FADD.FTZ R14, R14, R20 ;  /* 0x000000140e0e7221 */ /* 0x000fe20000010000 */
[----:B------:R-:W-:Y:S01]  /*17f0*/  FADD.FTZ R19, R16, R27 ;  /* 0x0000001b10137221 */ /* 0x000fe20000010000 */
[----:B------:R-:W-:Y:S01]  /*1800*/  FFMA.FTZ R17, R20, R25, R17 ;  /* 0x0000001914117223 */ /* 0x000fe20000010011 */
[----:B------:R-:W-:Y:S01]  /*1810*/  FMUL.FTZ R20, R13, R20 ;  /* 0x000000140d147220 */ /* 0x000fe20000410000 */
[--C-:B------:R-:W-:Y:S02]  /*1820*/  HADD2.F32 R27, -RZ, R58.reuse.H0_H0 ;  /* 0x2000003aff1b7230 */ /* 0x100fe40000004100 */
[----:B------:R-:W-:Y:S01]  /*1830*/  FADD.FTZ R29, -R12, R21 ;  /* 0x000000150c1d7221 */ /* 0x000fe20000010100 */
[----:B------:R-:W-:Y:S02]  /*1840*/  HADD2.F32 R23, -RZ, R55.H1_H1 ;  /* 0x30000037ff177230 */ /* 0x000fe40000004100 */
[----:B------:R-:W-:Y:S01]  /*1850*/  FADD.FTZ R21, R20, R19 ;  /* 0x0000001314157221 */ /* 0x000fe20000010000 */
[----:B------:R-:W-:Y:S01]  /*1860*/  FFMA.FTZ R22, R25, R20, R22 ;  /* 0x0000001419167223 */ /* 0x000fe20000010016 */
[----:B------:R-:W-:-:S02]  /*1870*/  HADD2.F32 R16, -RZ, R58.H1_H1 ;  /* 0x3000003aff107230 */ /* 0x000fc40000004100 */
[----:B------:R-:W-:Y:S01]  /*1880*/  FMUL.FTZ R29, R29, R62 ;  /* 0x0000003e1d1d7220 */ /* 0x000fe20000410000 */
[----:B------:R-:W-:Y:S01]  /*1890*/  FMUL.FTZ R20, R59, R27 ;  /* 0x0000001b3b147220 */ /* 0x000fe20000410000 */
[----:B------:R-:W-:Y:S01]  /*18a0*/  FADD.FTZ R23, -R12, R23 ;  /* 0x000000170c177221 */ /* 0x000fe20000010100 */
[----:B------:R-:W-:Y:S02]  /*18b0*/  HADD2.F32 R25, -RZ, R57.H0_H0 ;  /* 0x20000039ff197230 */ /* 0x000fe40000004100 */
[----:B------:R-:W-:Y:S01]  /*18c0*/  FFMA.FTZ R19, R27, R29, R18 ;  /* 0x0000001d1b137223 */ /* 0x000fe20000010012 */
[----:B------:R-:W-:Y:S01]  /*18d0*/  FADD.FTZ R21, R21, R20 ;  /* 0x0000001415157221 */ /* 0x000fe20000010000 */
[----:B------:R-:W-:Y:S01]  /*18e0*/  FMUL.FTZ R18, R13, R16 ;  /* 0x000000100d127220 */ /* 0x000fe20000410000 */
[----:B------:R-:W-:Y:S01]  /*18f0*/  FFMA.FTZ R22, R29, R20, R22 ;  /* 0x000000141d167223 */ /* 0x000fe20000010016 */
[----:B------:R-:W-:Y:S01]  /*1900*/  FMUL.FTZ R23, R23, R62 ;  /* 0x0000003e17177220 */ /* 0x000fe20000410000 */
[----:B------:R-:W-:Y:S01]  /*1910*/  FADD.FTZ R15, R15, R24 ;  /* 0x000000180f0f7221 */ /* 0x000fe20000010000 */
[----:B------:R-:W-:Y:S01]  /*1920*/  FADD.FTZ R24, R18, R21 ;  /* 0x0000001512187221 */ /* 0x000fe20000010000 */
[----:B------:R-:W-:-:S02]  /*1930*/  HADD2.F32 R20, -RZ, R56.H0_H0 ;  /* 0x20000038ff147230 */ /* 0x000fc40000004100 */
[----:B------:R-:W-:Y:S01]  /*1940*/  FFMA.FTZ R17, R16, R23, R17 ;  /* 0x0000001710117223 */ /* 0x000fe20000010011 */
[----:B------:R-:W-:Y:S01]  /*1950*/  FFMA.FTZ R18, R23, R18, R22 ;  /* 0x0000001217127223 */ /* 0x000fe20000010016 */
[C---:B------:R-:W-:Y:S01]  /*1960*/  FADD.FTZ R21, -R12.reuse, R25 ;  /* 0x000000190c157221 */ /* 0x040fe20000010100 */
[----:B------:R-:W-:Y:S02]  /*1970*/  HADD2.F32 R23, -RZ, R57.H1_H1 ;  /* 0x30000039ff177230 */ /* 0x000fe40000004100 */
[----:B------:R-:W-:Y:S01]  /*1980*/  FMUL.FTZ R25, R59, R20 ;  /* 0x000000143b197220 */ /* 0x000fe20000410000 */
[----:B------:R-:W-:Y:S02]  /*1990*/  HADD2.F32 R22, -RZ, R56.H1_H1 ;  /* 0x30000038ff167230 */ /* 0x000fe40000004100 */
        /* <DEDUP_REMOVED lines=8> */
[----:B------:R-:W-:Y:S01]  /*1a20*/  FFMA.FTZ R16, R20, R21, R19 ;  /* 0x0000001514107223 */ /* 0x000fe20000010013 */
[----:B------:R-:W-:Y:S01]  /*1a30*/  FADD.FTZ R14, R27, R26 ;  /* 0x0000001a1b0e7221 */ /* 0x000fe20000010000 */
[----:B------:R-:W-:Y:S01]  /*1a40*/  FFMA.FTZ R23, R24, R27, R29 ;  /* 0x0000001b18177223 */ /* 0x000fe2000001001d */
[----:B------:R-:W-:Y:S01]  /*1a50*/  FADD.FTZ R18, R15, R20 ;  /* 0x000000140f127221 */ /* 0x000fe20000010000 */
[----:B------:R-:W-:Y:S01]  /*1a60*/  FADD.FTZ R19, R25, R22 ;  /* 0x0000001619137221 */ /* 0x000fe20000010000 */
[----:B------:R-:W-:Y:S01]  /*1a70*/  FFMA.FTZ R17, R22, R24, R17 ;  /* 0x0000001816117223 */ /* 0x000fe20000010011 */
[----:B------:R-:W-:Y:S06]  /*1a80*/  BRA `(.L_x_903) ;  /* 0x0000001000807947 */ /* 0x000fec0003800000 */
.L_x_902:
[--C-:B-----5:R-:W-:Y:S02]  /*1a90*/  HADD2.F32 R15, -RZ, R38.reuse.H0_H0 ;  /* 0x20000026ff0f7230 */ /* 0x120fe40000004100 */
[----:B------:R-:W-:Y:S02]  /*1aa0*/  HADD2.F32 R17, -RZ, R38.H1_H1 ;  /* 0x30000026ff117230 */ /* 0x000fe40000004100 */
[----:B------:R-:W-:Y:S02]  /*1ab0*/  HADD2.F32 R23, -RZ, R36.H0_H0 ;  /* 0x20000024ff177230 */ /* 0x000fe40000004100 */
[C---:B------:R-:W-:Y:S01]  /*1ac0*/  FADD.FTZ R15, -R12.reuse, R15 ;  /* 0x0000000f0c0f7221 */ /* 0x040fe20000010100 */
[--C-:B------:R-:W-:Y:S02]  /*1ad0*/  HADD2.F32 R29, -RZ, R35.reuse.H0_H0 ;  /* 0x20000023ff1d7230 */ /* 0x100fe40000004100 */
[----:B------:R-:W-:Y:S01]  /*1ae0*/  FADD.FTZ R17, -R12, R17 ;  /* 0x000000110c117221 */ /* 0x000fe20000010100 */
[----:B------:R-:W-:-:S02]  /*1af0*/  HADD2.F32 R69, -RZ, R35.H1_H1 ;  /* 0x30000023ff457230 */ /* 0x000fc40000004100 */
[-C--:B------:R-:W-:Y:S01]  /*1b00*/  FMUL.FTZ R16, R15, R62.reuse ;  /* 0x0000003e0f107220 */ /* 0x080fe20000410000 */
[C---:B------:R-:W-:Y:S01]  /*1b10*/  FADD.FTZ R25, -R12.reuse, R23 ;  /* 0x000000170c197221 */ /* 0x040fe20000010100 */
[----:B------:R-:W-:Y:S01]  /*1b20*/  FMUL.FTZ R14, R17, R62 ;  /* 0x0000003e110e7220 */ /* 0x000fe20000410000 */
[----:B------:R-:W-:Y:S02]  /*1b30*/  HADD2.F32 R23, -RZ, R36.H1_H1 ;  /* 0x30000024ff177230 */ /* 0x000fe40000004100 */
[--C-:B------:R-:W-:Y:S01]  /*1b40*/  FFMA.FTZ R15, R59, R16, R61.reuse ;  /* 0x000000103b0f7223 */ /* 0x100fe2000001003d */
[----:B------:R-:W-:Y:S01]  /*1b50*/  FMUL.FTZ R24, R25, R62 ;  /* 0x0000003e19187220 */ /* 0x000fe20000410000 */
[----:B------:R-:W-:Y:S02]  /*1b60*/  FFMA.FTZ R17, R13, R14, R60 ;  /* 0x0000000e0d117223 */ /* 0x000fe4000001003c */
[----:B------:R-:W-:Y:S01]  /*1b70*/  FMUL.FTZ R19, R15, -1.4426950216293334961 ;  /* 0xbfb8aa3b0f137820 */ /* 0x000fe20000410000 */
[----:B------:R-:W-:Y:S01]  /*1b80*/  FFMA.FTZ R31, R59, R24, R61 ;  /* 0x000000183b1f7223 */ /* 0x000fe2000001003d */
[----:B------:R-:W-:Y:S01]  /*1b90*/  FMUL.FTZ R21, R17, -1.4426950216293334961 ;  /* 0xbfb8aa3b11157820 */ /* 0x000fe20000410000 */
[----:B------:R-:W-:-:S03]  /*1ba0*/  FADD.FTZ R23, -R12, R23 ;  /* 0x000000170c177221 */ /* 0x000fc60000010100 */
[----:B------:R-:W0:Y:S01]  /*1bb0*/  MUFU.EX2 R19, R19 ;  /* 0x0000001300137308 */ /* 0x000e220000000800 */
[----:B------:R-:W-:Y:S01]  /*1bc0*/  FMUL.FTZ R27, R23, R62 ;  /* 0x0000003e171b7220 */ /* 0x000fe20000410000 */
[----:B------:R-:W-:-:S03]  /*1bd0*/  HADD2.F32 R23, -RZ, R34.H0_H0 ;  /* 0x20000022ff177230 */ /* 0x000fc60000004100 */
[----:B------:R-:W-:-:S03]  /*1be0*/  FFMA.FTZ R28, R13, R27, R60 ;  /* 0x0000001b0d1c7223 */ /* 0x000fc6000001003c */
[----:B------:R-:W1:Y:S01]  /*1bf0*/  MUFU.EX2 R21, R21 ;  /* 0x0000001500157308 */ /* 0x000e620000000800 */
[----:B------:R-:W-:-:S07]  /*1c00*/  FMUL.FTZ R25, R28, -1.4426950216293334961 ;  /* 0xbfb8aa3b1c197820 */ /* 0x000fce0000410000 */
[----:B------:R-:W2:Y:S01]  /*1c10*/  MUFU.EX2 R25, R25 ;  /* 0x0000001900197308 */ /* 0x000ea20000000800 */
[----:B0-----:R-:W-:Y:S01]  /*1c20*/  FADD.FTZ R20, R19, 1 ;  /* 0x3f80000013147421 */ /* 0x001fe20000010000 */
[----:B------:R-:W-:-:S06]  /*1c30*/  HADD2.F32 R19, -RZ, R37.H0_H0 ;  /* 0x20000025ff137230 */ /* 0x000fcc0000004100 */
[----:B------:R-:W0:Y:S01]  /*1c40*/  MUFU.RCP R20, R20 ;  /* 0x0000001400147308 */ /* 0x000e220000001000 */
[----:B-1----:R-:W-:Y:S01]  /*1c50*/  FADD.FTZ R18, R21, 1 ;  /* 0x3f80000015127421 */ /* 0x002fe20000010000 */
[----:B------:R-:W-:-:S06]  /*1c60*/  FMUL.FTZ R21, R31, -1.4426950216293334961 ;  /* 0xbfb8aa3b1f157820 */ /* 0x000fcc0000410000 */
[----:B------:R-:W1:Y:S01]  /*1c70*/  MUFU.RCP R18, R18 ;  /* 0x0000001200127308 */ /* 0x000e620000001000 */
[----:B--2---:R-:W-:-:S07]  /*1c80*/  FADD.FTZ R26, R25, 1 ;  /* 0x3f800000191a7421 */ /* 0x004fce0000010000 */
[----:B------:R-:W2:Y:S01]  /*1c90*/  MUFU.EX2 R21, R21 ;  /* 0x0000001500157308 */ /* 0x000ea20000000800 */
[----:B0-----:R-:W-:Y:S01]  /*1ca0*/  FADD.FTZ R22, -R20, 1 ;  /* 0x3f80000014167421 */ /* 0x001fe20000010100 */
[----:B------:R-:W-:-:S03]  /*1cb0*/  FMUL.FTZ R19, R19, R20 ;  /* 0x0000001413137220 */ /* 0x000fc60000410000 */
[----:B------:R-:W-:-:S03]  /*1cc0*/  FFMA.FTZ R22, R15, R22, 1 ;  /* 0x3f8000000f167423 */ /* 0x000fc60000010016 */
[----:B------:R-:W-:Y:S01]  /*1cd0*/  MUFU.RCP R26, R26 ;  /* 0x0000001a001a7308 */ /* 0x000fe20000001000 */
[----:B------:R-:W-:Y:S01]  /*1ce0*/  FMUL.FTZ R15, R19, R22 ;  /* 0x00000016130f7220 */ /* 0x000fe20000410000 */
[----:B------:R-:W-:Y:S01]  /*1cf0*/  FADD.FTZ R19, -R12, R23 ;  /* 0x000000170c137221 */ /* 0x000fe20000010100 */
[----:B------:R-:W-:Y:S02]  /*1d00*/  HADD2.F32 R23, -RZ, R37.H1_H1 ;  /* 0x30000025ff177230 */ /* 0x000fe40000004100 */
[----:B-1----:R-:W-:-:S04]  /*1d10*/  FADD.FTZ R20, -R18, 1 ;  /* 0x3f80000012147421 */ /* 0x002fc80000010100 */
[----:B------:R-:W-:Y:S01]  /*1d20*/  FFMA.FTZ R22, R17, R20, 1 ;  /* 0x3f80000011167423 */ /* 0x000fe20000010014 */
[----:B------:R-:W-:Y:S01]  /*1d30*/  FMUL.FTZ R23, R23, R18 ;  /* 0x0000001217177220 */ /* 0x000fe20000410000 */
[----:B------:R-:W-:-:S03]  /*1d40*/  FMUL.FTZ R20, R19, R62 ;  /* 0x0000003e13147220 */ /* 0x000fc60000410000 */
[----:B------:R-:W-:Y:S01]  /*1d50*/  FMUL.FTZ R23, R23, R22 ;  /* 0x0000001617177220 */ /* 0x000fe20000410000 */
[----:B--2---:R-:W-:Y:S01]  /*1d60*/  FADD.FTZ R22, R21, 1 ;  /* 0x3f80000015167421 */ /* 0x004fe20000010000 */
[----:B------:R-:W-:Y:S02]  /*1d70*/  HADD2.F32 R21, -RZ, R34.H1_H1 ;  /* 0x30000022ff157230 */ /* 0x000fe40000004100 */
[----:B------:R-:W-:-:S03]  /*1d80*/  FFMA.FTZ R17, R59, R20, R61 ;  /* 0x000000143b117223 */ /* 0x000fc6000001003d */
[----:B------:R-:W-:Y:S01]  /*1d90*/  FADD.FTZ R21, -R12, R21 ;  /* 0x000000150c157221 */ /* 0x000fe20000010100 */
[----:B------:R-:W-:Y:S01]  /*1da0*/  FMUL.FTZ R19, R17, -1.4426950216293334961 ;  /* 0xbfb8aa3b11137820 */ /* 0x000fe20000410000 */
[----:B------:R-:W0:Y:S02]  /*1db0*/  MUFU.RCP R22, R22 ;  /* 0x0000001600167308 */ /* 0x000e240000001000 */
[----:B------:R-:W-:-:S04]  /*1dc0*/  FMUL.FTZ R21, R21, R62 ;  /* 0x0000003e15157220 */ /* 0x000fc80000410000 */
[----:B------:R-:W-:Y:S02]  /*1dd0*/  FFMA.FTZ R18, R13, R21, R60 ;  /* 0x000000150d127223 */ /* 0x000fe4000001003c */
[----:B------:R-:W1:Y:S02]  /*1de0*/  MUFU.EX2 R19, R19 ;  /* 0x0000001300137308 */ /* 0x000e640000000800 */
[----:B------:R-:W-:-:S06]  /*1df0*/  FMUL.FTZ R25, R18, -1.4426950216293334961 ;  /* 0xbfb8aa3b12197820 */ /* 0x000fcc0000410000 */
[----:B------:R-:W2:Y:S01]  /*1e00*/  MUFU.EX2 R25, R25 ;  /* 0x0000001900197308 */ /* 0x000ea20000000800 */
[----:B0-----:R-:W-:Y:S01]  /*1e10*/  FADD.FTZ R30, -R22, 1 ;  /* 0x3f800000161e7421 */ /* 0x001fe20000010100 */
[----:B------:R-:W-:Y:S01]  /*1e20*/  FMUL.FTZ R22, R29, R22 ;  /* 0x000000161d167220 */ /* 0x000fe20000410000 */
[----:B------:R-:W-:Y:S02]  /*1e30*/  FADD.FTZ R29, -R26, 1 ;  /* 0x3f8000001a1d7421 */ /* 0x000fe40000010100 */
[----:B------:R-:W-:Y:S01]  /*1e40*/  FFMA.FTZ R31, R31, R30, 1 ;  /* 0x3f8000001f1f7423 */ /* 0x000fe2000001001e */
[----:B------:R-:W-:Y:S02]  /*1e50*/  HADD2.F32 R30, -RZ, R33.H0_H0 ;  /* 0x20000021ff1e7230 */ /* 0x000fe40000004100 */
[----:B------:R-:W-:Y:S01]  /*1e60*/  FFMA.FTZ R28, R28, R29, 1 ;  /* 0x3f8000001c1c7423 */ /* 0x000fe2000001001d */
[----:B-1----:R-:W-:Y:S01]  /*1e70*/  FADD.FTZ R19, R19, 1 ;  /* 0x3f80000013137421 */ /* 0x002fe20000010000 */
[----:B------:R-:W-:-:S05]  /*1e80*/  FMUL.FTZ R31, R22, R31 ;  /* 0x0000001f161f7220 */ /* 0x000fca0000410000 */
[----:B------:R-:W0:Y:S01]  /*1e90*/  MUFU.RCP R19, R19 ;  /* 0x0000001300137308 */ /* 0x000e220000001000 */
[----:B--2---:R-:W-:Y:S01]  /*1ea0*/  FADD.FTZ R29, R25, 1 ;  /* 0x3f800000191d7421 */ /* 0x004fe20000010000 */
[----:B------:R-:W-:-:S04]  /*1eb0*/  FMUL.FTZ R25, R69, R26 ;  /* 0x0000001a45197220 */ /* 0x000fc80000410000 */
[----:B------:R-:W-:Y:S02]  /*1ec0*/  FMUL.FTZ R28, R25, R28 ;  /* 0x0000001c191c7220 */ /* 0x000fe40000410000 */
[----:B------:R-:W1:Y:S01]  /*1ed0*/  MUFU.RCP R29, R29 ;  /* 0x0000001d001d7308 */ /* 0x000e620000001000 */
[----:B------:R-:W-:Y:S02]  /*1ee0*/  HADD2.F32 R25, -RZ, R32.H0_H0 ;  /* 0x20000020ff197230 */ /* 0x000fe40000004100 */
[----:B0-----:R-:W-:Y:S01]  /*1ef0*/  FADD.FTZ R26, -R19, 1 ;  /* 0x3f800000131a7421 */ /* 0x001fe20000010100 */
[----:B------:R-:W-:-:S03]  /*1f00*/  FMUL.FTZ R30, R30, R19 ;  /* 0x000000131e1e7220 */ /* 0x000fc60000410000 */
[----:B------:R-:W-:Y:S01]  /*1f10*/  FFMA.FTZ R17, R17, R26, 1 ;  /* 0x3f80000011117423 */ /* 0x000fe2000001001a */
[----:B------:R-:W-:Y:S02]  /*1f20*/  HADD2.F32 R26, -RZ, R33.H1_H1 ;  /* 0x30000021ff1a7230 */ /* 0x000fe40000004100 */
[----:B-1----:R-:W-:-:S03]  /*1f30*/  FADD.FTZ R19, -R29, 1 ;  /* 0x3f8000001d137421 */ /* 0x002fc60000010100 */
[----:B------:R-:W-:Y:S01]  /*1f40*/  FMUL.FTZ R26, R26, R29 ;  /* 0x0000001d1a1a7220 */ /* 0x000fe20000410000 */
[----:B------:R-:W-:Y:S01]  /*1f50*/  FMUL.FTZ R29, R13, R23 ;  /* 0x000000170d1d7220 */ /* 0x000fe20000410000 */
[----:B------:R-:W-:Y:S01]  /*1f60*/  FFMA.FTZ R69, R18, R19, 1 ;  /* 0x3f80000012457423 */ /* 0x000fe20000010013 */
[----:B------:R-:W-:Y:S01]  /*1f70*/  FMUL.FTZ R19, R30, R17 ;  /* 0x000000111e137220 */ /* 0x000fe20000410000 */
[----:B------:R-:W-:Y:S02]  /*1f80*/  FMUL.FTZ R17, R59, R15 ;  /* 0x0000000f3b117220 */ /* 0x000fe40000410000 */
[----:B------:R-:W-:Y:S01]  /*1f90*/  FMUL.FTZ R22, R26, R69 ;  /* 0x000000451a167220 */ /* 0x000fe20000410000 */
[----:B------:R-:W-:Y:S01]  /*1fa0*/  FADD.FTZ R69, -R12, R25 ;  /* 0x000000190c457221 */ /* 0x000fe20000010100 */
[----:B------:R-:W-:Y:S01]  /*1fb0*/  FFMA.FTZ R25, R16, R17, RZ ;  /* 0x0000001110197223 */ /* 0x000fe200000100ff */
[----:B------:R-:W-:Y:S02]  /*1fc0*/  FADD.FTZ R26, RZ, R17 ;  /* 0x00000011ff1a7221 */ /* 0x000fe40000010000 */
[----:B------:R-:W-:Y:S01]  /*1fd0*/  FMUL.FTZ R18, R69, R62 ;  /* 0x0000003e45127220 */ /* 0x000fe20000410000 */
[----:B------:R-:W-:Y:S01]  /*1fe0*/  FFMA.FTZ R68, R14, R29, R25 ;  /* 0x0000001d0e447223 */ /* 0x000fe20000010019 */
[----:B------:R-:W-:Y:S01]  /*1ff0*/  FADD.FTZ R29, R29, R26 ;  /* 0x0000001a1d1d7221 */ /* 0x000fe20000010000 */
[----:B------:R-:W-:Y:S01]  /*2000*/  FFMA.FTZ R25, R16, R15, RZ ;  /* 0x0000000f10197223 */ /* 0x000fe200000100ff */
[----:B------:R-:W-:Y:S01]  /*2010*/  FFMA.FTZ R17, R59, R18, R61 ;  /* 0x000000123b117223 */ /* 0x000fe2000001003d */
[----:B------:R-:W-:Y:S01]  /*2020*/  FADD.FTZ R26, RZ, R15 ;  /* 0x0000000fff1a7221 */ /* 0x000fe20000010000 */
[----:B------:R-:W-:-:S02]  /*2030*/  HADD2.F32 R15, -RZ, R11.H0_H0 ;  /* 0x2000000bff0f7230 */ /* 0x000fc40000004100 */
[-C--:B------:R-:W-:Y:S01]  /*2040*/  FFMA.FTZ R25, R24, R31.reuse, R25 ;  /* 0x0000001f18197223 */ /* 0x080fe20000010019 */
[----:B------:R-:W-:Y:S01]  /*2050*/  FMUL.FTZ R69, R17, -1.4426950216293334961 ;  /* 0xbfb8aa3b11457820 */ /* 0x000fe20000410000 */
[----:B------:R-:W-:Y:S01]  /*2060*/  FADD.FTZ R26, R26, R31 ;  /* 0x0000001f1a1a7221 */ /* 0x000fe20000010000 */
[----:B------:R-:W-:Y:S01]  /*2070*/  FMUL.FTZ R31, R59, R31 ;  /* 0x0000001f3b1f7220 */ /* 0x000fe20000410000 */
[----:B------:R-:W-:Y:S02]  /*2080*/  FFMA.FTZ R25, R20, R19, R25 ;  /* 0x0000001314197223 */ /* 0x000fe40000010019 */
[----:B------:R-:W-:Y:S01]  /*2090*/  FADD.FTZ R26, R26, R19 ;  /* 0x000000131a1a7221 */ /* 0x000fe20000010000 */
[----:B------:R-:W0:Y:S01]  /*20a0*/  MUFU.EX2 R69, R69 ;  /* 0x0000004500457308 */ /* 0x000e220000000800 */
[----:B------:R-:W-:Y:S01]  /*20b0*/  FFMA.FTZ R16, R24, R31, R68 ;  /* 0x0000001f18107223 */ /* 0x000fe20000010044 */
[----:B------:R-:W-:Y:S01]  /*20c0*/  FADD.FTZ R29, R29, R31 ;  /* 0x0000001f1d1d7221 */ /* 0x000fe20000010000 */
[----:B0-----:R-:W-:-:S06]  /*20d0*/  FADD.FTZ R30, R69, 1 ;  /* 0x3f800000451e7421 */ /* 0x001fcc0000010000 */
[----:B------:R-:W0:Y:S02]  /*20e0*/  MUFU.RCP R30, R30 ;  /* 0x0000001e001e7308 */ /* 0x000e240000001000 */
[----:B0-----:R-:W-:Y:S01]  /*20f0*/  FADD.FTZ R24, -R30, 1 ;  /* 0x3f8000001e187421 */ /* 0x001fe20000010100 */
[----:B------:R-:W-:-:S03]  /*2100*/  FMUL.FTZ R15, R15, R30 ;  /* 0x0000001e0f0f7220 */ /* 0x000fc60000410000 */
[----:B------:R-:W-:Y:S01]  /*2110*/  FFMA.FTZ R24, R17, R24, 1 ;  /* 0x3f80000011187423 */ /* 0x000fe20000010018 */
[----:B------:R-:W-:-:S05]  /*2120*/  HADD2.F32 R17, -RZ, R32.H1_H1 ;  /* 0x30000020ff117230 */ /* 0x000fca0000004100 */
[----:B------:R-:W-:Y:S01]  /*2130*/  FADD.FTZ R69, -R12, R17 ;  /* 0x000000110c457221 */ /* 0x000fe20000010100 */
[----:B------:R-:W-:Y:S01]  /*2140*/  FMUL.FTZ R17, R15, R24 ;  /* 0x000000180f117220 */ /* 0x000fe20000410000 */
[----:B------:R-:W-:Y:S01]  /*2150*/  FFMA.FTZ R24, R14, R23, RZ ;  /* 0x000000170e187223 */ /* 0x000fe200000100ff */
[----:B------:R-:W-:Y:S01]  /*2160*/  FADD.FTZ R23, RZ, R23 ;  /* 0x00000017ff177221 */ /* 0x000fe20000010000 */
[----:B------:R-:W-:Y:S01]  /*2170*/  FMUL.FTZ R15, R69, R62 ;  /* 0x0000003e450f7220 */ /* 0x000fe20000410000 */
[-C--:B------:R-:W-:Y:S01]  /*2180*/  FMUL.FTZ R69, R13, R28.reuse ;  /* 0x0000001c0d457220 */ /* 0x080fe20000410000 */
[----:B------:R-:W-:Y:S01]  /*2190*/  FFMA.FTZ R24, R27, R28, R24 ;  /* 0x0000001c1b187223 */ /* 0x000fe20000010018 */
[----:B------:R-:W-:Y:S01]  /*21a0*/  FADD.FTZ R23, R23, R28 ;  /* 0x0000001c17177221 */ /* 0x000fe20000010000 */
[----:B------:R-:W-:Y:S01]  /*21b0*/  FFMA.FTZ R31, R13, R15, R60 ;  /* 0x0000000f0d1f7223 */ /* 0x000fe2000001003c */
[----:B------:R-:W-:Y:S01]  /*21c0*/  FFMA.FTZ R27, R27, R69, R16 ;  /* 0x000000451b1b7223 */ /* 0x000fe20000010010 */
[----:B------:R-:W-:-:S02]  /*21d0*/  HADD2.F32 R16, -RZ, R11.H1_H1 ;  /* 0x3000000bff107230 */ /* 0x000fc40000004100 */
[----:B------:R-:W-:Y:S01]  /*21e0*/  FADD.FTZ R29, R69, R29 ;  /* 0x0000001d451d7221 */ /* 0x000fe20000010000 */
[----:B------:R-:W-:Y:S01]  /*21f0*/  FMUL.FTZ R68, R31, -1.4426950216293334961 ;  /* 0xbfb8aa3b1f447820 */ /* 0x000fe20000410000 */
[----:B------:R-:W-:Y:S01]  /*2200*/  FADD.FTZ R23, R23, R22 ;  /* 0x0000001617177221 */ /* 0x000fe20000010000 */
[----:B------:R-:W-:Y:S01]  /*2210*/  FFMA.FTZ R24, R21, R22, R24 ;  /* 0x0000001615187223 */ /* 0x000fe20000010018 */
[----:B------:R-:W-:Y:S01]  /*2220*/  FADD.FTZ R26, R26, R17 ;  /* 0x000000111a1a7221 */ /* 0x000fe20000010000 */
[----:B------:R-:W-:Y:S02]  /*2230*/  FFMA.FTZ R25, R18, R17, R25 ;  /* 0x0000001112197223 */ /* 0x000fe40000010019 */
[----:B------:R-:W0:Y:S02]  /*2240*/  MUFU.EX2 R68, R68 ;  /* 0x0000004400447308 */ /* 0x000e240000000800 */
[----:B0-----:R-:W-:Y:S01]  /*2250*/  FADD.FTZ R30, R68, 1 ;  /* 0x3f800000441e7421 */ /* 0x001fe20000010000 */
[----:B------:R-:W-:Y:S01]  /*2260*/  FMUL.FTZ R68, R59, R19 ;  /* 0x000000133b447220 */ /* 0x000fe20000410000 */
[----:B------:R-:W-:-:S03]  /*2270*/  HADD2.F32 R19, -RZ, R53.H0_H0 ;  /* 0x20000035ff137230 */ /* 0x000fc60000004100 */
[----:B------:R-:W-:Y:S01]  /*2280*/  FFMA.FTZ R28, R20, R68, R27 ;  /* 0x00000044141c7223 */ /* 0x000fe2000001001b */
[----:B------:R-:W0:Y:S01]  /*2290*/  MUFU.RCP R30, R30 ;  /* 0x0000001e001e7308 */ /* 0x000e220000001000 */
[----:B------:R-:W-:Y:S02]  /*22a0*/  HADD2.F32 R27, -RZ, R51.H1_H1 ;  /* 0x30000033ff1b7230 */ /* 0x000fe40000004100 */
[----:B------:R-:W-:-:S03]  /*22b0*/  FADD.FTZ R29, R29, R68 ;  /* 0x000000441d1d7221 */ /* 0x000fc60000010000 */
[----:B------:R-:W-:Y:S01]  /*22c0*/  FADD.FTZ R27, -R12, R27 ;  /* 0x0000001b0c1b7221 */ /* 0x000fe20000010100 */
[----:B0-----:R-:W-:Y:S01]  /*22d0*/  FADD.FTZ R14, -R30, 1 ;  /* 0x3f8000001e0e7421 */ /* 0x001fe20000010100 */
[----:B------:R-:W-:-:S03]  /*22e0*/  FMUL.FTZ R16, R16, R30 ;  /* 0x0000001e10107220 */ /* 0x000fc60000410000 */
[----:B------:R-:W-:Y:S01]  /*22f0*/  FFMA.FTZ R31, R31, R14, 1 ;  /* 0x3f8000001f1f7423 */ /* 0x000fe2000001000e */
[----:B------:R-:W-:-:S03]  /*2300*/  HADD2.F32 R14, -RZ, R51.H0_H0 ;  /* 0x20000033ff0e7230 */ /* 0x000fc60000004100 */
        /* <DEDUP_REMOVED lines=8> */
[----:B------:R-:W-:-:S03]  /*2390*/  HADD2.F32 R22, -RZ, R53.H1_H1 ;  /* 0x30000035ff167230 */ /* 0x000fc60000004100 */
[----:B------:R-:W-:Y:S01]  /*23a0*/  FADD.FTZ R29, R69, R29 ;  /* 0x0000001d451d7221 */ /* 0x000fe20000010000 */
[----:B------:R-:W0:Y:S02]  /*23b0*/  MUFU.RCP R30, R30 ;  /* 0x0000001e001e7308 */ /* 0x000e240000001000 */
[----:B0-----:R-:W-:Y:S01]  /*23c0*/  FADD.FTZ R20, -R30, 1 ;  /* 0x3f8000001e147421 */ /* 0x001fe20000010100 */
[----:B------:R-:W-:-:S03]  /*23d0*/  FMUL.FTZ R19, R19, R30 ;  /* 0x0000001e13137220 */ /* 0x000fc60000410000 */
[----:B------:R-:W-:-:S04]  /*23e0*/  FFMA.FTZ R20, R31, R20, 1 ;  /* 0x3f8000001f147423 */ /* 0x000fc80000010014 */
[----:B------:R-:W-:Y:S01]  /*23f0*/  FMUL.FTZ R19, R19, R20 ;  /* 0x0000001413137220 */ /* 0x000fe20000410000 */
[----:B------:R-:W-:Y:S01]  /*2400*/  FMUL.FTZ R20, R27, R62 ;  /* 0x0000003e1b147220 */ /* 0x000fe20000410000 */
[----:B------:R-:W-:Y:S01]  /*2410*/  FFMA.FTZ R27, R21, R69, R28 ;  /* 0x00000045151b7223 */ /* 0x000fe2000001001c */
[----:B------:R-:W-:Y:S02]  /*2420*/  HADD2.F32 R28, -RZ, R52.H0_H0 ;  /* 0x20000034ff1c7230 */ /* 0x000fe40000004100 */
[----:B------:R-:W-:Y:S01]  /*2430*/  FFMA.FTZ R25, R14, R19, R25 ;  /* 0x000000130e197223 */ /* 0x000fe20000010019 */
[----:B------:R-:W-:Y:S02]  /*2440*/  FFMA.FTZ R30, R13, R20, R60 ;  /* 0x000000140d1e7223 */ /* 0x000fe4000001003c */
[----:B------:R-:W-:Y:S02]  /*2450*/  FADD.FTZ R28, -R12, R28 ;  /* 0x0000001c0c1c7221 */ /* 0x000fe40000010100 */
[----:B------:R-:W-:-:S06]  /*2460*/  FMUL.FTZ R68, R30, -1.4426950216293334961 ;  /* 0xbfb8aa3b1e447820 */ /* 0x000fcc0000410000 */
[----:B------:R-:W0:Y:S02]  /*2470*/  MUFU.EX2 R68, R68 ;  /* 0x0000004400447308 */ /* 0x000e240000000800 */
[----:B0-----:R-:W-:Y:S01]  /*2480*/  FADD.FTZ R31, R68, 1 ;  /* 0x3f800000441f7421 */ /* 0x001fe20000010000 */
[----:B------:R-:W-:Y:S01]  /*2490*/  FMUL.FTZ R68, R59, R17 ;  /* 0x000000113b447220 */ /* 0x000fe20000410000 */
[----:B------:R-:W-:-:S03]  /*24a0*/  HADD2.F32 R17, -RZ, R54.H0_H0 ;  /* 0x20000036ff117230 */ /* 0x000fc60000004100 */
[----:B------:R-:W-:Y:S01]  /*24b0*/  FADD.FTZ R29, R29, R68 ;  /* 0x000000441d1d7221 */ /* 0x000fe20000010000 */
[----:B------:R-:W0:Y:S02]  /*24c0*/  MUFU.RCP R31, R31 ;  /* 0x0000001f001f7308 */ /* 0x000e240000001000 */
[----:B0-----:R-:W-:Y:S01]  /*24d0*/  FMUL.FTZ R21, R22, R31 ;  /* 0x0000001f16157220 */ /* 0x001fe20000410000 */
[----:B------:R-:W-:-:S04]  /*24e0*/  FADD.FTZ R22, -R31, 1 ;  /* 0x3f8000001f167421 */ /* 0x000fc80000010100 */
        /* <DEDUP_REMOVED lines=9> */
[----:B0-----:R-:W-:Y:S01]  /*2580*/  FADD.FTZ R28, R69, 1 ;  /* 0x3f800000451c7421 */ /* 0x001fe20000010000 */
[----:B------:R-:W-:-:S04]  /*2590*/  FMUL.FTZ R69, R13, R16 ;  /* 0x000000100d457220 */ /* 0x000fc80000410000 */
[----:B------:R-:W-:Y:S01]  /*25a0*/  FADD.FTZ R29, R69, R29 ;  /* 0x0000001d451d7221 */ /* 0x000fe20000010000 */
[----:B------:R-:W0:Y:S02]  /*25b0*/  MUFU.RCP R28, R28 ;  /* 0x0000001c001c7308 */ /* 0x000e240000001000 */
[----:B0-----:R-:W-:Y:S01]  /*25c0*/  FMUL.FTZ R18, R17, R28 ;  /* 0x0000001c11127220 */ /* 0x001fe20000410000 */
[----:B------:R-:W-:Y:S01]  /*25d0*/  FADD.FTZ R17, -R28, 1 ;  /* 0x3f8000001c117421 */ /* 0x000fe20000010100 */
[----:B------:R-:W-:Y:S01]  /*25e0*/  FADD.FTZ R28, R23, R16 ;  /* 0x00000010171c7221 */ /* 0x000fe20000010000 */
[----:B------:R-:W-:Y:S02]  /*25f0*/  FFMA.FTZ R23, R15, R16, R24 ;  /* 0x000000100f177223 */ /* 0x000fe40000010018 */
[----:B------:R-:W-:-:S04]  /*2600*/  FFMA.FTZ R17, R31, R17, 1 ;  /* 0x3f8000001f117423 */ /* 0x000fc80000010011 */
[----:B------:R-:W-:Y:S01]  /*2610*/  FMUL.FTZ R18, R18, R17 ;  /* 0x0000001112127220 */ /* 0x000fe20000410000 */
[----:B------:R-:W-:-:S03]  /*2620*/  FMUL.FTZ R17, R27, R62 ;  /* 0x0000003e1b117220 */ /* 0x000fc60000410000 */
[----:B------:R-:W-:Y:S01]  /*2630*/  FFMA.FTZ R25, R22, R18, R25 ;  /* 0x0000001216197223 */ /* 0x000fe20000010019 */
[----:B------:R-:W-:-:S04]  /*2640*/  FFMA.FTZ R31, R13, R17, R60 ;  /* 0x000000110d1f7223 */ /* 0x000fc8000001003c */
[----:B------:R-:W-:-:S06]  /*2650*/  FMUL.FTZ R27, R31, -1.4426950216293334961 ;  /* 0xbfb8aa3b1f1b7820 */ /* 0x000fcc0000410000 */
[----:B------:R-:W0:Y:S02]  /*2660*/  MUFU.EX2 R27, R27 ;  /* 0x0000001b001b7308 */ /* 0x000e240000000800 */
[----:B0-----:R-:W-:Y:S01]  /*2670*/  FADD.FTZ R68, R27, 1 ;  /* 0x3f8000001b447421 */ /* 0x001fe20000010000 */
[----:B------:R-:W-:Y:S01]  /*2680*/  FFMA.FTZ R27, R15, R69, R30 ;  /* 0x000000450f1b7223 */ /* 0x000fe2000001001e */
[----:B------:R-:W-:-:S04]  /*2690*/  HADD2.F32 R15, -RZ, R54.H1_H1 ;  /* 0x30000036ff0f7230 */ /* 0x000fc80000004100 */
[----:B------:R-:W0:Y:S02]  /*26a0*/  MUFU.RCP R68, R68 ;  /* 0x0000004400447308 */ /* 0x000e240000001000 */
[----:B0-----:R-:W-:Y:S01]  /*26b0*/  FMUL.FTZ R16, R15, R68 ;  /* 0x000000440f107220 */ /* 0x001fe20000410000 */
[----:B------:R-:W-:Y:S02]  /*26c0*/  HADD2.F32 R15, -RZ, R55.H0_H0 ;  /* 0x20000037ff0f7230 */ /* 0x000fe40000004100 */
[----:B------:R-:W-:-:S03]  /*26d0*/  FADD.FTZ R24, -R68, 1 ;  /* 0x3f80000044187421 */ /* 0x000fc60000010100 */
[----:B------:R-:W-:Y:S01]  /*26e0*/  FADD.FTZ R15, -R12, R15 ;  /* 0x0000000f0c0f7221 */ /* 0x000fe20000010100 */
[----:B------:R-:W-:-:S03]  /*26f0*/  FFMA.FTZ R31, R31, R24, 1 ;  /* 0x3f8000001f1f7423 */ /* 0x000fc60000010018 */
[----:B------:R-:W-:Y:S01]  /*2700*/  FMUL.FTZ R24, R15, R62 ;  /* 0x0000003e0f187220 */ /* 0x000fe20000410000 */
[----:B------:R-:W-:Y:S01]  /*2710*/  FADD.FTZ R15, R26, R19 ;  /* 0x000000131a0f7221 */ /* 0x000fe20000010000 */
[C---:B------:R-:W-:Y:S01]  /*2720*/  FMUL.FTZ R26, R59.reuse, R19 ;  /* 0x000000133b1a7220 */ /* 0x040fe20000410000 */
[----:B------:R-:W-:Y:S01]  /*2730*/  FMUL.FTZ R16, R16, R31 ;  /* 0x0000001f10107220 */ /* 0x000fe20000410000 */
[----:B------:R-:W-:Y:S01]  /*2740*/  FFMA.FTZ R30, R59, R24, R61 ;  /* 0x000000183b1e7223 */ /* 0x000fe2000001003d */
[--C-:B------:R-:W-:Y:S02]  /*2750*/  HADD2.F32 R19, -RZ, R58.reuse.H0_H0 ;  /* 0x2000003aff137230 */ /* 0x100fe40000004100 */
[----:B------:R-:W-:Y:S01]  /*2760*/  FFMA.FTZ R31, R14, R26, R27 ;  /* 0x0000001a0e1f7223 */ /* 0x000fe2000001001b */
[----:B------:R-:W-:Y:S01]  /*2770*/  FADD.FTZ R29, R29, R26 ;  /* 0x0000001a1d1d7221 */ /* 0x000fe20000010000 */
[----:B------:R-:W-:Y:S01]  /*2780*/  FMUL.FTZ R69, R30, -1.4426950216293334961 ;  /* 0xbfb8aa3b1e457820 */ /* 0x000fe20000410000 */
[----:B------:R-:W-:Y:S01]  /*2790*/  FFMA.FTZ R26, R20, R21, R23 ;  /* 0x00000015141a7223 */ /* 0x000fe20000010017 */
[----:B------:R-:W-:-:S04]  /*27a0*/  HADD2.F32 R23, -RZ, R58.H1_H1 ;  /* 0x3000003aff177230 */ /* 0x000fc80000004100 */
[----:B------:R-:W0:Y:S02]  /*27b0*/  MUFU.EX2 R69, R69 ;  /* 0x0000004500457308 */ /* 0x000e240000000800 */
[----:B0-----:R-:W-:-:S06]  /*27c0*/  FADD.FTZ R68, R69, 1 ;  /* 0x3f80000045447421 */ /* 0x001fcc0000010000 */
[----:B------:R-:W0:Y:S02]  /*27d0*/  MUFU.RCP R68, R68 ;  /* 0x0000004400447308 */ /* 0x000e240000001000 */
[----:B0-----:R-:W-:Y:S01]  /*27e0*/  FADD.FTZ R27, -R68, 1 ;  /* 0x3f800000441b7421 */ /* 0x001fe20000010100 */
[----:B------:R-:W-:-:S03]  /*27f0*/  FMUL.FTZ R19, R19, R68 ;  /* 0x0000004413137220 */ /* 0x000fc60000410000 */
[----:B------:R-:W-:Y:S01]  /*2800*/  FFMA.FTZ R30, R30, R27, 1 ;  /* 0x3f8000001e1e7423 */ /* 0x000fe2000001001b */
[----:B------:R-:W-:-:S03]  /*2810*/  HADD2.F32 R27, -RZ, R55.H1_H1 ;  /* 0x30000037ff1b7230 */ /* 0x000fc60000004100 */
[----:B------:R-:W-:Y:S02]  /*2820*/  FMUL.FTZ R19, R19, R30 ;  /* 0x0000001e13137220 */ /* 0x000fe40000410000 */
[----:B------:R-:W-:Y:S02]  /*2830*/  FADD.FTZ R27, -R12, R27 ;  /* 0x0000001b0c1b7221 */ /* 0x000fe40000010100 */
[----:B------:R-:W-:Y:S02]  /*2840*/  FFMA.FTZ R25, R24, R19, R25 ;  /* 0x0000001318197223 */ /* 0x000fe40000010019 */
[----:B------:R-:W-:Y:S01]  /*2850*/  FMUL.FTZ R14, R27, R62 ;  /* 0x0000003e1b0e7220 */ /* 0x000fe20000410000 */
[----:B------:R-:W-:Y:S01]  /*2860*/  FADD.FTZ R27, R28, R21 ;  /* 0x000000151c1b7221 */ /* 0x000fe20000010000 */
[C---:B------:R-:W-:Y:S02]  /*2870*/  FMUL.FTZ R21, R13.reuse, R21 ;  /* 0x000000150d157220 */ /* 0x040fe40000410000 */
[----:B------:R-:W-:Y:S01]  /*2880*/  FFMA.FTZ R68, R13, R14, R60 ;  /* 0x0000000e0d447223 */ /* 0x000fe2000001003c */
[----:B------:R-:W-:Y:S01]  /*2890*/  FADD.FTZ R27, R27, R16 ;  /* 0x000000101b1b7221 */ /* 0x000fe20000010000 */
[----:B------:R-:W-:Y:S01]  /*28a0*/  FFMA.FTZ R31, R20, R21, R31 ;  /* 0x00000015141f7223 */ /* 0x000fe2000001001f */
[----:B------:R-:W-:Y:S01]  /*28b0*/  FADD.FTZ R29, R21, R29 ;  /* 0x0000001d151d7221 */ /* 0x000fe20000010000 */
[----:B------:R-:W-:-:S06]  /*28c0*/  FMUL.FTZ R69, R68, -1.4426950216293334961 ;  /* 0xbfb8aa3b44457820 */ /* 0x000fcc0000410000 */
[----:B------:R-:W0:Y:S02]  /*28d0*/  MUFU.EX2 R69, R69 ;  /* 0x0000004500457308 */ /* 0x000e240000000800 */
[----:B0-----:R-:W-:Y:S01]  /*28e0*/  FADD.FTZ R30, R69, 1 ;  /* 0x3f800000451e7421 */ /* 0x001fe20000010000 */
[----:B------:R-:W-:-:S05]  /*28f0*/  HADD2.F32 R69, -RZ, R57.H0_H0 ;  /* 0x20000039ff457230 */ /* 0x000fca0000004100 */
[----:B------:R-:W0:Y:S01]  /*2900*/  MUFU.RCP R30, R30 ;  /* 0x0000001e001e7308 */ /* 0x000e220000001000 */
[----:B------:R-:W-:-:S04]  /*2910*/  FADD.FTZ R69, -R12, R69 ;  /* 0x000000450c457221 */ /* 0x000fc80000010100 */
[----:B------:R-:W-:Y:S01]  /*2920*/  FMUL.FTZ R28, R69, R62 ;  /* 0x0000003e451c7220 */ /* 0x000fe20000410000 */
[----:B0-----:R-:W-:Y:S01]  /*2930*/  FMUL.FTZ R20, R23, R30 ;  /* 0x0000001e17147220 */ /* 0x001fe20000410000 */
[----:B------:R-:W-:Y:S01]  /*2940*/  FADD.FTZ R23, -R30, 1 ;  /* 0x3f8000001e177421 */ /* 0x000fe20000010100 */
[----:B------:R-:W-:-:S03]  /*2950*/  FADD.FTZ R30, R15, R18 ;  /* 0x000000120f1e7221 */ /* 0x000fc60000010000 */
[----:B------:R-:W-:Y:S01]  /*2960*/  FFMA.FTZ R23, R68, R23, 1 ;  /* 0x3f80000044177423 */ /* 0x000fe20000010017 */
[C---:B------:R-:W-:Y:S01]  /*2970*/  FMUL.FTZ R68, R59.reuse, R18 ;  /* 0x000000123b447220 */ /* 0x040fe20000410000 */
[----:B------:R-:W-:Y:S02]  /*2980*/  HADD2.F32 R18, -RZ, R56.H0_H0 ;  /* 0x20000038ff127230 */ /* 0x000fe40000004100 */
[----:B------:R-:W-:Y:S01]  /*2990*/  FMUL.FTZ R20, R20, R23 ;  /* 0x0000001714147220 */ /* 0x000fe20000410000 */
[----:B------:R-:W-:Y:S01]  /*29a0*/  FFMA.FTZ R23, R59, R28, R61 ;  /* 0x0000001c3b177223 */ /* 0x000fe2000001003d */
[----:B------:R-:W-:Y:S01]  /*29b0*/  FFMA.FTZ R22, R22, R68, R31 ;  /* 0x0000004416167223 */ /* 0x000fe2000001001f */
[----:B------:R-:W-:Y:S01]  /*29c0*/  FADD.FTZ R29, R29, R68 ;  /* 0x000000441d1d7221 */ /* 0x000fe20000010000 */
[----:B------:R-:W-:Y:S01]  /*29d0*/  FADD.FTZ R27, R27, R20 ;  /* 0x000000141b1b7221 */ /* 0x000fe20000010000 */
[----:B------:R-:W-:-:S06]  /*29e0*/  FMUL.FTZ R69, R23, -1.4426950216293334961 ;  /* 0xbfb8aa3b17457820 */ /* 0x000fcc0000410000 */
[----:B------:R-:W0:Y:S02]  /*29f0*/  MUFU.EX2 R69, R69 ;  /* 0x0000004500457308 */ /* 0x000e240000000800 */
[----:B0-----:R-:W-:Y:S01]  /*2a00*/  FADD.FTZ R21, R69, 1 ;  /* 0x3f80000045157421 */ /* 0x001fe20000010000 */
[----:B------:R-:W-:-:S05]  /*2a10*/  FMUL.FTZ R69, R13, R16 ;  /* 0x000000100d457220 */ /* 0x000fca0000410000 */
[----:B------:R-:W0:Y:S02]  /*2a20*/  MUFU.RCP R21, R21 ;  /* 0x0000001500157308 */ /* 0x000e240000001000 */
[----:B0-----:R-:W-:Y:S01]  /*2a30*/  FADD.FTZ R15, -R21, 1 ;  /* 0x3f800000150f7421 */ /* 0x001fe20000010100 */
[----:B------:R-:W-:Y:S01]  /*2a40*/  FMUL.FTZ R18, R18, R21 ;  /* 0x0000001512127220 */ /* 0x000fe20000410000 */
[C---:B------:R-:W-:Y:S01]  /*2a50*/  FFMA.FTZ R21, R17.reuse, R16, R26 ;  /* 0x0000001011157223 */ /* 0x040fe2000001001a */
[----:B------:R-:W-:Y:S01]  /*2a60*/  FFMA.FTZ R17, R17, R69, R22 ;  /* 0x0000004511117223 */ /* 0x000fe20000010016 */
[----:B------:R-:W-:Y:S01]  /*2a70*/  FFMA.FTZ R15, R23, R15, 1 ;  /* 0x3f800000170f7423 */ /* 0x000fe2000001000f */
[----:B------:R-:W-:Y:S02]  /*2a80*/  HADD2.F32 R23, -RZ, R57.H1_H1 ;  /* 0x30000039ff177230 */ /* 0x000fe40000004100 */
[----:B------:R-:W-:Y:S01]  /*2a90*/  FADD.FTZ R69, R69, R29 ;  /* 0x0000001d45457221 */ /* 0x000fe20000010000 */
[----:B------:R-:W-:-:S02]  /*2aa0*/  HADD2.F32 R22, -RZ, R56.H1_H1 ;  /* 0x30000038ff167230 */ /* 0x000fc40000004100 */
[----:B------:R-:W-:Y:S01]  /*2ab0*/  FMUL.FTZ R18, R18, R15 ;  /* 0x0000000f12127220 */ /* 0x000fe20000410000 */
[----:B------:R-:W-:Y:S01]  /*2ac0*/  FADD.FTZ R29, R30, R19 ;  /* 0x000000131e1d7221 */ /* 0x000fe20000010000 */
        /* <DEDUP_REMOVED lines=10> */
[----:B------:R-:W-:-:S03]  /*2b70*/  FMUL.FTZ R16, R59, R19 ;  /* 0x000000133b107220 */ /* 0x000fc60000410000 */
[----:B------:R-:W-:Y:S01]  /*2b80*/  FMUL.FTZ R22, R22, R23 ;  /* 0x0000001716167220 */ /* 0x000fe20000410000 */
[----:B------:R-:W-:Y:S01]  /*2b90*/  FFMA.FTZ R19, R24, R16, R17 ;  /* 0x0000001018137223 */ /* 0x000fe20000010011 */
[----:B------:R-:W-:Y:S01]  /*2ba0*/  FADD.FTZ R16, R69, R16 ;  /* 0x0000001045107221 */ /* 0x000fe20000010000 */
[-C--:B------:R-:W-:Y:S01]  /*2bb0*/  FMUL.FTZ R17, R13, R20.reuse ;  /* 0x000000140d117220 */ /* 0x080fe20000410000 */
[----:B------:R-:W-:-:S03]  /*2bc0*/  FFMA.FTZ R24, R14, R20, R21 ;  /* 0x000000140e187223 */ /* 0x000fc60000010015 */
[----:B------:R-:W-:Y:S01]  /*2bd0*/  FFMA.FTZ R19, R14, R17, R19 ;  /* 0x000000110e137223 */ /* 0x000fe20000010013 */
[----:B------:R-:W-:Y:S01]  /*2be0*/  FADD.FTZ R16, R17, R16 ;  /* 0x0000001011107221 */ /* 0x000fe20000010000 */
[----:B------:R-:W-:-:S04]  /*2bf0*/  FMUL.FTZ R17, R59, R18 ;  /* 0x000000123b117220 */ /* 0x000fc80000410000 */
[----:B------:R-:W-:Y:S01]  /*2c00*/  FFMA.FTZ R26, R28, R17, R19 ;  /* 0x000000111c1a7223 */ /* 0x000fe20000010013 */
[----:B------:R-:W-:Y:S01]  /*2c10*/  FADD.FTZ R17, R16, R17 ;  /* 0x0000001110117221 */ /* 0x000fe20000010000 */
[----:B------:R-:W-:Y:S01]  /*2c20*/  FMUL.FTZ R16, R13, R22 ;  /* 0x000000160d107220 */ /* 0x000fe20000410000 */
[----:B------:R-:W-:-:S03]  /*2c30*/  FADD.FTZ R19, R27, R22 ;  /* 0x000000161b137221 */ /* 0x000fc60000010000 */
[----:B------:R-:W-:Y:S01]  /*2c40*/  FFMA.FTZ R23, R15, R16, R26 ;  /* 0x000000100f177223 */ /* 0x000fe2000001001a */
[----:B------:R-:W-:Y:S01]  /*2c50*/  FADD.FTZ R14, R16, R17 ;  /* 0x00000011100e7221 */ /* 0x000fe20000010000 */
[----:B------:R-:W-:Y:S01]  /*2c60*/  FFMA.FTZ R16, R28, R18, R25 ;  /* 0x000000121c107223 */ /* 0x000fe20000010019 */
[----:B------:R-:W-:Y:S01]  /*2c70*/  FADD.FTZ R18, R29, R18 ;  /* 0x000000121d127221 */ /* 0x000fe20000010000 */
[----:B------:R-:W-:-:S07]  /*2c80*/  FFMA.FTZ R17, R15, R22, R24 ;  /* 0x000000160f117223 */ /* 0x000fce0000010018 */
.L_x_903:
        /* <DEDUP_REMOVED lines=36> */
.L_x_905:
[----:B------:R-:W-:Y:S05]  /*2ed0*/  BSYNC.RECONVERGENT B0 ;  /* 0x0000000000007941 */ /* 0x000fea0003800200 */
.L_x_904:
        /* <DEDUP_REMOVED lines=10> */
[----:B0--3--:R-:W-:-:S03]  /*2f80*/  FADD.FTZ R14, R15, R29 ;  /* 0x0000001d0f0e7221 */ /* 0x009fc60000010000 */
[----:B-1----:R-:W-:Y:S01]  /*2f90*/  FADD.FTZ R31, R31, R20 ;  /* 0x000000141f1f7221 */ /* 0x002fe20000010000 */
[----:B------:R-:W-:-:S03]  /*2fa0*/  FADD.FTZ R14, R14, R21 ;  /* 0x000000150e0e7221 */ /* 0x000fc60000010000 */
[----:B------:R-:W-:Y:S01]  /*2fb0*/  FADD.FTZ R15, R31, R22 ;  /* 0x000000161f0f7221 */ /* 0x000fe20000010000 */
[----:B------:R-:W-:Y:S01]  /*2fc0*/  FADD.FTZ R14, R14, R23 ;  /* 0x000000170e0e7221 */ /* 0x000fe20000010000 */
        /* <DEDUP_REMOVED lines=24> */
.L_x_907:
[----:B------:R-:W-:Y:S05]  /*3150*/  BSYNC.RECONVERGENT B0 ;  /* 0x0000000000007941 */ /* 0x000fea0003800200 */
.L_x_906:
        /* <DEDUP_REMOVED lines=158> */
.L_x_909:
[----:B------:R-:W-:Y:S05]  /*3b40*/  BSYNC.RECONVERGENT B0 ;  /* 0x0000000000007941 */ /* 0x000fea0003800200 */
.L_x_908:
[----:B------:R-:W-:Y:S04]  /*3b50*/  BSSY.RECONVERGENT B0, `(.L_x_910) ;  /* 0x000001d000007945 */ /* 0x000fe80003800200 */
[----:B------:R-:W-:Y:S05]  /*3b60*/  @P1 BRA `(.L_x_911) ;  /* 0x00000000006c1947 */ /* 0x000fea0003800000 */
[----:B--2---:R-:W1:Y:S01]  /*3b70*/  LDC.64 R20, c[0x0][0x3f8] ;  /* 0x0000fe00ff147b82 */ /* 0x004e620000000a00 */
        /* <DEDUP_REMOVED lines=26> */
.L_x_911:
[----:B------:R-:W-:Y:S05]  /*3d20*/  BSYNC.RECONVERGENT B0 ;  /* 0x0000000000007941 */ /* 0x000fea0003800200 */
.L_x_910:
        /* <DEDUP_REMOVED lines=10> */
[----:B--2---:R-:W-:Y:S01]  /*3dd0*/  LOP3.LUT P1, R20, R40, 0x2, RZ, 0xc0, !PT ;  /* 0x0000000228147812 */ /* 0x004fe2000782c0ff */
        /* <DEDUP_REMOVED lines=13> */
.L_x_914:
[----:B----4-:R-:W2:Y:S04]  /*3eb0*/  LDG.E.STRONG.GPU R18, desc[UR8][R16.64] ;  /* 0x0000000810127981 */ /* 0x010ea8000c1ef900 */
[----:B--2---:R-:W-:Y:S01]  /*3ec0*/  CCTL.IVALL ;  /* 0x00000000ff00798f */ /* 0x004fe20002000000 */
[----:B------:R-:W-:Y:S05]  /*3ed0*/  YIELD ;  /* 0x0000000000007946 */ /* 0x000fea0003800000 */
[----:B------:R-:W-:-:S13]  /*3ee0*/  ISETP.NE.AND P1, PT, R18, R23, PT ;  /* 0x000000171200720c */ /* 0x000fda0003f25270 */
[----:B------:R-:W-:Y:S05]  /*3ef0*/  @P1 BRA `(.L_x_914) ;  /* 0xfffffffc00ec1947 */ /* 0x000fea000383ffff */
.L_x_913:
[----:B------:R-:W-:Y:S05]  /*3f00*/  WARPSYNC.ALL ;  /* 0x0000000000007948 */ /* 0x000fea0003800000 */
[----:B------:R-:W-:Y:S01]  /*3f10*/  BAR.SYNC.DEFER_BLOCKING 0x0 ;  /* 0x0000000000007b1d */ /* 0x000fe20000010000 */
[----:B------:R-:W-:-:S05]  /*3f20*/  HFMA2 R22, -RZ, RZ, 0, 0 ;  /* 0x00000000ff167431 */ /* 0x000fca00000001ff */
[----:B------:R-:W-:Y:S05]  /*3f30*/  @!P3 BRA `(.L_x_915) ;  /* 0x000000040018b947 */ /* 0x000fea0003800000 */
[CC--:B----4-:R-:W-:Y:S01]  /*3f40*/  LEA R21, R4.reuse, R0.reuse, 0x2 ;  /* 0x0000000004157211 */ /* 0x0d0fe200078e10ff */
[C-C-:B--2---:R-:W-:Y:S01]  /*3f50*/  IMAD R20, R4.reuse, 0x5, R0.reuse ;  /* 0x0000000504147824 */ /* 0x144fe200078e0200 */
[C---:B------:R-:W-:Y:S01]  /*3f60*/  LEA R29, R4.reuse, R0, 0x1 ;  /* 0x00000000041d7211 */ /* 0x040fe200078e08ff */
[--C-:B------:R-:W-:Y:S01]  /*3f70*/  IMAD R28, R4, 0x6, R0.reuse ;  /* 0x00000006041c7824 */ /* 0x100fe200078e0200 */
[----:B------:R-:W-:Y:S01]  /*3f80*/  IADD3 R25, PT, PT, R0, R4, RZ ;  /* 0x0000000400197210 */ /* 0x000fe20007ffe0ff */
[C-C-:B------:R-:W-:Y:S01]  /*3f90*/  IMAD R27, R4.reuse, 0x7, R0.reuse ;  /* 0x00000007041b7824 */ /* 0x140fe200078e0200 */
[----:B------:R-:W-:Y:S01]  /*3fa0*/  MOV R24, RZ ;  /* 0x000000ff00187202 */ /* 0x000fe20000000f00 */
[----:B------:R-:W-:Y:S01]  /*3fb0*/  IMAD R26, R4, 0x3, R0 ;  /* 0x00000003041a7824 */ /* 0x000fe200078e0200 */
[----:B-1----:R-:W-:Y:S01]  /*3fc0*/  MOV R23, R0 ;  /* 0x0000000000177202 */ /* 0x002fe20000000f00 */
[----:B------:R-:W-:Y:S01]  /*3fd0*/  UIADD3 UR6, UPT, UPT, -UR10, URZ, URZ ;  /* 0x000000ff0a067290 */ /* 0x000fe2000fffe1ff */
[----:B------:R-:W-:-:S11]  /*3fe0*/  LOP3.LUT R22, R5, 0x7ffffff8, RZ, 0xc0, !PT ;  /* 0x7ffffff805167812 */ /* 0x000fd600078ec0ff */
.L_x_916:
        /* <DEDUP_REMOVED lines=59> */
.L_x_915:
        /* <DEDUP_REMOVED lines=23> */
[----:B------:R-:W3:Y:S04]  /*4510*/  @!P5 LDG.E.64 R16, desc[UR8][R16.64] ;  /* 0x000000081010d981 */ /* 0x000ee8000c1e1b00 */
[----:B------:R-:W4:Y:S02]  /*4520*/  @!P3 LDG.E.64 R18, desc[UR8][R18.64] ;  /* 0x000000081212b981 */ /* 0x000f24000c1e1b00 */
[----:B------:R-:W-:-:S04]  /*4530*/  @!P6 IMAD R25, R25, R4, R0 ;  /* 0x000000041919e224 */ /* 0x000fc800078e0200 */
[----:B--2---:R-:W-:-:S06]  /*4540*/  @!P6 IMAD.WIDE.U32 R20, R25, 0x8, R30 ;  /* 0x000000081914e825 */ /* 0x004fcc00078e001e */
[----:B------:R-:W2:Y:S01]  /*4550*/  @!P6 LDG.E.64 R20, desc[UR8][R20.64] ;  /* 0x000000081414e981 */ /* 0x000ea2000c1e1b00 */
[----:B------:R-:W-:Y:S01]  /*4560*/  IADD3 R22, PT, PT, R22, 0x4, RZ ;  /* 0x0000000416167810 */ /* 0x000fe20007ffe0ff */
[----:B---3--:R-:W-:Y:S01]  /*4570*/  @!P5 FADD.FTZ R14, R14, R16 ;  /* 0x000000100e0ed221 */ /* 0x008fe20000010000 */
[----:B------:R-:W-:-:S03]  /*4580*/  @!P5 FADD.FTZ R15, R15, R17 ;  /* 0x000000110f0fd221 */ /* 0x000fc60000010000 */
[----:B----4-:R-:W-:Y:S01]  /*4590*/  @!P3 FADD.FTZ R14, R14, R18 ;  /* 0x000000120e0eb221 */ /* 0x010fe20000010000 */
[----:B------:R-:W-:-:S03]  /*45a0*/  @!P3 FADD.FTZ R15, R15, R19 ;  /* 0x000000130f0fb221 */ /* 0x000fc60000010000 */
[----:B--2---:R-:W-:Y:S01]  /*45b0*/  @!P6 FADD.FTZ R14, R14, R20 ;  /* 0x000000140e0ee221 */ /* 0x004fe20000010000 */
[----:B------:R-:W-:-:S07]  /*45c0*/  @!P6 FADD.FTZ R15, R15, R21 ;  /* 0x000000150f0fe221 */ /* 0x000fce0000010000 */
.L_x_917:
[----:B------:R-:W-:Y:S05]  /*45d0*/  @!P1 BRA `(.L_x_912) ;  /* 0x00000000006c9947 */ /* 0x000fea0003800000 */
[----:B------:R-:W-:Y:S02]  /*45e0*/  ISETP.NE.AND P1, PT, R23, 0x1, PT ;  /* 0x000000011700780c */ /* 0x000fe40003f25270 */
[----:B--2---:R-:W-:-:S11]  /*45f0*/  LOP3.LUT R20, R5, 0x1, RZ, 0xc0, !PT ;  /* 0x0000000105147812 */ /* 0x004fd600078ec0ff */
        /* <DEDUP_REMOVED lines=15> */
.L_x_918:
        /* <DEDUP_REMOVED lines=9> */
.L_x_919:
[----:B------:R-:W-:Y:S05]  /*4780*/  BSYNC.RECONVERGENT B0 ;  /* 0x0000000000007941 */ /* 0x000fea0003800200 */
.L_x_912:
[----:B------:R-:W5:Y:S01]  /*4790*/  S2UR UR7, SR_CgaCtaId ;  /* 0x00000000000779c3 */ /* 0x000f620000008800 */
[----:B------:R-:W-:Y:S01]  /*47a0*/  UMOV UR6, 0x400 ;  /* 0x0000040000067882 */ /* 0x000fe20000000000 */
[----:B------:R-:W0:Y:S01]  /*47b0*/  LDCU.64 UR14, c[0x0][0x400] ;  /* 0x00008000ff0e77ac */ /* 0x000e220008000a00 */
[--C-:B----4-:R-:W-:Y:S01]  /*47c0*/  HADD2.F32 R17, -RZ, R38.reuse.H0_H0 ;  /* 0x20000026ff117230 */ /* 0x110fe20000004100 */
[----:B------:R-:W-:Y:S01]  /*47d0*/  IADD3 R31, PT, PT, R50, 0x20, RZ ;  /* 0x00000020321f7810 */ /* 0x000fe20007ffe0ff */
[----:B-1----:R-:W-:Y:S02]  /*47e0*/  HADD2.F32 R23, -RZ, R38.H1_H1 ;  /* 0x30000026ff177230 */ /* 0x002fe40000004100 */
[----:B------:R-:W-:Y:S02]  /*47f0*/  HADD2.F32 R29, -RZ, R57.H0_H0 ;  /* 0x20000039ff1d7230 */ /* 0x000fe40000004100 */
[----:B------:R-:W-:Y:S02]  /*4800*/  HADD2.F32 R16, -RZ, R36.H0_H0 ;  /* 0x20000024ff107230 */ /* 0x000fe40000004100 */
[----:B------:R-:W-:-:S02]  /*4810*/  HADD2.F32 R28, -RZ, R34.H0_H0 ;  /* 0x20000022ff1c7230 */ /* 0x000fc40000004100 */
[C---:B------:R-:W-:Y:S01]  /*4820*/  FADD.FTZ R18, -R12.reuse, R29 ;  /* 0x0000001d0c127221 */ /* 0x040fe20000010100 */
[----:B------:R-:W-:Y:S02]  /*4830*/  HADD2.F32 R21, -RZ, R52.H0_H0 ;  /* 0x20000034ff157230 */ /* 0x000fe40000004100 */
[----:B------:R-:W-:Y:S02]  /*4840*/  HADD2.F32 R19, -RZ, R55.H0_H0 ;  /* 0x20000037ff137230 */ /* 0x000fe40000004100 */
[C---:B------:R-:W-:Y:S01]  /*4850*/  FADD.FTZ R28, -R12.reuse, R28 ;  /* 0x0000001c0c1c7221 */ /* 0x040fe20000010100 */
[----:B------:R-:W-:Y:S02]  /*4860*/  HADD2.F32 R36, -RZ, R36.H1_H1 ;  /* 0x30000024ff247230 */ /* 0x000fe40000004100 */
[C---:B------:R-:W-:Y:S01]  /*4870*/  FADD.FTZ R22, -R12.reuse, R21 ;  /* 0x000000150c167221 */ /* 0x040fe20000010100 */
[----:B------:R-:W-:Y:S02]  /*4880*/  HADD2.F32 R34, -RZ, R34.H1_H1 ;  /* 0x30000022ff227230 */ /* 0x000fe40000004100 */
[----:B--2---:R-:W-:Y:S01]  /*4890*/  FADD.FTZ R20, -R12, R19 ;  /* 0x000000130c147221 */ /* 0x004fe20000010100 */
[--C-:B------:R-:W-:Y:S01]  /*48a0*/  HADD2.F32 R27, -RZ, R32.reuse.H0_H0 ;  /* 0x20000020ff1b7230 */ /* 0x100fe20000004100 */
[----:B0-----:R-:W-:Y:S01]  /*48b0*/  ISETP.GE.U32.AND P1, PT, R31, UR14, PT ;  /* 0x0000000e1f007c0c */ /* 0x001fe2000bf26070 */
[----:B------:R-:W-:Y:S01]  /*48c0*/  HADD2.F32 R26, -RZ, R32.H1_H1 ;  /* 0x30000020ff1a7230 */ /* 0x000fe20000004100 */
[----:B-----5:R-:W-:Y:S01]  /*48d0*/  ULEA UR6, UR7, UR6, 0x18 ;  /* 0x0000000607067291 */ /* 0x020fe2000f8ec0ff */
[----:B------:R-:W-:-:S02]  /*48e0*/  HADD2.F32 R25, -RZ, R51.H0_H0 ;  /* 0x20000033ff197230 */ /* 0x000fc40000004100 */
[C---:B------:R-:W-:Y:S01]  /*48f0*/  FADD.FTZ R27, -R12.reuse, R27 ;  /* 0x0000001b0c1b7221 */ /* 0x040fe20000010100 */
[----:B------:R-:W-:Y:S02]  /*4900*/  HADD2.F32 R24, -RZ, R51.H1_H1 ;  /* 0x30000033ff187230 */ /* 0x000fe40000004100 */
[C---:B------:R-:W-:Y:S01]  /*4910*/  FADD.FTZ R51, -R12.reuse, R36 ;  /* 0x000000240c337221 */ /* 0x040fe20000010100 */
[----:B------:R-:W-:Y:S02]  /*4920*/  HADD2.F32 R52, -RZ, R52.H1_H1 ;  /* 0x30000034ff347230 */ /* 0x000fe40000004100 */
[C---:B------:R-:W-:Y:S01]  /*4930*/  FADD.FTZ R26, -R12.reuse, R26 ;  /* 0x0000001a0c1a7221 */ /* 0x040fe20000010100 */
[----:B------:R-:W-:Y:S02]  /*4940*/  HADD2.F32 R69, -RZ, R55.H1_H1 ;  /* 0x30000037ff457230 */ /* 0x000fe40000004100 */
[----:B------:R-:W-:Y:S01]  /*4950*/  FADD.FTZ R55, -R12, R16 ;  /* 0x000000100c377221 */ /* 0x000fe20000010100 */
[----:B------:R-:W-:Y:S01]  /*4960*/  @!P2 STS.64 [UR6+0x88], R14 ;  /* 0x0000880eff00a988 */ /* 0x000fe20008000a06 */
[----:B------:R-:W-:-:S02]  /*4970*/  HADD2.F32 R63, -RZ, R57.H1_H1 ;  /* 0x30000039ff3f7230 */ /* 0x000fc40000004100 */
[C---:B------:R-:W-:Y:S01]  /*4980*/  FADD.FTZ R57, -R12.reuse, R17 ;  /* 0x000000110c397221 */ /* 0x040fe20000010100 */
[C---:B------:R-:W-:Y:S01]  /*4990*/  FADD.FTZ R17, -R12.reuse, R23 ;  /* 0x000000170c117221 */ /* 0x040fe20000010100 */
[----:B------:R-:W-:Y:S01]  /*49a0*/  BAR.SYNC.DEFER_BLOCKING 0x0 ;  /* 0x0000000000007b1d */ /* 0x000fe20000010000 */
[C---:B------:R-:W-:Y:S01]  /*49b0*/  FADD.FTZ R23, -R12.reuse, R34 ;  /* 0x000000220c177221 */ /* 0x040fe20000010100 */
[C---:B------:R-:W-:Y:S01]  /*49c0*/  FADD.FTZ R25, -R12.reuse, R25 ;  /* 0x000000190c197221 */ /* 0x040fe20000010100 */
[C---:B------:R-:W-:Y:S01]  /*49d0*/  FADD.FTZ R24, -R12.reuse, R24 ;  /* 0x000000180c187221 */ /* 0x040fe20000010100 */
[C---:B------:R-:W-:Y:S01]  /*49e0*/  FADD.FTZ R21, -R12.reuse, R52 ;  /* 0x000000340c157221 */ /* 0x040fe20000010100 */
[C---:B------:R-:W-:Y:S01]  /*49f0*/  FADD.FTZ R19, -R12.reuse, R69 ;  /* 0x000000450c137221 */ /* 0x040fe20000010100 */
[----:B------:R-:W-:Y:S01]  /*4a00*/  FADD.FTZ R12, -R12, R63 ;  /* 0x0000003f0c0c7221 */ /* 0x000fe20000010100 */
[--C-:B------:R-:W-:Y:S01]  /*4a10*/  HADD2.F32 R16, -RZ, R37.reuse.H1_H1 ;  /* 0x30000025ff107230 */ /* 0x100fe20000004100 */
[----:B------:R-:W-:Y:S01]  /*4a20*/  SHF.R.S32.HI R32, RZ, 0x1f, R31 ;  /* 0x0000001fff207819 */ /* 0x000fe2000001141f */
[-C--:B------:R-:W-:Y:S01]  /*4a30*/  FMUL.FTZ R34, R57, R62.reuse ;  /* 0x0000003e39227220 */ /* 0x080fe20000410000 */
[----:B------:R-:W-:Y:S01]  /*4a40*/  FMUL.FTZ R17, R17, R62 ;  /* 0x0000003e11117220 */ /* 0x000fe20000410000 */
[----:B---3--:R-:W0:Y:S01]  /*4a50*/  LDS.64 R14, [UR6+0x88] ;  /* 0x00008806ff0e7984 */ /* 0x008e220008000a00 */
[----:B------:R-:W0:Y:S02]  /*4a60*/  LDCU UR6, c[0x0][0x42c] ;  /* 0x00008580ff0677ac */ /* 0x000e240008000800 */
[----:B0-----:R-:W-:Y:S01]  /*4a70*/  FMUL.FTZ R29, R14, UR6 ;  /* 0x000000060e1d7c20 */ /* 0x001fe20008410000 */
[----:B------:R-:W-:Y:S01]  /*4a80*/  FMUL.FTZ R30, R15, UR6 ;  /* 0x000000060f1e7c20 */ /* 0x000fe20008410000 */
[----:B------:R-:W-:Y:S01]  /*4a90*/  HADD2.F32 R14, -RZ, R37.H0_H0 ;  /* 0x20000025ff0e7230 */ /* 0x000fe20000004100 */
        /* <DEDUP_REMOVED lines=19> */
.L_x_920:
[----:B------:R-:W-:Y:S04]  /*4bd0*/  BSSY.RECONVERGENT B0, `(.L_x_921) ;  /* 0x0000015000007945 */ /* 0x000fe80003800200 */
[----:B------:R-:W-:Y:S05]  /*4be0*/  @P0 BRA `(.L_x_922) ;  /* 0x00000000004c0947 */ /* 0x000fea0003800000 */
[----:B------:R-:W0:Y:S01]  /*4bf0*/  LDCU.64 UR12, c[0x0][0x3f8] ;  /* 0x00007f00ff0c77ac */ /* 0x000e220008000a00 */
[C---:B------:R-:W-:Y:S01]  /*4c00*/  FFMA.FTZ R34, R29.reuse, R34, R30 ;  /* 0x000000221d227223 */ /* 0x040fe2000001001e */
[----:B------:R-:W-:Y:S01]  /*4c10*/  SHF.R.S32.HI R37, RZ, 0x1f, R50 ;  /* 0x0000001fff257819 */ /* 0x000fe20000011432 */
[----:B------:R-:W-:Y:S01]  /*4c20*/  FFMA.FTZ R36, R29, R17, R30 ;  /* 0x000000111d247223 */ /* 0x000fe2000001001e */
[----:B------:R-:W1:Y:S01]  /*4c30*/  LDCU.64 UR6, c[0x0][0x380] ;  /* 0x00007000ff0677ac */ /* 0x000e620008000a00 */
[----:B------:R-:W-:Y:S01]  /*4c40*/  FFMA.FTZ R17, R59, R14, -R34 ;  /* 0x0000000e3b117223 */ /* 0x000fe20000010822 */
[----:B------:R-:W-:Y:S01]  /*4c50*/  MOV R14, R66 ;  /* 0x00000042000e7202 */ /* 0x000fe20000000f00 */
[----:B------:R-:W-:Y:S01]  /*4c60*/  FFMA.FTZ R57, R13, R16, -R36 ;  /* 0x000000100d397223 */ /* 0x000fe20000010824 */
[----:B------:R-:W-:-:S03]  /*4c70*/  MOV R15, R65 ;  /* 0x00000041000f7202 */ /* 0x000fc60000000f00 */
[----:B------:R-:W-:Y:S01]  /*4c80*/  FMUL.FTZ R34, R57, R62 ;  /* 0x0000003e39227220 */ /* 0x000fe20000410000 */
[----:B0-----:R-:W-:Y:S02]  /*4c90*/  IMAD R37, R37, UR12, RZ ;  /* 0x0000000c25257c24 */ /* 0x001fe4000f8e02ff */
[----:B------:R-:W-:-:S04]  /*4ca0*/  IMAD.WIDE.U32 R14, R50, UR12, R14 ;  /* 0x0000000c320e7c25 */ /* 0x000fc8000f8e000e */
[----:B------:R-:W-:Y:S02]  /*4cb0*/  IMAD R63, R50, UR13, R37 ;  /* 0x0000000d323f7c24 */ /* 0x000fe4000f8e0225 */
[----:B------:R-:W-:Y:S01]  /*4cc0*/  FMUL.FTZ R37, R17, R62 ;  /* 0x0000003e11257220 */ /* 0x000fe20000410000 */
[----:B-1----:R-:W-:Y:S02]  /*4cd0*/  LEA R16, P0, R14, UR6, 0x1 ;  /* 0x000000060e107c11 */ /* 0x002fe4000f8008ff */
[----:B------:R-:W-:Y:S02]  /*4ce0*/  IADD3 R63, PT, PT, R15, R63, RZ ;  /* 0x0000003f0f3f7210 */ /* 0x000fe40007ffe0ff */
[----:B------:R-:W-:Y:S02]  /*4cf0*/  F2FP.F16.F32.PACK_AB R15, R34, R37 ;  /* 0x00000025220f723e */ /* 0x000fe400000000ff */
[----:B------:R-:W-:-:S05]  /*4d00*/  LEA.HI.X R17, R14, UR7, R63, 0x1, P0 ;  /* 0x000000070e117c11 */ /* 0x000fca00080f0c3f */
[----:B------:R0:W-:Y:S02]  /*4d10*/  STG.E desc[UR8][R16.64], R15 ;  /* 0x0000000f10007986 */ /* 0x0001e4000c101908 */
.L_x_922:
[----:B------:R-:W-:Y:S05]  /*4d20*/  BSYNC.RECONVERGENT B0 ;  /* 0x0000000000007941 */ /* 0x000fea0003800200 */
.L_x_921:
[----:B------:R-:W-:Y:S01]  /*4d30*/  UISETP.NE.AND UP0, UPT, UR11, URZ, UPT ;  /* 0x000000ff0b00728c */ /* 0x000fe2000bf05270 */
[-C--:B------:R-:W-:Y:S01]  /*4d40*/  FMUL.FTZ R36, R55, R62.reuse ;  /* 0x0000003e37247220 */ /* 0x080fe20000410000 */
[----:B------:R-:W-:Y:S01]  /*4d50*/  FMUL.FTZ R51, R51, R62 ;  /* 0x0000003e33337220 */ /* 0x000fe20000410000 */
[--C-:B------:R-:W-:Y:S01]  /*4d60*/  HADD2.F32 R34, -RZ, R35.reuse.H0_H0 ;  /* 0x20000023ff227230 */ /* 0x100fe20000004100 */
[----:B------:R-:W-:Y:S01]  /*4d70*/  ISETP.GE.AND.EX P1, PT, R32, UR15, PT, P1 ;  /* 0x0000000f20007c0c */ /* 0x000fe2000bf26310 */
[C-C-:B------:R-:W-:Y:S01]  /*4d80*/  FFMA.FTZ R14, R29.reuse, R36, R30.reuse ;  /* 0x000000241d0e7223 */ /* 0x140fe2000001001e */
[----:B0-----:R-:W-:Y:S01]  /*4d90*/  FFMA.FTZ R16, R29, R51, R30 ;  /* 0x000000331d107223 */ /* 0x001fe2000001001e */
        /* <DEDUP_REMOVED lines=20> */
.L_x_923:
[----:B------:R-:W-:Y:S01]  /*4ee0*/  BSSY.RECONVERGENT B0, `(.L_x_924) ;  /* 0x0000012000007945 */ /* 0x000fe20003800200 */
[----:B------:R-:W-:Y:S01]  /*4ef0*/  FFMA.FTZ R17, R59, R34, -R14 ;  /* 0x000000223b117223 */ /* 0x000fe2000001080e */
[----:B------:R-:W-:Y:S02]  /*4f00*/  FFMA.FTZ R35, R13, R35, -R16 ;  /* 0x000000230d237223 */ /* 0x000fe40000010810 */
[----:B------:R-:W-:Y:S05]  /*4f10*/  @P1 BRA `(.L_x_925) ;  /* 0x0000000000381947 */ /* 0x000fea0003800000 */
[----:B------:R-:W0:Y:S01]  /*4f20*/  LDCU.64 UR6, c[0x0][0x3f8] ;  /* 0x00007f00ff0677ac */ /* 0x000e220008000a00 */
[----:B------:R-:W-:Y:S02]  /*4f30*/  MOV R14, R66 ;  /* 0x00000042000e7202 */ /* 0x000fe40000000f00 */
[----:B------:R-:W-:Y:S01]  /*4f40*/  MOV R15, R65 ;  /* 0x00000041000f7202 */ /* 0x000fe20000000f00 */
[----:B------:R-:W1:Y:S01]  /*4f50*/  LDCU.64 UR12, c[0x0][0x380] ;  /* 0x00007000ff0c77ac */ /* 0x000e620008000a00 */
[----:B0-----:R-:W-:Y:S02]  /*4f60*/  IMAD R32, R32, UR6, RZ ;  /* 0x0000000620207c24 */ /* 0x001fe4000f8e02ff */
[----:B------:R-:W-:-:S04]  /*4f70*/  IMAD.WIDE.U32 R14, R31, UR6, R14 ;  /* 0x000000061f0e7c25 */ /* 0x000fc8000f8e000e */
[----:B------:R-:W-:Y:S02]  /*4f80*/  IMAD R37, R31, UR7, R32 ;  /* 0x000000071f257c24 */ /* 0x000fe4000f8e0220 */
[-C--:B------:R-:W-:Y:S01]  /*4f90*/  FMUL.FTZ R32, R17, R62.reuse ;  /* 0x0000003e11207220 */ /* 0x080fe20000410000 */
[----:B------:R-:W-:Y:S01]  /*4fa0*/  FMUL.FTZ R31, R35, R62 ;  /* 0x0000003e231f7220 */ /* 0x000fe20000410000 */
[C---:B-1----:R-:W-:Y:S02]  /*4fb0*/  LEA R16, P0, R14.reuse, UR12, 0x1 ;  /* 0x0000000c0e107c11 */ /* 0x042fe4000f8008ff */
[----:B------:R-:W-:Y:S02]  /*4fc0*/  IADD3 R37, PT, PT, R15, R37, RZ ;  /* 0x000000250f257210 */ /* 0x000fe40007ffe0ff */
[----:B------:R-:W-:Y:S02]  /*4fd0*/  F2FP.F16.F32.PACK_AB R31, R31, R32 ;  /* 0x000000201f1f723e */ /* 0x000fe400000000ff */
[----:B------:R-:W-:-:S05]  /*4fe0*/  LEA.HI.X R17, R14, UR13, R37, 0x1, P0 ;  /* 0x0000000d0e117c11 */ /* 0x000fca00080f0c25 */
[----:B------:R0:W-:Y:S02]  /*4ff0*/  STG.E desc[UR8][R16.64], R31 ;  /* 0x0000001f10007986 */ /* 0x0001e4000c101908 */
.L_x_925:
[----:B------:R-:W-:Y:S05]  /*5000*/  BSYNC.RECONVERGENT B0 ;  /* 0x0000000000007941 */ /* 0x000fea0003800200 */
.L_x_924:
[----:B------:R-:W-:Y:S01]  /*5010*/  SHF.R.S32.HI R15, RZ, 0x1f, R46 ;  /* 0x0000001fff0f7819 */ /* 0x000fe2000001142e */
[--C-:B------:R-:W-:Y:S01]  /*5020*/  HADD2.F32 R14, -RZ, R33.reuse.H0_H0 ;  /* 0x20000021ff0e7230 */ /* 0x100fe20000004100 */
[----:B------:R-:W-:Y:S01]  /*5030*/  ISETP.GE.U32.AND P1, PT, R46, UR14, PT ;  /* 0x0000000e2e007c0c */ /* 0x000fe2000bf26070 */
[----:B------:R-:W-:Y:S01]  /*5040*/  HADD2.F32 R33, -RZ, R33.H1_H1 ;  /* 0x30000021ff217230 */ /* 0x000fe20000004100 */
        /* <DEDUP_REMOVED lines=23> */
[----:B0-----:R-:W-:Y:S01]  /*51c0*/  FFMA.FTZ R17, R13, R23, R60 ;  /* 0x000000170d117223 */ /* 0x001fe2000001003c */
        /* <DEDUP_REMOVED lines=17> */
.L_x_926:
[C-C-:B0-----:R-:W-:Y:S01]  /*52e0*/  FFMA.FTZ R16, R29.reuse, R28, R30.reuse ;  /* 0x0000001c1d107223 */ /* 0x141fe2000001001e */
        /* <DEDUP_REMOVED lines=23> */
[----:B------:R-:W-:-:S05]  /*5460*/  IMAD.WIDE.U32 R14, R46, UR6, R14 ;  /* 0x000000062e0e7c25 */ /* 0x000fca000f8e000e */
[----:B------:R-:W-:Y:S02]  /*5470*/  IADD3 R51, PT, PT, R15, R51, RZ ;  /* 0x000000330f337210 */ /* 0x000fe40007ffe0ff */
[----:B-1----:R-:W-:Y:S02]  /*5480*/  LEA R16, P1, R14, UR12, 0x1 ;  /* 0x0000000c0e107c11 */ /* 0x002fe4000f8208ff */
[----:B------:R-:W-:Y:S02]  /*5490*/  F2FP.F16.F32.PACK_AB R15, R30, R33 ;  /* 0x000000211e0f723e */ /* 0x000fe400000000ff */
[----:B------:R-:W-:-:S05]  /*54a0*/  LEA.HI.X R17, R14, UR13, R51, 0x1, P1 ;  /* 0x0000000d0e117c11 */ /* 0x000fca00088f0c33 */
[----:B------:R0:W-:Y:S04]  /*54b0*/  STG.E desc[UR8][R16.64], R15 ;  /* 0x0000000f10007986 */ /* 0x0001e8000c101908 */
.L_x_928:
[----:B------:R-:W-:Y:S05]  /*54c0*/  BSYNC.RECONVERGENT B0 ;  /* 0x0000000000007941 */ /* 0x000fea0003800200 */
.L_x_927:
        /* <DEDUP_REMOVED lines=21> */
.L_x_929:
[----:B------:R-:W-:Y:S01]  /*5620*/  BSSY.RECONVERGENT B0, `(.L_x_930) ;  /* 0x0000012000007945 */ /* 0x000fe20003800200 */
[----:B0-----:R-:W-:Y:S01]  /*5630*/  FFMA.FTZ R17, R59, R14, -R38 ;  /* 0x0000000e3b117223 */ /* 0x001fe20000010826 */
        /* <DEDUP_REMOVED lines=16> */
.L_x_931:
[----:B------:R-:W-:Y:S05]  /*5740*/  BSYNC.RECONVERGENT B0 ;  /* 0x0000000000007941 */ /* 0x000fea0003800200 */
.L_x_930:
        /* <DEDUP_REMOVED lines=21> */
.L_x_932:
[----:B------:R-:W-:Y:S01]  /*58a0*/  BSSY.RECONVERGENT B0, `(.L_x_933) ;  /* 0x0000012000007945 */ /* 0x000fe20003800200 */
[----:B------:R-:W-:Y:S01]  /*58b0*/  FFMA.FTZ R23, R59, R14, -R23 ;  /* 0x0000000e3b177223 */ /* 0x000fe20000010817 */
[----:B0-----:R-:W-:Y:S02]  /*58c0*/  FFMA.FTZ R11, R13, R53, -R28 ;  /* 0x000000350d0b7223 */ /* 0x001fe4000001081c */
        /* <DEDUP_REMOVED lines=15> */
.L_x_934:
[----:B------:R-:W-:Y:S05]  /*59c0*/  BSYNC.RECONVERGENT B0 ;  /* 0x0000000000007941 */ /* 0x000fea0003800200 */
.L_x_933:
        /* <DEDUP_REMOVED lines=21> */
.L_x_935:
        /* <DEDUP_REMOVED lines=18> */
.L_x_937:
[----:B------:R-:W-:Y:S05]  /*5c40*/  BSYNC.RECONVERGENT B0 ;  /* 0x0000000000007941 */ /* 0x000fea0003800200 */
.L_x_936:
        /* <DEDUP_REMOVED lines=21> */
.L_x_938:
        /* <DEDUP_REMOVED lines=18> */
.L_x_940:
[----:B------:R-:W-:Y:S05]  /*5ec0*/  BSYNC.RECONVERGENT B0 ;  /* 0x0000000000007941 */ /* 0x000fea0003800200 */
.L_x_939:
        /* <DEDUP_REMOVED lines=21> */
.L_x_941:
        /* <DEDUP_REMOVED lines=18> */
.L_x_943:
[----:B------:R-:W-:Y:S05]  /*6140*/  BSYNC.RECONVERGENT B0 ;  /* 0x0000000000007941 */ /* 0x000fea0003800200 */
.L_x_942:
[----:B------:R-:W-:Y:S02]  /*6150*/  IADD3 R39, PT, PT, R4, R39, RZ ;  /* 0x0000002704277210 */ /* 0x000fe40007ffe0ff */
[----:B------:R-:W-:Y:S02]  /*6160*/  IADD3 R40, PT, PT, R40, 0x1, RZ ;  /* 0x0000000128287810 */ /* 0x000fe40007ffe0ff */
[----:B------:R-:W-:-:S13]  /*6170*/  ISETP.GE.AND P0, PT, R39, UR4, PT ;  /* 0x0000000427007c0c */ /* 0x000fda000bf06270 */
[----:B------:R-:W-:Y:S05]  /*6180*/  @!P0 BRA `(.L_x_944) ;  /* 0xffffffa000548947 */ /* 0x000fea000383ffff */
.L_x_901:
        /* <DEDUP_REMOVED lines=19> */
.L_x_946:
[----:B------:R-:W-:Y:S05]  /*62c0*/  BSYNC.RECONVERGENT B0 ;  /* 0x0000000000007941 */ /* 0x000fea0003800200 */
.L_x_945:
[----:B------:R-:W-:Y:S05]  /*62d0*/  @P0 EXIT ;  /* 0x000000000000094d */ /* 0x000fea0003800000 */
[----:B------:R-:W-:Y:S05]  /*62e0*/  @P2 BRA `(.L_x_947) ;  /* 0x0000000000202947 */ /* 0x000fea0003800000 */
[----:B------:R-:W-:-:S05]  /*62f0*/  IMAD R0, R6, R7, RZ ;  /* 0x0000000706007224 */ /* 0x000fca00078e02ff */
[----:B------:R-:W-:-:S13]  /*6300*/  ISETP.NE.AND P0, PT, R0, -0x1, PT ;  /* 0xffffffff0000780c */ /* 0x000fda0003f05270 */
[----:B------:R-:W-:Y:S05]  /*6310*/  @!P0 BRA `(.L_x_947) ;  /* 0x0000000000148947 */ /* 0x000fea0003800000 */
.L_x_948:
[----:B-1----:R-:W2:Y:S04]  /*6320*/  LDG.E.STRONG.GPU R3, desc[UR8][R4.64] ;  /* 0x0000000804037981 */ /* 0x002ea8000c1ef900 */
[----:B--2---:R-:W-:Y:S01]  /*6330*/  CCTL.IVALL ;  /* 0x00000000ff00798f */ /* 0x004fe20002000000 */
[----:B------:R-:W-:Y:S05]  /*6340*/  YIELD ;  /* 0x0000000000007946 */ /* 0x000fea0003800000 */
[----:B------:R-:W-:-:S13]  /*6350*/  ISETP.NE.AND P0, PT, R3, R0, PT ;  /* 0x000000000300720c */ /* 0x000fda0003f05270 */
[----:B------:R-:W-:Y:S05]  /*6360*/  @P0 BRA `(.L_x_948) ;  /* 0xfffffffc00ec0947 */ /* 0x000fea000383ffff */
.L_x_947:
[----:B------:R-:W-:Y:S05]  /*6370*/  WARPSYNC.ALL ;  /* 0x0000000000007948 */ /* 0x000fea0003800000 */
[----:B0-----:R-:W1:Y:S08]  /*6380*/  LDC.64 R10, c[0x0][0x3f8] ;  /* 0x0000fe00ff0a7b82 */ /* 0x001e700000000a00 */
        /* <DEDUP_REMOVED lines=72> */
.L_x_951:
        /* <DEDUP_REMOVED lines=31> */
.L_x_950:
[----:B------:R-:W-:Y:S05]  /*6a00*/  BSYNC.RECONVERGENT B0 ;  /* 0x0000000000007941 */ /* 0x000fea0003800200 */
.L_x_949:
        /* <DEDUP_REMOVED lines=10> */
.L_x_952:
        /* <DEDUP_REMOVED lines=87> */
.L_x_953:
        /* <DEDUP_REMOVED lines=14> */
.L_x_3422:


//--------------------- .text._Z35group_norm_nhwc_bwd_one_pass_kernelI11Fp16IOBf16WLi512ELi28ELi448EEv26Group_norm_nhwc_bwd_params --------------------------
	.section	.text._Z35group_norm_nhwc_bwd_one_pass_kernelI11Fp16IOBf16WLi512ELi28ELi448EEv26Group_norm_nhwc_bwd_params,"ax",@progbits
	.align	128
        .global         _Z35group_norm_nhwc_bwd_one_pass_kernelI11Fp16IOBf16WLi512ELi28ELi448EEv26Group_norm_nhwc_bwd_params
        .type           _Z35group_norm_nhwc_bwd_one_pass_kernelI11Fp16IOBf16WLi512ELi28ELi448EEv26Group_norm_nhwc_bwd_params,@function
        .size           _Z35group_norm_nhwc_bwd_one_pass_kernelI11Fp16IOBf16WLi512ELi28ELi448EEv26Group_norm_nhwc_bwd_params,(.L_x_3423 - _Z35group_norm_nhwc_bwd_one_pass_kernelI11Fp16IOBf16WLi512ELi28ELi448EEv26Group_norm_nhwc_bwd_params)
        .other          _Z35group_norm_nhwc_bwd_one_pass_kernelI11Fp16IOBf16WLi512ELi28ELi448EEv26Group_norm_nhwc_bwd_params,@"STO_CUDA_ENTRY STV_DEFAULT"
_Z35group_norm_nhwc_bwd_one_pass_kernelI11Fp16IOBf16WLi512ELi28ELi448EEv26Group_norm_nhwc_bwd_params:
.text._Z35group_norm_nhwc_bwd_one_pass_kernelI11Fp16IOBf16WLi512ELi28ELi448EEv26Group_norm_nhwc_bwd_params:
        /* <DEDUP_REMOVED lines=21> */
.L_x_1021:
[----:B------:R-:W1:Y:S01]  /*0150*/  LDC R8, c[0x0][0x410] ;  /* 0x00010400ff087b82 */ /* 0x000e620000000800 */
[----:B0-----:R-:W-:Y:S01]  /*0160*/  HFMA2 R2, -RZ, RZ, 0, 0 ;  /* 0x00000000ff027431 */ /* 0x001fe200000001ff */
[----:B------:R-:W-:Y:S01]  /*0170*/  IABS R7, UR6 ;  /* 0x0000000600077c13 */ /* 0x000fe20008000000 */
[----:B------:R-:W2:Y:S01]  /*0180*/  LDCU UR5, c[0x0][0x41c] ;  /* 0x00008380ff0577ac */ /* 0x000ea20008000800 */
[----:B------:R-:W-:Y:S01]  /*0190*/  ISETP.LE.AND P2, PT, RZ, UR6, PT ;  /* 0x00000006ff007c0c */ /* 0x000fe2000bf43270 */
[----:B------:R-:W-:Y:S01]  /*01a0*/  HFMA2 R44, -RZ, RZ, 0, 0 ;  /* 0x00000000ff2c7431 */ /* 0x000fe200000001ff */
[----:B------:R-:W-:Y:S01]  /*01b0*/  CS2R R42, SRZ ;  /* 0x00000000002a7805 */ /* 0x000fe2000001ff00 */
[----:B------:R-:W3:Y:S01]  /*01c0*/  LDCU.128 UR12, c[0x0][0x400] ;  /* 0x00008000ff0c77ac */ /* 0x000ee20008000c00 */
[----:B------:R-:W-:Y:S02]  /*01d0*/  CS2R R40, SRZ ;  /* 0x0000000000287805 */ /* 0x000fe4000001ff00 */
[----:B------:R-:W-:-:S02]  /*01e0*/  CS2R R38, SRZ ;  /* 0x0000000000267805 */ /* 0x000fc4000001ff00 */
[----:B------:R-:W-:Y:S02]  /*01f0*/  CS2R R36, SRZ ;  /* 0x0000000000247805 */ /* 0x000fe4000001ff00 */
[----:B------:R-:W-:Y:S02]  /*0200*/  CS2R R34, SRZ ;  /* 0x0000000000227805 */ /* 0x000fe4000001ff00 */
[----:B------:R-:W-:Y:S01]  /*0210*/  CS2R R32, SRZ ;  /* 0x0000000000207805 */ /* 0x000fe2000001ff00 */
[----:B------:R-:W4:Y:S01]  /*0220*/  LDCU.64 UR8, c[0x0][0x3b8] ;  /* 0x00007700ff0877ac */ /* 0x000f220008000a00 */
[----:B------:R-:W0:Y:S01]  /*0230*/  LDCU.U8 UR7, c[0x0][0x414] ;  /* 0x00008280ff0777ac */ /* 0x000e220008000000 */
[----:B-1----:R-:W-:Y:S02]  /*0240*/  IABS R6, R8 ;  /* 0x0000000800067213 */ /* 0x002fe40000000000 */
[----:B------:R-:W-:Y:S02]  /*0250*/  LOP3.LUT R9, R8, UR6, RZ, 0x3c, !PT ;  /* 0x0000000608097c12 */ /* 0x000fe4000f8e3cff */
[----:B------:R-:W1:Y:S02]  /*0260*/  I2F.RP R4, R6 ;  /* 0x0000000600047306 */ /* 0x000e640000209400 */
[----:B------:R-:W-:-:S06]  /*0270*/  ISETP.GE.AND P4, PT, R9, RZ, PT ;  /* 0x000000ff0900720c */ /* 0x000fcc0003f86270 */
        /* <DEDUP_REMOVED lines=9> */
[----:B------:R-:W-:-:S05]  /*0310*/  IMAD R3, R6, R4, R7 ;  /* 0x0000000406037224 */ /* 0x000fca00078e0207 */
[----:B------:R-:W-:Y:S01]  /*0320*/  ISETP.GT.U32.AND P3, PT, R6, R3, PT ;  /* 0x000000030600720c */ /* 0x000fe20003f64070 */
[----:B--2---:R-:W-:-:S12]  /*0330*/  IMAD R27, R2, UR5, R47 ;  /* 0x00000005021b7c24 */ /* 0x004fd8000f8e022f */
        /* <DEDUP_REMOVED lines=8> */
[----:B------:R-:W-:Y:S02]  /*03c0*/  IADD3 R19, PT, PT, R27, 0x20, RZ ;  /* 0x000000201b137810 */ /* 0x000fe40007ffe0ff */
[----:B------:R-:W-:Y:S02]  /*03d0*/  SEL R3, R4, R3, !P5 ;  /* 0x0000000304037207 */ /* 0x000fe40006800000 */
[----:B------:R-:W-:Y:S02]  /*03e0*/  ISETP.NE.AND P5, PT, R8, RZ, PT ;  /* 0x000000ff0800720c */ /* 0x000fe40003fa5270 */
[----:B------:R-:W-:Y:S01]  /*03f0*/  LOP3.LUT R4, RZ, R8, RZ, 0x33, !PT ;  /* 0x00000008ff047212 */ /* 0x000fe200078e33ff */
[----:B------:R-:W1:Y:S01]  /*0400*/  @!P0 LDC.64 R14, c[0x0][0x3f8] ;  /* 0x0000fe00ff0e8b82 */ /* 0x000e620000000a00 */
[----:B------:R-:W-:-:S02]  /*0410*/  @!P2 IADD3 R3, PT, PT, -R3, RZ, RZ ;  /* 0x000000ff0303a210 */ /* 0x000fc40007ffe1ff */
[----:B------:R-:W-:Y:S02]  /*0420*/  @P1 IADD3 R5, PT, PT, R5, 0x1, RZ ;  /* 0x0000000105051810 */ /* 0x000fe40007ffe0ff */
[----:B------:R-:W-:Y:S02]  /*0430*/  ISETP.GE.U32.AND P3, PT, R19, UR12, PT ;  /* 0x0000000c13007c0c */ /* 0x000fe4000bf66070 */
[----:B------:R-:W-:Y:S01]  /*0440*/  SHF.R.S32.HI R11, RZ, 0x1f, R19 ;  /* 0x0000001fff0b7819 */ /* 0x000fe20000011413 */
[----:B------:R-:W2:Y:S01]  /*0450*/  @!P0 LDC.64 R8, c[0x0][0x3a0] ;  /* 0x0000e800ff088b82 */ /* 0x000ea20000000a00 */
[C---:B------:R-:W-:Y:S02]  /*0460*/  SEL R63, R4.reuse, R3, !P5 ;  /* 0x00000003043f7207 */ /* 0x040fe40006800000 */
[----:B------:R-:W-:Y:S02]  /*0470*/  @!P4 IADD3 R5, PT, PT, -R5, RZ, RZ ;  /* 0x000000ff0505c210 */ /* 0x000fe40007ffe1ff */
[----:B------:R-:W-:Y:S01]  /*0480*/  ISETP.GE.AND.EX P3, PT, R11, UR13, PT, P3 ;  /* 0x0000000d0b007c0c */ /* 0x000fe2000bf66330 */
[----:B------:R-:W-:Y:S01]  /*0490*/  IMAD R3, R63, 0x1c, RZ ;  /* 0x0000001c3f037824 */ /* 0x000fe200078e02ff */
[----:B------:R-:W-:-:S02]  /*04a0*/  SEL R5, R4, R5, !P5 ;  /* 0x0000000504057207 */ /* 0x000fc40006800000 */
[----:B------:R-:W-:Y:S02]  /*04b0*/  IADD3 R13, PT, PT, R27, 0x40, RZ ;  /* 0x000000401b0d7810 */ /* 0x000fe40007ffe0ff */
[C---:B------:R-:W-:Y:S02]  /*04c0*/  IADD3 R64, P1, PT, R3.reuse, R50, RZ ;  /* 0x0000003203407210 */ /* 0x040fe40007f3e0ff */
[----:B------:R-:W-:Y:S02]  /*04d0*/  SHF.R.S32.HI R4, RZ, 0x1f, R5 ;  /* 0x0000001fff047819 */ /* 0x000fe40000011405 */
[----:B------:R-:W-:Y:S01]  /*04e0*/  LEA.HI.X.SX32 R65, R3, RZ, 0x1, P1 ;  /* 0x000000ff03417211 */ /* 0x000fe200008f0eff */
[----:B-1----:R-:W-:Y:S01]  /*04f0*/  @!P0 IMAD R6, R7, R14, RZ ;  /* 0x0000000e07068224 */ /* 0x002fe200078e02ff */
[----:B------:R-:W-:Y:S01]  /*0500*/  ISETP.GE.U32.AND P1, PT, R13, UR12, PT ;  /* 0x0000000c0d007c0c */ /* 0x000fe2000bf26070 */
[----:B------:R-:W-:Y:S01]  /*0510*/  IMAD R4, R4, UR14, RZ ;  /* 0x0000000e04047c24 */ /* 0x000fe2000f8e02ff */
[----:B------:R-:W1:Y:S01]  /*0520*/  @!P3 LDC.64 R24, c[0x0][0x3f8] ;  /* 0x0000fe00ff18bb82 */ /* 0x000e620000000a00 */
[----:B------:R-:W-:Y:S01]  /*0530*/  IMAD.WIDE.U32 R64, R5, UR14, R64 ;  /* 0x0000000e05407c25 */ /* 0x000fe2000f8e0040 */
[----:B------:R-:W-:-:S02]  /*0540*/  SHF.R.S32.HI R3, RZ, 0x1f, R13 ;  /* 0x0000001fff037819 */ /* 0x000fc4000001140d */
[----:B------:R-:W-:Y:S01]  /*0550*/  IADD3 R12, PT, PT, R27, 0x60, RZ ;  /* 0x000000601b0c7810 */ /* 0x000fe20007ffe0ff */
[----:B------:R-:W-:Y:S01]  /*0560*/  IMAD R67, R5, UR15, R4 ;  /* 0x0000000f05437c24 */ /* 0x000fe2000f8e0204 */
[----:B------:R-:W-:Y:S01]  /*0570*/  @!P0 MOV R66, R64 ;  /* 0x0000004000428202 */ /* 0x000fe20000000f00 */
[----:B------:R-:W-:Y:S01]  /*0580*/  @!P0 IMAD R15, R27, R15, R6 ;  /* 0x0000000f1b0f8224 */ /* 0x000fe200078e0206 */
[----:B------:R-:W3:Y:S01]  /*0590*/  @!P0 LDC.64 R4, c[0x0][0x398] ;  /* 0x0000e600ff048b82 */ /* 0x000ee20000000a00 */
[----:B------:R-:W-:Y:S02]  /*05a0*/  ISETP.GE.AND.EX P1, PT, R3, UR13, PT, P1 ;  /* 0x0000000d03007c0c */ /* 0x000fe4000bf26310 */
[----:B------:R-:W-:Y:S02]  /*05b0*/  IADD3 R67, PT, PT, R65, R67, RZ ;  /* 0x0000004341437210 */ /* 0x000fe40007ffe0ff */
[----:B------:R-:W-:Y:S02]  /*05c0*/  ISETP.GE.U32.AND P2, PT, R12, UR12, PT ;  /* 0x0000000c0c007c0c */ /* 0x000fe4000bf46070 */
[----:B------:R-:W-:Y:S01]  /*05d0*/  SHF.R.S32.HI R29, RZ, 0x1f, R12 ;  /* 0x0000001fff1d7819 */ /* 0x000fe2000001140c */
[----:B------:R-:W-:Y:S01]  /*05e0*/  @!P0 IMAD.WIDE.U32 R6, R27, R14, R66 ;  /* 0x0000000e1b068225 */ /* 0x000fe200078e0042 */
[----:B------:R-:W4:Y:S02]  /*05f0*/  @!P3 LDC.64 R16, c[0x0][0x3a0] ;  /* 0x0000e800ff10bb82 */ /* 0x000f240000000a00 */
[----:B------:R-:W-:-:S02]  /*0600*/  ISETP.GE.AND.EX P2, PT, R29, UR13, PT, P2 ;  /* 0x0000000d1d007c0c */ /* 0x000fc4000bf46320 */
[----:B------:R-:W-:Y:S02]  /*0610*/  @!P0 IADD3 R7, PT, PT, R7, R15, RZ ;  /* 0x0000000f07078210 */ /* 0x000fe40007ffe0ff */
[C---:B------:R-:W-:Y:S01]  /*0620*/  @!P0 SHF.L.U32 R21, R6.reuse, 0x1, RZ ;  /* 0x0000000106158819 */ /* 0x040fe200000006ff */
[----:B-1----:R-:W-:Y:S01]  /*0630*/  @!P3 IMAD R10, R11, R24, RZ ;  /* 0x000000180b0ab224 */ /* 0x002fe200078e02ff */
[----:B------:R-:W-:Y:S01]  /*0640*/  @!P0 SHF.L.U64.HI R22, R6, 0x1, R7 ;  /* 0x0000000106168819 */ /* 0x000fe20000010207 */
[----:B------:R-:W1:Y:S01]  /*0650*/  @!P3 LDC.64 R14, c[0x0][0x398] ;  /* 0x0000e600ff0ebb82 */ /* 0x000e620000000a00 */
[----:B------:R-:W-:Y:S01]  /*0660*/  @!P3 MOV R11, R67 ;  /* 0x00000043000bb202 */ /* 0x000fe20000000f00 */
[----:B------:R-:W-:Y:S01]  /*0670*/  @!P3 IMAD R23, R19, R25, R10 ;  /* 0x000000191317b224 */ /* 0x000fe200078e020a */
[----:B------:R-:W-:Y:S02]  /*0680*/  @!P3 MOV R10, R64 ;  /* 0x00000040000ab202 */ /* 0x000fe40000000f00 */
[----:B--2---:R-:W-:-:S02]  /*0690*/  @!P0 IADD3 R18, P4, PT, R21, R8, RZ ;  /* 0x0000000815128210 */ /* 0x004fc40007f9e0ff */
[----:B---3--:R-:W-:Y:S01]  /*06a0*/  @!P0 IADD3 R20, P5, PT, R21, R4, RZ ;  /* 0x0000000415148210 */ /* 0x008fe20007fbe0ff */
[----:B------:R-:W2:Y:S01]  /*06b0*/  @!P1 LDC.64 R6, c[0x0][0x3f8] ;  /* 0x0000fe00ff069b82 */ /* 0x000ea20000000a00 */
[----:B------:R-:W-:Y:S01]  /*06c0*/  @!P3 IMAD.WIDE.U32 R10, R19, R24, R10 ;  /* 0x00000018130ab225 */ /* 0x000fe200078e000a */
[C---:B------:R-:W-:Y:S02]  /*06d0*/  @!P0 IADD3.X R19, PT, PT, R22.reuse, R9, RZ, P4, !PT ;  /* 0x0000000916138210 */ /* 0x040fe400027fe4ff */
[----:B------:R-:W-:Y:S02]  /*06e0*/  @!P0 IADD3.X R21, PT, PT, R22, R5, RZ, P5, !PT ;  /* 0x0000000516158210 */ /* 0x000fe40002ffe4ff */
[----:B------:R-:W-:Y:S01]  /*06f0*/  @!P3 IADD3 R5, PT, PT, R11, R23, RZ ;  /* 0x000000170b05b210 */ /* 0x000fe20007ffe0ff */
[----:B------:R-:W5:Y:S01]  /*0700*/  @!P0 LDG.E R44, desc[UR10][R18.64] ;  /* 0x0000000a122c8981 */ /* 0x000f62000c1e1900 */
[C---:B------:R-:W-:Y:S01]  /*0710*/  @!P3 SHF.L.U32 R25, R10.reuse, 0x1, RZ ;  /* 0x000000010a19b819 */ /* 0x040fe200000006ff */
[----:B------:R-:W3:Y:S01]  /*0720*/  @!P1 LDC.64 R8, c[0x0][0x3a0] ;  /* 0x0000e800ff089b82 */ /* 0x000ee20000000a00 */
[----:B------:R-:W-:Y:S01]  /*0730*/  @!P3 SHF.L.U64.HI R26, R10, 0x1, R5 ;  /* 0x000000010a1ab819 */ /* 0x000fe20000010205 */
[----:B------:R0:W5:Y:S01]  /*0740*/  @!P0 LDG.E R43, desc[UR10][R20.64] ;  /* 0x0000000a142b8981 */ /* 0x000162000c1e1900 */
[----:B----4-:R-:W-:-:S02]  /*0750*/  @!P3 IADD3 R22, P0, PT, R25, R16, RZ ;  /* 0x000000101916b210 */ /* 0x010fc40007f1e0ff */
[----:B-1----:R-:W-:-:S03]  /*0760*/  @!P3 IADD3 R24, P4, PT, R25, R14, RZ ;  /* 0x0000000e1918b210 */ /* 0x002fc60007f9e0ff */
[----:B------:R-:W1:Y:S01]  /*0770*/  @!P1 LDC.64 R4, c[0x0][0x398] ;  /* 0x0000e600ff049b82 */ /* 0x000e620000000a00 */
[C---:B------:R-:W-:Y:S02]  /*0780*/  @!P3 IADD3.X R23, PT, PT, R26.reuse, R17, RZ, P0, !PT ;  /* 0x000000111a17b210 */ /* 0x040fe400007fe4ff */
[----:B------:R-:W-:Y:S02]  /*0790*/  @!P3 IADD3.X R25, PT, PT, R26, R15, RZ, P4, !PT ;  /* 0x0000000f1a19b210 */ /* 0x000fe400027fe4ff */
[----:B------:R-:W-:Y:S01]  /*07a0*/  @!P1 MOV R15, R67 ;  /* 0x00000043000f9202 */ /* 0x000fe20000000f00 */
[----:B------:R-:W5:Y:S01]  /*07b0*/  @!P3 LDG.E R42, desc[UR10][R22.64] ;  /* 0x0000000a162ab981 */ /* 0x000f62000c1e1900 */
[----:B--2---:R-:W-:Y:S01]  /*07c0*/  @!P1 IMAD R14, R3, R6, RZ ;  /* 0x00000006030e9224 */ /* 0x004fe200078e02ff */
[----:B------:R-:W-:Y:S01]  /*07d0*/  IADD3 R3, PT, PT, R27, 0x80, RZ ;  /* 0x000000801b037810 */ /* 0x000fe20007ffe0ff */
[----:B------:R-:W2:Y:S01]  /*07e0*/  @!P2 LDC.64 R10, c[0x0][0x3f8] ;  /* 0x0000fe00ff0aab82 */ /* 0x000ea20000000a00 */
[----:B------:R4:W5:Y:S01]  /*07f0*/  @!P3 LDG.E R41, desc[UR10][R24.64] ;  /* 0x0000000a1829b981 */ /* 0x000962000c1e1900 */
[----:B------:R-:W-:Y:S01]  /*0800*/  @!P1 IMAD R17, R13, R7, R14 ;  /* 0x000000070d119224 */ /* 0x000fe200078e020e */
[----:B------:R-:W-:-:S02]  /*0810*/  ISETP.GE.U32.AND P0, PT, R3, UR12, PT ;  /* 0x0000000c03007c0c */ /* 0x000fc4000bf06070 */
[----:B0-----:R-:W-:Y:S02]  /*0820*/  SHF.R.S32.HI R21, RZ, 0x1f, R3 ;  /* 0x0000001fff157819 */ /* 0x001fe40000011403 */
[----:B------:R-:W-:Y:S01]  /*0830*/  @!P1 MOV R14, R64 ;  /* 0x00000040000e9202 */ /* 0x000fe20000000f00 */
[----:B------:R-:W0:Y:S01]  /*0840*/  @!P2 LDC.64 R18, c[0x0][0x3a0] ;  /* 0x0000e800ff12ab82 */ /* 0x000e220000000a00 */
[----:B------:R-:W-:-:S03]  /*0850*/  ISETP.GE.AND.EX P0, PT, R21, UR13, PT, P0 ;  /* 0x0000000d15007c0c */ /* 0x000fc6000bf06300 */
[----:B------:R-:W-:-:S04]  /*0860*/  @!P1 IMAD.WIDE.U32 R6, R13, R6, R14 ;  /* 0x000000060d069225 */ /* 0x000fc800078e000e */
[----:B------:R-:W0:Y:S01]  /*0870*/  @!P2 LDC.64 R14, c[0x0][0x398] ;  /* 0x0000e600ff0eab82 */ /* 0x000e220000000a00 */
[----:B------:R-:W-:Y:S02]  /*0880*/  @!P1 IADD3 R13, PT, PT, R7, R17, RZ ;  /* 0x00000011070d9210 */ /* 0x000fe40007ffe0ff */
[C---:B------:R-:W-:Y:S02]  /*0890*/  @!P1 SHF.L.U32 R7, R6.reuse, 0x1, RZ ;  /* 0x0000000106079819 */ /* 0x040fe400000006ff */
[----:B------:R-:W-:Y:S02]  /*08a0*/  @!P1 SHF.L.U64.HI R20, R6, 0x1, R13 ;  /* 0x0000000106149819 */ /* 0x000fe4000001020d */
[----:B------:R-:W-:Y:S02]  /*08b0*/  IADD3 R16, PT, PT, R27, 0xa0, RZ ;  /* 0x000000a01b107810 */ /* 0x000fe40007ffe0ff */
[C---:B---3--:R-:W-:Y:S02]  /*08c0*/  @!P1 IADD3 R28, P3, PT, R7.reuse, R8, RZ ;  /* 0x00000008071c9210 */ /* 0x048fe40007f7e0ff */
[----:B-1----:R-:W-:-:S02]  /*08d0*/  @!P1 IADD3 R4, P5, PT, R7, R4, RZ ;  /* 0x0000000407049210 */ /* 0x002fc40007fbe0ff */
[----:B------:R-:W1:Y:S01]  /*08e0*/  @!P0 LDC.64 R6, c[0x0][0x3f8] ;  /* 0x0000fe00ff068b82 */ /* 0x000e620000000a00 */
[----:B------:R-:W-:Y:S01]  /*08f0*/  ISETP.GE.U32.AND P4, PT, R16, UR12, PT ;  /* 0x0000000c10007c0c */ /* 0x000fe2000bf86070 */
[----:B--2---:R-:W-:Y:S01]  /*0900*/  @!P2 IMAD R29, R29, R10, RZ ;  /* 0x0000000a1d1da224 */ /* 0x004fe200078e02ff */
[----:B----4-:R-:W-:Y:S02]  /*0910*/  SHF.R.S32.HI R25, RZ, 0x1f, R16 ;  /* 0x0000001fff197819 */ /* 0x010fe40000011410 */
[----:B------:R-:W-:Y:S02]  /*0920*/  @!P2 MOV R22, R64 ;  /* 0x000000400016a202 */ /* 0x000fe40000000f00 */
[----:B------:R-:W-:Y:S01]  /*0930*/  @!P2 MOV R23, R67 ;  /* 0x000000430017a202 */ /* 0x000fe20000000f00 */
[C---:B------:R-:W-:Y:S01]  /*0940*/  @!P2 IMAD R13, R12.reuse, R11, R29 ;  /* 0x0000000b0c0da224 */ /* 0x040fe200078e021d */
[----:B------:R-:W-:Y:S01]  /*0950*/  ISETP.GE.AND.EX P4, PT, R25, UR13, PT, P4 ;  /* 0x0000000d19007c0c */ /* 0x000fe2000bf86340 */
[----:B------:R-:W-:Y:S01]  /*0960*/  @!P2 IMAD.WIDE.U32 R10, R12, R10, R22 ;  /* 0x0000000a0c0aa225 */ /* 0x000fe200078e0016 */
[----:B------:R-:W-:-:S02]  /*0970*/  @!P1 IADD3.X R29, PT, PT, R20, R9, RZ, P3, !PT ;  /* 0x00000009141d9210 */ /* 0x000fc40001ffe4ff */
[----:B------:R-:W-:Y:S02]  /*0980*/  @!P1 IADD3.X R5, PT, PT, R20, R5, RZ, P5, !PT ;  /* 0x0000000514059210 */ /* 0x000fe40002ffe4ff */
[----:B------:R-:W-:Y:S01]  /*0990*/  @!P2 IADD3 R11, PT, PT, R11, R13, RZ ;  /* 0x0000000d0b0ba210 */ /* 0x000fe20007ffe0ff */
[----:B------:R-:W5:Y:S01]  /*09a0*/  @!P1 LDG.E R40, desc[UR10][R28.64] ;  /* 0x0000000a1c289981 */ /* 0x000f62000c1e1900 */
[C---:B------:R-:W-:Y:S01]  /*09b0*/  @!P2 SHF.L.U32 R9, R10.reuse, 0x1, RZ ;  /* 0x000000010a09a819 */ /* 0x040fe200000006ff */
[----:B------:R-:W2:Y:S01]  /*09c0*/  @!P0 LDC.64 R12, c[0x0][0x3a0] ;  /* 0x0000e800ff0c8b82 */ /* 0x000ea20000000a00 */
[----:B------:R-:W-:Y:S01]  /*09d0*/  @!P2 SHF.L.U64.HI R10, R10, 0x1, R11 ;  /* 0x000000010a0aa819 */ /* 0x000fe2000001020b */
[----:B------:R3:W5:Y:S01]  /*09e0*/  @!P1 LDG.E R39, desc[UR10][R4.64] ;  /* 0x0000000a04279981 */ /* 0x000762000c1e1900 */
[C---:B0-----:R-:W-:Y:S02]  /*09f0*/  @!P2 IADD3 R18, P1, PT, R9.reuse, R18, RZ ;  /* 0x000000120912a210 */ /* 0x041fe40007f3e0ff */
[----:B------:R-:W-:-:S03]  /*0a00*/  @!P2 IADD3 R14, P3, PT, R9, R14, RZ ;  /* 0x0000000e090ea210 */ /* 0x000fc60007f7e0ff */
[----:B------:R-:W0:Y:S01]  /*0a10*/  @!P4 LDC.64 R8, c[0x0][0x3f8] ;  /* 0x0000fe00ff08cb82 */ /* 0x000e220000000a00 */
[C---:B------:R-:W-:Y:S01]  /*0a20*/  @!P2 IADD3.X R19, PT, PT, R10.reuse, R19, RZ, P1, !PT ;  /* 0x000000130a13a210 */ /* 0x040fe20000ffe4ff */
[----:B-1----:R-:W-:Y:S01]  /*0a30*/  @!P0 IMAD R20, R21, R6, RZ ;  /* 0x0000000615148224 */ /* 0x002fe200078e02ff */
[----:B------:R-:W-:Y:S02]  /*0a40*/  @!P2 IADD3.X R15, PT, PT, R10, R15, RZ, P3, !PT ;  /* 0x0000000f0a0fa210 */ /* 0x000fe40001ffe4ff */
[----:B------:R-:W-:Y:S02]  /*0a50*/  @!P0 MOV R10, R64 ;  /* 0x00000040000a8202 */ /* 0x000fe40000000f00 */
[----:B------:R-:W-:Y:S02]  /*0a60*/  @!P0 MOV R11, R67 ;  /* 0x00000043000b8202 */ /* 0x000fe40000000f00 */
[----:B------:R-:W-:Y:S01]  /*0a70*/  IADD3 R17, PT, PT, R27, 0xc0, RZ ;  /* 0x000000c01b117810 */ /* 0x000fe20007ffe0ff */
[C---:B------:R-:W-:Y:S01]  /*0a80*/  @!P0 IMAD R23, R3.reuse, R7, R20 ;  /* 0x0000000703178224 */ /* 0x040fe200078e0214 */
[----:B---3--:R-:W1:Y:S01]  /*0a90*/  @!P0 LDC.64 R4, c[0x0][0x398] ;  /* 0x0000e600ff048b82 */ /* 0x008e620000000a00 */
[----:B------:R-:W-:Y:S01]  /*0aa0*/  @!P0 IMAD.WIDE.U32 R6, R3, R6, R10 ;  /* 0x0000000603068225 */ /* 0x000fe200078e000a */
[----:B------:R-:W-:Y:S01]  /*0ab0*/  ISETP.GE.U32.AND P1, PT, R17, UR12, PT ;  /* 0x0000000c11007c0c */ /* 0x000fe2000bf26070 */
[----:B------:R3:W5:Y:S01]  /*0ac0*/  @!P2 LDG.E R38, desc[UR10][R18.64] ;  /* 0x0000000a1226a981 */ /* 0x000762000c1e1900 */
[----:B------:R-:W-:-:S02]  /*0ad0*/  SHF.R.S32.HI R21, RZ, 0x1f, R17 ;  /* 0x0000001fff157819 */ /* 0x000fc40000011411 */
[----:B------:R-:W-:Y:S01]  /*0ae0*/  @!P0 IADD3 R7, PT, PT, R7, R23, RZ ;  /* 0x0000001707078210 */ /* 0x000fe20007ffe0ff */
[----:B------:R-:W5:Y:S01]  /*0af0*/  @!P2 LDG.E R37, desc[UR10][R14.64] ;  /* 0x0000000a0e25a981 */ /* 0x000f62000c1e1900 */
[----:B------:R-:W-:Y:S01]  /*0b00*/  ISETP.GE.AND.EX P1, PT, R21, UR13, PT, P1 ;  /* 0x0000000d15007c0c */ /* 0x000fe2000bf26310 */
[----:B------:R-:W4:Y:S01]  /*0b10*/  @!P4 LDC.64 R10, c[0x0][0x3a0] ;  /* 0x0000e800ff0acb82 */ /* 0x000f220000000a00 */
[C---:B------:R-:W-:Y:S02]  /*0b20*/  @!P0 SHF.L.U32 R23, R6.reuse, 0x1, RZ ;  /* 0x0000000106178819 */ /* 0x040fe400000006ff */
[----:B------:R-:W-:Y:S02]  /*0b30*/  @!P0 SHF.L.U64.HI R20, R6, 0x1, R7 ;  /* 0x0000000106148819 */ /* 0x000fe40000010207 */
[----:B--2---:R-:W-:Y:S01]  /*0b40*/  @!P0 IADD3 R28, P3, PT, R23, R12, RZ ;  /* 0x0000000c171c8210 */ /* 0x004fe20007f7e0ff */
[----:B0-----:R-:W-:Y:S01]  /*0b50*/  @!P4 IMAD R22, R25, R8, RZ ;  /* 0x000000081916c224 */ /* 0x001fe200078e02ff */
[----:B------:R-:W-:-:S02]  /*0b60*/  IADD3 R3, PT, PT, R27, 0xe0, RZ ;  /* 0x000000e01b037810 */ /* 0x000fc40007ffe0ff */
[----:B------:R-:W-:Y:S02]  /*0b70*/  @!P0 IADD3.X R29, PT, PT, R20, R13, RZ, P3, !PT ;  /* 0x0000000d141d8210 */ /* 0x000fe40001ffe4ff */
[----:B------:R-:W-:Y:S01]  /*0b80*/  @!P4 MOV R12, R64 ;  /* 0x00000040000cc202 */ /* 0x000fe20000000f00 */
[----:B------:R-:W0:Y:S01]  /*0b90*/  @!P1 LDC.64 R6, c[0x0][0x3f8] ;  /* 0x0000fe00ff069b82 */ /* 0x000e220000000a00 */
[----:B------:R-:W-:Y:S01]  /*0ba0*/  @!P4 MOV R13, R67 ;  /* 0x00000043000dc202 */ /* 0x000fe20000000f00 */
[C---:B---3--:R-:W-:Y:S01]  /*0bb0*/  @!P4 IMAD R19, R16.reuse, R9, R22 ;  /* 0x000000091013c224 */ /* 0x048fe200078e0216 */
[----:B------:R-:W-:Y:S01]  /*0bc0*/  ISETP.GE.U32.AND P2, PT, R3, UR12, PT ;  /* 0x0000000c03007c0c */ /* 0x000fe2000bf46070 */
[----:B------:R2:W5:Y:S01]  /*0bd0*/  @!P0 LDG.E R36, desc[UR10][R28.64] ;  /* 0x0000000a1c248981 */ /* 0x000562000c1e1900 */
[----:B------:R-:W-:Y:S01]  /*0be0*/  SHF.R.S32.HI R25, RZ, 0x1f, R3 ;  /* 0x0000001fff197819 */ /* 0x000fe20000011403 */
[----:B------:R-:W-:Y:S02]  /*0bf0*/  @!P4 IMAD.WIDE.U32 R8, R16, R8, R12 ;  /* 0x000000081008c225 */ /* 0x000fe400078e000c */
[----:B------:R-:W3:Y:S01]  /*0c00*/  @!P4 LDC.64 R12, c[0x0][0x398] ;  /* 0x0000e600ff0ccb82 */ /* 0x000ee20000000a00 */
[----:B------:R-:W-:-:S02]  /*0c10*/  ISETP.GE.AND.EX P2, PT, R25, UR13, PT, P2 ;  /* 0x0000000d19007c0c */ /* 0x000fc4000bf46320 */
[----:B------:R-:W-:Y:S02]  /*0c20*/  @!P4 IADD3 R9, PT, PT, R9, R19, RZ ;  /* 0x000000130909c210 */ /* 0x000fe40007ffe0ff */
[C---:B------:R-:W-:Y:S02]  /*0c30*/  @!P4 SHF.L.U32 R31, R8.reuse, 0x1, RZ ;  /* 0x00000001081fc819 */ /* 0x040fe400000006ff */
[----:B------:R-:W-:Y:S02]  /*0c40*/  @!P4 SHF.L.U64.HI R22, R8, 0x1, R9 ;  /* 0x000000010816c819 */ /* 0x000fe40000010209 */
[----:B-1----:R-:W-:Y:S01]  /*0c50*/  @!P0 IADD3 R18, P3, PT, R23, R4, RZ ;  /* 0x0000000417128210 */ /* 0x002fe20007f7e0ff */
[----:B------:R-:W1:Y:S01]  /*0c60*/  @!P1 LDC.64 R8, c[0x0][0x3a0] ;  /* 0x0000e800ff089b82 */ /* 0x000e620000000a00 */
[----:B------:R-:W-:Y:S02]  /*0c70*/  IADD3 R16, PT, PT, R27, 0x100, RZ ;  /* 0x000001001b107810 */ /* 0x000fe40007ffe0ff */
[----:B------:R-:W-:-:S02]  /*0c80*/  @!P0 IADD3.X R19, PT, PT, R20, R5, RZ, P3, !PT ;  /* 0x0000000514138210 */ /* 0x000fc40001ffe4ff */
[----:B------:R-:W-:Y:S02]  /*0c90*/  ISETP.GE.U32.AND P3, PT, R16, UR12, PT ;  /* 0x0000000c10007c0c */ /* 0x000fe4000bf66070 */
[----:B------:R-:W-:Y:S01]  /*0ca0*/  SHF.R.S32.HI R23, RZ, 0x1f, R16 ;  /* 0x0000001fff177819 */ /* 0x000fe20000011410 */
[----:B------:R-:W1:Y:S01]  /*0cb0*/  @!P2 LDC.64 R4, c[0x0][0x3f8] ;  /* 0x0000fe00ff04ab82 */ /* 0x000e620000000a00 */
[----:B--2---:R-:W-:Y:S01]  /*0cc0*/  @!P1 MOV R28, R64 ;  /* 0x00000040001c9202 */ /* 0x004fe20000000f00 */
[----:B0-----:R-:W-:Y:S01]  /*0cd0*/  @!P1 IMAD R20, R21, R6, RZ ;  /* 0x0000000615149224 */ /* 0x001fe200078e02ff */
[----:B------:R-:W-:Y:S01]  /*0ce0*/  @!P1 MOV R29, R67 ;  /* 0x00000043001d9202 */ /* 0x000fe20000000f00 */
[----:B------:R0:W5:Y:S01]  /*0cf0*/  @!P0 LDG.E R35, desc[UR10][R18.64] ;  /* 0x0000000a12238981 */ /* 0x000162000c1e1900 */
[----:B------:R-:W-:Y:S02]  /*0d00*/  ISETP.GE.AND.EX P3, PT, R23, UR13, PT, P3 ;  /* 0x0000000d17007c0c */ /* 0x000fe4000bf66330 */
[----:B----4-:R-:W-:Y:S01]  /*0d10*/  @!P4 IADD3 R14, P5, PT, R31, R10, RZ ;  /* 0x0000000a1f0ec210 */ /* 0x010fe20007fbe0ff */
[----:B------:R-:W-:-:S02]  /*0d20*/  @!P1 IMAD R7, R17, R7, R20 ;  /* 0x0000000711079224 */ /* 0x000fc400078e0214 */
[----:B------:R-:W-:Y:S01]  /*0d30*/  @!P1 IMAD.WIDE.U32 R28, R17, R6, R28 ;  /* 0x00000006111c9225 */ /* 0x000fe200078e001c */
[----:B------:R-:W-:Y:S02]  /*0d40*/  @!P4 IADD3.X R15, PT, PT, R22, R11, RZ, P5, !PT ;  /* 0x0000000b160fc210 */ /* 0x000fe40002ffe4ff */
[----:B---3--:R-:W-:Y:S01]  /*0d50*/  @!P4 IADD3 R20, P0, PT, R31, R12, RZ ;  /* 0x0000000c1f14c210 */ /* 0x008fe20007f1e0ff */
[----:B------:R-:W2:Y:S01]  /*0d60*/  @!P1 LDC.64 R10, c[0x0][0x398] ;  /* 0x0000e600ff0a9b82 */ /* 0x000ea20000000a00 */
[----:B------:R-:W-:Y:S01]  /*0d70*/  @!P1 IADD3 R17, PT, PT, R29, R7, RZ ;  /* 0x000000071d119210 */ /* 0x000fe20007ffe0ff */
[----:B------:R3:W5:Y:S01]  /*0d80*/  @!P4 LDG.E R34, desc[UR10][R14.64] ;  /* 0x0000000a0e22c981 */ /* 0x000762000c1e1900 */
[----:B------:R-:W-:Y:S02]  /*0d90*/  @!P1 SHF.L.U32 R29, R28, 0x1, RZ ;  /* 0x000000011c1d9819 */ /* 0x000fe400000006ff */
[----:B------:R-:W-:-:S03]  /*0da0*/  @!P4 IADD3.X R21, PT, PT, R22, R13, RZ, P0, !PT ;  /* 0x0000000d1615c210 */ /* 0x000fc600007fe4ff */
[----:B------:R-:W4:Y:S01]  /*0db0*/  @!P2 LDC.64 R12, c[0x0][0x3a0] ;  /* 0x0000e800ff0cab82 */ /* 0x000f220000000a00 */
[----:B------:R-:W-:Y:S01]  /*0dc0*/  @!P1 SHF.L.U64.HI R28, R28, 0x1, R17 ;  /* 0x000000011c1c9819 */ /* 0x000fe20000010211 */
[----:B-1----:R-:W-:Y:S01]  /*0dd0*/  @!P2 IMAD R22, R25, R4, RZ ;  /* 0x000000041916a224 */ /* 0x002fe200078e02ff */
[----:B0-----:R-:W-:Y:S01]  /*0de0*/  @!P1 IADD3 R18, P0, PT, R29, R8, RZ ;  /* 0x000000081d129210 */ /* 0x001fe20007f1e0ff */
[----:B------:R0:W5:Y:S04]  /*0df0*/  @!P4 LDG.E R33, desc[UR10][R20.64] ;  /* 0x0000000a1421c981 */ /* 0x000168000c1e1900 */
[----:B------:R-:W1:Y:S01]  /*0e00*/  @!P3 LDC.64 R6, c[0x0][0x3f8] ;  /* 0x0000fe00ff06bb82 */ /* 0x000e620000000a00 */
[----:B------:R-:W-:Y:S02]  /*0e10*/  @!P1 IADD3.X R19, PT, PT, R28, R9, RZ, P0, !PT ;  /* 0x000000091c139210 */ /* 0x000fe400007fe4ff */
[----:B------:R-:W-:-:S02]  /*0e20*/  @!P2 MOV R8, R64 ;  /* 0x000000400008a202 */ /* 0x000fc40000000f00 */
[----:B------:R-:W-:Y:S02]  /*0e30*/  @!P2 MOV R9, R67 ;  /* 0x000000430009a202 */ /* 0x000fe40000000f00 */
[----:B------:R-:W-:Y:S01]  /*0e40*/  IADD3 R17, PT, PT, R27, 0x120, RZ ;  /* 0x000001201b117810 */ /* 0x000fe20007ffe0ff */
[----:B---3--:R-:W-:Y:S01]  /*0e50*/  @!P2 IMAD R15, R3, R5, R22 ;  /* 0x00000005030fa224 */ /* 0x008fe200078e0216 */
[----:B--2---:R-:W-:Y:S01]  /*0e60*/  @!P1 IADD3 R10, P0, PT, R29, R10, RZ ;  /* 0x0000000a1d0a9210 */ /* 0x004fe20007f1e0ff */
[----:B------:R-:W-:Y:S01]  /*0e70*/  @!P2 IMAD.WIDE.U32 R4, R3, R4, R8 ;  /* 0x000000040304a225 */ /* 0x000fe200078e0008 */
[----:B------:R-:W-:Y:S01]  /*0e80*/  ISETP.GE.U32.AND P4, PT, R17, UR12, PT ;  /* 0x0000000c11007c0c */ /* 0x000fe2000bf86070 */
[----:B------:R-:W2:Y:S01]  /*0e90*/  @!P2 LDC.64 R8, c[0x0][0x398] ;  /* 0x0000e600ff08ab82 */ /* 0x000ea20000000a00 */
[----:B------:R-:W-:Y:S01]  /*0ea0*/  SHF.R.S32.HI R53, RZ, 0x1f, R17 ;  /* 0x0000001fff357819 */ /* 0x000fe20000011411 */
[----:B------:R-:W5:Y:S01]  /*0eb0*/  @!P1 LDG.E R32, desc[UR10][R18.64] ;  /* 0x0000000a12209981 */ /* 0x000f62000c1e1900 */
[----:B------:R-:W-:-:S02]  /*0ec0*/  @!P2 IADD3 R5, PT, PT, R5, R15, RZ ;  /* 0x0000000f0505a210 */ /* 0x000fc40007ffe0ff */
[----:B------:R-:W-:Y:S02]  /*0ed0*/  ISETP.GE.AND.EX P4, PT, R53, UR13, PT, P4 ;  /* 0x0000000d35007c0c */ /* 0x000fe4000bf86340 */
[----:B------:R-:W-:Y:S01]  /*0ee0*/  @!P2 SHF.L.U32 R3, R4, 0x1, RZ ;  /* 0x000000010403a819 */ /* 0x000fe200000006ff */
[----:B------:R-:W3:Y:S01]  /*0ef0*/  @!P3 LDC.64 R24, c[0x0][0x398] ;  /* 0x0000e600ff18bb82 */ /* 0x000ee20000000a00 */
[----:B------:R-:W-:Y:S02]  /*0f00*/  @!P1 IADD3.X R11, PT, PT, R28, R11, RZ, P0, !PT ;  /* 0x0000000b1c0b9210 */ /* 0x000fe400007fe4ff */
[----:B0-----:R-:W-:Y:S01]  /*0f10*/  @!P2 SHF.L.U64.HI R20, R4, 0x1, R5 ;  /* 0x000000010414a819 */ /* 0x001fe20000010205 */
[----:B-1----:R-:W-:Y:S01]  /*0f20*/  @!P3 IMAD R23, R23, R6, RZ ;  /* 0x000000061717b224 */ /* 0x002fe200078e02ff */
[----:B----4-:R-:W-:Y:S02]  /*0f30*/  @!P2 IADD3 R12, P0, PT, R3, R12, RZ ;  /* 0x0000000c030ca210 */ /* 0x010fe40007f1e0ff */
[----:B------:R-:W-:-:S02]  /*0f40*/  @!P3 MOV R4, R64 ;  /* 0x000000400004b202 */ /* 0x000fc40000000f00 */
[----:B------:R-:W-:Y:S02]  /*0f50*/  @!P3 MOV R5, R67 ;  /* 0x000000430005b202 */ /* 0x000fe40000000f00 */
[----:B------:R-:W-:Y:S01]  /*0f60*/  IADD3 R31, PT, PT, R27, 0x140, RZ ;  /* 0x000001401b1f7810 */ /* 0x000fe20007ffe0ff */
[----:B------:R-:W-:Y:S01]  /*0f70*/  @!P3 IMAD R21, R16, R7, R23 ;  /* 0x000000071015b224 */ /* 0x000fe200078e0217 */
[----:B------:R-:W-:Y:S01]  /*0f80*/  @!P2 IADD3.X R13, PT, PT, R20, R13, RZ, P0, !PT ;  /* 0x0000000d140da210 */ /* 0x000fe200007fe4ff */
[----:B------:R-:W-:Y:S01]  /*0f90*/  @!P3 IMAD.WIDE.U32 R4, R16, R6, R4 ;  /* 0x000000061004b225 */ /* 0x000fe200078e0004 */
[----:B------:R-:W-:Y:S02]  /*0fa0*/  ISETP.GE.U32.AND P0, PT, R31, UR12, PT ;  /* 0x0000000c1f007c0c */ /* 0x000fe4000bf06070 */
[----:B------:R-:W-:Y:S02]  /*0fb0*/  CS2R R14, SRZ ;  /* 0x00000000000e7805 */ /* 0x000fe4000001ff00 */
[----:B------:R-:W-:Y:S01]  /*0fc0*/  SHF.R.S32.HI R51, RZ, 0x1f, R31 ;  /* 0x0000001fff337819 */ /* 0x000fe2000001141f */
[----:B------:R-:W0:Y:S03]  /*0fd0*/  @!P4 LDC.64 R6, c[0x0][0x3f8] ;  /* 0x0000fe00ff06cb82 */ /* 0x000e260000000a00 */
[----:B------:R-:W-:Y:S01]  /*0fe0*/  ISETP.GE.AND.EX P0, PT, R51, UR13, PT, P0 ;  /* 0x0000000d33007c0c */ /* 0x000fe2000bf06300 */
[----:B------:R1:W5:Y:S04]  /*0ff0*/  @!P1 LDG.E R15, desc[UR10][R10.64] ;  /* 0x0000000a0a0f9981 */ /* 0x000368000c1e1900 */
[----:B------:R-:W4:Y:S01]  /*1000*/  @!P3 LDC.64 R22, c[0x0][0x3a0] ;  /* 0x0000e800ff16bb82 */ /* 0x000f220000000a00 */
[----:B--2---:R-:W-:Y:S01]  /*1010*/  @!P2 IADD3 R8, P1, PT, R3, R8, RZ ;  /* 0x000000080308a210 */ /* 0x004fe20007f3e0ff */
[----:B------:R0:W5:Y:S01]  /*1020*/  @!P2 LDG.E R14, desc[UR10][R12.64] ;  /* 0x0000000a0c0ea981 */ /* 0x000162000c1e1900 */
[----:B------:R-:W-:-:S02]  /*1030*/  @!P3 IADD3 R3, PT, PT, R5, R21, RZ ;  /* 0x000000150503b210 */ /* 0x000fc40007ffe0ff */
[----:B------:R-:W-:Y:S02]  /*1040*/  IADD3 R29, PT, PT, R27, 0x160, RZ ;  /* 0x000001601b1d7810 */ /* 0x000fe40007ffe0ff */
[----:B------:R-:W-:Y:S01]  /*1050*/  @!P2 IADD3.X R9, PT, PT, R20, R9, RZ, P1, !PT ;  /* 0x000000091409a210 */ /* 0x000fe20000ffe4ff */
[----:B-1----:R-:W1:Y:S01]  /*1060*/  @!P4 LDC.64 R10, c[0x0][0x3a0] ;  /* 0x0000e800ff0acb82 */ /* 0x002e620000000a00 */
[----:B------:R-:W-:Y:S01]  /*1070*/  @!P3 SHF.L.U64.HI R16, R4, 0x1, R3 ;  /* 0x000000010410b819 */ /* 0x000fe20000010203 */
[----:B------:R-:W-:Y:S01]  /*1080*/  HFMA2 R3, -RZ, RZ, 0, 0 ;  /* 0x00000000ff037431 */ /* 0x000fe200000001ff */
[----:B------:R-:W-:Y:S02]  /*1090*/  ISETP.GE.U32.AND P1, PT, R29, UR12, PT ;  /* 0x0000000c1d007c0c */ /* 0x000fe4000bf26070 */
[----:B------:R-:W-:-:S03]  /*10a0*/  SHF.R.S32.HI R49, RZ, 0x1f, R29 ;  /* 0x0000001fff317819 */ /* 0x000fc6000001141d */
[----:B------:R-:W2:Y:S01]  /*10b0*/  @!P0 LDC.64 R20, c[0x0][0x3f8] ;  /* 0x0000fe00ff148b82 */ /* 0x000ea20000000a00 */
[----:B------:R-:W-:Y:S02]  /*10c0*/  ISETP.GE.AND.EX P1, PT, R49, UR13, PT, P1 ;  /* 0x0000000d31007c0c */ /* 0x000fe4000bf26310 */
[----:B------:R-:W-:Y:S01]  /*10d0*/  @!P3 SHF.L.U32 R5, R4, 0x1, RZ ;  /* 0x000000010405b819 */ /* 0x000fe200000006ff */
[----:B------:R3:W5:Y:S01]  /*10e0*/  @!P2 LDG.E R3, desc[UR10][R8.64] ;  /* 0x0000000a0803a981 */ /* 0x000762000c1e1900 */
[----:B0-----:R-:W-:-:S03]  /*10f0*/  @!P4 IMAD R12, R53, R6, RZ ;  /* 0x00000006350cc224 */ /* 0x001fc600078e02ff */
[----:B------:R-:W0:Y:S01]  /*1100*/  @!P4 LDC.64 R18, c[0x0][0x398] ;  /* 0x0000e600ff12cb82 */ /* 0x000e220000000a00 */
[C---:B----4-:R-:W-:Y:S02]  /*1110*/  @!P3 IADD3 R22, P5, PT, R5.reuse, R22, RZ ;  /* 0x000000160516b210 */ /* 0x050fe40007fbe0ff */
[----:B---3--:R-:W-:Y:S02]  /*1120*/  @!P3 IADD3 R24, P2, PT, R5, R24, RZ ;  /* 0x000000180518b210 */ /* 0x008fe40007f5e0ff */
[----:B------:R-:W-:Y:S02]  /*1130*/  @!P4 MOV R8, R64 ;  /* 0x000000400008c202 */ /* 0x000fe40000000f00 */
[----:B------:R-:W-:Y:S01]  /*1140*/  @!P4 MOV R9, R67 ;  /* 0x000000430009c202 */ /* 0x000fe20000000f00 */
[----:B------:R-:W-:Y:S01]  /*1150*/  @!P4 IMAD R53, R17, R7, R12 ;  /* 0x000000071135c224 */ /* 0x000fe200078e020c */
[----:B------:R-:W-:Y:S02]  /*1160*/  @!P3 IADD3.X R23, PT, PT, R16, R23, RZ, P5, !PT ;  /* 0x000000171017b210 */ /* 0x000fe40002ffe4ff */
[----:B------:R-:W-:-:S02]  /*1170*/  CS2R R4, SRZ ;  /* 0x0000000000047805 */ /* 0x000fc4000001ff00 */
[----:B------:R-:W-:Y:S01]  /*1180*/  @!P3 IADD3.X R25, PT, PT, R16, R25, RZ, P2, !PT ;  /* 0x000000191019b210 */ /* 0x000fe200017fe4ff */
[----:B------:R-:W-:Y:S01]  /*1190*/  @!P4 IMAD.WIDE.U32 R6, R17, R6, R8 ;  /* 0x000000061106c225 */ /* 0x000fe200078e0008 */
[----:B------:R-:W3:Y:S02]  /*11a0*/  @!P0 LDC.64 R12, c[0x0][0x3a0] ;  /* 0x0000e800ff0c8b82 */ /* 0x000ee40000000a00 */
[----:B------:R4:W5:Y:S04]  /*11b0*/  @!P3 LDG.E R4, desc[UR10][R22.64] ;  /* 0x0000000a1604b981 */ /* 0x000968000c1e1900 */
[----:B------:R-:W5:Y:S02]  /*11c0*/  @!P3 LDG.E R5, desc[UR10][R24.64] ;  /* 0x0000000a1805b981 */ /* 0x000f64000c1e1900 */
[----:B------:R-:W3:Y:S01]  /*11d0*/  @!P1 LDC.64 R16, c[0x0][0x3f8] ;  /* 0x0000fe00ff109b82 */ /* 0x000ee20000000a00 */
[----:B------:R-:W-:-:S07]  /*11e0*/  @!P4 IADD3 R53, PT, PT, R7, R53, RZ ;  /* 0x000000350735c210 */ /* 0x000fce0007ffe0ff */
[----:B------:R-:W3:Y:S01]  /*11f0*/  @!P0 LDC.64 R8, c[0x0][0x398] ;  /* 0x0000e600ff088b82 */ /* 0x000ee20000000a00 */
[C---:B------:R-:W-:Y:S02]  /*1200*/  @!P4 SHF.L.U32 R7, R6.reuse, 0x1, RZ ;  /* 0x000000010607c819 */ /* 0x040fe400000006ff */
[----:B------:R-:W-:Y:S01]  /*1210*/  @!P4 SHF.L.U64.HI R26, R6, 0x1, R53 ;  /* 0x00000001061ac819 */ /* 0x000fe20000010235 */
[----:B--2---:R-:W-:Y:S01]  /*1220*/  @!P0 IMAD R6, R51, R20, RZ ;  /* 0x0000001433068224 */ /* 0x004fe200078e02ff */
[----:B----4-:R-:W-:Y:S02]  /*1230*/  @!P0 MOV R22, R64 ;  /* 0x0000004000168202 */ /* 0x010fe40000000f00 */
[----:B------:R-:W-:Y:S01]  /*1240*/  @!P0 MOV R23, R67 ;  /* 0x0000004300178202 */ /* 0x000fe20000000f00 */
[----:B------:R-:W-:Y:S01]  /*1250*/  @!P0 IMAD R21, R31, R21, R6 ;  /* 0x000000151f158224 */ /* 0x000fe200078e0206 */
[----:B-1----:R-:W-:Y:S01]  /*1260*/  @!P4 IADD3 R10, P2, PT, R7, R10, RZ ;  /* 0x0000000a070ac210 */ /* 0x002fe20007f5e0ff */
[----:B------:R-:W-:Y:S01]  /*1270*/  @!P0 IMAD.WIDE.U32 R22, R31, R20, R22 ;  /* 0x000000141f168225 */ /* 0x000fe200078e0016 */
[----:B0-----:R-:W-:-:S02]  /*1280*/  @!P4 IADD3 R18, P3, PT, R7, R18, RZ ;  /* 0x000000120712c210 */ /* 0x001fc40007f7e0ff */
[----:B------:R-:W-:Y:S02]  /*1290*/  CS2R R6, SRZ ;  /* 0x0000000000067805 */ /* 0x000fe4000001ff00 */
[----:B------:R-:W-:Y:S02]  /*12a0*/  @!P4 IADD3.X R11, PT, PT, R26, R11, RZ, P2, !PT ;  /* 0x0000000b1a0bc210 */ /* 0x000fe400017fe4ff */
[----:B------:R-:W-:Y:S02]  /*12b0*/  @!P0 IADD3 R23, PT, PT, R23, R21, RZ ;  /* 0x0000001517178210 */ /* 0x000fe40007ffe0ff */
[----:B------:R-:W-:Y:S01]  /*12c0*/  IADD3 R57, PT, PT, R27, 0x180, RZ ;  /* 0x000001801b397810 */ /* 0x000fe20007ffe0ff */
[----:B------:R0:W5:Y:S01]  /*12d0*/  @!P4 LDG.E R6, desc[UR10][R10.64] ;  /* 0x0000000a0a06c981 */ /* 0x000162000c1e1900 */
[C---:B------:R-:W-:Y:S02]  /*12e0*/  @!P0 SHF.L.U32 R21, R22.reuse, 0x1, RZ ;  /* 0x0000000116158819 */ /* 0x040fe400000006ff */
[----:B------:R-:W-:Y:S01]  /*12f0*/  @!P0 SHF.L.U64.HI R20, R22, 0x1, R23 ;  /* 0x0000000116148819 */ /* 0x000fe20000010217 */
[----:B---3--:R-:W-:Y:S01]  /*1300*/  @!P1 IMAD R22, R49, R16, RZ ;  /* 0x0000001031169224 */ /* 0x008fe200078e02ff */
[----:B------:R-:W-:-:S02]  /*1310*/  ISETP.GE.U32.AND P2, PT, R57, UR12, PT ;  /* 0x0000000c39007c0c */ /* 0x000fc4000bf46070 */
[----:B------:R-:W-:Y:S02]  /*1320*/  SHF.R.S32.HI R55, RZ, 0x1f, R57 ;  /* 0x0000001fff377819 */ /* 0x000fe40000011439 */
[----:B0-----:R-:W-:Y:S02]  /*1330*/  @!P1 MOV R10, R64 ;  /* 0x00000040000a9202 */ /* 0x001fe40000000f00 */
[----:B------:R-:W-:Y:S02]  /*1340*/  @!P1 MOV R11, R67 ;  /* 0x00000043000b9202 */ /* 0x000fe40000000f00 */
[----:B------:R-:W-:Y:S02]  /*1350*/  @!P4 IADD3.X R19, PT, PT, R26, R19, RZ, P3, !PT ;  /* 0x000000131a13c210 */ /* 0x000fe40001ffe4ff */
[C---:B------:R-:W-:Y:S02]  /*1360*/  @!P0 IADD3 R50, P3, PT, R21.reuse, R12, RZ ;  /* 0x0000000c15328210 */ /* 0x040fe40007f7e0ff */
[----:B------:R-:W-:Y:S01]  /*1370*/  @!P0 IADD3 R48, P6, PT, R21, R8, RZ ;  /* 0x0000000815308210 */ /* 0x000fe20007fde0ff */
[----:B------:R-:W-:Y:S01]  /*1380*/  @!P1 IMAD R21, R29, R17, R22 ;  /* 0x000000111d159224 */ /* 0x000fe200078e0216 */
[----:B------:R-:W-:Y:S01]  /*1390*/  ISETP.GE.AND.EX P2, PT, R55, UR13, PT, P2 ;  /* 0x0000000d37007c0c */ /* 0x000fe2000bf46320 */
[----:B------:R-:W-:Y:S01]  /*13a0*/  @!P1 IMAD.WIDE.U32 R16, R29, R16, R10 ;  /* 0x000000101d109225 */ /* 0x000fe200078e000a */
[----:B------:R-:W-:Y:S01]  /*13b0*/  IADD3 R53, PT, PT, R27, 0x1a0, RZ ;  /* 0x000001a01b357810 */ /* 0x000fe20007ffe0ff */
[----:B------:R-:W-:Y:S01]  /*13c0*/  UIMAD.WIDE UR8, UR6, 0x8, UR8 ;  /* 0x00000008060878a5 */ /* 0x000fe2000f8e0208 */
[----:B------:R-:W-:Y:S01]  /*13d0*/  @!P0 IADD3.X R49, PT, PT, R20, R9, RZ, P6, !PT ;  /* 0x0000000914318210 */ /* 0x000fe200037fe4ff */
[----:B------:R0:W5:Y:S01]  /*13e0*/  @!P4 LDG.E R7, desc[UR10][R18.64] ;  /* 0x0000000a1207c981 */ /* 0x000162000c1e1900 */
[----:B------:R-:W-:Y:S01]  /*13f0*/  @!P1 IADD3 R9, PT, PT, R17, R21, RZ ;  /* 0x0000001511099210 */ /* 0x000fe20007ffe0ff */
[----:B------:R-:W1:Y:S01]  /*1400*/  @!P1 LDC.64 R10, c[0x0][0x3a0] ;  /* 0x0000e800ff0a9b82 */ /* 0x000e620000000a00 */
[----:B------:R-:W-:-:S02]  /*1410*/  ISETP.GE.U32.AND P4, PT, R53, UR12, PT ;  /* 0x0000000c35007c0c */ /* 0x000fc4000bf86070 */
[----:B------:R-:W-:Y:S02]  /*1420*/  SHF.R.S32.HI R59, RZ, 0x1f, R53 ;  /* 0x0000001fff3b7819 */ /* 0x000fe40000011435 */
[C---:B------:R-:W-:Y:S02]  /*1430*/  @!P1 SHF.L.U32 R61, R16.reuse, 0x1, RZ ;  /* 0x00000001103d9819 */ /* 0x040fe400000006ff */
[----:B------:R-:W-:Y:S01]  /*1440*/  @!P1 SHF.L.U64.HI R30, R16, 0x1, R9 ;  /* 0x00000001101e9819 */ /* 0x000fe20000010209 */
[----:B------:R-:W2:Y:S01]  /*1450*/  @!P1 LDC.64 R22, c[0x0][0x398] ;  /* 0x0000e600ff169b82 */ /* 0x000ea20000000a00 */
[----:B------:R-:W-:Y:S02]  /*1460*/  MOV R16, UR8 ;  /* 0x0000000800107c02 */ /* 0x000fe40008000f00 */
[----:B------:R-:W-:Y:S02]  /*1470*/  MOV R17, UR9 ;  /* 0x0000000900117c02 */ /* 0x000fe40008000f00 */
[----:B------:R-:W-:-:S03]  /*1480*/  ISETP.GE.AND.EX P4, PT, R59, UR13, PT, P4 ;  /* 0x0000000d3b007c0c */ /* 0x000fc6000bf86340 */
[----:B------:R-:W3:Y:S01]  /*1490*/  @!P2 LDC.64 R24, c[0x0][0x3f8] ;  /* 0x0000fe00ff18ab82 */ /* 0x000ee20000000a00 */
[----:B------:R-:W4:Y:S01]  /*14a0*/  LDG.E.64 R16, desc[UR10][R16.64] ;  /* 0x0000000a10107981 */ /* 0x000f22000c1e1b00 */
[----:B------:R-:W-:Y:S02]  /*14b0*/  IADD3 R52, PT, PT, R27, 0x1c0, RZ ;  /* 0x000001c01b347810 */ /* 0x000fe40007ffe0ff */
[----:B------:R-:W-:Y:S02]  /*14c0*/  @!P0 IADD3.X R51, PT, PT, R20, R13, RZ, P3, !PT ;  /* 0x0000000d14338210 */ /* 0x000fe40001ffe4ff */
[----:B------:R-:W-:Y:S02]  /*14d0*/  ISETP.GE.U32.AND P3, PT, R52, UR12, PT ;  /* 0x0000000c34007c0c */ /* 0x000fe4000bf66070 */
[----:B------:R-:W-:Y:S02]  /*14e0*/  SHF.R.S32.HI R31, RZ, 0x1f, R52 ;  /* 0x0000001fff1f7819 */ /* 0x000fe40000011434 */
[----:B------:R-:W-:Y:S01]  /*14f0*/  CS2R R8, SRZ ;  /* 0x0000000000087805 */ /* 0x000fe2000001ff00 */
[----:B------:R-:W3:Y:S01]  /*1500*/  @!P4 LDC.64 R12, c[0x0][0x3f8] ;  /* 0x0000fe00ff0ccb82 */ /* 0x000ee20000000a00 */
[----:B-1----:R-:W-:-:S02]  /*1510*/  @!P1 IADD3 R26, P6, PT, R61, R10, RZ ;  /* 0x0000000a3d1a9210 */ /* 0x002fc40007fde0ff */
[----:B------:R-:W-:Y:S02]  /*1520*/  ISETP.GE.AND.EX P3, PT, R31, UR13, PT, P3 ;  /* 0x0000000d1f007c0c */ /* 0x000fe4000bf66330 */
[----:B------:R-:W-:Y:S01]  /*1530*/  IADD3 R28, PT, PT, R27, 0x1e0, RZ ;  /* 0x000001e01b1c7810 */ /* 0x000fe20007ffe0ff */
[----:B------:R-:W5:Y:S01]  /*1540*/  @!P0 LDG.E R8, desc[UR10][R50.64] ;  /* 0x0000000a32088981 */ /* 0x000f62000c1e1900 */
[----:B------:R-:W-:Y:S02]  /*1550*/  @!P1 IADD3.X R27, PT, PT, R30, R11, RZ, P6, !PT ;  /* 0x0000000b1e1b9210 */ /* 0x000fe400037fe4ff */
[----:B------:R-:W-:Y:S01]  /*1560*/  CS2R R10, SRZ ;  /* 0x00000000000a7805 */ /* 0x000fe2000001ff00 */
[----:B0-----:R-:W0:Y:S01]  /*1570*/  @!P2 LDC.64 R18, c[0x0][0x3a0] ;  /* 0x0000e800ff12ab82 */ /* 0x001e220000000a00 */
[----:B------:R1:W5:Y:S01]  /*1580*/  @!P0 LDG.E R9, desc[UR10][R48.64] ;  /* 0x0000000a30098981 */ /* 0x000362000c1e1900 */
[----:B--2---:R-:W-:Y:S01]  /*1590*/  @!P1 IADD3 R54, P0, PT, R61, R22, RZ ;  /* 0x000000163d369210 */ /* 0x004fe20007f1e0ff */
[----:B---3--:R-:W-:-:S02]  /*15a0*/  @!P2 IMAD R22, R55, R24, RZ ;  /* 0x000000183716a224 */ /* 0x008fc400078e02ff */
[----:B------:R2:W5:Y:S03]  /*15b0*/  @!P1 LDG.E R10, desc[UR10][R26.64] ;  /* 0x0000000a1a0a9981 */ /* 0x000566000c1e1900 */
[----:B------:R-:W3:Y:S01]  /*15c0*/  @!P2 LDC.64 R20, c[0x0][0x398] ;  /* 0x0000e600ff14ab82 */ /* 0x000ee20000000a00 */
[----:B-1----:R-:W-:Y:S02]  /*15d0*/  @!P2 MOV R48, R64 ;  /* 0x000000400030a202 */ /* 0x002fe40000000f00 */
[----:B------:R-:W-:Y:S01]  /*15e0*/  @!P2 MOV R49, R67 ;  /* 0x000000430031a202 */ /* 0x000fe20000000f00 */
[----:B------:R-:W-:Y:S01]  /*15f0*/  @!P2 IMAD R51, R57, R25, R22 ;  /* 0x000000193933a224 */ /* 0x000fe200078e0216 */
[----:B------:R-:W-:-:S03]  /*1600*/  @!P1 IADD3.X R55, PT, PT, R30, R23, RZ, P0, !PT ;  /* 0x000000171e379210 */ /* 0x000fc600007fe4ff */
[----:B--2---:R-:W1:Y:S01]  /*1610*/  @!P3 LDC.64 R26, c[0x0][0x3f8] ;  /* 0x0000fe00ff1abb82 */ /* 0x004e620000000a00 */
[----:B------:R-:W-:Y:S01]  /*1620*/  @!P2 IMAD.WIDE.U32 R48, R57, R24, R48 ;  /* 0x000000183930a225 */ /* 0x000fe200078e0030 */
[----:B------:R-:W-:-:S03]  /*1630*/  ISETP.GE.U32.AND P5, PT, R28, UR12, PT ;  /* 0x0000000c1c007c0c */ /* 0x000fc6000bfa6070 */
[----:B------:R-:W-:Y:S01]  /*1640*/  HFMA2 R46, -RZ, RZ, 0, 0 ;  /* 0x00000000ff2e7431 */ /* 0x000fe200000001ff */
[----:B------:R-:W-:Y:S01]  /*1650*/  SHF.R.S32.HI R29, RZ, 0x1f, R28 ;  /* 0x0000001fff1d7819 */ /* 0x000fe2000001141c */
[----:B------:R-:W-:Y:S01]  /*1660*/  @!P4 IMAD R30, R59, R12, RZ ;  /* 0x0000000c3b1ec224 */ /* 0x000fe200078e02ff */
[----:B------:R-:W-:Y:S01]  /*1670*/  @!P4 MOV R50, R64 ;  /* 0x000000400032c202 */ /* 0x000fe20000000f00 */
[----:B------:R-:W2:Y:S01]  /*1680*/  @!P4 LDC.64 R22, c[0x0][0x3a0] ;  /* 0x0000e800ff16cb82 */ /* 0x000ea20000000a00 */
[----:B------:R-:W-:Y:S01]  /*1690*/  @!P2 IADD3 R49, PT, PT, R49, R51, RZ ;  /* 0x000000333131a210 */ /* 0x000fe20007ffe0ff */
[----:B------:R2:W5:Y:S06]  /*16a0*/  @!P1 LDG.E R11, desc[UR10][R54.64] ;  /* 0x0000000a360b9981 */ /* 0x00056c000c1e1900 */
[----:B------:R-:W2:Y:S01]  /*16b0*/  @!P4 LDC.64 R24, c[0x0][0x398] ;  /* 0x0000e600ff18cb82 */ /* 0x000ea20000000a00 */
[----:B------:R-:W-:Y:S01]  /*16c0*/  @!P4 MOV R51, R67 ;  /* 0x000000430033c202 */ /* 0x000fe20000000f00 */
[----:B------:R-:W-:Y:S01]  /*16d0*/  @!P4 IMAD R59, R53, R13, R30 ;  /* 0x0000000d353bc224 */ /* 0x000fe200078e021e */
[----:B------:R-:W-:Y:S01]  /*16e0*/  ISETP.GE.AND.EX P5, PT, R29, UR13, PT, P5 ;  /* 0x0000000d1d007c0c */ /* 0x000fe2000bfa6350 */
[----:B------:R-:W-:Y:S01]  /*16f0*/  @!P4 IMAD.WIDE.U32 R12, R53, R12, R50 ;  /* 0x0000000c350cc225 */ /* 0x000fe200078e0032 */
[----:B------:R-:W-:-:S02]  /*1700*/  @!P2 SHF.L.U32 R57, R48, 0x1, RZ ;  /* 0x000000013039a819 */ /* 0x000fc400000006ff */
[----:B------:R-:W-:Y:S02]  /*1710*/  @!P2 SHF.L.U64.HI R48, R48, 0x1, R49 ;  /* 0x000000013030a819 */ /* 0x000fe40000010231 */
[----:B------:R-:W-:Y:S02]  /*1720*/  @!P4 IADD3 R13, PT, PT, R13, R59, RZ ;  /* 0x0000003b0d0dc210 */ /* 0x000fe40007ffe0ff */
[C---:B0-----:R-:W-:Y:S02]  /*1730*/  @!P2 IADD3 R50, P6, PT, R57.reuse, R18, RZ ;  /* 0x000000123932a210 */ /* 0x041fe40007fde0ff */
[----:B---3--:R-:W-:Y:S02]  /*1740*/  @!P2 IADD3 R56, P1, PT, R57, R20, RZ ;  /* 0x000000143938a210 */ /* 0x008fe40007f3e0ff */
[C---:B------:R-:W-:Y:S02]  /*1750*/  @!P4 SHF.L.U32 R53, R12.reuse, 0x1, RZ ;  /* 0x000000010c35c819 */ /* 0x040fe400000006ff */
[----:B------:R-:W-:-:S02]  /*1760*/  @!P4 SHF.L.U64.HI R20, R12, 0x1, R13 ;  /* 0x000000010c14c819 */ /* 0x000fc4000001020d */
[C---:B------:R-:W-:Y:S01]  /*1770*/  @!P2 IADD3.X R51, PT, PT, R48.reuse, R19, RZ, P6, !PT ;  /* 0x000000133033a210 */ /* 0x040fe200037fe4ff */
[----:B------:R-:W0:Y:S01]  /*1780*/  @!P5 LDC.64 R12, c[0x0][0x3f8] ;  /* 0x0000fe00ff0cdb82 */ /* 0x000e220000000a00 */
[----:B------:R-:W-:Y:S01]  /*1790*/  @!P2 IADD3.X R57, PT, PT, R48, R21, RZ, P1, !PT ;  /* 0x000000153039a210 */ /* 0x000fe20000ffe4ff */
[----:B-1----:R-:W-:Y:S01]  /*17a0*/  @!P3 IMAD R21, R31, R26, RZ ;  /* 0x0000001a1f15b224 */ /* 0x002fe200078e02ff */
[----:B------:R-:W-:Y:S01]  /*17b0*/  ISETP.NE.AND P0, PT, RZ, UR7, PT ;  /* 0x00000007ff007c0c */ /* 0x000fe2000bf05270 */
[----:B------:R1:W5:Y:S01]  /*17c0*/  @!P2 LDG.E R46, desc[UR10][R50.64] ;  /* 0x0000000a322ea981 */ /* 0x000362000c1e1900 */
[C---:B--2---:R-:W-:Y:S02]  /*17d0*/  @!P4 IADD3 R54, P6, PT, R53.reuse, R22, RZ ;  /* 0x000000163536c210 */ /* 0x044fe40007fde0ff */
[----:B------:R-:W-:Y:S01]  /*17e0*/  @!P4 IADD3 R30, P1, PT, R53, R24, RZ ;  /* 0x00000018351ec210 */ /* 0x000fe20007f3e0ff */
[----:B------:R-:W2:Y:S01]  /*17f0*/  @!P3 LDC.64 R18, c[0x0][0x3a0] ;  /* 0x0000e800ff12bb82 */ /* 0x000ea20000000a00 */
[----:B------:R-:W-:-:S02]  /*1800*/  @!P4 IADD3.X R55, PT, PT, R20, R23, RZ, P6, !PT ;  /* 0x000000171437c210 */ /* 0x000fc400037fe4ff */
[----:B------:R-:W-:Y:S02]  /*1810*/  @!P4 IADD3.X R31, PT, PT, R20, R25, RZ, P1, !PT ;  /* 0x00000019141fc210 */ /* 0x000fe40000ffe4ff */
[----:B------:R-:W-:Y:S01]  /*1820*/  @!P3 MOV R20, R64 ;  /* 0x000000400014b202 */ /* 0x000fe20000000f00 */
[C---:B-1----:R-:W-:Y:S01]  /*1830*/  @!P3 IMAD R51, R52.reuse, R27, R21 ;  /* 0x0000001b3433b224 */ /* 0x042fe200078e0215 */
[----:B------:R-:W-:Y:S01]  /*1840*/  @!P3 MOV R21, R67 ;  /* 0x000000430015b202 */ /* 0x000fe20000000f00 */
[----:B------:R-:W1:Y:S02]  /*1850*/  @P0 LDC.64 R58, c[0x0][0x3b0] ;  /* 0x0000ec00ff3a0b82 */ /* 0x000e640000000a00 */
[----:B------:R-:W-:-:S06]  /*1860*/  @!P3 IMAD.WIDE.U32 R52, R52, R26, R20 ;  /* 0x0000001a3434b225 */ /* 0x000fcc00078e0014 */
[----:B------:R-:W3:Y:S01]  /*1870*/  @!P3 LDC.64 R20, c[0x0][0x398] ;  /* 0x0000e600ff14bb82 */ /* 0x000ee20000000a00 */
[----:B------:R-:W-:-:S07]  /*1880*/  CS2R R48, SRZ ;  /* 0x0000000000307805 */ /* 0x000fce000001ff00 */
[----:B------:R-:W1:Y:S01]  /*1890*/  LDC.64 R26, c[0x0][0x3a8] ;  /* 0x0000ea00ff1a7b82 */ /* 0x000e620000000a00 */
[----:B------:R-:W5:Y:S07]  /*18a0*/  @!P2 LDG.E R49, desc[UR10][R56.64] ;  /* 0x0000000a3831a981 */ /* 0x000f6e000c1e1900 */
[----:B------:R-:W1:Y:S01]  /*18b0*/  @!P5 LDC.64 R22, c[0x0][0x3a0] ;  /* 0x0000e800ff16db82 */ /* 0x000e620000000a00 */
[----:B------:R0:W5:Y:S07]  /*18c0*/  @!P4 LDG.E R48, desc[UR10][R54.64] ;  /* 0x0000000a3630c981 */ /* 0x00016e000c1e1900 */
[----:B------:R-:W1:Y:S01]  /*18d0*/  @!P5 LDC.64 R24, c[0x0][0x398] ;  /* 0x0000e600ff18db82 */ /* 0x000e620000000a00 */
[----:B------:R-:W-:Y:S01]  /*18e0*/  @!P3 IADD3 R51, PT, PT, R53, R51, RZ ;  /* 0x000000333533b210 */ /* 0x000fe20007ffe0ff */
[----:B0-----:R-:W-:Y:S01]  /*18f0*/  @!P5 IMAD R55, R29, R12, RZ ;  /* 0x0000000c1d37d224 */ /* 0x001fe200078e02ff */
[----:B------:R-:W-:-:S02]  /*1900*/  @!P5 MOV R56, R64 ;  /* 0x000000400038d202 */ /* 0x000fc40000000f00 */
[----:B------:R-:W-:Y:S01]  /*1910*/  @!P5 MOV R57, R67 ;  /* 0x000000430039d202 */ /* 0x000fe20000000f00 */
[----:B------:R-:W-:Y:S01]  /*1920*/  @!P5 IMAD R55, R28, R13, R55 ;  /* 0x0000000d1c37d224 */ /* 0x000fe200078e0237 */
[C---:B------:R-:W-:Y:S01]  /*1930*/  @!P3 SHF.L.U64.HI R54, R52.reuse, 0x1, R51 ;  /* 0x000000013436b819 */ /* 0x040fe20000010233 */
[----:B------:R-:W-:Y:S01]  /*1940*/  HFMA2 R51, -RZ, RZ, 0, 0 ;  /* 0x00000000ff337431 */ /* 0x000fe200000001ff */
[----:B------:R-:W-:Y:S01]  /*1950*/  @!P3 SHF.L.U32 R53, R52, 0x1, RZ ;  /* 0x000000013435b819 */ /* 0x000fe200000006ff */
[----:B------:R-:W-:Y:S01]  /*1960*/  @!P5 IMAD.WIDE.U32 R12, R28, R12, R56 ;  /* 0x0000000c1c0cd225 */ /* 0x000fe200078e0038 */
[----:B------:R-:W-:Y:S02]  /*1970*/  LOP3.LUT R50, R45, 0xffff, RZ, 0xc0, !PT ;  /* 0x0000ffff2d327812 */ /* 0x000fe400078ec0ff */
[----:B--2---:R-:W-:Y:S02]  /*1980*/  @!P3 IADD3 R56, P1, PT, R53, R18, RZ ;  /* 0x000000123538b210 */ /* 0x004fe40007f3e0ff */
[----:B------:R-:W-:Y:S01]  /*1990*/  @!P5 IADD3 R55, PT, PT, R13, R55, RZ ;  /* 0x000000370d37d210 */ /* 0x000fe20007ffe0ff */
[----:B------:R-:W-:Y:S01]  /*19a0*/  IMAD R29, R63, 0x1c, R50 ;  /* 0x0000001c3f1d7824 */ /* 0x000fe200078e0232 */
[----:B------:R-:W-:Y:S01]  /*19b0*/  @!P5 SHF.L.U32 R13, R12, 0x1, RZ ;  /* 0x000000010c0dd819 */ /* 0x000fe200000006ff */
[----:B------:R-:W5:Y:S01]  /*19c0*/  @!P4 LDG.E R51, desc[UR10][R30.64] ;  /* 0x0000000a1e33c981 */ /* 0x000f62000c1e1900 */
[----:B------:R-:W-:-:S02]  /*19d0*/  @!P3 IADD3.X R57, PT, PT, R54, R19, RZ, P1, !PT ;  /* 0x000000133639b210 */ /* 0x000fc40000ffe4ff */
[----:B------:R-:W-:Y:S02]  /*19e0*/  MOV R52, RZ ;  /* 0x000000ff00347202 */ /* 0x000fe40000000f00 */
[----:B---3--:R-:W-:Y:S01]  /*19f0*/  @!P3 IADD3 R20, P1, PT, R53, R20, RZ ;  /* 0x000000143514b210 */ /* 0x008fe20007f3e0ff */
[----:B------:R-:W-:Y:S02]  /*1a00*/  HFMA2 R53, -RZ, RZ, 0, 0 ;  /* 0x00000000ff357431 */ /* 0x000fe400000001ff */
[----:B-1----:R-:W-:Y:S01]  /*1a10*/  @P0 IMAD.WIDE R58, R29, 0x2, R58 ;  /* 0x000000021d3a0825 */ /* 0x002fe200078e023a */
[----:B------:R-:W-:Y:S01]  /*1a20*/  @!P5 SHF.L.U64.HI R12, R12, 0x1, R55 ;  /* 0x000000010c0cd819 */ /* 0x000fe20000010237 */
[----:B------:R-:W5:Y:S01]  /*1a30*/  @!P3 LDG.E R52, desc[UR10][R56.64] ;  /* 0x0000000a3834b981 */ /* 0x000f62000c1e1900 */
[----:B------:R-:W-:Y:S01]  /*1a40*/  @!P5 IADD3 R22, P2, PT, R13, R22, RZ ;  /* 0x000000160d16d210 */ /* 0x000fe20007f5e0ff */
[----:B------:R-:W-:Y:S01]  /*1a50*/  IMAD.WIDE R26, R29, 0x2, R26 ;  /* 0x000000021d1a7825 */ /* 0x000fe200078e021a */
[----:B------:R-:W-:Y:S01]  /*1a60*/  @!P5 IADD3 R24, P4, PT, R13, R24, RZ ;  /* 0x000000180d18d210 */ /* 0x000fe20007f9e0ff */
[----:B------:R-:W2:Y:S01]  /*1a70*/  @P0 LDG.E.U16 R18, desc[UR10][R58.64] ;  /* 0x0000000a3a120981 */ /* 0x000ea2000c1e1500 */
[----:B------:R-:W-:-:S02]  /*1a80*/  @!P3 IADD3.X R21, PT, PT, R54, R21, RZ, P1, !PT ;  /* 0x000000153615b210 */ /* 0x000fc40000ffe4ff */
[----:B------:R-:W-:Y:S02]  /*1a90*/  CS2R R54, SRZ ;  /* 0x0000000000367805 */ /* 0x000fe4000001ff00 */
[C---:B------:R-:W-:Y:S01]  /*1aa0*/  @!P5 IADD3.X R23, PT, PT, R12.reuse, R23, RZ, P2, !PT ;  /* 0x000000170c17d210 */ /* 0x040fe200017fe4ff */
[----:B------:R0:W3:Y:S01]  /*1ab0*/  @P0 LDG.E.U16 R28, desc[UR10][R58.64+0x2] ;  /* 0x0000020a3a1c0981 */ /* 0x0000e2000c1e1500 */
[----:B------:R-:W-:-:S03]  /*1ac0*/  @!P5 IADD3.X R25, PT, PT, R12, R25, RZ, P4, !PT ;  /* 0x000000190c19d210 */ /* 0x000fc600027fe4ff */
[----:B------:R-:W3:Y:S04]  /*1ad0*/  LDG.E.U16 R13, desc[UR10][R26.64] ;  /* 0x0000000a1a0d7981 */ /* 0x000ee8000c1e1500 */
[----:B------:R-:W3:Y:S04]  /*1ae0*/  LDG.E.U16 R56, desc[UR10][R26.64+0x2] ;  /* 0x0000020a1a387981 */ /* 0x000ee8000c1e1500 */
[----:B------:R1:W5:Y:S04]  /*1af0*/  @!P3 LDG.E R55, desc[UR10][R20.64] ;  /* 0x0000000a1437b981 */ /* 0x000368000c1e1900 */
[----:B------:R1:W5:Y:S04]  /*1b00*/  @!P5 LDG.E R54, desc[UR10][R22.64] ;  /* 0x0000000a1636d981 */ /* 0x000368000c1e1900 */
[----:B------:R1:W5:Y:S01]  /*1b10*/  @!P5 LDG.E R53, desc[UR10][R24.64] ;  /* 0x0000000a1835d981 */ /* 0x000362000c1e1900 */
[----:B------:R-:W-:Y:S01]  /*1b20*/  UISETP.NE.AND UP1, UPT, UR7, URZ, UPT ;  /* 0x000000ff0700728c */ /* 0x000fe2000bf25270 */
[----:B0-----:R-:W-:Y:S01]  /*1b30*/  CS2R R58, SRZ ;  /* 0x00000000003a7805 */ /* 0x001fe2000001ff00 */
[----:B------:R-:W-:Y:S01]  /*1b40*/  UMOV UR12, 0x3f800000 ;  /* 0x3f800000000c7882 */ /* 0x000fe20000000000 */
[----:B----4-:R-:W-:-:S13]  /*1b50*/  R2UR UR9, R16 ;  /* 0x00000000100972ca */ /* 0x010fda00000e0000 */
[----:B------:R-:W-:-:S05]  /*1b60*/  MOV R12, UR9 ;  /* 0x00000009000c7c02 */ /* 0x000fca0008000f00 */
[----:B------:R-:W-:-:S05]  /*1b70*/  FFMA.FTZ R17, -R12, UR9, R17 ;  /* 0x000000090c117c23 */ /* 0x000fca0008010111 */
[----:B------:R-:W-:-:S13]  /*1b80*/  FSETP.GTU.FTZ.AND P1, PT, R17, RZ, PT ;  /* 0x000000ff1100720b */ /* 0x000fda0003f3c000 */
[----:B------:R-:W-:-:S05]  /*1b90*/  VOTEU.ANY UP0, P1 ;  /* 0x0000000000ff7886 */ /* 0x000fca0000800100 */
[----:B------:R-:W0:Y:S01]  /*1ba0*/  @UP0 LDCU UR5, c[0x0][0x3c0] ;  /* 0x00007800ff0507ac */ /* 0x000e220008000800 */
[----:B------:R-:W-:-:S13]  /*1bb0*/  PLOP3.LUT P1, PT, PT, PT, UP0, 0x80, 0x8 ;  /* 0x000000000008781c */ /* 0x000fda0003f2f008 */
[----:B0-----:R-:W-:-:S06]  /*1bc0*/  @P1 FADD.FTZ R12, R17, UR5 ;  /* 0x00000005110c1e21 */ /* 0x001fcc0008010000 */
[----:B------:R-:W0:Y:S02]  /*1bd0*/  @P1 MUFU.RSQ R12, R12 ;  /* 0x0000000c000c1308 */ /* 0x000e240000001400 */
[----:B0-----:R-:W-:-:S13]  /*1be0*/  @P1 R2UR UR5, R12 ;  /* 0x000000000c0512ca */ /* 0x001fda00000e0000 */
[----:B------:R-:W-:Y:S01]  /*1bf0*/  @UP0 UMOV UR12, UR5 ;  /* 0x00000005000c0c82 */ /* 0x000fe20008000000 */
[----:B--2---:R-:W-:Y:S02]  /*1c00*/  @P0 SHF.L.U32 R58, R18, 0x10, RZ ;  /* 0x00000010123a0819 */ /* 0x004fe400000006ff */
[----:B---3--:R-:W-:Y:S02]  /*1c10*/  @P0 SHF.L.U32 R59, R28, 0x10, RZ ;  /* 0x000000101c3b0819 */ /* 0x008fe400000006ff */
[----:B------:R-:W-:Y:S02]  /*1c20*/  SHF.L.U32 R57, R13, 0x10, RZ ;  /* 0x000000100d397819 */ /* 0x000fe400000006ff */
[----:B------:R-:W-:Y:S01]  /*1c30*/  SHF.L.U32 R56, R56, 0x10, RZ ;  /* 0x0000001038387819 */ /* 0x000fe200000006ff */
[----:B-1----:R-:W-:Y:S06]  /*1c40*/  BRA.U UP1, `(.L_x_955) ;  /* 0x0000001101847547 */ /* 0x002fec000b800000 */
[--C-:B-----5:R-:W-:Y:S02]  /*1c50*/  HADD2.F32 R16, -RZ, R44.reuse.H0_H0 ;  /* 0x2000002cff107230 */ /* 0x120fe40000004100 */
[----:B------:R-:W-:Y:S02]  /*1c60*/  HADD2.F32 R17, -RZ, R44.H1_H1 ;  /* 0x3000002cff117230 */ /* 0x000fe40000004100 */
[--C-:B------:R-:W-:Y:S02]  /*1c70*/  HADD2.F32 R12, -RZ, R43.reuse.H0_H0 ;  /* 0x2000002bff0c7230 */ /* 0x100fe40000004100 */
[----:B------:R-:W-:Y:S01]  /*1c80*/  FADD.FTZ R16, R16, -UR9 ;  /* 0x8000000910107e21 */ /* 0x000fe20008010000 */
[----:B------:R-:W-:Y:S02]  /*1c90*/  HADD2.F32 R19, -RZ, R42.H0_H0 ;  /* 0x2000002aff137230 */ /* 0x000fe40000004100 */
[----:B------:R-:W-:Y:S01]  /*1ca0*/  FADD.FTZ R18, R17, -UR9 ;  /* 0x8000000911127e21 */ /* 0x000fe20008010000 */
[----:B------:R-:W-:-:S02]  /*1cb0*/  HADD2.F32 R13, -RZ, R43.H1_H1 ;  /* 0x3000002bff0d7230 */ /* 0x000fc40000004100 */
[----:B------:R-:W-:Y:S01]  /*1cc0*/  FMUL.FTZ R20, R57, R12 ;  /* 0x0000000c39147220 */ /* 0x000fe20000410000 */
[----:B------:R-:W-:Y:S01]  /*1cd0*/  FMUL.FTZ R17, R16, UR12 ;  /* 0x0000000c10117c20 */ /* 0x000fe20008410000 */
[----:B------:R-:W-:Y:S01]  /*1ce0*/  FADD.FTZ R23, R19, -UR9 ;  /* 0x8000000913177e21 */ /* 0x000fe20008010000 */
[----:B------:R-:W-:Y:S01]  /*1cf0*/  FMUL.FTZ R16, R18, UR12 ;  /* 0x0000000c12107c20 */ /* 0x000fe20008410000 */
[----:B------:R-:W-:Y:S02]  /*1d00*/  HADD2.F32 R22, -RZ, R41.H0_H0 ;  /* 0x20000029ff167230 */ /* 0x000fe40000004100 */
[----:B------:R-:W-:Y:S01]  /*1d10*/  FMUL.FTZ R19, R56, R13 ;  /* 0x0000000d38137220 */ /* 0x000fe20000410000 */
[----:B------:R-:W-:Y:S01]  /*1d20*/  FADD.FTZ R18, RZ, R20 ;  /* 0x00000014ff127221 */ /* 0x000fe20000010000 */
[----:B------:R-:W-:Y:S01]  /*1d30*/  FFMA.FTZ R21, R17, R20, RZ ;  /* 0x0000001411157223 */ /* 0x000fe200000100ff */
[----:B------:R-:W-:Y:S01]  /*1d40*/  FFMA.FTZ R25, R12, R17, RZ ;  /* 0x000000110c197223 */ /* 0x000fe200000100ff */
[----:B------:R-:W-:Y:S01]  /*1d50*/  FADD.FTZ R27, RZ, R12 ;  /* 0x0000000cff1b7221 */ /* 0x000fe20000010000 */
[----:B------:R-:W-:Y:S01]  /*1d60*/  FMUL.FTZ R24, R23, UR12 ;  /* 0x0000000c17187c20 */ /* 0x000fe20008410000 */
[----:B------:R-:W-:Y:S01]  /*1d70*/  FADD.FTZ R17, R19, R18 ;  /* 0x0000001213117221 */ /* 0x000fe20000010000 */
[----:B------:R-:W-:-:S02]  /*1d80*/  HADD2.F32 R20, -RZ, R42.H1_H1 ;  /* 0x3000002aff147230 */ /* 0x000fc40000004100 */
[----:B------:R-:W-:Y:S01]  /*1d90*/  FFMA.FTZ R19, R16, R19, R21 ;  /* 0x0000001310137223 */ /* 0x000fe20000010015 */
[----:B------:R-:W-:Y:S01]  /*1da0*/  FMUL.FTZ R26, R57, R22 ;  /* 0x00000016391a7220 */ /* 0x000fe20000410000 */
[--C-:B------:R-:W-:Y:S02]  /*1db0*/  HADD2.F32 R23, -RZ, R40.reuse.H0_H0 ;  /* 0x20000028ff177230 */ /* 0x100fe40000004100 */
[C---:B------:R-:W-:Y:S01]  /*1dc0*/  FADD.FTZ R12, R22.reuse, R27 ;  /* 0x0000001b160c7221 */ /* 0x040fe20000010000 */
[----:B------:R-:W-:Y:S01]  /*1dd0*/  FFMA.FTZ R18, R22, R24, R25 ;  /* 0x0000001816127223 */ /* 0x000fe20000010019 */
[----:B------:R-:W-:Y:S02]  /*1de0*/  HADD2.F32 R21, -RZ, R41.H1_H1 ;  /* 0x30000029ff157230 */ /* 0x000fe40000004100 */
[----:B------:R-:W-:Y:S01]  /*1df0*/  FFMA.FTZ R19, R24, R26, R19 ;  /* 0x0000001a18137223 */ /* 0x000fe20000010013 */
[----:B------:R-:W-:Y:S01]  /*1e00*/  FADD.FTZ R20, R20, -UR9 ;  /* 0x8000000914147e21 */ /* 0x000fe20008010000 */
[----:B------:R-:W-:Y:S01]  /*1e10*/  FADD.FTZ R22, RZ, R13 ;  /* 0x0000000dff167221 */ /* 0x000fe20000010000 */
[----:B------:R-:W-:Y:S01]  /*1e20*/  FADD.FTZ R24, R23, -UR9 ;  /* 0x8000000917187e21 */ /* 0x000fe20008010000 */
[----:B------:R-:W-:-:S02]  /*1e30*/  HADD2.F32 R23, -RZ, R40.H1_H1 ;  /* 0x30000028ff177230 */ /* 0x000fc40000004100 */
[----:B------:R-:W-:Y:S01]  /*1e40*/  FFMA.FTZ R16, R13, R16, RZ ;  /* 0x000000100d107223 */ /* 0x000fe200000100ff */
[--C-:B------:R-:W-:Y:S02]  /*1e50*/  HADD2.F32 R25, -RZ, R39.reuse.H0_H0 ;  /* 0x20000027ff197230 */ /* 0x100fe40000004100 */
[----:B------:R-:W-:Y:S01]  /*1e60*/  FMUL.FTZ R20, R20, UR12 ;  /* 0x0000000c14147c20 */ /* 0x000fe20008410000 */
[----:B------:R-:W-:Y:S01]  /*1e70*/  FADD.FTZ R13, R21, R22 ;  /* 0x00000016150d7221 */ /* 0x000fe20000010000 */
[----:B------:R-:W-:Y:S01]  /*1e80*/  FADD.FTZ R17, R17, R26 ;  /* 0x0000001a11117221 */ /* 0x000fe20000010000 */
[----:B------:R-:W-:Y:S01]  /*1e90*/  FMUL.FTZ R22, R56, R21 ;  /* 0x0000001538167220 */ /* 0x000fe20000410000 */
[----:B------:R-:W-:Y:S01]  /*1ea0*/  FADD.FTZ R23, R23, -UR9 ;  /* 0x8000000917177e21 */ /* 0x000fe20008010000 */
[----:B------:R-:W-:Y:S01]  /*1eb0*/  FMUL.FTZ R24, R24, UR12 ;  /* 0x0000000c18187c20 */ /* 0x000fe20008410000 */
[----:B------:R-:W-:Y:S01]  /*1ec0*/  FFMA.FTZ R16, R21, R20, R16 ;  /* 0x0000001415107223 */ /* 0x000fe20000010010 */
[----:B------:R-:W-:Y:S01]  /*1ed0*/  FMUL.FTZ R26, R57, R25 ;  /* 0x00000019391a7220 */ /* 0x000fe20000410000 */
[----:B------:R-:W-:Y:S01]  /*1ee0*/  FADD.FTZ R17, R22, R17 ;  /* 0x0000001116117221 */ /* 0x000fe20000010000 */
[----:B------:R-:W-:-:S02]  /*1ef0*/  HADD2.F32 R21, -RZ, R39.H1_H1 ;  /* 0x30000027ff157230 */ /* 0x000fc40000004100 */
[----:B------:R-:W-:Y:S01]  /*1f00*/  FFMA.FTZ R19, R20, R22, R19 ;  /* 0x0000001614137223 */ /* 0x000fe20000010013 */
[----:B------:R-:W-:Y:S01]  /*1f10*/  FMUL.FTZ R23, R23, UR12 ;  /* 0x0000000c17177c20 */ /* 0x000fe20008410000 */
[----:B------:R-:W-:Y:S01]  /*1f20*/  FADD.FTZ R12, R12, R25 ;  /* 0x000000190c0c7221 */ /* 0x000fe20000010000 */
[----:B------:R-:W-:Y:S01]  /*1f30*/  FFMA.FTZ R18, R25, R24, R18 ;  /* 0x0000001819127223 */ /* 0x000fe20000010012 */
[----:B------:R-:W-:Y:S01]  /*1f40*/  FADD.FTZ R25, R17, R26 ;  /* 0x0000001a11197221 */ /* 0x000fe20000010000 */
[----:B------:R-:W-:Y:S01]  /*1f50*/  FFMA.FTZ R24, R24, R26, R19 ;  /* 0x0000001a18187223 */ /* 0x000fe20000010013 */
[----:B------:R-:W-:Y:S01]  /*1f60*/  FMUL.FTZ R20, R56, R21 ;  /* 0x0000001538147220 */ /* 0x000fe20000410000 */
[----:B------:R-:W-:Y:S01]  /*1f70*/  FADD.FTZ R17, R13, R21 ;  /* 0x000000150d117221 */ /* 0x000fe20000010000 */
[--C-:B------:R-:W-:Y:S02]  /*1f80*/  HADD2.F32 R19, -RZ, R38.reuse.H0_H0 ;  /* 0x20000026ff137230 */ /* 0x100fe40000004100 */
[----:B------:R-:W-:Y:S01]  /*1f90*/  FFMA.FTZ R21, R21, R23, R16 ;  /* 0x0000001715157223 */ /* 0x000fe20000010010 */
[----:B------:R-:W-:-:S02]  /*1fa0*/  HADD2.F32 R16, -RZ, R38.H1_H1 ;  /* 0x30000026ff107230 */ /* 0x000fc40000004100 */
[----:B------:R-:W-:Y:S01]  /*1fb0*/  FADD.FTZ R13, R20, R25 ;  /* 0x00000019140d7221 */ /* 0x000fe20000010000 */
[----:B------:R-:W-:Y:S01]  /*1fc0*/  FFMA.FTZ R24, R23, R20, R24 ;  /* 0x0000001417187223 */ /* 0x000fe20000010018 */
[----:B------:R-:W-:Y:S01]  /*1fd0*/  FADD.FTZ R22, R19, -UR9 ;  /* 0x8000000913167e21 */ /* 0x000fe20008010000 */
[--C-:B------:R-:W-:Y:S02]  /*1fe0*/  HADD2.F32 R19, -RZ, R37.reuse.H0_H0 ;  /* 0x20000025ff137230 */ /* 0x100fe40000004100 */
[----:B------:R-:W-:Y:S01]  /*1ff0*/  FADD.FTZ R16, R16, -UR9 ;  /* 0x8000000910107e21 */ /* 0x000fe20008010000 */
[----:B------:R-:W-:Y:S02]  /*2000*/  HADD2.F32 R20, -RZ, R37.H1_H1 ;  /* 0x30000025ff147230 */ /* 0x000fe40000004100 */
[----:B------:R-:W-:Y:S01]  /*2010*/  FMUL.FTZ R23, R22, UR12 ;  /* 0x0000000c16177c20 */ /* 0x000fe20008410000 */
[----:B------:R-:W-:Y:S02]  /*2020*/  HADD2.F32 R25, -RZ, R36.H0_H0 ;  /* 0x20000024ff197230 */ /* 0x000fe40000004100 */
[----:B------:R-:W-:Y:S01]  /*2030*/  FMUL.FTZ R22, R16, UR12 ;  /* 0x0000000c10167c20 */ /* 0x000fe20008410000 */
        /* <DEDUP_REMOVED lines=27> */
[----:B------:R-:W-:Y:S01]  /*21f0*/  FMUL.FTZ R19, R56, R19 ;  /* 0x0000001338137220 */ /* 0x000fe20000410000 */
[--C-:B------:R-:W-:Y:S02]  /*2200*/  HADD2.F32 R24, -RZ, R33.reuse.H0_H0 ;  /* 0x20000021ff187230 */ /* 0x100fe40000004100 */
[----:B------:R-:W-:Y:S01]  /*2210*/  FMUL.FTZ R26, R25, UR12 ;  /* 0x0000000c191a7c20 */ /* 0x000fe20008410000 */
[----:B------:R-:W-:Y:S01]  /*2220*/  FADD.FTZ R22, R22, -UR9 ;  /* 0x8000000916167e21 */ /* 0x000fe20008010000 */
[----:B------:R-:W-:Y:S01]  /*2230*/  FFMA.FTZ R23, R20, R19, R23 ;  /* 0x0000001314177223 */ /* 0x000fe20000010017 */
[----:B------:R-:W-:-:S02]  /*2240*/  HADD2.F32 R20, -RZ, R33.H1_H1 ;  /* 0x30000021ff147230 */ /* 0x000fc40000004100 */
[----:B------:R-:W-:Y:S01]  /*2250*/  FADD.FTZ R16, R16, R24 ;  /* 0x0000001810107221 */ /* 0x000fe20000010000 */
[----:B------:R-:W-:Y:S01]  /*2260*/  FFMA.FTZ R12, R24, R26, R21 ;  /* 0x0000001a180c7223 */ /* 0x000fe20000010015 */
[----:B------:R-:W-:Y:S01]  /*2270*/  FMUL.FTZ R24, R57, R24 ;  /* 0x0000001839187220 */ /* 0x000fe20000410000 */
[----:B------:R-:W-:Y:S01]  /*2280*/  FMUL.FTZ R22, R22, UR12 ;  /* 0x0000000c16167c20 */ /* 0x000fe20008410000 */
[----:B------:R-:W-:Y:S01]  /*2290*/  FADD.FTZ R13, R19, R13 ;  /* 0x0000000d130d7221 */ /* 0x000fe20000010000 */
[----:B------:R-:W-:Y:S01]  /*22a0*/  FMUL.FTZ R19, R56, R20 ;  /* 0x0000001438137220 */ /* 0x000fe20000410000 */
[----:B------:R-:W-:Y:S01]  /*22b0*/  FADD.FTZ R18, R18, R20 ;  /* 0x0000001412127221 */ /* 0x000fe20000010000 */
[----:B------:R-:W-:Y:S01]  /*22c0*/  FFMA.FTZ R23, R26, R24, R23 ;  /* 0x000000181a177223 */ /* 0x000fe20000010017 */
[--C-:B------:R-:W-:Y:S02]  /*22d0*/  HADD2.F32 R21, -RZ, R32.reuse.H0_H0 ;  /* 0x20000020ff157230 */ /* 0x100fe40000004100 */
[----:B------:R-:W-:Y:S01]  /*22e0*/  FFMA.FTZ R20, R20, R22, R17 ;  /* 0x0000001614147223 */ /* 0x000fe20000010011 */
[----:B------:R-:W-:Y:S01]  /*22f0*/  FADD.FTZ R28, R13, R24 ;  /* 0x000000180d1c7221 */ /* 0x000fe20000010000 */
[----:B------:R-:W-:-:S02]  /*2300*/  HADD2.F32 R17, -RZ, R32.H1_H1 ;  /* 0x30000020ff117230 */ /* 0x000fc40000004100 */
[----:B------:R-:W-:Y:S01]  /*2310*/  FFMA.FTZ R23, R22, R19, R23 ;  /* 0x0000001316177223 */ /* 0x000fe20000010017 */
[----:B------:R-:W-:Y:S01]  /*2320*/  FADD.FTZ R22, R21, -UR9 ;  /* 0x8000000915167e21 */ /* 0x000fe20008010000 */
[----:B------:R-:W-:Y:S01]  /*2330*/  FADD.FTZ R13, R19, R28 ;  /* 0x0000001c130d7221 */ /* 0x000fe20000010000 */
[--C-:B------:R-:W-:Y:S02]  /*2340*/  HADD2.F32 R19, -RZ, R15.reuse.H0_H0 ;  /* 0x2000000fff137230 */ /* 0x100fe40000004100 */
[----:B------:R-:W-:Y:S01]  /*2350*/  FADD.FTZ R17, R17, -UR9 ;  /* 0x8000000911117e21 */ /* 0x000fe20008010000 */
[----:B------:R-:W-:Y:S02]  /*2360*/  HADD2.F32 R21, -RZ, R15.H1_H1 ;  /* 0x3000000fff157230 */ /* 0x000fe40000004100 */
[----:B------:R-:W-:Y:S01]  /*2370*/  FMUL.FTZ R22, R22, UR12 ;  /* 0x0000000c16167c20 */ /* 0x000fe20008410000 */
[----:B------:R-:W-:Y:S02]  /*2380*/  HADD2.F32 R25, -RZ, R14.H0_H0 ;  /* 0x2000000eff197230 */ /* 0x000fe40000004100 */
[----:B------:R-:W-:Y:S01]  /*2390*/  FMUL.FTZ R24, R17, UR12 ;  /* 0x0000000c11187c20 */ /* 0x000fe20008410000 */
[----:B------:R-:W-:Y:S01]  /*23a0*/  FMUL.FTZ R26, R57, R19 ;  /* 0x00000013391a7220 */ /* 0x000fe20000410000 */
[----:B------:R-:W-:Y:S01]  /*23b0*/  FFMA.FTZ R17, R19, R22, R12 ;  /* 0x0000001613117223 */ /* 0x000fe2000001000c */
[----:B------:R-:W-:Y:S01]  /*23c0*/  FADD.FTZ R18, R18, R21 ;  /* 0x0000001512127221 */ /* 0x000fe20000010000 */
[----:B------:R-:W-:Y:S01]  /*23d0*/  FFMA.FTZ R12, R21, R24, R20 ;  /* 0x00000018150c7223 */ /* 0x000fe20000010014 */
[----:B------:R-:W-:Y:S01]  /*23e0*/  FMUL.FTZ R21, R56, R21 ;  /* 0x0000001538157220 */ /* 0x000fe20000410000 */
[----:B------:R-:W-:Y:S01]  /*23f0*/  FADD.FTZ R20, R13, R26 ;  /* 0x0000001a0d147221 */ /* 0x000fe20000010000 */
[----:B------:R-:W-:Y:S01]  /*2400*/  FADD.FTZ R25, R25, -UR9 ;  /* 0x8000000919197e21 */ /* 0x000fe20008010000 */
[----:B------:R-:W-:Y:S01]  /*2410*/  FFMA.FTZ R23, R22, R26, R23 ;  /* 0x0000001a16177223 */ /* 0x000fe20000010017 */
[----:B------:R-:W-:-:S02]  /*2420*/  HADD2.F32 R22, -RZ, R3.H0_H0 ;  /* 0x20000003ff167230 */ /* 0x000fc40000004100 */
[----:B------:R-:W-:Y:S01]  /*2430*/  FADD.FTZ R16, R16, R19 ;  /* 0x0000001310107221 */ /* 0x000fe20000010000 */
[----:B------:R-:W-:Y:S01]  /*2440*/  FADD.FTZ R13, R21, R20 ;  /* 0x00000014150d7221 */ /* 0x000fe20000010000 */
[----:B------:R-:W-:Y:S01]  /*2450*/  FMUL.FTZ R20, R25, UR12 ;  /* 0x0000000c19147c20 */ /* 0x000fe20008410000 */
[----:B------:R-:W-:Y:S02]  /*2460*/  HADD2.F32 R19, -RZ, R14.H1_H1 ;  /* 0x3000000eff137230 */ /* 0x000fe40000004100 */
[----:B------:R-:W-:Y:S01]  /*2470*/  FFMA.FTZ R23, R24, R21, R23 ;  /* 0x0000001518177223 */ /* 0x000fe20000010017 */
[----:B------:R-:W-:Y:S01]  /*2480*/  FMUL.FTZ R24, R57, R22 ;  /* 0x0000001639187220 */ /* 0x000fe20000410000 */
[----:B------:R-:W-:Y:S01]  /*2490*/  FADD.FTZ R16, R16, R22 ;  /* 0x0000001610107221 */ /* 0x000fe20000010000 */
[----:B------:R-:W-:Y:S01]  /*24a0*/  FFMA.FTZ R22, R22, R20, R17 ;  /* 0x0000001416167223 */ /* 0x000fe20000010011 */
[----:B------:R-:W-:Y:S02]  /*24b0*/  HADD2.F32 R21, -RZ, R4.H0_H0 ;  /* 0x20000004ff157230 */ /* 0x000fe40000004100 */
[----:B------:R-:W-:Y:S01]  /*24c0*/  FADD.FTZ R17, R19, -UR9 ;  /* 0x8000000913117e21 */ /* 0x000fe20008010000 */
[----:B------:R-:W-:Y:S01]  /*24d0*/  FFMA.FTZ R23, R20, R24, R23 ;  /* 0x0000001814177223 */ /* 0x000fe20000010017 */
[----:B------:R-:W-:-:S02]  /*24e0*/  HADD2.F32 R19, -RZ, R3.H1_H1 ;  /* 0x30000003ff137230 */ /* 0x000fc40000004100 */
[----:B------:R-:W-:Y:S01]  /*24f0*/  FADD.FTZ R13, R13, R24 ;  /* 0x000000180d0d7221 */ /* 0x000fe20000010000 */
[----:B------:R-:W-:Y:S01]  /*2500*/  FMUL.FTZ R20, R17, UR12 ;  /* 0x0000000c11147c20 */ /* 0x000fe20008410000 */
[----:B------:R-:W-:Y:S01]  /*2510*/  FADD.FTZ R24, R21, -UR9 ;  /* 0x8000000915187e21 */ /* 0x000fe20008010000 */
[----:B------:R-:W-:Y:S02]  /*2520*/  HADD2.F32 R21, -RZ, R4.H1_H1 ;  /* 0x30000004ff157230 */ /* 0x000fe40000004100 */
[----:B------:R-:W-:Y:S01]  /*2530*/  FADD.FTZ R18, R18, R19 ;  /* 0x0000001312127221 */ /* 0x000fe20000010000 */
[--C-:B------:R-:W-:Y:S02]  /*2540*/  HADD2.F32 R25, -RZ, R5.reuse.H0_H0 ;  /* 0x20000005ff197230 */ /* 0x100fe40000004100 */
[----:B------:R-:W-:Y:S01]  /*2550*/  FFMA.FTZ R17, R19, R20, R12 ;  /* 0x0000001413117223 */ /* 0x000fe2000001000c */
[----:B------:R-:W-:Y:S01]  /*2560*/  FMUL.FTZ R24, R24, UR12 ;  /* 0x0000000c18187c20 */ /* 0x000fe20008410000 */
[----:B------:R-:W-:Y:S01]  /*2570*/  FMUL.FTZ R19, R56, R19 ;  /* 0x0000001338137220 */ /* 0x000fe20000410000 */
[----:B------:R-:W-:Y:S01]  /*2580*/  FADD.FTZ R21, R21, -UR9 ;  /* 0x8000000915157e21 */ /* 0x000fe20008010000 */
[----:B------:R-:W-:Y:S01]  /*2590*/  FADD.FTZ R16, R16, R25 ;  /* 0x0000001910107221 */ /* 0x000fe20000010000 */
[----:B------:R-:W-:Y:S01]  /*25a0*/  FFMA.FTZ R12, R25, R24, R22 ;  /* 0x00000018190c7223 */ /* 0x000fe20000010016 */
[----:B------:R-:W-:Y:S01]  /*25b0*/  FFMA.FTZ R23, R20, R19, R23 ;  /* 0x0000001314177223 */ /* 0x000fe20000010017 */
[----:B------:R-:W-:Y:S01]  /*25c0*/  FMUL.FTZ R22, R57, R25 ;  /* 0x0000001939167220 */ /* 0x000fe20000410000 */
[----:B------:R-:W-:Y:S01]  /*25d0*/  FADD.FTZ R13, R19, R13 ;  /* 0x0000000d130d7221 */ /* 0x000fe20000010000 */
[----:B------:R-:W-:-:S02]  /*25e0*/  HADD2.F32 R20, -RZ, R5.H1_H1 ;  /* 0x30000005ff147230 */ /* 0x000fc40000004100 */
[----:B------:R-:W-:Y:S01]  /*25f0*/  FMUL.FTZ R21, R21, UR12 ;  /* 0x0000000c15157c20 */ /* 0x000fe20008410000 */
[----:B------:R-:W-:Y:S01]  /*2600*/  FFMA.FTZ R24, R24, R22, R23 ;  /* 0x0000001618187223 */ /* 0x000fe20000010017 */
[----:B------:R-:W-:Y:S01]  /*2610*/  FADD.FTZ R13, R13, R22 ;  /* 0x000000160d0d7221 */ /* 0x000fe20000010000 */
[--C-:B------:R-:W-:Y:S02]  /*2620*/  HADD2.F32 R19, -RZ, R6.reuse.H0_H0 ;  /* 0x20000006ff137230 */ /* 0x100fe40000004100 */
        /* <DEDUP_REMOVED lines=35> */
[----:B------:R-:W-:Y:S01]  /*2860*/  FADD.FTZ R24, R21, -UR9 ;  /* 0x8000000915187e21 */ /* 0x000fe20008010000 */
[----:B------:R-:W-:Y:S01]  /*2870*/  FMUL.FTZ R20, R16, UR12 ;  /* 0x0000000c10147c20 */ /* 0x000fe20008410000 */
[--C-:B------:R-:W-:Y:S02]  /*2880*/  HADD2.F32 R22, -RZ, R11.reuse.H0_H0 ;  /* 0x2000000bff167230 */ /* 0x100fe40000004100 */
[----:B------:R-:W-:Y:S01]  /*2890*/  FADD.FTZ R18, R18, R19 ;  /* 0x0000001312127221 */ /* 0x000fe20000010000 */
[----:B------:R-:W-:Y:S02]  /*28a0*/  HADD2.F32 R21, -RZ, R10.H1_H1 ;  /* 0x3000000aff157230 */ /* 0x000fe40000004100 */
[----:B------:R-:W-:Y:S01]  /*28b0*/  FMUL.FTZ R24, R24, UR12 ;  /* 0x0000000c18187c20 */ /* 0x000fe20008410000 */
[----:B------:R-:W-:Y:S01]  /*28c0*/  FFMA.FTZ R16, R19, R20, R12 ;  /* 0x0000001413107223 */ /* 0x000fe2000001000c */
[----:B------:R-:W-:Y:S01]  /*28d0*/  FMUL.FTZ R19, R56, R19 ;  /* 0x0000001338137220 */ /* 0x000fe20000410000 */
[----:B------:R-:W-:Y:S01]  /*28e0*/  FADD.FTZ R17, R17, R22 ;  /* 0x0000001611117221 */ /* 0x000fe20000010000 */
[----:B------:R-:W-:Y:S01]  /*28f0*/  FFMA.FTZ R12, R22, R24, R25 ;  /* 0x00000018160c7223 */ /* 0x000fe20000010019 */
[----:B------:R-:W-:Y:S01]  /*2900*/  FMUL.FTZ R22, R57, R22 ;  /* 0x0000001639167220 */ /* 0x000fe20000410000 */
[----:B------:R-:W-:Y:S01]  /*2910*/  FADD.FTZ R13, R19, R13 ;  /* 0x0000000d130d7221 */ /* 0x000fe20000010000 */
[----:B------:R-:W-:Y:S01]  /*2920*/  FADD.FTZ R21, R21, -UR9 ;  /* 0x8000000915157e21 */ /* 0x000fe20008010000 */
[----:B------:R-:W-:Y:S01]  /*2930*/  FFMA.FTZ R23, R20, R19, R23 ;  /* 0x0000001314177223 */ /* 0x000fe20000010017 */
[----:B------:R-:W-:-:S02]  /*2940*/  HADD2.F32 R19, -RZ, R11.H1_H1 ;  /* 0x3000000bff137230 */ /* 0x000fc40000004100 */
[----:B------:R-:W-:Y:S01]  /*2950*/  FADD.FTZ R25, R13, R22 ;  /* 0x000000160d197221 */ /* 0x000fe20000010000 */
[----:B------:R-:W-:Y:S01]  /*2960*/  FMUL.FTZ R21, R21, UR12 ;  /* 0x0000000c15157c20 */ /* 0x000fe20008410000 */
[----:B------:R-:W-:Y:S01]  /*2970*/  FFMA.FTZ R22, R24, R22, R23 ;  /* 0x0000001618167223 */ /* 0x000fe20000010017 */
[--C-:B------:R-:W-:Y:S02]  /*2980*/  HADD2.F32 R23, -RZ, R46.reuse.H0_H0 ;  /* 0x2000002eff177230 */ /* 0x100fe40000004100 */
[----:B------:R-:W-:Y:S01]  /*2990*/  FMUL.FTZ R20, R56, R19 ;  /* 0x0000001338147220 */ /* 0x000fe20000410000 */
[----:B------:R-:W-:Y:S01]  /*29a0*/  FADD.FTZ R18, R18, R19 ;  /* 0x0000001312127221 */ /* 0x000fe20000010000 */
[----:B------:R-:W-:Y:S01]  /*29b0*/  FFMA.FTZ R13, R19, R21, R16 ;  /* 0x00000015130d7223 */ /* 0x000fe20000010010 */
[----:B------:R-:W-:Y:S02]  /*29c0*/  HADD2.F32 R19, -RZ, R46.H1_H1 ;  /* 0x3000002eff137230 */ /* 0x000fe40000004100 */
[----:B------:R-:W-:Y:S01]  /*29d0*/  FADD.FTZ R23, R23, -UR9 ;  /* 0x8000000917177e21 */ /* 0x000fe20008010000 */
[----:B------:R-:W-:Y:S01]  /*29e0*/  FFMA.FTZ R22, R21, R20, R22 ;  /* 0x0000001415167223 */ /* 0x000fe20000010016 */
[----:B------:R-:W-:-:S02]  /*29f0*/  HADD2.F32 R21, -RZ, R49.H0_H0 ;  /* 0x20000031ff157230 */ /* 0x000fc40000004100 */
[----:B------:R-:W-:Y:S01]  /*2a00*/  FADD.FTZ R16, R20, R25 ;  /* 0x0000001914107221 */ /* 0x000fe20000010000 */
[----:B------:R-:W-:Y:S01]  /*2a10*/  FADD.FTZ R19, R19, -UR9 ;  /* 0x8000000913137e21 */ /* 0x000fe20008010000 */
[----:B------:R-:W-:Y:S01]  /*2a20*/  FMUL.FTZ R23, R23, UR12 ;  /* 0x0000000c17177c20 */ /* 0x000fe20008410000 */
[----:B------:R-:W-:Y:S02]  /*2a30*/  HADD2.F32 R26, -RZ, R48.H0_H0 ;  /* 0x20000030ff1a7230 */ /* 0x000fe40000004100 */
[----:B------:R-:W-:Y:S01]  /*2a40*/  FADD.FTZ R17, R17, R21 ;  /* 0x0000001511117221 */ /* 0x000fe20000010000 */
[----:B------:R-:W-:Y:S02]  /*2a50*/  HADD2.F32 R20, -RZ, R49.H1_H1 ;  /* 0x30000031ff147230 */ /* 0x000fe40000004100 */
[----:B------:R-:W-:Y:S01]  /*2a60*/  FMUL.FTZ R24, R19, UR12 ;  /* 0x0000000c13187c20 */ /* 0x000fe20008410000 */
[----:B------:R-:W-:Y:S01]  /*2a70*/  FFMA.FTZ R19, R21, R23, R12 ;  /* 0x0000001715137223 */ /* 0x000fe2000001000c */
[----:B------:R-:W-:Y:S01]  /*2a80*/  FMUL.FTZ R21, R57, R21 ;  /* 0x0000001539157220 */ /* 0x000fe20000410000 */
[----:B------:R-:W-:Y:S01]  /*2a90*/  FADD.FTZ R26, R26, -UR9 ;  /* 0x800000091a1a7e21 */ /* 0x000fe20008010000 */
[----:B------:R-:W-:Y:S01]  /*2aa0*/  FADD.FTZ R12, R18, R20 ;  /* 0x00000014120c7221 */ /* 0x000fe20000010000 */
[----:B------:R-:W-:-:S02]  /*2ab0*/  HADD2.F32 R18, -RZ, R51.H0_H0 ;  /* 0x20000033ff127230 */ /* 0x000fc40000004100 */
[----:B------:R-:W-:Y:S01]  /*2ac0*/  FMUL.FTZ R25, R56, R20 ;  /* 0x0000001438197220 */ /* 0x000fe20000410000 */
[----:B------:R-:W-:Y:S01]  /*2ad0*/  FADD.FTZ R16, R16, R21 ;  /* 0x0000001510107221 */ /* 0x000fe20000010000 */
[----:B------:R-:W-:Y:S01]  /*2ae0*/  FMUL.FTZ R26, R26, UR12 ;  /* 0x0000000c1a1a7c20 */ /* 0x000fe20008410000 */
[----:B------:R-:W-:Y:S01]  /*2af0*/  FFMA.FTZ R13, R20, R24, R13 ;  /* 0x00000018140d7223 */ /* 0x000fe2000001000d */
[----:B------:R-:W-:Y:S01]  /*2b00*/  FFMA.FTZ R21, R23, R21, R22 ;  /* 0x0000001517157223 */ /* 0x000fe20000010016 */
[----:B------:R-:W-:Y:S02]  /*2b10*/  HADD2.F32 R20, -RZ, R48.H1_H1 ;  /* 0x30000030ff147230 */ /* 0x000fe40000004100 */
[----:B------:R-:W-:Y:S01]  /*2b20*/  FADD.FTZ R16, R25, R16 ;  /* 0x0000001019107221 */ /* 0x000fe20000010000 */
[----:B------:R-:W-:Y:S01]  /*2b30*/  FMUL.FTZ R23, R57, R18 ;  /* 0x0000001239177220 */ /* 0x000fe20000410000 */
[----:B------:R-:W-:Y:S01]  /*2b40*/  FADD.FTZ R17, R17, R18 ;  /* 0x0000001211117221 */ /* 0x000fe20000010000 */
[----:B------:R-:W-:Y:S01]  /*2b50*/  FFMA.FTZ R19, R18, R26, R19 ;  /* 0x0000001a12137223 */ /* 0x000fe20000010013 */
[----:B------:R-:W-:Y:S01]  /*2b60*/  FFMA.FTZ R21, R24, R25, R21 ;  /* 0x0000001918157223 */ /* 0x000fe20000010015 */
[----:B------:R-:W-:-:S02]  /*2b70*/  HADD2.F32 R18, -RZ, R51.H1_H1 ;  /* 0x30000033ff127230 */ /* 0x000fc40000004100 */
[----:B------:R-:W-:Y:S01]  /*2b80*/  FADD.FTZ R20, R20, -UR9 ;  /* 0x8000000914147e21 */ /* 0x000fe20008010000 */
[--C-:B------:R-:W-:Y:S02]  /*2b90*/  HADD2.F32 R25, -RZ, R52.reuse.H0_H0 ;  /* 0x20000034ff197230 */ /* 0x100fe40000004100 */
[----:B------:R-:W-:Y:S01]  /*2ba0*/  FADD.FTZ R24, R16, R23 ;  /* 0x0000001710187221 */ /* 0x000fe20000010000 */
[----:B------:R-:W-:Y:S01]  /*2bb0*/  FFMA.FTZ R23, R26, R23, R21 ;  /* 0x000000171a177223 */ /* 0x000fe20000010015 */
[--C-:B------:R-:W-:Y:S02]  /*2bc0*/  HADD2.F32 R16, -RZ, R55.reuse.H0_H0 ;  /* 0x20000037ff107230 */ /* 0x100fe40000004100 */
[----:B------:R-:W-:Y:S01]  /*2bd0*/  FMUL.FTZ R21, R56, R18 ;  /* 0x0000001238157220 */ /* 0x000fe20000410000 */
[----:B------:R-:W-:Y:S02]  /*2be0*/  HADD2.F32 R26, -RZ, R52.H1_H1 ;  /* 0x30000034ff1a7230 */ /* 0x000fe40000004100 */
[----:B------:R-:W-:Y:S01]  /*2bf0*/  FMUL.FTZ R22, R20, UR12 ;  /* 0x0000000c14167c20 */ /* 0x000fe20008410000 */
[----:B------:R-:W-:Y:S01]  /*2c00*/  FADD.FTZ R20, R25, -UR9 ;  /* 0x8000000919147e21 */ /* 0x000fe20008010000 */
[----:B------:R-:W-:Y:S01]  /*2c10*/  FADD.FTZ R24, R21, R24 ;  /* 0x0000001815187221 */ /* 0x000fe20000010000 */
[----:B------:R-:W-:Y:S01]  /*2c20*/  FMUL.FTZ R25, R57, R16 ;  /* 0x0000001039197220 */ /* 0x000fe20000410000 */
[----:B------:R-:W-:Y:S01]  /*2c30*/  FFMA.FTZ R23, R22, R21, R23 ;  /* 0x0000001516177223 */ /* 0x000fe20000010017 */
[----:B------:R-:W-:Y:S01]  /*2c40*/  FADD.FTZ R26, R26, -UR9 ;  /* 0x800000091a1a7e21 */ /* 0x000fe20008010000 */
[----:B------:R-:W-:Y:S01]  /*2c50*/  FMUL.FTZ R20, R20, UR12 ;  /* 0x0000000c14147c20 */ /* 0x000fe20008410000 */
[----:B------:R-:W-:-:S02]  /*2c60*/  HADD2.F32 R21, -RZ, R55.H1_H1 ;  /* 0x30000037ff157230 */ /* 0x000fc40000004100 */
[----:B------:R-:W-:Y:S01]  /*2c70*/  FADD.FTZ R28, R24, R25 ;  /* 0x00000019181c7221 */ /* 0x000fe20000010000 */
[--C-:B------:R-:W-:Y:S02]  /*2c80*/  HADD2.F32 R27, -RZ, R54.reuse.H0_H0 ;  /* 0x20000036ff1b7230 */ /* 0x100fe40000004100 */
[----:B------:R-:W-:Y:S01]  /*2c90*/  FMUL.FTZ R24, R26, UR12 ;  /* 0x0000000c1a187c20 */ /* 0x000fe20008410000 */
[----:B------:R-:W-:Y:S01]  /*2ca0*/  FFMA.FTZ R25, R20, R25, R23 ;  /* 0x0000001914197223 */ /* 0x000fe20000010017 */
[----:B------:R-:W-:Y:S01]  /*2cb0*/  FADD.FTZ R26, R12, R18 ;  /* 0x000000120c1a7221 */ /* 0x000fe20000010000 */
[----:B------:R-:W-:Y:S01]  /*2cc0*/  FMUL.FTZ R23, R56, R21 ;  /* 0x0000001538177220 */ /* 0x000fe20000410000 */
[----:B------:R-:W-:Y:S01]  /*2cd0*/  FFMA.FTZ R18, R18, R22, R13 ;  /* 0x0000001612127223 */ /* 0x000fe2000001000d */
[----:B------:R-:W-:Y:S02]  /*2ce0*/  HADD2.F32 R12, -RZ, R53.H0_H0 ;  /* 0x20000035ff0c7230 */ /* 0x000fe40000004100 */
[----:B------:R-:W-:Y:S01]  /*2cf0*/  FADD.FTZ R13, R27, -UR9 ;  /* 0x800000091b0d7e21 */ /* 0x000fe20008010000 */
[----:B------:R-:W-:-:S02]  /*2d00*/  HADD2.F32 R27, -RZ, R54.H1_H1 ;  /* 0x30000036ff1b7230 */ /* 0x000fc40000004100 */
[----:B------:R-:W-:Y:S01]  /*2d10*/  FFMA.FTZ R22, R24, R23, R25 ;  /* 0x0000001718167223 */ /* 0x000fe20000010019 */
[----:B------:R-:W-:Y:S01]  /*2d20*/  FADD.FTZ R28, R23, R28 ;  /* 0x0000001c171c7221 */ /* 0x000fe20000010000 */
[----:B------:R-:W-:Y:S02]  /*2d30*/  HADD2.F32 R25, -RZ, R53.H1_H1 ;  /* 0x30000035ff197230 */ /* 0x000fe40000004100 */
[----:B------:R-:W-:Y:S01]  /*2d40*/  FMUL.FTZ R29, R57, R12 ;  /* 0x0000000c391d7220 */ /* 0x000fe20000410000 */
[----:B------:R-:W-:Y:S01]  /*2d50*/  FMUL.FTZ R13, R13, UR12 ;  /* 0x0000000c0d0d7c20 */ /* 0x000fe20008410000 */
[----:B------:R-:W-:Y:S01]  /*2d60*/  FADD.FTZ R27, R27, -UR9 ;  /* 0x800000091b1b7e21 */ /* 0x000fe20008010000 */
[----:B------:R-:W-:Y:S01]  /*2d70*/  FADD.FTZ R17, R17, R16 ;  /* 0x0000001011117221 */ /* 0x000fe20000010000 */
[----:B------:R-:W-:Y:S01]  /*2d80*/  FFMA.FTZ R23, R16, R20, R19 ;  /* 0x0000001410177223 */ /* 0x000fe20000010013 */
[----:B------:R-:W-:Y:S01]  /*2d90*/  FADD.FTZ R28, R28, R29 ;  /* 0x0000001d1c1c7221 */ /* 0x000fe20000010000 */
[----:B------:R-:W-:Y:S01]  /*2da0*/  FFMA.FTZ R29, R13, R29, R22 ;  /* 0x0000001d0d1d7223 */ /* 0x000fe20000010016 */
[----:B------:R-:W-:Y:S01]  /*2db0*/  FMUL.FTZ R19, R56, R25 ;  /* 0x0000001938137220 */ /* 0x000fe20000410000 */
[----:B------:R-:W-:Y:S01]  /*2dc0*/  FADD.FTZ R16, R26, R21 ;  /* 0x000000151a107221 */ /* 0x000fe20000010000 */
        /* <DEDUP_REMOVED lines=9> */
.L_x_955:
        /* <DEDUP_REMOVED lines=23> */
[----:B------:R-:W-:-:S07]  /*2fd0*/  HADD2.F32 R69, -RZ, R37.H0_H0 ;  /* 0x20000025ff457230 */ /* 0x000fce0000004100 */
        /* <DEDUP_REMOVED lines=8> */
[----:B------:R-:W2:Y:S01]  /*3060*/  MUFU.EX2 R21, R21 ;  /* 0x0000001500157308 */ /* 0x000ea20000000800 */
[----:B0-----:R-:W-:Y:S01]  /*3070*/  FADD.FTZ R27, -R24, 1 ;  /* 0x3f800000181b7421 */ /* 0x001fe20000010100 */
[----:B------:R-:W-:Y:S01]  /*3080*/  FMUL.FTZ R28, R25, R24 ;  /* 0x00000018191c7220 */ /* 0x000fe20000410000 */
[----:B------:R-:W-:Y:S01]  /*3090*/  FADD.FTZ R25, R30, -UR9 ;  /* 0x800000091e197e21 */ /* 0x000fe20008010000 */
[----:B------:R-:W-:Y:S02]  /*30a0*/  HADD2.F32 R24, -RZ, R40.H1_H1 ;  /* 0x30000028ff187230 */ /* 0x000fe40000004100 */
[----:B------:R-:W-:Y:S01]  /*30b0*/  FFMA.FTZ R27, R20, R27, 1 ;  /* 0x3f800000141b7423 */ /* 0x000fe2000001001b */
[----:B------:R-:W-:Y:S01]  /*30c0*/  FMUL.FTZ R25, R25, UR12 ;  /* 0x0000000c19197c20 */ /* 0x000fe20008410000 */
[----:B------:R-:W0:Y:S01]  /*30d0*/  MUFU.RCP R19, R19 ;  /* 0x0000001300137308 */ /* 0x000e220000001000 */
[----:B-1----:R-:W-:Y:S01]  /*30e0*/  FMUL.FTZ R29, R29, R26 ;  /* 0x0000001a1d1d7220 */ /* 0x002fe20000410000 */
[----:B------:R-:W-:Y:S01]  /*30f0*/  FADD.FTZ R26, -R26, 1 ;  /* 0x3f8000001a1a7421 */ /* 0x000fe20000010100 */
[----:B------:R-:W-:Y:S01]  /*3100*/  FADD.FTZ R24, R24, -UR9 ;  /* 0x8000000918187e21 */ /* 0x000fe20008010000 */
[----:B------:R-:W-:-:S02]  /*3110*/  FMUL.FTZ R28, R28, R27 ;  /* 0x0000001b1c1c7220 */ /* 0x000fc40000410000 */
[----:B------:R-:W-:Y:S01]  /*3120*/  FFMA.FTZ R26, R17, R26, 1 ;  /* 0x3f800000111a7423 */ /* 0x000fe2000001001a */
[----:B------:R-:W-:Y:S01]  /*3130*/  FFMA.FTZ R17, R57, R25, R58 ;  /* 0x0000001939117223 */ /* 0x000fe2000001003a */
[----:B------:R-:W-:Y:S01]  /*3140*/  FMUL.FTZ R24, R24, UR12 ;  /* 0x0000000c18187c20 */ /* 0x000fe20008410000 */
[----:B--2---:R-:W-:Y:S01]  /*3150*/  FADD.FTZ R20, R21, 1 ;  /* 0x3f80000015147421 */ /* 0x004fe20000010000 */
[----:B------:R-:W-:Y:S01]  /*3160*/  FMUL.FTZ R29, R29, R26 ;  /* 0x0000001a1d1d7220 */ /* 0x000fe20000410000 */
[----:B------:R-:W-:Y:S01]  /*3170*/  FMUL.FTZ R30, R17, -1.4426950216293334961 ;  /* 0xbfb8aa3b111e7820 */ /* 0x000fe20000410000 */
[----:B------:R-:W-:-:S03]  /*3180*/  HADD2.F32 R26, -RZ, R41.H0_H0 ;  /* 0x20000029ff1a7230 */ /* 0x000fc60000004100 */
[----:B------:R-:W1:Y:S01]  /*3190*/  MUFU.RCP R20, R20 ;  /* 0x0000001400147308 */ /* 0x000e620000001000 */
[----:B0-----:R-:W-:Y:S01]  /*31a0*/  FADD.FTZ R21, -R19, 1 ;  /* 0x3f80000013157421 */ /* 0x001fe20000010100 */
[----:B------:R-:W-:-:S03]  /*31b0*/  FMUL.FTZ R26, R26, R19 ;  /* 0x000000131a1a7220 */ /* 0x000fc60000410000 */
[----:B------:R-:W-:Y:S01]  /*31c0*/  FFMA.FTZ R21, R18, R21, 1 ;  /* 0x3f80000012157423 */ /* 0x000fe20000010015 */
[----:B------:R-:W-:Y:S02]  /*31d0*/  FFMA.FTZ R18, R56, R24, R59 ;  /* 0x0000001838127223 */ /* 0x000fe4000001003b */
[----:B------:R-:W0:Y:S01]  /*31e0*/  MUFU.EX2 R30, R30 ;  /* 0x0000001e001e7308 */ /* 0x000e220000000800 */
[----:B------:R-:W-:Y:S01]  /*31f0*/  FMUL.FTZ R19, R26, R21 ;  /* 0x000000151a137220 */ /* 0x000fe20000410000 */
[----:B------:R-:W-:-:S06]  /*3200*/  FMUL.FTZ R27, R18, -1.4426950216293334961 ;  /* 0xbfb8aa3b121b7820 */ /* 0x000fcc0000410000 */
[----:B------:R-:W2:Y:S01]  /*3210*/  MUFU.EX2 R27, R27 ;  /* 0x0000001b001b7308 */ /* 0x000ea20000000800 */
[----:B-1----:R-:W-:-:S04]  /*3220*/  FADD.FTZ R21, -R20, 1 ;  /* 0x3f80000014157421 */ /* 0x002fc80000010100 */
[----:B------:R-:W-:Y:S01]  /*3230*/  FFMA.FTZ R31, R16, R21, 1 ;  /* 0x3f800000101f7423 */ /* 0x000fe20000010015 */
[----:B------:R-:W-:Y:S02]  /*3240*/  HADD2.F32 R16, -RZ, R38.H0_H0 ;  /* 0x20000026ff107230 */ /* 0x000fe40000004100 */
[----:B0-----:R-:W-:Y:S01]  /*3250*/  FADD.FTZ R26, R30, 1 ;  /* 0x3f8000001e1a7421 */ /* 0x001fe20000010000 */
[----:B------:R-:W-:Y:S02]  /*3260*/  HADD2.F32 R21, -RZ, R41.H1_H1 ;  /* 0x30000029ff157230 */ /* 0x000fe40000004100 */
[----:B------:R-:W-:-:S03]  /*3270*/  FADD.FTZ R16, R16, -UR9 ;  /* 0x8000000910107e21 */ /* 0x000fc60008010000 */
[----:B------:R-:W0:Y:S01]  /*3280*/  MUFU.RCP R26, R26 ;  /* 0x0000001a001a7308 */ /* 0x000e220000001000 */
[----:B------:R-:W-:Y:S01]  /*3290*/  FMUL.FTZ R20, R21, R20 ;  /* 0x0000001415147220 */ /* 0x000fe20000410000 */
[----:B------:R-:W-:Y:S01]  /*32a0*/  FMUL.FTZ R21, R16, UR12 ;  /* 0x0000000c10157c20 */ /* 0x000fe20008410000 */
[----:B--2---:R-:W-:Y:S02]  /*32b0*/  FADD.FTZ R30, R27, 1 ;  /* 0x3f8000001b1e7421 */ /* 0x004fe40000010000 */
[----:B------:R-:W-:Y:S01]  /*32c0*/  FMUL.FTZ R20, R20, R31 ;  /* 0x0000001f14147220 */ /* 0x000fe20000410000 */
[----:B------:R-:W-:Y:S01]  /*32d0*/  FFMA.FTZ R16, R57, R21, R58 ;  /* 0x0000001539107223 */ /* 0x000fe2000001003a */
[----:B------:R-:W-:Y:S02]  /*32e0*/  HADD2.F32 R31, -RZ, R39.H0_H0 ;  /* 0x20000027ff1f7230 */ /* 0x000fe40000004100 */
[----:B------:R-:W1:Y:S01]  /*32f0*/  MUFU.RCP R30, R30 ;  /* 0x0000001e001e7308 */ /* 0x000e620000001000 */
[----:B------:R-:W-:Y:S01]  /*3300*/  FMUL.FTZ R60, R16, -1.4426950216293334961 ;  /* 0xbfb8aa3b103c7820 */ /* 0x000fe20000410000 */
[----:B0-----:R-:W-:Y:S01]  /*3310*/  FADD.FTZ R62, -R26, 1 ;  /* 0x3f8000001a3e7421 */ /* 0x001fe20000010100 */
[----:B------:R-:W-:-:S05]  /*3320*/  FMUL.FTZ R26, R31, R26 ;  /* 0x0000001a1f1a7220 */ /* 0x000fca0000410000 */
[----:B------:R-:W0:Y:S01]  /*3330*/  MUFU.EX2 R60, R60 ;  /* 0x0000003c003c7308 */ /* 0x000e220000000800 */
[----:B------:R-:W-:Y:S01]  /*3340*/  FFMA.FTZ R27, R17, R62, 1 ;  /* 0x3f800000111b7423 */ /* 0x000fe2000001003e */
[----:B------:R-:W-:-:S03]  /*3350*/  HADD2.F32 R17, -RZ, R38.H1_H1 ;  /* 0x30000026ff117230 */ /* 0x000fc60000004100 */
[----:B------:R-:W-:Y:S01]  /*3360*/  FMUL.FTZ R26, R26, R27 ;  /* 0x0000001b1a1a7220 */ /* 0x000fe20000410000 */
[----:B-1----:R-:W-:-:S04]  /*3370*/  FADD.FTZ R31, -R30, 1 ;  /* 0x3f8000001e1f7421 */ /* 0x002fc80000010100 */
[----:B------:R-:W-:Y:S01]  /*3380*/  FFMA.FTZ R31, R18, R31, 1 ;  /* 0x3f800000121f7423 */ /* 0x000fe2000001001f */
[----:B------:R-:W-:Y:S01]  /*3390*/  FADD.FTZ R18, R17, -UR9 ;  /* 0x8000000911127e21 */ /* 0x000fe20008010000 */
[----:B------:R-:W-:-:S03]  /*33a0*/  HADD2.F32 R17, -RZ, R39.H1_H1 ;  /* 0x30000027ff117230 */ /* 0x000fc60000004100 */
[----:B------:R-:W-:Y:S01]  /*33b0*/  FMUL.FTZ R18, R18, UR12 ;  /* 0x0000000c12127c20 */ /* 0x000fe20008410000 */
[----:B0-----:R-:W-:Y:S01]  /*33c0*/  FADD.FTZ R61, R60, 1 ;  /* 0x3f8000003c3d7421 */ /* 0x001fe20000010000 */
[----:B------:R-:W-:Y:S02]  /*33d0*/  FMUL.FTZ R62, R17, R30 ;  /* 0x0000001e113e7220 */ /* 0x000fe40000410000 */
[----:B------:R-:W-:Y:S01]  /*33e0*/  FFMA.FTZ R17, R56, R18, R59 ;  /* 0x0000001238117223 */ /* 0x000fe2000001003b */
[----:B------:R0:W1:Y:S01]  /*33f0*/  MUFU.RCP R30, R61 ;  /* 0x0000003d001e7308 */ /* 0x0000620000001000 */
[----:B------:R-:W-:Y:S02]  /*3400*/  FMUL.FTZ R27, R62, R31 ;  /* 0x0000001f3e1b7220 */ /* 0x000fe40000410000 */
[----:B------:R-:W-:-:S05]  /*3410*/  FMUL.FTZ R68, R17, -1.4426950216293334961 ;  /* 0xbfb8aa3b11447820 */ /* 0x000fca0000410000 */
[----:B------:R-:W2:Y:S01]  /*3420*/  MUFU.EX2 R60, R68 ;  /* 0x00000044003c7308 */ /* 0x000ea20000000800 */
[----:B0-----:R-:W-:Y:S01]  /*3430*/  FMUL.FTZ R61, R56, R29 ;  /* 0x0000001d383d7220 */ /* 0x001fe20000410000 */
[----:B-1----:R-:W-:-:S04]  /*3440*/  FADD.FTZ R31, -R30, 1 ;  /* 0x3f8000001e1f7421 */ /* 0x002fc80000010100 */
[----:B------:R-:W-:Y:S01]  /*3450*/  FFMA.FTZ R31, R16, R31, 1 ;  /* 0x3f800000101f7423 */ /* 0x000fe2000001001f */
[----:B------:R-:W-:Y:S01]  /*3460*/  FMUL.FTZ R16, R69, R30 ;  /* 0x0000001e45107220 */ /* 0x000fe20000410000 */
[----:B------:R-:W-:Y:S01]  /*3470*/  FMUL.FTZ R30, R57, R28 ;  /* 0x0000001c391e7220 */ /* 0x000fe20000410000 */
[----:B------:R-:W-:Y:S02]  /*3480*/  HADD2.F32 R69, -RZ, R35.H0_H0 ;  /* 0x20000023ff457230 */ /* 0x000fe40000004100 */
[----:B--2---:R-:W-:Y:S01]  /*3490*/  FADD.FTZ R60, R60, 1 ;  /* 0x3f8000003c3c7421 */ /* 0x004fe20000010000 */
[----:B------:R-:W-:Y:S01]  /*34a0*/  FMUL.FTZ R16, R16, R31 ;  /* 0x0000001f10107220 */ /* 0x000fe20000410000 */
[----:B------:R-:W-:Y:S01]  /*34b0*/  FFMA.FTZ R31, R13, R30, RZ ;  /* 0x0000001e0d1f7223 */ /* 0x000fe200000100ff */
[----:B------:R-:W-:-:S03]  /*34c0*/  FADD.FTZ R30, RZ, R30 ;  /* 0x0000001eff1e7221 */ /* 0x000fc60000010000 */
[----:B------:R-:W0:Y:S01]  /*34d0*/  MUFU.RCP R60, R60 ;  /* 0x0000003c003c7308 */ /* 0x000e220000001000 */
[C---:B------:R-:W-:Y:S01]  /*34e0*/  FFMA.FTZ R31, R12.reuse, R61, R31 ;  /* 0x0000003d0c1f7223 */ /* 0x040fe2000001001f */
[----:B------:R-:W-:Y:S01]  /*34f0*/  FADD.FTZ R30, R61, R30 ;  /* 0x0000001e3d1e7221 */ /* 0x000fe20000010000 */
[----:B------:R-:W-:Y:S02]  /*3500*/  HADD2.F32 R61, -RZ, R37.H1_H1 ;  /* 0x30000025ff3d7230 */ /* 0x000fe40000004100 */
[----:B------:R-:W-:Y:S01]  /*3510*/  FFMA.FTZ R12, R12, R29, RZ ;  /* 0x0000001d0c0c7223 */ /* 0x000fe200000100ff */
[----:B------:R-:W-:Y:S01]  /*3520*/  FADD.FTZ R29, RZ, R29 ;  /* 0x0000001dff1d7221 */ /* 0x000fe20000010000 */
[----:B0-----:R-:W-:Y:S01]  /*3530*/  FADD.FTZ R62, -R60, 1 ;  /* 0x3f8000003c3e7421 */ /* 0x001fe20000010100 */
[----:B------:R-:W-:-:S03]  /*3540*/  FMUL.FTZ R61, R61, R60 ;  /* 0x0000003c3d3d7220 */ /* 0x000fc60000410000 */
[----:B------:R-:W-:-:S04]  /*3550*/  FFMA.FTZ R62, R17, R62, 1 ;  /* 0x3f800000113e7423 */ /* 0x000fc8000001003e */
[----:B------:R-:W-:Y:S01]  /*3560*/  FMUL.FTZ R17, R61, R62 ;  /* 0x0000003e3d117220 */ /* 0x000fe20000410000 */
[----:B------:R-:W-:Y:S01]  /*3570*/  FFMA.FTZ R61, R13, R28, RZ ;  /* 0x0000001c0d3d7223 */ /* 0x000fe200000100ff */
[----:B------:R-:W-:Y:S02]  /*3580*/  HADD2.F32 R13, -RZ, R36.H0_H0 ;  /* 0x20000024ff0d7230 */ /* 0x000fe40000004100 */
[----:B------:R-:W-:Y:S01]  /*3590*/  FADD.FTZ R28, RZ, R28 ;  /* 0x0000001cff1c7221 */ /* 0x000fe20000010000 */
[-C--:B------:R-:W-:Y:S02]  /*35a0*/  FMUL.FTZ R62, R57, R19.reuse ;  /* 0x00000013393e7220 */ /* 0x080fe40000410000 */
[----:B------:R-:W-:Y:S01]  /*35b0*/  FADD.FTZ R60, R13, -UR9 ;  /* 0x800000090d3c7e21 */ /* 0x000fe20008010000 */
[----:B------:R-:W-:Y:S01]  /*35c0*/  FADD.FTZ R13, R28, R19 ;  /* 0x000000131c0d7221 */ /* 0x000fe20000010000 */
[----:B------:R-:W-:Y:S02]  /*35d0*/  FFMA.FTZ R28, R22, R19, R61 ;  /* 0x00000013161c7223 */ /* 0x000fe4000001003d */
[----:B------:R-:W-:Y:S01]  /*35e0*/  FMUL.FTZ R19, R60, UR12 ;  /* 0x0000000c3c137c20 */ /* 0x000fe20008410000 */
[----:B------:R-:W-:Y:S01]  /*35f0*/  FFMA.FTZ R60, R22, R62, R31 ;  /* 0x0000003e163c7223 */ /* 0x000fe2000001001f */
[----:B------:R-:W-:Y:S01]  /*3600*/  FADD.FTZ R31, R30, R62 ;  /* 0x0000003e1e1f7221 */ /* 0x000fe20000010000 */
[----:B------:R-:W-:Y:S01]  /*3610*/  FFMA.FTZ R28, R25, R26, R28 ;  /* 0x0000001a191c7223 */ /* 0x000fe2000001001c */
[----:B------:R-:W-:-:S03]  /*3620*/  FFMA.FTZ R22, R57, R19, R58 ;  /* 0x0000001339167223 */ /* 0x000fc6000001003a */
[----:B------:R-:W-:Y:S01]  /*3630*/  FFMA.FTZ R28, R21, R16, R28 ;  /* 0x00000010151c7223 */ /* 0x000fe2000001001c */
[----:B------:R-:W-:-:S06]  /*3640*/  FMUL.FTZ R61, R22, -1.4426950216293334961 ;  /* 0xbfb8aa3b163d7820 */ /* 0x000fcc0000410000 */
[----:B------:R-:W0:Y:S02]  /*3650*/  MUFU.EX2 R61, R61 ;  /* 0x0000003d003d7308 */ /* 0x000e240000000800 */
[----:B0-----:R-:W-:Y:S01]  /*3660*/  FADD.FTZ R68, R61, 1 ;  /* 0x3f8000003d447421 */ /* 0x001fe20000010000 */
[----:B------:R-:W-:-:S04]  /*3670*/  FMUL.FTZ R61, R56, R20 ;  /* 0x00000014383d7220 */ /* 0x000fc80000410000 */
[----:B------:R-:W-:Y:S01]  /*3680*/  FFMA.FTZ R60, R23, R61, R60 ;  /* 0x0000003d173c7223 */ /* 0x000fe2000001003c */
[----:B------:R-:W0:Y:S01]  /*3690*/  MUFU.RCP R68, R68 ;  /* 0x0000004400447308 */ /* 0x000e220000001000 */
[----:B------:R-:W-:Y:S01]  /*36a0*/  FADD.FTZ R61, R61, R31 ;  /* 0x0000001f3d3d7221 */ /* 0x000fe20000010000 */
[----:B0-----:R-:W-:Y:S01]  /*36b0*/  FMUL.FTZ R30, R69, R68 ;  /* 0x00000044451e7220 */ /* 0x001fe20000410000 */
[----:B------:R-:W-:-:S04]  /*36c0*/  FADD.FTZ R69, -R68, 1 ;  /* 0x3f80000044457421 */ /* 0x000fc80000010100 */
[----:B------:R-:W-:-:S04]  /*36d0*/  FFMA.FTZ R69, R22, R69, 1 ;  /* 0x3f80000016457423 */ /* 0x000fc80000010045 */
[----:B------:R-:W-:Y:S01]  /*36e0*/  FMUL.FTZ R22, R30, R69 ;  /* 0x000000451e167220 */ /* 0x000fe20000410000 */
[----:B------:R-:W-:-:S05]  /*36f0*/  HADD2.F32 R30, -RZ, R36.H1_H1 ;  /* 0x30000024ff1e7230 */ /* 0x000fca0000004100 */
[----:B------:R-:W-:Y:S01]  /*3700*/  FADD.FTZ R62, R30, -UR9 ;  /* 0x800000091e3e7e21 */ /* 0x000fe20008010000 */
[----:B------:R-:W-:Y:S01]  /*3710*/  FADD.FTZ R30, R29, R20 ;  /* 0x000000141d1e7221 */ /* 0x000fe20000010000 */
[----:B------:R-:W-:Y:S01]  /*3720*/  FFMA.FTZ R29, R23, R20, R12 ;  /* 0x00000014171d7223 */ /* 0x000fe2000001000c */
[----:B------:R-:W-:Y:S02]  /*3730*/  HADD2.F32 R23, -RZ, R35.H1_H1 ;  /* 0x30000023ff177230 */ /* 0x000fe40000004100 */
[----:B------:R-:W-:Y:S01]  /*3740*/  FMUL.FTZ R20, R62, UR12 ;  /* 0x0000000c3e147c20 */ /* 0x000fe20008410000 */
[----:B------:R-:W-:Y:S01]  /*3750*/  FADD.FTZ R30, R30, R27 ;  /* 0x0000001b1e1e7221 */ /* 0x000fe20000010000 */
[----:B------:R-:W-:Y:S02]  /*3760*/  FFMA.FTZ R29, R24, R27, R29 ;  /* 0x0000001b181d7223 */ /* 0x000fe4000001001d */
        /* <DEDUP_REMOVED lines=9> */
[----:B------:R-:W-:Y:S01]  /*3800*/  FFMA.FTZ R12, R12, R31, 1 ;  /* 0x3f8000000c0c7423 */ /* 0x000fe2000001001f */
[----:B------:R-:W-:Y:S01]  /*3810*/  FADD.FTZ R31, R13, R26 ;  /* 0x0000001a0d1f7221 */ /* 0x000fe20000010000 */
[----:B------:R-:W-:Y:S02]  /*3820*/  FMUL.FTZ R13, R57, R26 ;  /* 0x0000001a390d7220 */ /* 0x000fe40000410000 */
[----:B------:R-:W-:Y:S01]  /*3830*/  FMUL.FTZ R23, R23, R12 ;  /* 0x0000000c17177220 */ /* 0x000fe20000410000 */
[----:B------:R-:W-:Y:S02]  /*3840*/  HADD2.F32 R12, -RZ, R34.H0_H0 ;  /* 0x20000022ff0c7230 */ /* 0x000fe40000004100 */
[----:B------:R-:W-:Y:S01]  /*3850*/  FFMA.FTZ R69, R25, R13, R60 ;  /* 0x0000000d19457223 */ /* 0x000fe2000001003c */
[----:B------:R-:W-:Y:S01]  /*3860*/  FADD.FTZ R61, R61, R13 ;  /* 0x0000000d3d3d7221 */ /* 0x000fe20000010000 */
[----:B------:R-:W-:Y:S02]  /*3870*/  HADD2.F32 R13, -RZ, R33.H0_H0 ;  /* 0x20000021ff0d7230 */ /* 0x000fe40000004100 */
        /* <DEDUP_REMOVED lines=13> */
[----:B------:R-:W-:Y:S02]  /*3950*/  HADD2.F32 R69, -RZ, R33.H1_H1 ;  /* 0x30000021ff457230 */ /* 0x000fe40000004100 */
[----:B------:R-:W-:Y:S01]  /*3960*/  FMUL.FTZ R25, R13, R62 ;  /* 0x0000003e0d197220 */ /* 0x000fe20000410000 */
[----:B------:R-:W-:-:S02]  /*3970*/  HADD2.F32 R13, -RZ, R34.H1_H1 ;  /* 0x30000022ff0d7230 */ /* 0x000fc40000004100 */
[----:B------:R-:W-:-:S03]  /*3980*/  FADD.FTZ R61, R60, R61 ;  /* 0x0000003d3c3d7221 */ /* 0x000fc60000010000 */
        /* <DEDUP_REMOVED lines=11> */
[----:B------:R-:W-:Y:S02]  /*3a40*/  HADD2.F32 R60, -RZ, R32.H0_H0 ;  /* 0x20000020ff3c7230 */ /* 0x000fe40000004100 */
[----:B------:R-:W-:-:S03]  /*3a50*/  FMUL.FTZ R69, R57, R16 ;  /* 0x0000001039457220 */ /* 0x000fc60000410000 */
[----:B------:R-:W-:Y:S01]  /*3a60*/  FADD.FTZ R60, R60, -UR9 ;  /* 0x800000093c3c7e21 */ /* 0x000fe20008010000 */
[----:B------:R-:W-:Y:S01]  /*3a70*/  FFMA.FTZ R27, R21, R69, R26 ;  /* 0x00000045151b7223 */ /* 0x000fe2000001001a */
[----:B------:R-:W-:Y:S01]  /*3a80*/  FADD.FTZ R61, R61, R69 ;  /* 0x000000453d3d7221 */ /* 0x000fe20000010000 */
[----:B------:R-:W-:Y:S02]  /*3a90*/  HADD2.F32 R69, -RZ, R15.H0_H0 ;  /* 0x2000000fff457230 */ /* 0x000fe40000004100 */
[----:B------:R-:W-:-:S04]  /*3aa0*/  FMUL.FTZ R16, R60, UR12 ;  /* 0x0000000c3c107c20 */ /* 0x000fc80008410000 */
[----:B------:R-:W-:-:S04]  /*3ab0*/  FFMA.FTZ R21, R57, R16, R58 ;  /* 0x0000001039157223 */ /* 0x000fc8000001003a */
[----:B------:R-:W-:-:S06]  /*3ac0*/  FMUL.FTZ R26, R21, -1.4426950216293334961 ;  /* 0xbfb8aa3b151a7820 */ /* 0x000fcc0000410000 */
[----:B------:R-:W0:Y:S02]  /*3ad0*/  MUFU.EX2 R26, R26 ;  /* 0x0000001a001a7308 */ /* 0x000e240000000800 */
[----:B0-----:R-:W-:Y:S01]  /*3ae0*/  FADD.FTZ R60, R26, 1 ;  /* 0x3f8000001a3c7421 */ /* 0x001fe20000010000 */
[----:B------:R-:W-:-:S04]  /*3af0*/  FMUL.FTZ R26, R56, R17 ;  /* 0x00000011381a7220 */ /* 0x000fc80000410000 */
[----:B------:R-:W-:Y:S01]  /*3b00*/  FADD.FTZ R61, R26, R61 ;  /* 0x0000003d1a3d7221 */ /* 0x000fe20000010000 */
[----:B------:R-:W0:Y:S02]  /*3b10*/  MUFU.RCP R60, R60 ;  /* 0x0000003c003c7308 */ /* 0x000e240000001000 */
[----:B0-----:R-:W-:Y:S01]  /*3b20*/  FADD.FTZ R68, -R60, 1 ;  /* 0x3f8000003c447421 */ /* 0x001fe20000010100 */
[----:B------:R-:W-:Y:S01]  /*3b30*/  FMUL.FTZ R62, R69, R60 ;  /* 0x0000003c453e7220 */ /* 0x000fe20000410000 */
[----:B------:R-:W-:Y:S02]  /*3b40*/  HADD2.F32 R69, -RZ, R15.H1_H1 ;  /* 0x3000000fff457230 */ /* 0x000fe40000004100 */
[----:B------:R-:W-:Y:S01]  /*3b50*/  FADD.FTZ R60, R31, R22 ;  /* 0x000000161f3c7221 */ /* 0x000fe20000010000 */
[----:B------:R-:W-:Y:S01]  /*3b60*/  FFMA.FTZ R21, R21, R68, 1 ;  /* 0x3f80000015157423 */ /* 0x000fe20000010044 */
[----:B------:R-:W-:Y:S02]  /*3b70*/  FMUL.FTZ R31, R57, R22 ;  /* 0x00000016391f7220 */ /* 0x000fe40000410000 */
[----:B------:R-:W-:Y:S01]  /*3b80*/  FADD.FTZ R60, R60, R25 ;  /* 0x000000193c3c7221 */ /* 0x000fe20000010000 */
[----:B------:R-:W-:Y:S01]  /*3b90*/  FMUL.FTZ R21, R62, R21 ;  /* 0x000000153e157220 */ /* 0x000fe20000410000 */
[----:B------:R-:W-:-:S02]  /*3ba0*/  HADD2.F32 R62, -RZ, R32.H1_H1 ;  /* 0x30000020ff3e7230 */ /* 0x000fc40000004100 */
[----:B------:R-:W-:-:S03]  /*3bb0*/  FADD.FTZ R61, R61, R31 ;  /* 0x0000001f3d3d7221 */ /* 0x000fc60000010000 */
[----:B------:R-:W-:-:S04]  /*3bc0*/  FADD.FTZ R62, R62, -UR9 ;  /* 0x800000093e3e7e21 */ /* 0x000fc80008010000 */
[----:B------:R-:W-:Y:S01]  /*3bd0*/  FMUL.FTZ R17, R62, UR12 ;  /* 0x0000000c3e117c20 */ /* 0x000fe20008410000 */
[----:B------:R-:W-:-:S03]  /*3be0*/  FFMA.FTZ R62, R18, R26, R27 ;  /* 0x0000001a123e7223 */ /* 0x000fc6000001001b */
[----:B------:R-:W-:-:S04]  /*3bf0*/  FFMA.FTZ R18, R56, R17, R59 ;  /* 0x0000001138127223 */ /* 0x000fc8000001003b */
[----:B------:R-:W-:-:S06]  /*3c00*/  FMUL.FTZ R27, R18, -1.4426950216293334961 ;  /* 0xbfb8aa3b121b7820 */ /* 0x000fcc0000410000 */
[----:B------:R-:W0:Y:S02]  /*3c10*/  MUFU.EX2 R27, R27 ;  /* 0x0000001b001b7308 */ /* 0x000e240000000800 */
[----:B0-----:R-:W-:Y:S01]  /*3c20*/  FADD.FTZ R68, R27, 1 ;  /* 0x3f8000001b447421 */ /* 0x001fe20000010000 */
[----:B------:R-:W-:-:S05]  /*3c30*/  FFMA.FTZ R27, R19, R22, R28 ;  /* 0x00000016131b7223 */ /* 0x000fca000001001c */
[----:B------:R-:W0:Y:S02]  /*3c40*/  MUFU.RCP R68, R68 ;  /* 0x0000004400447308 */ /* 0x000e240000001000 */
[----:B0-----:R-:W-:Y:S01]  /*3c50*/  FMUL.FTZ R26, R69, R68 ;  /* 0x00000044451a7220 */ /* 0x001fe20000410000 */
[----:B------:R-:W-:-:S04]  /*3c60*/  FADD.FTZ R69, -R68, 1 ;  /* 0x3f80000044457421 */ /* 0x000fc80000010100 */
[----:B------:R-:W-:Y:S01]  /*3c70*/  FFMA.FTZ R69, R18, R69, 1 ;  /* 0x3f80000012457423 */ /* 0x000fe20000010045 */
[----:B------:R-:W-:-:S03]  /*3c80*/  HADD2.F32 R18, -RZ, R14.H0_H0 ;  /* 0x2000000eff127230 */ /* 0x000fc60000004100 */
[----:B------:R-:W-:Y:S01]  /*3c90*/  FMUL.FTZ R26, R26, R69 ;  /* 0x000000451a1a7220 */ /* 0x000fe20000410000 */
[----:B------:R-:W-:Y:S01]  /*3ca0*/  FFMA.FTZ R69, R19, R31, R62 ;  /* 0x0000001f13457223 */ /* 0x000fe2000001003e */
[----:B------:R-:W-:Y:S01]  /*3cb0*/  FADD.FTZ R18, R18, -UR9 ;  /* 0x8000000912127e21 */ /* 0x000fe20008010000 */
[----:B------:R-:W-:-:S03]  /*3cc0*/  HADD2.F32 R31, -RZ, R3.H0_H0 ;  /* 0x20000003ff1f7230 */ /* 0x000fc60000004100 */
[----:B------:R-:W-:-:S04]  /*3cd0*/  FMUL.FTZ R18, R18, UR12 ;  /* 0x0000000c12127c20 */ /* 0x000fc80008410000 */
[----:B------:R-:W-:-:S04]  /*3ce0*/  FFMA.FTZ R19, R57, R18, R58 ;  /* 0x0000001239137223 */ /* 0x000fc8000001003a */
[----:B------:R-:W-:-:S06]  /*3cf0*/  FMUL.FTZ R28, R19, -1.4426950216293334961 ;  /* 0xbfb8aa3b131c7820 */ /* 0x000fcc0000410000 */
[----:B------:R-:W0:Y:S02]  /*3d00*/  MUFU.EX2 R28, R28 ;  /* 0x0000001c001c7308 */ /* 0x000e240000000800 */
[----:B0-----:R-:W-:Y:S01]  /*3d10*/  FADD.FTZ R62, R28, 1 ;  /* 0x3f8000001c3e7421 */ /* 0x001fe20000010000 */
[----:B------:R-:W-:-:S04]  /*3d20*/  FFMA.FTZ R28, R20, R23, R29 ;  /* 0x00000017141c7223 */ /* 0x000fc8000001001d */
[----:B------:R-:W-:Y:S01]  /*3d30*/  FFMA.FTZ R28, R13, R24, R28 ;  /* 0x000000180d1c7223 */ /* 0x000fe2000001001c */
[----:B------:R-:W0:Y:S03]  /*3d40*/  MUFU.RCP R62, R62 ;  /* 0x0000003e003e7308 */ /* 0x000e260000001000 */
[----:B------:R-:W-:Y:S01]  /*3d50*/  FFMA.FTZ R28, R17, R26, R28 ;  /* 0x0000001a111c7223 */ /* 0x000fe2000001001c */
[----:B0-----:R-:W-:Y:S01]  /*3d60*/  FADD.FTZ R68, -R62, 1 ;  /* 0x3f8000003e447421 */ /* 0x001fe20000010100 */
[----:B------:R-:W-:Y:S01]  /*3d70*/  FMUL.FTZ R22, R31, R62 ;  /* 0x0000003e1f167220 */ /* 0x000fe20000410000 */
[----:B------:R-:W-:Y:S01]  /*3d80*/  FADD.FTZ R31, R30, R23 ;  /* 0x000000171e1f7221 */ /* 0x000fe20000010000 */
[----:B------:R-:W-:Y:S01]  /*3d90*/  FMUL.FTZ R30, R56, R23 ;  /* 0x00000017381e7220 */ /* 0x000fe20000410000 */
[----:B------:R-:W-:Y:S01]  /*3da0*/  FFMA.FTZ R19, R19, R68, 1 ;  /* 0x3f80000013137423 */ /* 0x000fe20000010044 */
[----:B------:R-:W-:-:S02]  /*3db0*/  HADD2.F32 R23, -RZ, R3.H1_H1 ;  /* 0x30000003ff177230 */ /* 0x000fc40000004100 */
[----:B------:R-:W-:Y:S01]  /*3dc0*/  FADD.FTZ R31, R31, R24 ;  /* 0x000000181f1f7221 */ /* 0x000fe20000010000 */
[----:B------:R-:W-:Y:S01]  /*3dd0*/  FFMA.FTZ R69, R20, R30, R69 ;  /* 0x0000001e14457223 */ /* 0x000fe20000010045 */
[----:B------:R-:W-:Y:S01]  /*3de0*/  FMUL.FTZ R22, R22, R19 ;  /* 0x0000001316167220 */ /* 0x000fe20000410000 */
[----:B------:R-:W-:Y:S02]  /*3df0*/  HADD2.F32 R19, -RZ, R14.H1_H1 ;  /* 0x3000000eff137230 */ /* 0x000fe40000004100 */
[----:B------:R-:W-:-:S03]  /*3e00*/  FADD.FTZ R61, R30, R61 ;  /* 0x0000003d1e3d7221 */ /* 0x000fc60000010000 */
[----:B------:R-:W-:-:S04]  /*3e10*/  FADD.FTZ R19, R19, -UR9 ;  /* 0x8000000913137e21 */ /* 0x000fc80008010000 */
        /* <DEDUP_REMOVED lines=11> */
[----:B------:R-:W-:Y:S01]  /*3ed0*/  FMUL.FTZ R62, R57, R25 ;  /* 0x00000019393e7220 */ /* 0x000fe20000410000 */
[----:B------:R-:W-:Y:S02]  /*3ee0*/  HADD2.F32 R25, -RZ, R5.H0_H0 ;  /* 0x20000005ff197230 */ /* 0x000fe40000004100 */
[----:B------:R-:W-:Y:S01]  /*3ef0*/  FFMA.FTZ R30, R20, R30, 1 ;  /* 0x3f800000141e7423 */ /* 0x000fe2000001001e */
[----:B------:R-:W-:-:S02]  /*3f00*/  HADD2.F32 R20, -RZ, R4.H0_H0 ;  /* 0x20000004ff147230 */ /* 0x000fc40000004100 */
[----:B------:R-:W-:Y:S01]  /*3f10*/  FADD.FTZ R61, R61, R62 ;  /* 0x0000003e3d3d7221 */ /* 0x000fe20000010000 */
[----:B------:R-:W-:Y:S01]  /*3f20*/  FMUL.FTZ R23, R23, R30 ;  /* 0x0000001e17177220 */ /* 0x000fe20000410000 */
        /* <DEDUP_REMOVED lines=8> */
[----:B------:R-:W-:Y:S01]  /*3fb0*/  FADD.FTZ R24, R27, R61 ;  /* 0x0000003d1b187221 */ /* 0x000fe20000010000 */
[----:B------:R-:W0:Y:S01]  /*3fc0*/  MUFU.RCP R68, R68 ;  /* 0x0000004400447308 */ /* 0x000e220000001000 */
[----:B------:R-:W-:Y:S01]  /*3fd0*/  FADD.FTZ R61, R60, R21 ;  /* 0x000000153c3d7221 */ /* 0x000fe20000010000 */
[----:B0-----:R-:W-:Y:S01]  /*3fe0*/  FADD.FTZ R69, -R68, 1 ;  /* 0x3f80000044457421 */ /* 0x001fe20000010100 */
[----:B------:R-:W-:-:S03]  /*3ff0*/  FMUL.FTZ R25, R25, R68 ;  /* 0x0000004419197220 */ /* 0x000fc60000410000 */
[----:B------:R-:W-:Y:S01]  /*4000*/  FFMA.FTZ R12, R12, R69, 1 ;  /* 0x3f8000000c0c7423 */ /* 0x000fe20000010045 */
[----:B------:R-:W-:Y:S01]  /*4010*/  FFMA.FTZ R69, R13, R27, R30 ;  /* 0x0000001b0d457223 */ /* 0x000fe2000001001e */
[----:B------:R-:W-:Y:S02]  /*4020*/  HADD2.F32 R27, -RZ, R5.H1_H1 ;  /* 0x30000005ff1b7230 */ /* 0x000fe40000004100 */
[----:B------:R-:W-:Y:S01]  /*4030*/  FMUL.FTZ R25, R25, R12 ;  /* 0x0000000c19197220 */ /* 0x000fe20000410000 */
[----:B------:R-:W-:-:S05]  /*4040*/  HADD2.F32 R12, -RZ, R4.H1_H1 ;  /* 0x30000004ff0c7230 */ /* 0x000fca0000004100 */
        /* <DEDUP_REMOVED lines=9> */
[----:B------:R-:W-:Y:S02]  /*40e0*/  HADD2.F32 R69, -RZ, R7.H0_H0 ;  /* 0x20000007ff457230 */ /* 0x000fe40000004100 */
[----:B------:R-:W-:Y:S01]  /*40f0*/  FADD.FTZ R21, R24, R30 ;  /* 0x0000001e18157221 */ /* 0x000fe20000010000 */
[----:B------:R-:W-:-:S04]  /*4100*/  FADD.FTZ R30, R31, R26 ;  /* 0x0000001a1f1e7221 */ /* 0x000fc80000010000 */
[----:B------:R-:W-:Y:S01]  /*4110*/  FADD.FTZ R30, R30, R23 ;  /* 0x000000171e1e7221 */ /* 0x000fe20000010000 */
[----:B0-----:R-:W-:Y:S01]  /*4120*/  FADD.FTZ R68, -R62, 1 ;  /* 0x3f8000003e447421 */ /* 0x001fe20000010100 */
[----:B------:R-:W-:-:S03]  /*4130*/  FMUL.FTZ R27, R27, R62 ;  /* 0x0000003e1b1b7220 */ /* 0x000fc60000410000 */
[----:B------:R-:W-:Y:S01]  /*4140*/  FFMA.FTZ R68, R13, R68, 1 ;  /* 0x3f8000000d447423 */ /* 0x000fe20000010044 */
[----:B------:R-:W-:-:S03]  /*4150*/  HADD2.F32 R13, -RZ, R6.H0_H0 ;  /* 0x20000006ff0d7230 */ /* 0x000fc60000004100 */
[----:B------:R-:W-:Y:S02]  /*4160*/  FMUL.FTZ R27, R27, R68 ;  /* 0x000000441b1b7220 */ /* 0x000fe40000410000 */
[----:B------:R-:W-:Y:S02]  /*4170*/  FADD.FTZ R13, R13, -UR9 ;  /* 0x800000090d0d7e21 */ /* 0x000fe40008010000 */
[----:B------:R-:W-:Y:S02]  /*4180*/  FADD.FTZ R30, R30, R27 ;  /* 0x0000001b1e1e7221 */ /* 0x000fe40000010000 */
        /* <DEDUP_REMOVED lines=9> */
[----:B------:R-:W-:-:S03]  /*4220*/  HADD2.F32 R16, -RZ, R6.H1_H1 ;  /* 0x30000006ff107230 */ /* 0x000fc60000004100 */
[----:B------:R-:W-:Y:S01]  /*4230*/  FMUL.FTZ R24, R24, R69 ;  /* 0x0000004518187220 */ /* 0x000fe20000410000 */
[----:B------:R-:W-:Y:S01]  /*4240*/  FMUL.FTZ R69, R56, R26 ;  /* 0x0000001a38457220 */ /* 0x000fe20000410000 */
[----:B------:R-:W-:-:S03]  /*4250*/  FADD.FTZ R16, R16, -UR9 ;  /* 0x8000000910107e21 */ /* 0x000fc60008010000 */
[----:B------:R-:W-:Y:S01]  /*4260*/  FFMA.FTZ R31, R17, R69, R60 ;  /* 0x00000045111f7223 */ /* 0x000fe2000001003c */
[----:B------:R-:W-:Y:S01]  /*4270*/  FMUL.FTZ R16, R16, UR12 ;  /* 0x0000000c10107c20 */ /* 0x000fe20008410000 */
[----:B------:R-:W-:Y:S01]  /*4280*/  FADD.FTZ R60, R69, R21 ;  /* 0x00000015453c7221 */ /* 0x000fe20000010000 */
[----:B------:R-:W-:Y:S02]  /*4290*/  HADD2.F32 R21, -RZ, R7.H1_H1 ;  /* 0x30000007ff157230 */ /* 0x000fe40000004100 */
[----:B------:R-:W-:-:S04]  /*42a0*/  FFMA.FTZ R17, R56, R16, R59 ;  /* 0x0000001038117223 */ /* 0x000fc8000001003b */
[----:B------:R-:W-:-:S06]  /*42b0*/  FMUL.FTZ R26, R17, -1.4426950216293334961 ;  /* 0xbfb8aa3b111a7820 */ /* 0x000fcc0000410000 */
[----:B------:R-:W0:Y:S02]  /*42c0*/  MUFU.EX2 R26, R26 ;  /* 0x0000001a001a7308 */ /* 0x000e240000000800 */
[----:B0-----:R-:W-:Y:S01]  /*42d0*/  FADD.FTZ R62, R26, 1 ;  /* 0x3f8000001a3e7421 */ /* 0x001fe20000010000 */
[----:B------:R-:W-:Y:S01]  /*42e0*/  FADD.FTZ R26, R61, R22 ;  /* 0x000000163d1a7221 */ /* 0x000fe20000010000 */
[----:B------:R-:W-:-:S04]  /*42f0*/  FMUL.FTZ R22, R57, R22 ;  /* 0x0000001639167220 */ /* 0x000fc80000410000 */
[----:B------:R-:W0:Y:S01]  /*4300*/  MUFU.RCP R62, R62 ;  /* 0x0000003e003e7308 */ /* 0x000e220000001000 */
[----:B------:R-:W-:Y:S01]  /*4310*/  FADD.FTZ R60, R60, R22 ;  /* 0x000000163c3c7221 */ /* 0x000fe20000010000 */
[----:B0-----:R-:W-:Y:S01]  /*4320*/  FADD.FTZ R68, -R62, 1 ;  /* 0x3f8000003e447421 */ /* 0x001fe20000010100 */
[----:B------:R-:W-:Y:S01]  /*4330*/  FMUL.FTZ R21, R21, R62 ;  /* 0x0000003e15157220 */ /* 0x000fe20000410000 */
[----:B------:R-:W-:Y:S01]  /*4340*/  FFMA.FTZ R62, R18, R22, R31 ;  /* 0x00000016123e7223 */ /* 0x000fe2000001001f */
[----:B------:R-:W-:Y:S02]  /*4350*/  HADD2.F32 R22, -RZ, R9.H0_H0 ;  /* 0x20000009ff167230 */ /* 0x000fe40000004100 */
        /* <DEDUP_REMOVED lines=14> */
[----:B------:R-:W-:Y:S02]  /*4440*/  FADD.FTZ R60, R23, R60 ;  /* 0x0000003c173c7221 */ /* 0x000fe40000010000 */
[----:B------:R-:W-:Y:S01]  /*4450*/  FFMA.FTZ R31, R16, R21, R31 ;  /* 0x00000015101f7223 */ /* 0x000fe2000001001f */
[----:B0-----:R-:W-:Y:S01]  /*4460*/  FADD.FTZ R69, -R61, 1 ;  /* 0x3f8000003d457421 */ /* 0x001fe20000010100 */
[----:B------:R-:W-:Y:S01]  /*4470*/  FMUL.FTZ R22, R22, R61 ;  /* 0x0000003d16167220 */ /* 0x000fe20000410000 */
[----:B------:R-:W-:Y:S01]  /*4480*/  FADD.FTZ R61, R26, R25 ;  /* 0x000000191a3d7221 */ /* 0x000fe20000010000 */
[----:B------:R-:W-:Y:S01]  /*4490*/  FFMA.FTZ R26, R20, R25, R29 ;  /* 0x00000019141a7223 */ /* 0x000fe2000001001d */
[----:B------:R-:W-:Y:S01]  /*44a0*/  FFMA.FTZ R69, R18, R69, 1 ;  /* 0x3f80000012457423 */ /* 0x000fe20000010045 */
[----:B------:R-:W-:-:S02]  /*44b0*/  HADD2.F32 R18, -RZ, R8.H1_H1 ;  /* 0x30000008ff127230 */ /* 0x000fc40000004100 */
[----:B------:R-:W-:Y:S01]  /*44c0*/  FADD.FTZ R61, R61, R24 ;  /* 0x000000183d3d7221 */ /* 0x000fe20000010000 */
[----:B------:R-:W-:Y:S01]  /*44d0*/  FFMA.FTZ R26, R13, R24, R26 ;  /* 0x000000180d1a7223 */ /* 0x000fe2000001001a */
[----:B------:R-:W-:Y:S01]  /*44e0*/  FMUL.FTZ R22, R22, R69 ;  /* 0x0000004516167220 */ /* 0x000fe20000410000 */
[----:B------:R-:W-:Y:S01]  /*44f0*/  FFMA.FTZ R69, R19, R23, R62 ;  /* 0x0000001713457223 */ /* 0x000fe2000001003e */
[----:B------:R-:W-:Y:S01]  /*4500*/  FADD.FTZ R18, R18, -UR9 ;  /* 0x8000000912127e21 */ /* 0x000fe20008010000 */
[----:B------:R-:W-:Y:S02]  /*4510*/  HADD2.F32 R23, -RZ, R9.H1_H1 ;  /* 0x30000009ff177230 */ /* 0x000fe40000004100 */
[----:B------:R-:W-:Y:S01]  /*4520*/  FADD.FTZ R61, R61, R22 ;  /* 0x000000163d3d7221 */ /* 0x000fe20000010000 */
[----:B------:R-:W-:Y:S01]  /*4530*/  FFMA.FTZ R26, R17, R22, R26 ;  /* 0x00000016111a7223 */ /* 0x000fe2000001001a */
        /* <DEDUP_REMOVED lines=12> */
[----:B------:R-:W-:Y:S01]  /*4600*/  FFMA.FTZ R68, R19, R68, 1 ;  /* 0x3f80000013447423 */ /* 0x000fe20000010044 */
[----:B------:R-:W-:-:S03]  /*4610*/  HADD2.F32 R19, -RZ, R10.H0_H0 ;  /* 0x2000000aff137230 */ /* 0x000fc60000004100 */
[----:B------:R-:W-:Y:S02]  /*4620*/  FMUL.FTZ R23, R23, R68 ;  /* 0x0000004417177220 */ /* 0x000fe40000410000 */
        /* <DEDUP_REMOVED lines=12> */
[----:B------:R-:W-:Y:S02]  /*46f0*/  HADD2.F32 R28, -RZ, R10.H1_H1 ;  /* 0x3000000aff1c7230 */ /* 0x000fe40000004100 */
[----:B------:R-:W-:-:S03]  /*4700*/  FADD.FTZ R60, R62, R60 ;  /* 0x0000003c3e3c7221 */ /* 0x000fc60000010000 */
[----:B------:R-:W-:-:S04]  /*4710*/  FADD.FTZ R28, R28, -UR9 ;  /* 0x800000091c1c7e21 */ /* 0x000fc80008010000 */
[----:B------:R-:W-:Y:S01]  /*4720*/  FMUL.FTZ R25, R28, UR12 ;  /* 0x0000000c1c197c20 */ /* 0x000fe20008410000 */
[----:B------:R-:W-:Y:S01]  /*4730*/  FFMA.FTZ R28, R12, R62, R69 ;  /* 0x0000003e0c1c7223 */ /* 0x000fe20000010045 */
[----:B------:R-:W-:Y:S02]  /*4740*/  HADD2.F32 R62, -RZ, R11.H1_H1 ;  /* 0x3000000bff3e7230 */ /* 0x000fe40000004100 */
        /* <DEDUP_REMOVED lines=13> */
[----:B------:R-:W-:-:S03]  /*4820*/  HADD2.F32 R29, -RZ, R49.H0_H0 ;  /* 0x20000031ff1d7230 */ /* 0x000fc60000004100 */
        /* <DEDUP_REMOVED lines=15> */
[----:B------:R-:W-:-:S03]  /*4920*/  HADD2.F32 R62, -RZ, R49.H1_H1 ;  /* 0x30000031ff3e7230 */ /* 0x000fc60000004100 */
        /* <DEDUP_REMOVED lines=11> */
[----:B------:R-:W-:Y:S01]  /*49e0*/  FFMA.FTZ R29, R17, R27, R28 ;  /* 0x0000001b111d7223 */ /* 0x000fe2000001001c */
[----:B------:R-:W-:Y:S02]  /*49f0*/  HADD2.F32 R27, -RZ, R51.H0_H0 ;  /* 0x20000033ff1b7230 */ /* 0x000fe40000004100 */
[----:B------:R-:W-:-:S04]  /*4a00*/  FFMA.FTZ R69, R16, R69, 1 ;  /* 0x3f80000010457423 */ /* 0x000fc80000010045 */
[----:B------:R-:W-:Y:S01]  /*4a10*/  FMUL.FTZ R16, R62, R69 ;  /* 0x000000453e107220 */ /* 0x000fe20000410000 */
[----:B------:R-:W-:-:S05]  /*4a20*/  HADD2.F32 R62, -RZ, R48.H0_H0 ;  /* 0x20000030ff3e7230 */ /* 0x000fca0000004100 */
        /* <DEDUP_REMOVED lines=11> */
[----:B------:R-:W-:-:S03]  /*4ae0*/  FMUL.FTZ R27, R27, R62 ;  /* 0x0000003e1b1b7220 */ /* 0x000fc60000410000 */
[----:B------:R-:W-:-:S04]  /*4af0*/  FFMA.FTZ R68, R17, R68, 1 ;  /* 0x3f80000011447423 */ /* 0x000fc80000010044 */
[----:B------:R-:W-:Y:S01]  /*4b00*/  FMUL.FTZ R17, R27, R68 ;  /* 0x000000441b117220 */ /* 0x000fe20000410000 */
[----:B------:R-:W-:-:S05]  /*4b10*/  HADD2.F32 R27, -RZ, R48.H1_H1 ;  /* 0x30000030ff1b7230 */ /* 0x000fca0000004100 */
[----:B------:R-:W-:Y:S01]  /*4b20*/  FADD.FTZ R68, R27, -UR9 ;  /* 0x800000091b447e21 */ /* 0x000fe20008010000 */
[----:B------:R-:W-:Y:S01]  /*4b30*/  FADD.FTZ R27, R30, R23 ;  /* 0x000000171e1b7221 */ /* 0x000fe20000010000 */
[----:B------:R-:W-:Y:S02]  /*4b40*/  FMUL.FTZ R30, R56, R23 ;  /* 0x00000017381e7220 */ /* 0x000fe40000410000 */
[----:B------:R-:W-:Y:S01]  /*4b50*/  FMUL.FTZ R23, R68, UR12 ;  /* 0x0000000c44177c20 */ /* 0x000fe20008410000 */
[----:B------:R-:W-:Y:S01]  /*4b60*/  FADD.FTZ R27, R27, R12 ;  /* 0x0000000c1b1b7221 */ /* 0x000fe20000010000 */
[----:B------:R-:W-:Y:S01]  /*4b70*/  FFMA.FTZ R62, R18, R30, R29 ;  /* 0x0000001e123e7223 */ /* 0x000fe2000001001d */
[----:B------:R-:W-:Y:S01]  /*4b80*/  FADD.FTZ R60, R30, R60 ;  /* 0x0000003c1e3c7221 */ /* 0x000fe20000010000 */
[----:B------:R-:W-:Y:S01]  /*4b90*/  FFMA.FTZ R18, R56, R23, R59 ;  /* 0x0000001738127223 */ /* 0x000fe2000001003b */
[----:B------:R-:W-:Y:S02]  /*4ba0*/  HADD2.F32 R30, -RZ, R51.H1_H1 ;  /* 0x30000033ff1e7230 */ /* 0x000fe40000004100 */
[----:B------:R-:W-:Y:S01]  /*4bb0*/  FADD.FTZ R27, R27, R16 ;  /* 0x000000101b1b7221 */ /* 0x000fe20000010000 */
[----:B------:R-:W-:-:S06]  /*4bc0*/  FMUL.FTZ R29, R18, -1.4426950216293334961 ;  /* 0xbfb8aa3b121d7820 */ /* 0x000fcc0000410000 */
[----:B------:R-:W0:Y:S02]  /*4bd0*/  MUFU.EX2 R29, R29 ;  /* 0x0000001d001d7308 */ /* 0x000e240000000800 */
[----:B0-----:R-:W-:Y:S01]  /*4be0*/  FADD.FTZ R31, R29, 1 ;  /* 0x3f8000001d1f7421 */ /* 0x001fe20000010000 */
[----:B------:R-:W-:-:S04]  /*4bf0*/  FFMA.FTZ R29, R19, R20, R26 ;  /* 0x00000014131d7223 */ /* 0x000fc8000001001a */
[----:B------:R-:W-:Y:S01]  /*4c00*/  FFMA.FTZ R29, R24, R13, R29 ;  /* 0x0000000d181d7223 */ /* 0x000fe2000001001d */
        /* <DEDUP_REMOVED lines=10> */
[----:B------:R-:W-:Y:S01]  /*4cb0*/  FADD.FTZ R68, R30, -UR9 ;  /* 0x800000091e447e21 */ /* 0x000fe20008010000 */
[----:B------:R-:W-:-:S03]  /*4cc0*/  FADD.FTZ R30, R61, R20 ;  /* 0x000000143d1e7221 */ /* 0x000fc60000010000 */
[----:B------:R-:W-:Y:S01]  /*4cd0*/  FMUL.FTZ R20, R68, UR12 ;  /* 0x0000000c44147c20 */ /* 0x000fe20008410000 */
[----:B------:R-:W-:Y:S02]  /*4ce0*/  HADD2.F32 R68, -RZ, R55.H0_H0 ;  /* 0x20000037ff447230 */ /* 0x000fe40000004100 */
[----:B------:R-:W-:Y:S01]  /*4cf0*/  FADD.FTZ R30, R30, R13 ;  /* 0x0000000d1e1e7221 */ /* 0x000fe20000010000 */
[----:B------:R-:W-:-:S03]  /*4d00*/  FFMA.FTZ R19, R57, R20, R58 ;  /* 0x0000001439137223 */ /* 0x000fc6000001003a */
[----:B------:R-:W-:Y:S01]  /*4d10*/  FADD.FTZ R30, R30, R17 ;  /* 0x000000111e1e7221 */ /* 0x000fe20000010000 */
[----:B------:R-:W-:-:S06]  /*4d20*/  FMUL.FTZ R26, R19, -1.4426950216293334961 ;  /* 0xbfb8aa3b131a7820 */ /* 0x000fcc0000410000 */
[----:B------:R-:W0:Y:S02]  /*4d30*/  MUFU.EX2 R26, R26 ;  /* 0x0000001a001a7308 */ /* 0x000e240000000800 */
[----:B0-----:R-:W-:-:S06]  /*4d40*/  FADD.FTZ R61, R26, 1 ;  /* 0x3f8000001a3d7421 */ /* 0x001fcc0000010000 */
[----:B------:R-:W0:Y:S02]  /*4d50*/  MUFU.RCP R61, R61 ;  /* 0x0000003d003d7308 */ /* 0x000e240000001000 */
[----:B0-----:R-:W-:Y:S01]  /*4d60*/  FMUL.FTZ R31, R68, R61 ;  /* 0x0000003d441f7220 */ /* 0x001fe20000410000 */
[----:B------:R-:W-:Y:S01]  /*4d70*/  FADD.FTZ R68, -R61, 1 ;  /* 0x3f8000003d447421 */ /* 0x000fe20000010100 */
[----:B------:R-:W-:-:S03]  /*4d80*/  FMUL.FTZ R61, R56, R12 ;  /* 0x0000000c383d7220 */ /* 0x000fc60000410000 */
[----:B------:R-:W-:Y:S01]  /*4d90*/  FFMA.FTZ R68, R19, R68, 1 ;  /* 0x3f80000013447423 */ /* 0x000fe20000010044 */
[----:B------:R-:W-:-:S03]  /*4da0*/  FADD.FTZ R60, R61, R60 ;  /* 0x0000003c3d3c7221 */ /* 0x000fc60000010000 */
[----:B------:R-:W-:Y:S01]  /*4db0*/  FMUL.FTZ R19, R31, R68 ;  /* 0x000000441f137220 */ /* 0x000fe20000410000 */
[----:B------:R-:W-:-:S05]  /*4dc0*/  HADD2.F32 R31, -RZ, R52.H1_H1 ;  /* 0x30000034ff1f7230 */ /* 0x000fca0000004100 */
[----:B------:R-:W-:-:S04]  /*4dd0*/  FADD.FTZ R31, R31, -UR9 ;  /* 0x800000091f1f7e21 */ /* 0x000fc80008010000 */
[----:B------:R-:W-:Y:S01]  /*4de0*/  FMUL.FTZ R12, R31, UR12 ;  /* 0x0000000c1f0c7c20 */ /* 0x000fe20008410000 */
[----:B------:R-:W-:Y:S01]  /*4df0*/  FFMA.FTZ R31, R25, R61, R62 ;  /* 0x0000003d191f7223 */ /* 0x000fe2000001003e */
[----:B------:R-:W-:Y:S02]  /*4e00*/  HADD2.F32 R61, -RZ, R55.H1_H1 ;  /* 0x30000037ff3d7230 */ /* 0x000fe40000004100 */
        /* <DEDUP_REMOVED lines=23> */
[----:B------:R-:W-:-:S04]  /*4f80*/  FFMA.FTZ R31, R31, R68, 1 ;  /* 0x3f8000001f1f7423 */ /* 0x000fc80000010044 */
[----:B------:R-:W-:Y:S01]  /*4f90*/  FMUL.FTZ R26, R26, R31 ;  /* 0x0000001f1a1a7220 */ /* 0x000fe20000410000 */
[----:B------:R-:W-:-:S05]  /*4fa0*/  HADD2.F32 R31, -RZ, R54.H1_H1 ;  /* 0x30000036ff1f7230 */ /* 0x000fca0000004100 */
[----:B------:R-:W-:Y:S01]  /*4fb0*/  FADD.FTZ R68, R31, -UR9 ;  /* 0x800000091f447e21 */ /* 0x000fe20008010000 */
[----:B------:R-:W-:-:S03]  /*4fc0*/  FMUL.FTZ R31, R56, R16 ;  /* 0x00000010381f7220 */ /* 0x000fc60000410000 */
[----:B------:R-:W-:Y:S01]  /*4fd0*/  FMUL.FTZ R16, R68, UR12 ;  /* 0x0000000c44107c20 */ /* 0x000fe20008410000 */
[----:B------:R-:W-:Y:S01]  /*4fe0*/  FFMA.FTZ R21, R21, R31, R24 ;  /* 0x0000001f15157223 */ /* 0x000fe20000010018 */
[----:B------:R-:W-:Y:S01]  /*4ff0*/  FADD.FTZ R60, R31, R60 ;  /* 0x0000003c1f3c7221 */ /* 0x000fe20000010000 */
[----:B------:R-:W-:Y:S02]  /*5000*/  HADD2.F32 R31, -RZ, R53.H1_H1 ;  /* 0x30000035ff1f7230 */ /* 0x000fe40000004100 */
        /* <DEDUP_REMOVED lines=8> */
[C---:B------:R-:W-:Y:S01]  /*5090*/  FFMA.FTZ R24, R22.reuse, R17, R29 ;  /* 0x0000001116187223 */ /* 0x040fe2000001001d */
[----:B------:R-:W-:Y:S01]  /*50a0*/  FFMA.FTZ R29, R22, R62, R21 ;  /* 0x0000003e161d7223 */ /* 0x000fe20000010015 */
[-C--:B------:R-:W-:Y:S01]  /*50b0*/  FMUL.FTZ R22, R56, R18.reuse ;  /* 0x0000001238167220 */ /* 0x080fe20000410000 */
[----:B------:R-:W-:Y:S01]  /*50c0*/  FMUL.FTZ R17, R31, R69 ;  /* 0x000000451f117220 */ /* 0x000fe20000410000 */
[----:B------:R-:W-:Y:S01]  /*50d0*/  FADD.FTZ R31, R60, R62 ;  /* 0x0000003e3c1f7221 */ /* 0x000fe20000010000 */
[C---:B------:R-:W-:Y:S01]  /*50e0*/  FFMA.FTZ R21, R23.reuse, R18, R28 ;  /* 0x0000001217157223 */ /* 0x040fe2000001001c */
[----:B------:R-:W-:Y:S01]  /*50f0*/  FFMA.FTZ R29, R23, R22, R29 ;  /* 0x00000016171d7223 */ /* 0x000fe2000001001d */
[----:B------:R-:W-:Y:S01]  /*5100*/  FMUL.FTZ R23, R56, R25 ;  /* 0x0000001938177220 */ /* 0x000fe20000410000 */
[----:B------:R-:W-:Y:S01]  /*5110*/  FADD.FTZ R31, R22, R31 ;  /* 0x0000001f161f7221 */ /* 0x000fe20000010000 */
[-C--:B------:R-:W-:Y:S01]  /*5120*/  FMUL.FTZ R22, R57, R19.reuse ;  /* 0x0000001339167220 */ /* 0x080fe20000410000 */
[----:B------:R-:W-:Y:S01]  /*5130*/  FADD.FTZ R18, R27, R18 ;  /* 0x000000121b127221 */ /* 0x000fe20000010000 */
[C---:B------:R-:W-:Y:S01]  /*5140*/  FFMA.FTZ R24, R20.reuse, R19, R24 ;  /* 0x0000001314187223 */ /* 0x040fe20000010018 */
[----:B------:R-:W-:Y:S01]  /*5150*/  FMUL.FTZ R27, R57, R26 ;  /* 0x0000001a391b7220 */ /* 0x000fe20000410000 */
[----:B------:R-:W-:Y:S01]  /*5160*/  FFMA.FTZ R29, R20, R22, R29 ;  /* 0x00000016141d7223 */ /* 0x000fe2000001001d */
[----:B------:R-:W-:Y:S01]  /*5170*/  FADD.FTZ R22, R31, R22 ;  /* 0x000000161f167221 */ /* 0x000fe20000010000 */
[C---:B------:R-:W-:Y:S01]  /*5180*/  FFMA.FTZ R21, R12.reuse, R25, R21 ;  /* 0x000000190c157223 */ /* 0x040fe20000010015 */
[----:B------:R-:W-:Y:S01]  /*5190*/  FFMA.FTZ R24, R13, R26, R24 ;  /* 0x0000001a0d187223 */ /* 0x000fe20000010018 */
[----:B------:R-:W-:Y:S01]  /*51a0*/  FFMA.FTZ R20, R12, R23, R29 ;  /* 0x000000170c147223 */ /* 0x000fe2000001001d */
[----:B------:R-:W-:Y:S01]  /*51b0*/  FADD.FTZ R22, R23, R22 ;  /* 0x0000001617167221 */ /* 0x000fe20000010000 */
[----:B------:R-:W-:Y:S01]  /*51c0*/  FADD.FTZ R23, R30, R19 ;  /* 0x000000131e177221 */ /* 0x000fe20000010000 */
[----:B------:R-:W-:Y:S01]  /*51d0*/  FMUL.FTZ R29, R56, R17 ;  /* 0x00000011381d7220 */ /* 0x000fe20000410000 */
[----:B------:R-:W-:Y:S01]  /*51e0*/  FFMA.FTZ R19, R13, R27, R20 ;  /* 0x0000001b0d137223 */ /* 0x000fe20000010014 */
[----:B------:R-:W-:Y:S01]  /*51f0*/  FADD.FTZ R22, R22, R27 ;  /* 0x0000001b16167221 */ /* 0x000fe20000010000 */
[----:B------:R-:W-:Y:S01]  /*5200*/  FADD.FTZ R12, R18, R25 ;  /* 0x00000019120c7221 */ /* 0x000fe20000010000 */
[----:B------:R-:W-:Y:S01]  /*5210*/  FADD.FTZ R26, R23, R26 ;  /* 0x0000001a171a7221 */ /* 0x000fe20000010000 */
[C---:B------:R-:W-:Y:S01]  /*5220*/  FFMA.FTZ R19, R16.reuse, R29, R19 ;  /* 0x0000001d10137223 */ /* 0x040fe20000010013 */
[----:B------:R-:W-:Y:S01]  /*5230*/  FADD.FTZ R18, R29, R22 ;  /* 0x000000161d127221 */ /* 0x000fe20000010000 */
[----:B------:R-:W-:Y:S01]  /*5240*/  FFMA.FTZ R25, R16, R17, R21 ;  /* 0x0000001110197223 */ /* 0x000fe20000010015 */
[----:B------:R-:W-:-:S07]  /*5250*/  FADD.FTZ R27, R12, R17 ;  /* 0x000000110c1b7221 */ /* 0x000fce0000010000 */
.L_x_956:
        /* <DEDUP_REMOVED lines=44> */
.L_x_958:
[----:B------:R-:W-:Y:S05]  /*5520*/  BSYNC.RECONVERGENT B0 ;  /* 0x0000000000007941 */ /* 0x000fea0003800200 */
.L_x_957:
[----:B------:R-:W-:Y:S06]  /*5530*/  BAR.SYNC.DEFER_BLOCKING 0x0 ;  /* 0x0000000000007b1d */ /* 0x000fec0000010000 */
[----:B------:R-:W-:Y:S04]  /*5540*/  BSSY.RECONVERGENT B0, `(.L_x_959) ;  /* 0x0000024000007945 */ /* 0x000fe80003800200 */
[----:B------:R-:W-:Y:S05]  /*5550*/  @P1 BRA `(.L_x_960) ;  /* 0x0000000000881947 */ /* 0x000fea0003800000 */
[----:B------:R-:W-:-:S09]  /*5560*/  ULEA UR5, UR13, UR8, 0x18 ;  /* 0x000000080d057291 */ /* 0x000fd2000f8ec0ff */
[----:B------:R-:W4:Y:S04]  /*5570*/  LDS.64 R28, [UR5+0x18] ;  /* 0x00001805ff1c7984 */ /* 0x000f280008000a00 */
[----:B------:R-:W5:Y:S04]  /*5580*/  LDS.128 R20, [UR5+0x20] ;  /* 0x00002005ff147984 */ /* 0x000f680008000c00 */
[----:B-123--:R-:W1:Y:S01]  /*5590*/  LDS.128 R16, [UR5+0x30] ;  /* 0x00003005ff107984 */ /* 0x00ee620008000c00 */
[----:B----4-:R-:W-:Y:S01]  /*55a0*/  FADD.FTZ R69, R12, R28 ;  /* 0x0000001c0c457221 */ /* 0x010fe20000010000 */
[----:B0-----:R-:W-:-:S02]  /*55b0*/  FADD.FTZ R12, R13, R29 ;  /* 0x0000001d0d0c7221 */ /* 0x001fc40000010000 */
        /* <DEDUP_REMOVED lines=28> */
.L_x_960:
[----:B------:R-:W-:Y:S05]  /*5780*/  BSYNC.RECONVERGENT B0 ;  /* 0x0000000000007941 */ /* 0x000fea0003800200 */
.L_x_959:
        /* <DEDUP_REMOVED lines=8> */
[----:B------:R-:W5:Y:S04]  /*5810*/  LDS.128 R20, [R61+0x1c0] ;  /* 0x0001c0003d147984 */ /* 0x000f680000000c00 */
[----:B-123--:R-:W1:Y:S01]  /*5820*/  LDS.128 R16, [R61+0x2a0] ;  /* 0x0002a0003d107984 */ /* 0x00ee620000000c00 */
[----:B----4-:R-:W-:Y:S01]  /*5830*/  FADD.FTZ R63, R24, R28 ;  /* 0x0000001c183f7221 */ /* 0x010fe20000010000 */
[----:B------:R-:W-:Y:S01]  /*5840*/  FADD.FTZ R28, R25, R29 ;  /* 0x0000001d191c7221 */ /* 0x000fe20000010000 */
[----:B------:R-:W-:Y:S01]  /*5850*/  FADD.FTZ R29, R26, R30 ;  /* 0x0000001e1a1d7221 */ /* 0x000fe20000010000 */
[----:B------:R-:W-:Y:S01]  /*5860*/  FADD.FTZ R30, R27, R31 ;  /* 0x0000001f1b1e7221 */ /* 0x000fe20000010000 */
[----:B-----5:R-:W-:Y:S01]  /*5870*/  FADD.FTZ R63, R63, R20 ;  /* 0x000000143f3f7221 */ /* 0x020fe20000010000 */
        /* <DEDUP_REMOVED lines=147> */
.L_x_962:
[----:B------:R-:W-:Y:S05]  /*61b0*/  BSYNC.RECONVERGENT B0 ;  /* 0x0000000000007941 */ /* 0x000fea0003800200 */
.L_x_961:
[----:B------:R-:W-:Y:S04]  /*61c0*/  BSSY.RECONVERGENT B0, `(.L_x_963) ;  /* 0x000001c000007945 */ /* 0x000fe80003800200 */
[----:B------:R-:W-:Y:S05]  /*61d0*/  @P2 BRA `(.L_x_964) ;  /* 0x0000000000682947 */ /* 0x000fea0003800000 */
[----:B---3--:R-:W3:Y:S08]  /*61e0*/  LDC.64 R16, c[0x0][0x3f8] ;  /* 0x0000fe00ff107b82 */ /* 0x008ef00000000a00 */
[----:B-12---:R-:W1:Y:S01]  /*61f0*/  LDC.64 R18, c[0x0][0x3d8] ;  /* 0x0000f600ff127b82 */ /* 0x006e620000000a00 */
[----:B---3--:R-:W-:Y:S01]  /*6200*/  IMAD.WIDE.U32 R20, R16, 0x3, RZ ;  /* 0x0000000310147825 */ /* 0x008fe200078e00ff */
        /* <DEDUP_REMOVED lines=23> */
.L_x_964:
[----:B------:R-:W-:Y:S05]  /*6380*/  BSYNC.RECONVERGENT B0 ;  /* 0x0000000000007941 */ /* 0x000fea0003800200 */
.L_x_963:
[----:B------:R-:W-:Y:S05]  /*6390*/  @!P0 BRA `(.L_x_965) ;  /* 0x0000000800cc8947 */ /* 0x000fea0003800000 */
[----:B------:R-:W-:Y:S01]  /*63a0*/  ULOP3.LUT UR5, UR4, 0x1, URZ, 0xc0, !UPT ;  /* 0x0000000104057892 */ /* 0x000fe2000f8ec0ff */
[----:B------:R-:W5:Y:S01]  /*63b0*/  LDC.64 R62, c[0x0][0x3d0] ;  /* 0x0000f400ff3e7b82 */ /* 0x000f620000000a00 */
[----:B----4-:R-:W4:Y:S01]  /*63c0*/  S2R R25, SR_CTAID.Y ;  /* 0x0000000000197919 */ /* 0x010f220000002600 */
[----:B------:R-:W-:-:S03]  /*63d0*/  ISETP.GE.U32.AND P2, PT, R60, 0x8, PT ;  /* 0x000000083c00780c */ /* 0x000fc60003f46070 */
[----:B-1----:R-:W-:-:S05]  /*63e0*/  MOV R19, UR5 ;  /* 0x0000000500137c02 */ /* 0x002fca0008000f00 */
[----:B------:R-:W-:-:S04]  /*63f0*/  IMAD R19, R19, UR7, RZ ;  /* 0x0000000713137c24 */ /* 0x000fc8000f8e02ff */
[----:B---3--:R-:W-:-:S05]  /*6400*/  IMAD R16, R19, R60, RZ ;  /* 0x0000003c13107224 */ /* 0x008fca00078e02ff */
[----:B------:R-:W-:-:S05]  /*6410*/  SHF.L.U32 R17, R16, 0x1, RZ ;  /* 0x0000000110117819 */ /* 0x000fca00000006ff */
        /* <DEDUP_REMOVED lines=10> */
[----:B--2---:R-:W-:Y:S01]  /*64c0*/  IMAD.WIDE.U32 R18, R21, 0x8, R62 ;  /* 0x0000000815127825 */ /* 0x004fe200078e003e */
        /* <DEDUP_REMOVED lines=8> */
.L_x_967:
[----:B-1----:R-:W2:Y:S04]  /*6550*/  LDG.E.STRONG.GPU R18, desc[UR10][R16.64] ;  /* 0x0000000a10127981 */ /* 0x002ea8000c1ef900 */
[----:B--2---:R-:W-:Y:S01]  /*6560*/  CCTL.IVALL ;  /* 0x00000000ff00798f */ /* 0x004fe20002000000 */
[----:B------:R-:W-:Y:S05]  /*6570*/  YIELD ;  /* 0x0000000000007946 */ /* 0x000fea0003800000 */
[----:B------:R-:W-:-:S13]  /*6580*/  ISETP.NE.AND P0, PT, R18, R21, PT ;  /* 0x000000151200720c */ /* 0x000fda0003f05270 */
[----:B------:R-:W-:Y:S05]  /*6590*/  @P0 BRA `(.L_x_967) ;  /* 0xfffffffc00ec0947 */ /* 0x000fea000383ffff */
.L_x_966:
[----:B------:R-:W-:Y:S05]  /*65a0*/  WARPSYNC.ALL ;  /* 0x0000000000007948 */ /* 0x000fea0003800000 */
[----:B------:R-:W-:Y:S01]  /*65b0*/  BAR.SYNC.DEFER_BLOCKING 0x0 ;  /* 0x0000000000007b1d */ /* 0x000fe20000010000 */
[----:B------:R-:W-:-:S05]  /*65c0*/  HFMA2 R24, -RZ, RZ, 0, 0 ;  /* 0x00000000ff187431 */ /* 0x000fca00000001ff */
[----:B------:R-:W-:Y:S05]  /*65d0*/  @!P2 BRA `(.L_x_968) ;  /* 0x000000040044a947 */ /* 0x000fea0003800000 */
[----:B-12---:R-:W-:Y:S01]  /*65e0*/  MOV R18, UR7 ;  /* 0x0000000700127c02 */ /* 0x006fe20008000f00 */
[----:B------:R-:W-:Y:S01]  /*65f0*/  UMOV UR5, URZ ;  /* 0x000000ff00057c82 */ /* 0x000fe20008000000 */
[----:B------:R-:W-:Y:S02]  /*6600*/  MOV R30, UR7 ;  /* 0x00000007001e7c02 */ /* 0x000fe40008000f00 */
[----:B------:R-:W-:Y:S01]  /*6610*/  MOV R20, UR7 ;  /* 0x0000000700147c02 */ /* 0x000fe20008000f00 */
        /* <DEDUP_REMOVED lines=13> */
.L_x_969:
        /* <DEDUP_REMOVED lines=64> */
.L_x_968:
        /* <DEDUP_REMOVED lines=17> */
[----:B--2---:R-:W-:Y:S01]  /*6c00*/  @!P2 IMAD.WIDE.U32 R18, R19, 0x8, R62 ;  /* 0x000000081312a825 */ /* 0x004fe200078e003e */
[----:B------:R-:W0:Y:S03]  /*6c10*/  @!P0 LDG.E.64 R16, desc[UR10][R16.64] ;  /* 0x0000000a10108981 */ /* 0x000e26000c1e1b00 */
[----:B------:R-:W-:Y:S02]  /*6c20*/  @!P4 IMAD R23, R23, UR7, R25 ;  /* 0x000000071717cc24 */ /* 0x000fe4000f8e0219 */
[--C-:B------:R-:W-:Y:S01]  /*6c30*/  @!P3 IMAD.WIDE.U32 R20, R21, 0x8, R62.reuse ;  /* 0x000000081514b825 */ /* 0x100fe200078e003e */
        /* <DEDUP_REMOVED lines=13> */
.L_x_970:
        /* <DEDUP_REMOVED lines=10> */
[----:B--2---:R-:W-:Y:S02]  /*6db0*/  @!P0 IMAD.WIDE.U32 R18, R19, 0x8, R62 ;  /* 0x0000000813128825 */ /* 0x004fe400078e003e */
[----:B------:R-:W0:Y:S04]  /*6dc0*/  @!P2 LDG.E.64 R16, desc[UR10][R16.64] ;  /* 0x0000000a1010a981 */ /* 0x000e28000c1e1b00 */
[----:B------:R-:W2:Y:S01]  /*6dd0*/  @!P0 LDG.E.64 R18, desc[UR10][R18.64] ;  /* 0x0000000a12128981 */ /* 0x000ea2000c1e1b00 */
[----:B------:R-:W-:Y:S01]  /*6de0*/  IADD3 R24, PT, PT, R24, 0x2, RZ ;  /* 0x0000000218187810 */ /* 0x000fe20007ffe0ff */
[----:B0-----:R-:W-:Y:S01]  /*6df0*/  @!P2 FADD.FTZ R12, R12, R16 ;  /* 0x000000100c0ca221 */ /* 0x001fe20000010000 */
[----:B------:R-:W-:-:S03]  /*6e00*/  @!P2 FADD.FTZ R13, R13, R17 ;  /* 0x000000110d0da221 */ /* 0x000fc60000010000 */
[----:B--2---:R-:W-:Y:S01]  /*6e10*/  @!P0 FADD.FTZ R12, R12, R18 ;  /* 0x000000120c0c8221 */ /* 0x004fe20000010000 */
[----:B------:R-:W-:-:S07]  /*6e20*/  @!P0 FADD.FTZ R13, R13, R19 ;  /* 0x000000130d0d8221 */ /* 0x000fce0000010000 */
.L_x_971:
        /* <DEDUP_REMOVED lines=9> */
.L_x_972:
[----:B------:R-:W-:Y:S05]  /*6ec0*/  BSYNC.RECONVERGENT B0 ;  /* 0x0000000000007941 */ /* 0x000fea0003800200 */
.L_x_965:
[----:B------:R-:W5:Y:S01]  /*6ed0*/  S2UR UR8, SR_CgaCtaId ;  /* 0x00000000000879c3 */ /* 0x000f620000008800 */
[----:B------:R-:W-:Y:S01]  /*6ee0*/  UMOV UR5, 0x400 ;  /* 0x0000040000057882 */ /* 0x000fe20000000000 */
[--C-:B-1--4-:R-:W-:Y:S02]  /*6ef0*/  HADD2.F32 R19, -RZ, R44.reuse.H0_H0 ;  /* 0x2000002cff137230 */ /* 0x112fe40000004100 */
[----:B------:R-:W-:Y:S01]  /*6f00*/  HADD2.F32 R44, -RZ, R44.H1_H1 ;  /* 0x3000002cff2c7230 */ /* 0x000fe20000004100 */
[----:B-----5:R-:W-:Y:S01]  /*6f10*/  ULEA UR5, UR8, UR5, 0x18 ;  /* 0x0000000508057291 */ /* 0x020fe2000f8ec0ff */
[----:B------:R-:W1:Y:S08]  /*6f20*/  LDCU.U8 UR8, c[0x0][0x414] ;  /* 0x00008280ff0877ac */ /* 0x000e700008000000 */
[----:B------:R0:W-:Y:S01]  /*6f30*/  @!P1 STS.64 [UR5+0x88], R12 ;  /* 0x0000880cff009988 */ /* 0x0001e20008000a05 */
[----:B------:R-:W-:Y:S01]  /*6f40*/  BAR.SYNC.DEFER_BLOCKING 0x0 ;  /* 0x0000000000007b1d */ /* 0x000fe20000010000 */
[----:B0--3--:R-:W-:Y:S01]  /*6f50*/  FADD.FTZ R13, R44, -UR9 ;  /* 0x800000092c0d7e21 */ /* 0x009fe20008010000 */
[----:B-1----:R-:W-:Y:S01]  /*6f60*/  UISETP.NE.AND UP0, UPT, UR8, URZ, UPT ;  /* 0x000000ff0800728c */ /* 0x002fe2000bf05270 */
[----:B------:R-:W-:-:S02]  /*6f70*/  HADD2.F32 R12, -RZ, R43.H0_H0 ;  /* 0x2000002bff0c7230 */ /* 0x000fc40000004100 */
[----:B------:R-:W-:Y:S02]  /*6f80*/  HADD2.F32 R43, -RZ, R43.H1_H1 ;  /* 0x3000002bff2b7230 */ /* 0x000fe40000004100 */
[----:B------:R-:W-:Y:S01]  /*6f90*/  FMUL.FTZ R13, R13, UR12 ;  /* 0x0000000c0d0d7c20 */ /* 0x000fe20008410000 */
[----:B------:R-:W2:Y:S01]  /*6fa0*/  LDS.64 R16, [UR5+0x88] ;  /* 0x00008805ff107984 */ /* 0x000ea20008000a00 */
[----:B------:R-:W2:Y:S02]  /*6fb0*/  LDCU UR5, c[0x0][0x42c] ;  /* 0x00008580ff0577ac */ /* 0x000ea40008000800 */
[----:B--2---:R-:W-:Y:S01]  /*6fc0*/  FMUL.FTZ R18, R17, UR5 ;  /* 0x0000000511127c20 */ /* 0x004fe20008410000 */
[----:B------:R-:W-:Y:S01]  /*6fd0*/  FADD.FTZ R17, R19, -UR9 ;  /* 0x8000000913117e21 */ /* 0x000fe20008010000 */
[----:B------:R-:W-:-:S03]  /*6fe0*/  FMUL.FTZ R16, R16, UR5 ;  /* 0x0000000510107c20 */ /* 0x000fc60008410000 */
        /* <DEDUP_REMOVED lines=20> */
.L_x_973:
[----:B------:R-:W0:Y:S01]  /*7130*/  LDCU UR8, c[0x0][0x41c] ;  /* 0x00008380ff0877ac */ /* 0x000e220008000800 */
[----:B------:R-:W-:Y:S01]  /*7140*/  R2UR UR5, R16 ;  /* 0x00000000100572ca */ /* 0x000fe200000e0000 */
[----:B------:R-:W-:Y:S01]  /*7150*/  BSSY.RECONVERGENT B0, `(.L_x_974) ;  /* 0x0000020000007945 */ /* 0x000fe20003800200 */
[----:B------:R-:W1:Y:S11]  /*7160*/  LDCU.64 UR14, c[0x0][0x400] ;  /* 0x00008000ff0e77ac */ /* 0x000e760008000a00 */
[----:B------:R-:W-:Y:S01]  /*7170*/  FFMA.FTZ R16, R17, UR5, R18 ;  /* 0x0000000511107c23 */ /* 0x000fe20008010012 */
[----:B------:R-:W-:-:S02]  /*7180*/  HADD2.F32 R17, -RZ, R42.H0_H0 ;  /* 0x2000002aff117230 */ /* 0x000fc40000004100 */
[----:B------:R-:W-:Y:S01]  /*7190*/  FFMA.FTZ R13, R13, UR5, R18 ;  /* 0x000000050d0d7c23 */ /* 0x000fe20008010012 */
[----:B------:R-:W-:Y:S02]  /*71a0*/  HADD2.F32 R42, -RZ, R42.H1_H1 ;  /* 0x3000002aff2a7230 */ /* 0x000fe40000004100 */
[----:B------:R-:W-:Y:S01]  /*71b0*/  FFMA.FTZ R16, R57, R12, -R16 ;  /* 0x0000000c39107223 */ /* 0x000fe20000010810 */
[----:B0-----:R-:W-:Y:S02]  /*71c0*/  IMAD R19, R2, UR8, R47 ;  /* 0x0000000802137c24 */ /* 0x001fe4000f8e022f */
[----:B------:R-:W-:Y:S01]  /*71d0*/  FADD.FTZ R24, R17, -UR9 ;  /* 0x8000000911187e21 */ /* 0x000fe20008010000 */
[----:B------:R-:W-:Y:S02]  /*71e0*/  FFMA.FTZ R20, R56, R43, -R13 ;  /* 0x0000002b38147223 */ /* 0x000fe4000001080d */
[----:B-1----:R-:W-:Y:S02]  /*71f0*/  ISETP.GE.U32.AND P0, PT, R19, UR14, PT ;  /* 0x0000000e13007c0c */ /* 0x002fe4000bf06070 */
[----:B------:R-:W-:-:S02]  /*7200*/  SHF.R.S32.HI R22, RZ, 0x1f, R19 ;  /* 0x0000001fff167819 */ /* 0x000fc40000011413 */
[----:B------:R-:W-:Y:S02]  /*7210*/  IADD3 R21, PT, PT, R19, 0x20, RZ ;  /* 0x0000002013157810 */ /* 0x000fe40007ffe0ff */
        /* <DEDUP_REMOVED lines=19> */
.L_x_975:
[----:B------:R-:W-:Y:S05]  /*7350*/  BSYNC.RECONVERGENT B0 ;  /* 0x0000000000007941 */ /* 0x000fea0003800200 */
.L_x_974:
        /* <DEDUP_REMOVED lines=25> */
.L_x_976:
[----:B------:R-:W-:Y:S01]  /*74f0*/  FFMA.FTZ R13, R27, UR5, R18 ;  /* 0x000000051b0d7c23 */ /* 0x000fe20008010012 */
[----:B------:R-:W-:Y:S01]  /*7500*/  BSSY.RECONVERGENT B0, `(.L_x_977) ;  /* 0x0000014000007945 */ /* 0x000fe20003800200 */
[----:B------:R-:W-:Y:S01]  /*7510*/  FFMA.FTZ R28, R57, R12, -R28 ;  /* 0x0000000c391c7223 */ /* 0x000fe2000001081c */
[C---:B------:R-:W-:Y:S01]  /*7520*/  IADD3 R25, PT, PT, R19.reuse, 0x40, RZ ;  /* 0x0000004013197810 */ /* 0x040fe20007ffe0ff */
[----:B------:R-:W-:Y:S01]  /*7530*/  FFMA.FTZ R41, R56, R41, -R13 ;  /* 0x0000002938297223 */ /* 0x000fe2000001080d */
[----:B------:R-:W-:Y:S01]  /*7540*/  IADD3 R23, PT, PT, R19, 0x60, RZ ;  /* 0x0000006013177810 */ /* 0x000fe20007ffe0ff */
[----:B------:R-:W-:Y:S06]  /*7550*/  @P1 BRA `(.L_x_978) ;  /* 0x0000000000381947 */ /* 0x000fec0003800000 */
[----:B------:R-:W0:Y:S01]  /*7560*/  LDCU.64 UR16, c[0x0][0x3f8] ;  /* 0x00007f00ff1077ac */ /* 0x000e220008000a00 */
[----:B------:R-:W-:Y:S02]  /*7570*/  MOV R12, R64 ;  /* 0x00000040000c7202 */ /* 0x000fe40000000f00 */
[----:B------:R-:W-:Y:S01]  /*7580*/  MOV R13, R67 ;  /* 0x00000043000d7202 */ /* 0x000fe20000000f00 */
[----:B------:R-:W1:Y:S01]  /*7590*/  LDCU.64 UR18, c[0x0][0x380] ;  /* 0x00007000ff1277ac */ /* 0x000e620008000a00 */
[----:B0-----:R-:W-:Y:S02]  /*75a0*/  IMAD R2, R2, UR16, RZ ;  /* 0x0000001002027c24 */ /* 0x001fe4000f8e02ff */
        /* <DEDUP_REMOVED lines=9> */
.L_x_978:
[----:B------:R-:W-:Y:S05]  /*7640*/  BSYNC.RECONVERGENT B0 ;  /* 0x0000000000007941 */ /* 0x000fea0003800200 */
.L_x_977:
        /* <DEDUP_REMOVED lines=35> */
.L_x_979:
        /* <DEDUP_REMOVED lines=10> */
[----:B------:R-:W-:Y:S01]  /*7920*/  FMUL.FTZ R20, R17, UR12 ;  /* 0x0000000c11147c20 */ /* 0x000fe20008410000 */
[----:B------:R-:W1:Y:S01]  /*7930*/  LDCU.64 UR18, c[0x0][0x380] ;  /* 0x00007000ff1277ac */ /* 0x000e620008000a00 */
[----:B0-----:R-:W-:Y:S01]  /*7940*/  IMAD R16, R12, UR16, RZ ;  /* 0x000000100c107c24 */ /* 0x001fe2000f8e02ff */
[----:B------:R-:W-:-:S05]  /*7950*/  MOV R12, R64 ;  /* 0x00000040000c7202 */ /* 0x000fca0000000f00 */
[----:B------:R-:W-:-:S04]  /*7960*/  IMAD.WIDE.U32 R12, R25, UR16, R12 ;  /* 0x00000010190c7c25 */ /* 0x000fc8000f8e000c */
[----:B------:R-:W-:Y:S01]  /*7970*/  IMAD R25, R25, UR17, R16 ;  /* 0x0000001119197c24 */ /* 0x000fe2000f8e0210 */
[----:B-1----:R-:W-:-:S04]  /*7980*/  LEA R16, P0, R12, UR18, 0x1 ;  /* 0x000000120c107c11 */ /* 0x002fc8000f8008ff */
[----:B------:R-:W-:Y:S02]  /*7990*/  IADD3 R25, PT, PT, R13, R25, RZ ;  /* 0x000000190d197210 */ /* 0x000fe40007ffe0ff */
[----:B------:R-:W-:Y:S02]  /*79a0*/  F2FP.F16.F32.PACK_AB R13, R20, R21 ;  /* 0x00000015140d723e */ /* 0x000fe400000000ff */
[----:B------:R-:W-:-:S05]  /*79b0*/  LEA.HI.X R17, R12, UR19, R25, 0x1, P0 ;  /* 0x000000130c117c11 */ /* 0x000fca00080f0c19 */
[----:B------:R0:W-:Y:S02]  /*79c0*/  STG.E desc[UR10][R16.64], R13 ;  /* 0x0000000d10007986 */ /* 0x0001e4000c10190a */
.L_x_981:
[----:B------:R-:W-:Y:S05]  /*79d0*/  BSYNC.RECONVERGENT B0 ;  /* 0x0000000000007941 */ /* 0x000fea0003800200 */
.L_x_980:
        /* <DEDUP_REMOVED lines=25> */
.L_x_982:
        /* <DEDUP_REMOVED lines=21> */
.L_x_984:
[----:B------:R-:W-:Y:S05]  /*7cc0*/  BSYNC.RECONVERGENT B0 ;  /* 0x0000000000007941 */ /* 0x000fea0003800200 */
.L_x_983:
[--C-:B0-----:R-:W-:Y:S01]  /*7cd0*/  HADD2.F32 R13, -RZ, R36.reuse.H0_H0 ;  /* 0x20000024ff0d7230 */ /* 0x101fe20000004100 */
[----:B------:R-:W-:Y:S01]  /*7ce0*/  ISETP.GE.U32.AND P0, PT, R25, UR14, PT ;  /* 0x0000000e19007c0c */ /* 0x000fe2000bf06070 */
[----:B------:R-:W-:Y:S01]  /*7cf0*/  HADD2.F32 R36, -RZ, R36.H1_H1 ;  /* 0x30000024ff247230 */ /* 0x000fe20000004100 */
[----:B------:R-:W-:Y:S01]  /*7d00*/  ISETP.GE.U32.AND P1, PT, R21, UR14, PT ;  /* 0x0000000e15007c0c */ /* 0x000fe2000bf26070 */
[--C-:B------:R-:W-:Y:S02]  /*7d10*/  HADD2.F32 R16, -RZ, R35.reuse.H0_H0 ;  /* 0x20000023ff107230 */ /* 0x100fe40000004100 */
[----:B------:R-:W-:Y:S01]  /*7d20*/  FADD.FTZ R13, R13, -UR9 ;  /* 0x800000090d0d7e21 */ /* 0x000fe20008010000 */
[----:B------:R-:W-:Y:S01]  /*7d30*/  SHF.R.S32.HI R12, RZ, 0x1f, R25 ;  /* 0x0000001fff0c7819 */ /* 0x000fe20000011419 */
[----:B------:R-:W-:Y:S01]  /*7d40*/  HADD2.F32 R35, -RZ, R35.H1_H1 ;  /* 0x30000023ff237230 */ /* 0x000fe20000004100 */
[----:B------:R-:W-:Y:S01]  /*7d50*/  SHF.R.S32.HI R2, RZ, 0x1f, R21 ;  /* 0x0000001fff027819 */ /* 0x000fe20000011415 */
[----:B------:R-:W-:Y:S01]  /*7d60*/  FMUL.FTZ R17, R13, UR12 ;  /* 0x0000000c0d117c20 */ /* 0x000fe20008410000 */
[----:B------:R-:W-:Y:S01]  /*7d70*/  FADD.FTZ R13, R36, -UR9 ;  /* 0x80000009240d7e21 */ /* 0x000fe20008010000 */
[----:B------:R-:W-:Y:S01]  /*7d80*/  ISETP.GE.AND.EX P0, PT, R12, UR15, PT, P0 ;  /* 0x0000000f0c007c0c */ /* 0x000fe2000bf06300 */
[----:B------:R-:W-:Y:S01]  /*7d90*/  HADD2.F32 R29, -RZ, R34.H0_H0 ;  /* 0x20000022ff1d7230 */ /* 0x000fe20000004100 */
        /* <DEDUP_REMOVED lines=16> */
[----:B------:R-:W-:-:S04]  /*7ea0*/  FFMA.FTZ R13, R13, R28, 1 ;  /* 0x3f8000000d0d7423 */ /* 0x000fc8000001001c */
[----:B------:R-:W-:Y:S01]  /*7eb0*/  FMUL.FTZ R16, R16, R13 ;  /* 0x0000000d10107220 */ /* 0x000fe20000410000 */
[----:B-1----:R-:W-:Y:S01]  /*7ec0*/  FADD.FTZ R30, -R26, 1 ;  /* 0x3f8000001a1e7421 */ /* 0x002fe20000010100 */
[----:B------:R-:W-:-:S03]  /*7ed0*/  FMUL.FTZ R35, R35, R26 ;  /* 0x0000001a23237220 */ /* 0x000fc60000410000 */
[----:B------:R-:W-:-:S04]  /*7ee0*/  FFMA.FTZ R30, R17, R30, 1 ;  /* 0x3f800000111e7423 */ /* 0x000fc8000001001e */
[----:B------:R-:W-:-:S07]  /*7ef0*/  FMUL.FTZ R35, R35, R30 ;  /* 0x0000001e23237220 */ /* 0x000fce0000410000 */
.L_x_985:
        /* <DEDUP_REMOVED lines=21> */
.L_x_987:
[----:B------:R-:W-:Y:S05]  /*8050*/  BSYNC.RECONVERGENT B0 ;  /* 0x0000000000007941 */ /* 0x000fea0003800200 */
.L_x_986:
[----:B------:R-:W-:Y:S01]  /*8060*/  FMUL.FTZ R29, R29, UR12 ;  /* 0x0000000c1d1d7c20 */ /* 0x000fe20008410000 */
[----:B------:R-:W-:Y:S01]  /*8070*/  FADD.FTZ R34, R34, -UR9 ;  /* 0x8000000922227e21 */ /* 0x000fe20008010000 */
[--C-:B------:R-:W-:Y:S02]  /*8080*/  HADD2.F32 R12, -RZ, R33.reuse.H0_H0 ;  /* 0x20000021ff0c7230 */ /* 0x100fe40000004100 */
[----:B------:R-:W-:Y:S02]  /*8090*/  HADD2.F32 R33, -RZ, R33.H1_H1 ;  /* 0x30000021ff217230 */ /* 0x000fe40000004100 */
[----:B------:R-:W-:Y:S01]  /*80a0*/  FFMA.FTZ R28, R29, UR5, R18 ;  /* 0x000000051d1c7c23 */ /* 0x000fe20008010012 */
[----:B------:R-:W-:Y:S01]  /*80b0*/  FMUL.FTZ R27, R34, UR12 ;  /* 0x0000000c221b7c20 */ /* 0x000fe20008410000 */
[----:B------:R-:W-:Y:S06]  /*80c0*/  BRA.U !UP0, `(.L_x_988) ;  /* 0x0000000108487547 */ /* 0x000fec000b800000 */
        /* <DEDUP_REMOVED lines=18> */
.L_x_988:
[----:B0-----:R-:W-:Y:S01]  /*81f0*/  FFMA.FTZ R13, R27, UR5, R18 ;  /* 0x000000051b0d7c23 */ /* 0x001fe20008010012 */
        /* <DEDUP_REMOVED lines=20> */
.L_x_990:
[----:B------:R-:W-:Y:S05]  /*8340*/  BSYNC.RECONVERGENT B0 ;  /* 0x0000000000007941 */ /* 0x000fea0003800200 */
.L_x_989:
[--C-:B------:R-:W-:Y:S01]  /*8350*/  HADD2.F32 R12, -RZ, R32.reuse.H0_H0 ;  /* 0x20000020ff0c7230 */ /* 0x100fe20000004100 */
[----:B------:R-:W-:Y:S01]  /*8360*/  ISETP.GE.U32.AND P0, PT, R22, UR14, PT ;  /* 0x0000000e16007c0c */ /* 0x000fe2000bf06070 */
[----:B------:R-:W-:Y:S01]  /*8370*/  HADD2.F32 R32, -RZ, R32.H1_H1 ;  /* 0x30000020ff207230 */ /* 0x000fe20000004100 */
[----:B------:R-:W-:Y:S01]  /*8380*/  ISETP.GE.U32.AND P1, PT, R20, UR14, PT ;  /* 0x0000000e14007c0c */ /* 0x000fe2000bf26070 */
[----:B------:R-:W-:Y:S02]  /*8390*/  HADD2.F32 R30, -RZ, R14.H0_H0 ;  /* 0x2000000eff1e7230 */ /* 0x000fe40000004100 */
[----:B0-----:R-:W-:Y:S01]  /*83a0*/  FADD.FTZ R13, R12, -UR9 ;  /* 0x800000090c0d7e21 */ /* 0x001fe20008010000 */
        /* <DEDUP_REMOVED lines=29> */
.L_x_991:
        /* <DEDUP_REMOVED lines=21> */
.L_x_993:
[----:B------:R-:W-:Y:S05]  /*86d0*/  BSYNC.RECONVERGENT B0 ;  /* 0x0000000000007941 */ /* 0x000fea0003800200 */
.L_x_992:
        /* <DEDUP_REMOVED lines=25> */
.L_x_994:
        /* <DEDUP_REMOVED lines=8> */
[----:B------:R-:W-:Y:S01]  /*88f0*/  MOV R3, R67 ;  /* 0x0000004300037202 */ /* 0x000fe20000000f00 */
[----:B------:R-:W-:Y:S01]  /*8900*/  FMUL.FTZ R16, R15, UR12 ;  /* 0x0000000c0f107c20 */ /* 0x000fe20008410000 */
[----:B------:R-:W1:Y:S01]  /*8910*/  LDCU.64 UR18, c[0x0][0x380] ;  /* 0x00007000ff1277ac */ /* 0x000e620008000a00 */
[----:B0-----:R-:W-:Y:S01]  /*8920*/  IMAD R17, R2, UR16, RZ ;  /* 0x0000001002117c24 */ /* 0x001fe2000f8e02ff */
[----:B------:R-:W-:-:S03]  /*8930*/  MOV R2, R64 ;  /* 0x0000004000027202 */ /* 0x000fc60000000f00 */
[----:B------:R-:W-:Y:S02]  /*8940*/  IMAD R21, R20, UR17, R17 ;  /* 0x0000001114157c24 */ /* 0x000fe4000f8e0211 */
[----:B------:R-:W-:Y:S01]  /*8950*/  FMUL.FTZ R17, R26, UR12 ;  /* 0x0000000c1a117c20 */ /* 0x000fe20008410000 */
[----:B------:R-:W-:-:S03]  /*8960*/  IMAD.WIDE.U32 R2, R20, UR16, R2 ;  /* 0x0000001014027c25 */ /* 0x000fc6000f8e0002 */
[----:B-1----:R-:W-:Y:S02]  /*8970*/  LEA R14, P0, R2, UR18, 0x1 ;  /* 0x00000012020e7c11 */ /* 0x002fe4000f8008ff */
[----:B------:R-:W-:Y:S02]  /*8980*/  IADD3 R21, PT, PT, R3, R21, RZ ;  /* 0x0000001503157210 */ /* 0x000fe40007ffe0ff */
[----:B------:R-:W-:Y:S02]  /*8990*/  F2FP.F16.F32.PACK_AB R3, R16, R17 ;  /* 0x000000111003723e */ /* 0x000fe400000000ff */
[----:B------:R-:W-:-:S05]  /*89a0*/  LEA.HI.X R15, R2, UR19, R21, 0x1, P0 ;  /* 0x00000013020f7c11 */ /* 0x000fca00080f0c15 */
[----:B------:R0:W-:Y:S02]  /*89b0*/  STG.E desc[UR10][R14.64], R3 ;  /* 0x000000030e007986 */ /* 0x0001e4000c10190a */
.L_x_996:
[----:B------:R-:W-:Y:S05]  /*89c0*/  BSYNC.RECONVERGENT B0 ;  /* 0x0000000000007941 */ /* 0x000fea0003800200 */
.L_x_995:
        /* <DEDUP_REMOVED lines=35> */
.L_x_997:
        /* <DEDUP_REMOVED lines=21> */
.L_x_999:
[----:B------:R-:W-:Y:S05]  /*8d50*/  BSYNC.RECONVERGENT B0 ;  /* 0x0000000000007941 */ /* 0x000fea0003800200 */
.L_x_998:
        /* <DEDUP_REMOVED lines=25> */
.L_x_1000:
        /* <DEDUP_REMOVED lines=12> */
[----:B------:R-:W-:Y:S01]  /*8fb0*/  FMUL.FTZ R2, R13, UR12 ;  /* 0x0000000c0d027c20 */ /* 0x000fe20008410000 */
        /* <DEDUP_REMOVED lines=8> */
.L_x_1002:
[----:B------:R-:W-:Y:S05]  /*9040*/  BSYNC.RECONVERGENT B0 ;  /* 0x0000000000007941 */ /* 0x000fea0003800200 */
.L_x_1001:
        /* <DEDUP_REMOVED lines=35> */
.L_x_1003:
        /* <DEDUP_REMOVED lines=21> */
.L_x_1005:
[----:B------:R-:W-:Y:S05]  /*93d0*/  BSYNC.RECONVERGENT B0 ;  /* 0x0000000000007941 */ /* 0x000fea0003800200 */
.L_x_1004:
        /* <DEDUP_REMOVED lines=25> */
.L_x_1006:
        /* <DEDUP_REMOVED lines=21> */
.L_x_1008:
[----:B------:R-:W-:Y:S05]  /*96c0*/  BSYNC.RECONVERGENT B0 ;  /* 0x0000000000007941 */ /* 0x000fea0003800200 */
.L_x_1007:
        /* <DEDUP_REMOVED lines=35> */
.L_x_1009:
        /* <DEDUP_REMOVED lines=21> */
.L_x_1011:
[----:B------:R-:W-:Y:S05]  /*9a50*/  BSYNC.RECONVERGENT B0 ;  /* 0x0000000000007941 */ /* 0x000fea0003800200 */
.L_x_1010:
        /* <DEDUP_REMOVED lines=25> */
.L_x_1012:
        /* <DEDUP_REMOVED lines=21> */
.L_x_1014:
[----:B------:R-:W-:Y:S05]  /*9d40*/  BSYNC.RECONVERGENT B0 ;  /* 0x0000000000007941 */ /* 0x000fea0003800200 */
.L_x_1013:
[----:B------:R-:W-:Y:S01]  /*9d50*/  IADD3 R17, PT, PT, R19, 0x1c0, RZ ;  /* 0x000001c013117810 */ /* 0x000fe20007ffe0ff */
[----:B------:R-:W-:Y:S01]  /*9d60*/  FADD.FTZ R8, R8, -UR9 ;  /* 0x8000000908087e21 */ /* 0x000fe20008010000 */
[----:B------:R-:W-:Y:S01]  /*9d70*/  FADD.FTZ R52, R52, -UR9 ;  /* 0x8000000934347e21 */ /* 0x000fe20008010000 */
[--C-:B0-----:R-:W-:Y:S01]  /*9d80*/  HADD2.F32 R2, -RZ, R55.reuse.H0_H0 ;  /* 0x20000037ff027230 */ /* 0x101fe20000004100 */
[----:B------:R-:W-:Y:S01]  /*9d90*/  ISETP.GE.U32.AND P0, PT, R17, UR14, PT ;  /* 0x0000000e11007c0c */ /* 0x000fe2000bf06070 */
[--C-:B------:R-:W-:Y:S02]  /*9da0*/  HADD2.F32 R16, -RZ, R54.reuse.H0_H0 ;  /* 0x20000036ff107230 */ /* 0x100fe40000004100 */
        /* <DEDUP_REMOVED lines=25> */
.L_x_1015:
        /* <DEDUP_REMOVED lines=26> */
.L_x_1017:
[----:B------:R-:W-:Y:S05]  /*a0e0*/  BSYNC.RECONVERGENT B0 ;  /* 0x0000000000007941 */ /* 0x000fea0003800200 */
.L_x_1016:
        /* <DEDUP_REMOVED lines=24> */
.L_x_1018:
        /* <DEDUP_REMOVED lines=18> */
.L_x_1020:
[----:B------:R-:W-:Y:S05]  /*a390*/  BSYNC.RECONVERGENT B0 ;  /* 0x0000000000007941 */ /* 0x000fea0003800200 */
.L_x_1019:
[----:B------:R-:W1:Y:S01]  /*a3a0*/  LDCU UR5, c[0x0][0x410] ;  /* 0x00008200ff0577ac */ /* 0x000e620008000800 */
[----:B------:R-:W1:Y:S01]  /*a3b0*/  LDCU UR8, c[0x0][0x3e0] ;  /* 0x00007c00ff0877ac */ /* 0x000e620008000800 */
[----:B------:R-:W-:Y:S02]  /*a3c0*/  UIADD3 UR6, UPT, UPT, UR7, UR6, URZ ;  /* 0x0000000607067290 */ /* 0x000fe4000fffe0ff */
[----:B------:R-:W-:Y:S02]  /*a3d0*/  UIADD3 UR4, UPT, UPT, UR4, 0x1, URZ ;  /* 0x0000000104047890 */ /* 0x000fe4000fffe0ff */
[----:B-1----:R-:W-:-:S04]  /*a3e0*/  UIMAD UR5, UR5, UR8, URZ ;  /* 0x00000008050572a4 */ /* 0x002fc8000f8e02ff */
[----:B------:R-:W-:-:S09]  /*a3f0*/  UISETP.GE.AND UP0, UPT, UR6, UR5, UPT ;  /* 0x000000050600728c */ /* 0x000fd2000bf06270 */
[----:B------:R-:W-:Y:S05]  /*a400*/  BRA.U !UP0, `(.L_x_1021) ;  /* 0xffffff5d08507547 */ /* 0x000fea000b83ffff */
.L_x_954:
        /* <DEDUP_REMOVED lines=16> */
.L_x_1023:
[----:B------:R-:W-:Y:S05]  /*a510*/  BSYNC.RECONVERGENT B0 ;  /* 0x0000000000007941 */ /* 0x000fea0003800200 */
.L_x_1022:
        /* <DEDUP_REMOVED lines=11> */
.L_x_1025:
[----:B------:R-:W2:Y:S04]  /*a5d0*/  LDG.E.STRONG.GPU R5, desc[UR10][R2.64] ;  /* 0x0000000a02057981 */ /* 0x000ea8000c1ef900 */
[----:B--2---:R-:W-:Y:S01]  /*a5e0*/  CCTL.IVALL ;  /* 0x00000000ff00798f */ /* 0x004fe20002000000 */
[----:B------:R-:W-:Y:S05]  /*a5f0*/  YIELD ;  /* 0x0000000000007946 */ /* 0x000fea0003800000 */
[----:B------:R-:W-:-:S13]  /*a600*/  ISETP.NE.AND P0, PT, R5, R0, PT ;  /* 0x000000000500720c */ /* 0x000fda0003f05270 */
[----:B------:R-:W-:Y:S05]  /*a610*/  @P0 BRA `(.L_x_1025) ;  /* 0xfffffffc00ec0947 */ /* 0x000fea000383ffff */
.L_x_1024:
        /* <DEDUP_REMOVED lines=59> */
[----:B------:R-:W-:Y:S01]  /*a9d0*/  SHF.L.U32 R31, R11, 0x2, RZ ;  /* 0x000000020b1f7819 */ /* 0x000fe200000006ff */
[----:B------:R-:W-:Y:S01]  /*a9e0*/  UMOV UR4, URZ ;  /* 0x000000ff00047c82 */ /* 0x000fe20008000000 */
[----:B------:R-:W-:-:S02]  /*a9f0*/  SHF.L.U64.HI R33, R0, 0x2, R3 ;  /* 0x0000000200217819 */ /* 0x000fc40000010203 */
[----:B------:R-:W-:Y:S02]  /*aa00*/  IADD3 R5, PT, PT, R7, UR4, RZ ;  /* 0x0000000407057c10 */ /* 0x000fe4000fffe0ff */
[----:B------:R-:W-:Y:S01]  /*aa10*/  MOV R2, R6 ;  /* 0x0000000600027202 */ /* 0x000fe20000000f00 */
[----:B------:R-:W-:Y:S01]  /*aa20*/  IMAD.WIDE.U32 R6, R10, 0x4, RZ ;  /* 0x000000040a067825 */ /* 0x000fe200078e00ff */
[----:B0-----:R-:W-:Y:S02]  /*aa30*/  IADD3 R27, P1, PT, R22, UR6, RZ ;  /* 0x00000006161b7c10 */ /* 0x001fe4000ff3e0ff */
[----:B------:R-:W-:Y:S02]  /*aa40*/  SHF.L.U64.HI R29, R28, 0x2, R35 ;  /* 0x000000021c1d7819 */ /* 0x000fe40000010223 */
[----:B-1----:R-:W-:Y:S02]  /*aa50*/  IADD3 R24, P2, PT, R22, UR8, RZ ;  /* 0x0000000816187c10 */ /* 0x002fe4000ff5e0ff */
[----:B------:R-:W-:-:S02]  /*aa60*/  IADD3.X R26, PT, PT, R23, UR7, RZ, P1, !PT ;  /* 0x00000007171a7c10 */ /* 0x000fc40008ffe4ff */
[C---:B------:R-:W-:Y:S02]  /*aa70*/  IADD3.X R25, PT, PT, R23.reuse, UR9, RZ, P2, !PT ;  /* 0x0000000917197c10 */ /* 0x040fe400097fe4ff */
[----:B--2---:R-:W-:Y:S02]  /*aa80*/  IADD3 R22, P1, PT, R22, UR12, RZ ;  /* 0x0000000c16167c10 */ /* 0x004fe4000ff3e0ff */
[----:B------:R-:W-:Y:S02]  /*aa90*/  IADD3 R18, P2, PT, RZ, -R9, RZ ;  /* 0x80000009ff127210 */ /* 0x000fe40007f5e0ff */
[----:B------:R-:W-:Y:S02]  /*aaa0*/  IADD3.X R23, PT, PT, R23, UR13, RZ, P1, !PT ;  /* 0x0000000d17177c10 */ /* 0x000fe40008ffe4ff */
[----:B------:R-:W-:Y:S02]  /*aab0*/  IADD3 R31, PT, PT, R7, R31, RZ ;  /* 0x0000001f071f7210 */ /* 0x000fe40007ffe0ff */
[----:B------:R-:W-:-:S07]  /*aac0*/  IADD3.X R20, PT, PT, RZ, -0x1, RZ, P2, !PT ;  /* 0xffffffffff147810 */ /* 0x000fce00017fe4ff */
.L_x_1028:
        /* <DEDUP_REMOVED lines=31> */
.L_x_1027:
[----:B------:R-:W-:Y:S05]  /*acc0*/  BSYNC.RECONVERGENT B0 ;  /* 0x0000000000007941 */ /* 0x000fea0003800200 */
.L_x_1026:
        /* <DEDUP_REMOVED lines=10> */
.L_x_1029:
        /* <DEDUP_REMOVED lines=87> */
.L_x_1030:
        /* <DEDUP_REMOVED lines=10> */
.L_x_3423:


//--------------------- .text._Z35group_norm_nhwc_bwd_one_pass_kernelI11Fp16IOFp16WLi64ELi28ELi448EEv26Group_norm_nhwc_bwd_params --------------------------
	.section	.text._Z35group_norm_nhwc_bwd_one_pass_kernelI11Fp16IOFp16WLi64ELi28ELi448EEv26Group_norm_nhwc_bwd_params,"ax",@progbits
	.align	128
        .global         _Z35group_norm_nhwc_bwd_one_pass_kernelI11Fp16IOFp16WLi64ELi28ELi448EEv26Group_norm_nhwc_bwd_params
        .type           _Z35group_norm_nhwc_bwd_one_pass_kernelI11Fp16IOFp16WLi64ELi28ELi448EEv26Group_norm_nhwc_bwd_params,@function
        .size           _Z35group_norm_nhwc_bwd_one_pass_kernelI11Fp16IOFp16WLi64ELi28ELi448EEv26Group_norm_nhwc_bwd_params,(.L_x_3424 - _Z35group_norm_nhwc_bwd_one_pass_kernelI11Fp16IOFp16WLi64ELi28ELi448EEv26Group_norm_nhwc_bwd_params)
        .other          _Z35group_norm_nhwc_bwd_one_pass_kernelI11Fp16IOFp16WLi64ELi28ELi448EEv26Group_norm_nhwc_bwd_params,@"STO_CUDA_ENTRY STV_DEFAULT"
_Z35group_norm_nhwc_bwd_one_pass_kernelI11Fp16IOFp16WLi64ELi28ELi448EEv26Group_norm_nhwc_bwd_params:
.text._Z35group_norm_nhwc_bwd_one_pass_kernelI11Fp16IOFp16WLi64ELi28ELi448EEv26Group_norm_nhwc_bwd_params:
        /* <DEDUP_REMOVED lines=52> */
.L_x_1056:
        /* <DEDUP_REMOVED lines=109> */
[----:B----4-:R-:W-:Y:S02]  /*0a10*/  @P2 HADD2.F32 R23, -RZ, R2.H0_H0 ;  /* 0x20000002ff172230 */ /* 0x010fe40000004100 */
[----:B---3--:R-:W-:Y:S02]  /*0a20*/  HADD2.F32 R2, -RZ, R4.H0_H0 ;  /* 0x20000004ff027230 */ /* 0x008fe40000004100 */
[----:B------:R-:W-:Y:S02]  /*0a30*/  HADD2.F32 R4, -RZ, R12.H0_H0 ;  /* 0x2000000cff047230 */ /* 0x000fe40000004100 */
[----:B------:R-:W-:Y:S01]  /*0a40*/  @P2 HADD2.F32 R25, -RZ, R13.H0_H0 ;  /* 0x2000000dff192230 */ /* 0x000fe20000004100 */
        /* <DEDUP_REMOVED lines=38> */
.L_x_1032:
        /* <DEDUP_REMOVED lines=72> */
.L_x_1033:
        /* <DEDUP_REMOVED lines=34> */
.L_x_1035:
[----:B------:R-:W-:Y:S05]  /*1350*/  BSYNC.RECONVERGENT B0 ;  /* 0x0000000000007941 */ /* 0x000fea0003800200 */
.L_x_1034:
        /* <DEDUP_REMOVED lines=39> */
.L_x_1037:
[----:B------:R-:W-:Y:S05]  /*15d0*/  BSYNC.RECONVERGENT B0 ;  /* 0x0000000000007941 */ /* 0x000fea0003800200 */
.L_x_1036:
        /* <DEDUP_REMOVED lines=158> */
.L_x_1039:
[----:B------:R-:W-:Y:S05]  /*1fc0*/  BSYNC.RECONVERGENT B0 ;  /* 0x0000000000007941 */ /* 0x000fea0003800200 */
.L_x_1038:
        /* <DEDUP_REMOVED lines=29> */
.L_x_1041:
[----:B------:R-:W-:Y:S05]  /*21a0*/  BSYNC.RECONVERGENT B0 ;  /* 0x0000000000007941 */ /* 0x000fea0003800200 */
.L_x_1040:
        /* <DEDUP_REMOVED lines=29> */
.L_x_1044:
[----:B-1----:R-:W2:Y:S04]  /*2380*/  LDG.E.STRONG.GPU R8, desc[UR26][R10.64] ;  /* 0x0000001a0a087981 */ /* 0x002ea8000c1ef900 */
[----:B--2---:R-:W-:Y:S01]  /*2390*/  CCTL.IVALL ;  /* 0x00000000ff00798f */ /* 0x004fe20002000000 */
[----:B------:R-:W-:Y:S05]  /*23a0*/  YIELD ;  /* 0x0000000000007946 */ /* 0x000fea0003800000 */
[----:B------:R-:W-:-:S13]  /*23b0*/  ISETP.NE.AND P1, PT, R8, R15, PT ;  /* 0x0000000f0800720c */ /* 0x000fda0003f25270 */
[----:B------:R-:W-:Y:S05]  /*23c0*/  @P1 BRA `(.L_x_1044) ;  /* 0xfffffffc00ec1947 */ /* 0x000fea000383ffff */
.L_x_1043:
        /* <DEDUP_REMOVED lines=14> */
.L_x_1046:
        /* <DEDUP_REMOVED lines=84> */
.L_x_1045:
        /* <DEDUP_REMOVED lines=39> */
.L_x_1047:
        /* <DEDUP_REMOVED lines=22> */
.L_x_1048:
        /* <DEDUP_REMOVED lines=11> */
.L_x_1049:
[----:B------:R-:W-:Y:S05]  /*2e70*/  BSYNC.RECONVERGENT B0 ;  /* 0x0000000000007941 */ /* 0x000fea0003800200 */
.L_x_1042:
        /* <DEDUP_REMOVED lines=40> */
.L_x_1050:
        /* <DEDUP_REMOVED lines=20> */
.L_x_1052:
[----:B------:R-:W-:Y:S05]  /*3240*/  BSYNC.RECONVERGENT B0 ;  /* 0x0000000000007941 */ /* 0x000fea0003800200 */
.L_x_1051:
        /* <DEDUP_REMOVED lines=24> */
.L_x_1053:
        /* <DEDUP_REMOVED lines=22> */
.L_x_1055:
[----:B------:R-:W-:Y:S05]  /*3530*/  BSYNC.RECONVERGENT B0 ;  /* 0x0000000000007941 */ /* 0x000fea0003800200 */
.L_x_1054:
[----:B------:R-:W-:Y:S02]  /*3540*/  UIADD3 UR17, UPT, UPT, UR29, UR17, URZ ;  /* 0x000000111d117290 */ /* 0x000fe4000fffe0ff */
[----:B------:R-:W-:Y:S02]  /*3550*/  UIADD3 UR4, UPT, UPT, UR4, 0x1, URZ ;  /* 0x0000000104047890 */ /* 0x000fe4000fffe0ff */
[----:B------:R-:W-:-:S09]  /*3560*/  UISETP.GE.AND UP1, UPT, UR17, UR8, UPT ;  /* 0x000000081100728c */ /* 0x000fd2000bf26270 */
[----:B------:R-:W-:Y:S05]  /*3570*/  BRA.U !UP1, `(.L_x_1056) ;  /* 0xffffffcd09707547 */ /* 0x000fea000b83ffff */
.L_x_1031:
        /* <DEDUP_REMOVED lines=19> */
.L_x_1058:
[----:B------:R-:W-:Y:S05]  /*36b0*/  BSYNC.RECONVERGENT B0 ;  /* 0x0000000000007941 */ /* 0x000fea0003800200 */
.L_x_1057:
[----:B------:R-:W-:Y:S05]  /*36c0*/  @P0 EXIT ;  /* 0x000000000000094d */ /* 0x000fea0003800000 */
[----:B------:R-:W-:Y:S05]  /*36d0*/  @P2 BRA `(.L_x_1059) ;  /* 0x0000000000202947 */ /* 0x000fea0003800000 */
[----:B------:R-:W-:-:S05]  /*36e0*/  IMAD R0, R4, R7, RZ ;  /* 0x0000000704007224 */ /* 0x000fca00078e02ff */
[----:B------:R-:W-:-:S13]  /*36f0*/  ISETP.NE.AND P0, PT, R0, -0x1, PT ;  /* 0xffffffff0000780c */ /* 0x000fda0003f05270 */
[----:B------:R-:W-:Y:S05]  /*3700*/  @!P0 BRA `(.L_x_1059) ;  /* 0x0000000000148947 */ /* 0x000fea0003800000 */
.L_x_1060:
[----:B0-----:R-:W2:Y:S04]  /*3710*/  LDG.E.STRONG.GPU R5, desc[UR26][R2.64] ;  /* 0x0000001a02057981 */ /* 0x001ea8000c1ef900 */
[----:B--2---:R-:W-:Y:S01]  /*3720*/  CCTL.IVALL ;  /* 0x00000000ff00798f */ /* 0x004fe20002000000 */
[----:B------:R-:W-:Y:S05]  /*3730*/  YIELD ;  /* 0x0000000000007946 */ /* 0x000fea0003800000 */
[----:B------:R-:W-:-:S13]  /*3740*/  ISETP.NE.AND P0, PT, R5, R0, PT ;  /* 0x000000000500720c */ /* 0x000fda0003f05270 */
[----:B------:R-:W-:Y:S05]  /*3750*/  @P0 BRA `(.L_x_1060) ;  /* 0xfffffffc00ec0947 */ /* 0x000fea000383ffff */
.L_x_1059:
        /* <DEDUP_REMOVED lines=75> */
.L_x_1063:
        /* <DEDUP_REMOVED lines=18> */
[----:B--2---:R-:W-:Y:S02]  /*3d30*/  F2FP.F16.F32.PACK_AB R27, R8, R27 ;  /* 0x0000001b081b723e */ /* 0x004fe400000000ff */
[----:B------:R-:W-:Y:S02]  /*3d40*/  MOV R8, R19 ;  /* 0x0000001300087202 */ /* 0x000fe40000000f00 */
[----:B---3--:R-:W-:Y:S02]  /*3d50*/  F2FP.F16.F32.PACK_AB R29, R13, R10 ;  /* 0x0000000a0d1d723e */ /* 0x008fe400000000ff */
        /* <DEDUP_REMOVED lines=8> */
.L_x_1062:
[----:B------:R-:W-:Y:S05]  /*3de0*/  BSYNC.RECONVERGENT B0 ;  /* 0x0000000000007941 */ /* 0x000fea0003800200 */
.L_x_1061:
        /* <DEDUP_REMOVED lines=10> */
.L_x_1064:
        /* <DEDUP_REMOVED lines=21> */
[----:B----4-:R-:W-:Y:S02]  /*3fe0*/  F2FP.F16.F32.PACK_AB R31, R7, R4 ;  /* 0x00000004071f723e */ /* 0x010fe400000000ff */
        /* <DEDUP_REMOVED lines=65> */
.L_x_1065:
        /* <DEDUP_REMOVED lines=16> */
.L_x_3424:


//--------------------- .text._Z35group_norm_nhwc_bwd_one_pass_kernelI11Fp16IOFp16WLi128ELi28ELi448EEv26Group_norm_nhwc_bwd_params --------------------------
	.section	.text._Z35group_norm_nhwc_bwd_one_pass_kernelI11Fp16IOFp16WLi128ELi28ELi448EEv26Group_norm_nhwc_bwd_params,"ax",@progbits
	.align	128
        .global         _Z35group_norm_nhwc_bwd_one_pass_kernelI11Fp16IOFp16WLi128ELi28ELi448EEv26Group_norm_nhwc_bwd_params
        .type           _Z35group_norm_nhwc_bwd_one_pass_kernelI11Fp16IOFp16WLi128ELi28ELi448EEv26Group_norm_nhwc_bwd_params,@function
        .size           _Z35group_norm_nhwc_bwd_one_pass_kernelI11Fp16IOFp16WLi128ELi28ELi448EEv26Group_norm_nhwc_bwd_params,(.L_x_3425 - _Z35group_norm_nhwc_bwd_one_pass_kernelI11Fp16IOFp16WLi128ELi28ELi448EEv26Group_norm_nhwc_bwd_params)
        .other          _Z35group_norm_nhwc_bwd_one_pass_kernelI11Fp16IOFp16WLi128ELi28ELi448EEv26Group_norm_nhwc_bwd_params,@"STO_CUDA_ENTRY STV_DEFAULT"
_Z35group_norm_nhwc_bwd_one_pass_kernelI11Fp16IOFp16WLi128ELi28ELi448EEv26Group_norm_nhwc_bwd_params:
.text._Z35group_norm_nhwc_bwd_one_pass_kernelI11Fp16IOFp16WLi128ELi28ELi448EEv26Group_norm_nhwc_bwd_params:
        /* <DEDUP_REMOVED lines=24> */
.L_x_1097:
        /* <DEDUP_REMOVED lines=160> */
[----:B--2---:R-:W-:Y:S02]  /*0b80*/  @P4 HADD2.F32 R9, -RZ, R27.H0_H0 ;  /* 0x2000001bff094230 */ /* 0x004fe40000004100 */
[----:B----4-:R-:W-:Y:S02]  /*0b90*/  @P4 HADD2.F32 R10, -RZ, R26.H0_H0 ;  /* 0x2000001aff0a4230 */ /* 0x010fe40000004100 */
[----:B------:R-:W-:Y:S02]  /*0ba0*/  HADD2.F32 R12, -RZ, R12.H0_H0 ;  /* 0x2000000cff0c7230 */ /* 0x000fe40000004100 */
[----:B------:R-:W-:Y:S01]  /*0bb0*/  HADD2.F32 R11, -RZ, R22.H0_H0 ;  /* 0x20000016ff0b7230 */ /* 0x000fe20000004100 */
        /* <DEDUP_REMOVED lines=74> */
.L_x_1067:
        /* <DEDUP_REMOVED lines=144> */
.L_x_1068:
        /* <DEDUP_REMOVED lines=44> */
.L_x_1070:
[----:B------:R-:W-:Y:S05]  /*1c20*/  BSYNC.RECONVERGENT B0 ;  /* 0x0000000000007941 */ /* 0x000fea0003800200 */
.L_x_1069:
        /* <DEDUP_REMOVED lines=37> */
.L_x_1072:
[----:B------:R-:W-:Y:S05]  /*1e80*/  BSYNC.RECONVERGENT B0 ;  /* 0x0000000000007941 */ /* 0x000fea0003800200 */
.L_x_1071:
        /* <DEDUP_REMOVED lines=158> */
.L_x_1074:
[----:B------:R-:W-:Y:S05]  /*2870*/  BSYNC.RECONVERGENT B0 ;  /* 0x0000000000007941 */ /* 0x000fea0003800200 */
.L_x_1073:
        /* <DEDUP_REMOVED lines=31> */
.L_x_1076:
[----:B------:R-:W-:Y:S05]  /*2a70*/  BSYNC.RECONVERGENT B0 ;  /* 0x0000000000007941 */ /* 0x000fea0003800200 */
.L_x_1075:
        /* <DEDUP_REMOVED lines=24> */
.L_x_1079:
[----:B------:R-:W4:Y:S04]  /*2c00*/  LDG.E.STRONG.GPU R7, desc[UR6][R18.64] ;  /* 0x0000000612077981 */ /* 0x000f28000c1ef900 */
[----:B----4-:R-:W-:Y:S01]  /*2c10*/  CCTL.IVALL ;  /* 0x00000000ff00798f */ /* 0x010fe20002000000 */
[----:B------:R-:W-:Y:S05]  /*2c20*/  YIELD ;  /* 0x0000000000007946 */ /* 0x000fea0003800000 */
[----:B------:R-:W-:-:S13]  /*2c30*/  ISETP.NE.AND P0, PT, R7, R22, PT ;  /* 0x000000160700720c */ /* 0x000fda0003f05270 */
[----:B------:R-:W-:Y:S05]  /*2c40*/  @P0 BRA `(.L_x_1079) ;  /* 0xfffffffc00ec0947 */ /* 0x000fea000383ffff */
.L_x_1078:
        /* <DEDUP_REMOVED lines=15> */
.L_x_1081:
        /* <DEDUP_REMOVED lines=59> */
.L_x_1080:
        /* <DEDUP_REMOVED lines=34> */
.L_x_1082:
        /* <DEDUP_REMOVED lines=18> */
.L_x_1083:
        /* <DEDUP_REMOVED lines=9> */
.L_x_1084:
[----:B------:R-:W-:Y:S05]  /*34c0*/  BSYNC.RECONVERGENT B0 ;  /* 0x0000000000007941 */ /* 0x000fea0003800200 */
.L_x_1077:
        /* <DEDUP_REMOVED lines=45> */
.L_x_1085:
        /* <DEDUP_REMOVED lines=21> */
.L_x_1087:
[----:B------:R-:W-:Y:S05]  /*38f0*/  BSYNC.RECONVERGENT B0 ;  /* 0x0000000000007941 */ /* 0x000fea0003800200 */
.L_x_1086:
        /* <DEDUP_REMOVED lines=53> */
.L_x_1088:
        /* <DEDUP_REMOVED lines=18> */
.L_x_1090:
[----:B------:R-:W-:Y:S05]  /*3d70*/  BSYNC.RECONVERGENT B0 ;  /* 0x0000000000007941 */ /* 0x000fea0003800200 */
.L_x_1089:
        /* <DEDUP_REMOVED lines=21> */
.L_x_1091:
        /* <DEDUP_REMOVED lines=18> */
.L_x_1093:
[----:B------:R-:W-:Y:S05]  /*3ff0*/  BSYNC.RECONVERGENT B0 ;  /* 0x0000000000007941 */ /* 0x000fea0003800200 */
.L_x_1092:
        /* <DEDUP_REMOVED lines=22> */
.L_x_1094:
        /* <DEDUP_REMOVED lines=18> */
.L_x_1096:
[----:B------:R-:W-:Y:S05]  /*4280*/  BSYNC.RECONVERGENT B0 ;  /* 0x0000000000007941 */ /* 0x000fea0003800200 */
.L_x_1095:
[----:B------:R-:W1:Y:S01]  /*4290*/  LDCU UR4, c[0x0][0x410] ;  /* 0x00008200ff0477ac */ /* 0x000e620008000800 */
[----:B------:R-:W-:Y:S02]  /*42a0*/  IADD3 R38, PT, PT, R5, R38, RZ ;  /* 0x0000002605267210 */ /* 0x000fe40007ffe0ff */
[----:B------:R-:W-:Y:S01]  /*42b0*/  IADD3 R37, PT, PT, R37, 0x1, RZ ;  /* 0x0000000125257810 */ /* 0x000fe20007ffe0ff */
[----:B------:R-:W1:Y:S02]  /*42c0*/  LDCU UR5, c[0x0][0x3e0] ;  /* 0x00007c00ff0577ac */ /* 0x000e640008000800 */
[----:B-1----:R-:W-:-:S06]  /*42d0*/  UIMAD UR4, UR4, UR5, URZ ;  /* 0x00000005040472a4 */ /* 0x002fcc000f8e02ff */
[----:B------:R-:W-:-:S13]  /*42e0*/  ISETP.GE.AND P0, PT, R38, UR4, PT ;  /* 0x0000000426007c0c */ /* 0x000fda000bf06270 */
[----:B------:R-:W-:Y:S05]  /*42f0*/  @!P0 BRA `(.L_x_1097) ;  /* 0xffffffbc00a08947 */ /* 0x000fea000383ffff */
.L_x_1066:
        /* <DEDUP_REMOVED lines=19> */
.L_x_1099:
[----:B------:R-:W-:Y:S05]  /*4430*/  BSYNC.RECONVERGENT B0 ;  /* 0x0000000000007941 */ /* 0x000fea0003800200 */
.L_x_1098:
[----:B------:R-:W-:Y:S05]  /*4440*/  @P0 EXIT ;  /* 0x000000000000094d */ /* 0x000fea0003800000 */
[----:B------:R-:W-:Y:S05]  /*4450*/  @P2 BRA `(.L_x_1100) ;  /* 0x0000000000202947 */ /* 0x000fea0003800000 */
[----:B------:R-:W-:-:S05]  /*4460*/  IMAD R0, R6, R7, RZ ;  /* 0x0000000706007224 */ /* 0x000fca00078e02ff */
[----:B------:R-:W-:-:S13]  /*4470*/  ISETP.NE.AND P0, PT, R0, -0x1, PT ;  /* 0xffffffff0000780c */ /* 0x000fda0003f05270 */
[----:B------:R-:W-:Y:S05]  /*4480*/  @!P0 BRA `(.L_x_1100) ;  /* 0x0000000000148947 */ /* 0x000fea0003800000 */
.L_x_1101:
[----:B0-----:R-:W2:Y:S04]  /*4490*/  LDG.E.STRONG.GPU R3, desc[UR6][R4.64] ;  /* 0x0000000604037981 */ /* 0x001ea8000c1ef900 */
[----:B--2---:R-:W-:Y:S01]  /*44a0*/  CCTL.IVALL ;  /* 0x00000000ff00798f */ /* 0x004fe20002000000 */
[----:B------:R-:W-:Y:S05]  /*44b0*/  YIELD ;  /* 0x0000000000007946 */ /* 0x000fea0003800000 */
[----:B------:R-:W-:-:S13]  /*44c0*/  ISETP.NE.AND P0, PT, R3, R0, PT ;  /* 0x000000000300720c */ /* 0x000fda0003f05270 */
[----:B------:R-:W-:Y:S05]  /*44d0*/  @P0 BRA `(.L_x_1101) ;  /* 0xfffffffc00ec0947 */ /* 0x000fea000383ffff */
.L_x_1100:
        /* <DEDUP_REMOVED lines=74> */
.L_x_1104:
        /* <DEDUP_REMOVED lines=31> */
.L_x_1103:
[----:B------:R-:W-:Y:S05]  /*4b70*/  BSYNC.RECONVERGENT B0 ;  /* 0x0000000000007941 */ /* 0x000fea0003800200 */
.L_x_1102:
        /* <DEDUP_REMOVED lines=10> */
.L_x_1105:
        /* <DEDUP_REMOVED lines=87> */
.L_x_1106:
        /* <DEDUP_REMOVED lines=15> */
.L_x_3425:


//--------------------- .text._Z35group_norm_nhwc_bwd_one_pass_kernelI11Fp16IOFp16WLi256ELi28ELi448EEv26Group_norm_nhwc_bwd_params --------------------------
	.section	.text._Z35group_norm_nhwc_bwd_one_pass_kernelI11Fp16IOFp16WLi256ELi28ELi448EEv26Group_norm_nhwc_bwd_params,"ax",@progbits
	.align	128
        .global         _Z35group_norm_nhwc_bwd_one_pass_kernelI11Fp16IOFp16WLi256ELi28ELi448EEv26Group_norm_nhwc_bwd_params
        .type           _Z35group_norm_nhwc_bwd_one_pass_kernelI11Fp16IOFp16WLi256ELi28ELi448EEv26Group_norm_nhwc_bwd_params,@function
        .size           _Z35group_norm_nhwc_bwd_one_pass_kernelI11Fp16IOFp16WLi256ELi28ELi448EEv26Group_norm_nhwc_bwd_params,(.L_x_3426 - _Z35group_norm_nhwc_bwd_one_pass_kernelI11Fp16IOFp16WLi256ELi28ELi448EEv26Group_norm_nhwc_bwd_params)
        .other          _Z35group_norm_nhwc_bwd_one_pass_kernelI11Fp16IOFp16WLi256ELi28ELi448EEv26Group_norm_nhwc_bwd_params,@"STO_CUDA_ENTRY STV_DEFAULT"
_Z35group_norm_nhwc_bwd_one_pass_kernelI11Fp16IOFp16WLi256ELi28ELi448EEv26Group_norm_nhwc_bwd_params:
.text._Z35group_norm_nhwc_bwd_one_pass_kernelI11Fp16IOFp16WLi256ELi28ELi448EEv26Group_norm_nhwc_bwd_params:
        /* <DEDUP_REMOVED lines=46> */
.L_x_1150:
        /* <DEDUP_REMOVED lines=229> */
[----:B--2---:R-:W-:Y:S02]  /*1130*/  @P4 HADD2.F32 R61, -RZ, R24.H0_H0 ;  /* 0x20000018ff3d4230 */ /* 0x004fe40000004100 */
[----:B----4-:R-:W-:Y:S02]  /*1140*/  HADD2.F32 R59, -RZ, R59.H0_H0 ;  /* 0x2000003bff3b7230 */ /* 0x010fe40000004100 */
[----:B------:R-:W-:Y:S02]  /*1150*/  @P4 HADD2.F32 R60, -RZ, R16.H0_H0 ;  /* 0x20000010ff3c4230 */ /* 0x000fe40000004100 */
[----:B------:R-:W-:Y:S01]  /*1160*/  HADD2.F32 R13, -RZ, R15.H0_H0 ;  /* 0x2000000fff0d7230 */ /* 0x000fe20000004100 */
        /* <DEDUP_REMOVED lines=146> */
.L_x_1108:
        /* <DEDUP_REMOVED lines=288> */
.L_x_1109:
        /* <DEDUP_REMOVED lines=36> */
.L_x_1111:
[----:B------:R-:W-:Y:S05]  /*2ed0*/  BSYNC.RECONVERGENT B0 ;  /* 0x0000000000007941 */ /* 0x000fea0003800200 */
.L_x_1110:
        /* <DEDUP_REMOVED lines=39> */
.L_x_1113:
[----:B------:R-:W-:Y:S05]  /*3150*/  BSYNC.RECONVERGENT B0 ;  /* 0x0000000000007941 */ /* 0x000fea0003800200 */
.L_x_1112:
        /* <DEDUP_REMOVED lines=158> */
.L_x_1115:
[----:B------:R-:W-:Y:S05]  /*3b40*/  BSYNC.RECONVERGENT B0 ;  /* 0x0000000000007941 */ /* 0x000fea0003800200 */
.L_x_1114:
        /* <DEDUP_REMOVED lines=29> */
.L_x_1117:
[----:B------:R-:W-:Y:S05]  /*3d20*/  BSYNC.RECONVERGENT B0 ;  /* 0x0000000000007941 */ /* 0x000fea0003800200 */
.L_x_1116:
        /* <DEDUP_REMOVED lines=24> */
.L_x_1120:
[----:B----4-:R-:W2:Y:S04]  /*3eb0*/  LDG.E.STRONG.GPU R18, desc[UR8][R16.64] ;  /* 0x0000000810127981 */ /* 0x010ea8000c1ef900 */
[----:B--2---:R-:W-:Y:S01]  /*3ec0*/  CCTL.IVALL ;  /* 0x00000000ff00798f */ /* 0x004fe20002000000 */
[----:B------:R-:W-:Y:S05]  /*3ed0*/  YIELD ;  /* 0x0000000000007946 */ /* 0x000fea0003800000 */
[----:B------:R-:W-:-:S13]  /*3ee0*/  ISETP.NE.AND P1, PT, R18, R23, PT ;  /* 0x000000171200720c */ /* 0x000fda0003f25270 */
[----:B------:R-:W-:Y:S05]  /*3ef0*/  @P1 BRA `(.L_x_1120) ;  /* 0xfffffffc00ec1947 */ /* 0x000fea000383ffff */
.L_x_1119:
        /* <DEDUP_REMOVED lines=15> */
.L_x_1122:
        /* <DEDUP_REMOVED lines=59> */
.L_x_1121:
        /* <DEDUP_REMOVED lines=35> */
.L_x_1123:
        /* <DEDUP_REMOVED lines=18> */
.L_x_1124:
        /* <DEDUP_REMOVED lines=9> */
.L_x_1125:
[----:B------:R-:W-:Y:S05]  /*4780*/  BSYNC.RECONVERGENT B0 ;  /* 0x0000000000007941 */ /* 0x000fea0003800200 */
.L_x_1118:
        /* <DEDUP_REMOVED lines=68> */
.L_x_1126:
        /* <DEDUP_REMOVED lines=21> */
.L_x_1128:
[----:B------:R-:W-:Y:S05]  /*4d20*/  BSYNC.RECONVERGENT B0 ;  /* 0x0000000000007941 */ /* 0x000fea0003800200 */
.L_x_1127:
        /* <DEDUP_REMOVED lines=27> */
.L_x_1129:
        /* <DEDUP_REMOVED lines=18> */
.L_x_1131:
[----:B------:R-:W-:Y:S05]  /*5000*/  BSYNC.RECONVERGENT B0 ;  /* 0x0000000000007941 */ /* 0x000fea0003800200 */
.L_x_1130:
        /* <DEDUP_REMOVED lines=45> */
.L_x_1132:
        /* <DEDUP_REMOVED lines=30> */
.L_x_1134:
[----:B------:R-:W-:Y:S05]  /*54c0*/  BSYNC.RECONVERGENT B0 ;  /* 0x0000000000007941 */ /* 0x000fea0003800200 */
.L_x_1133:
        /* <DEDUP_REMOVED lines=21> */
.L_x_1135:
        /* <DEDUP_REMOVED lines=18> */
.L_x_1137:
[----:B------:R-:W-:Y:S05]  /*5740*/  BSYNC.RECONVERGENT B0 ;  /* 0x0000000000007941 */ /* 0x000fea0003800200 */
.L_x_1136:
        /* <DEDUP_REMOVED lines=21> */
.L_x_1138:
        /* <DEDUP_REMOVED lines=18> */
.L_x_1140:
[----:B------:R-:W-:Y:S05]  /*59c0*/  BSYNC.RECONVERGENT B0 ;  /* 0x0000000000007941 */ /* 0x000fea0003800200 */
.L_x_1139:
        /* <DEDUP_REMOVED lines=21> */
.L_x_1141:
        /* <DEDUP_REMOVED lines=18> */
.L_x_1143:
[----:B------:R-:W-:Y:S05]  /*5c40*/  BSYNC.RECONVERGENT B0 ;  /* 0x0000000000007941 */ /* 0x000fea0003800200 */
.L_x_1142:
        /* <DEDUP_REMOVED lines=21> */
.L_x_1144:
        /* <DEDUP_REMOVED lines=18> */
.L_x_1146:
[----:B------:R-:W-:Y:S05]  /*5ec0*/  BSYNC.RECONVERGENT B0 ;  /* 0x0000000000007941 */ /* 0x000fea0003800200 */
.L_x_1145:
        /* <DEDUP_REMOVED lines=21> */
.L_x_1147:
        /* <DEDUP_REMOVED lines=18> */
.L_x_1149:
[----:B------:R-:W-:Y:S05]  /*6140*/  BSYNC.RECONVERGENT B0 ;  /* 0x0000000000007941 */ /* 0x000fea0003800200 */
.L_x_1148:
[----:B------:R-:W-:Y:S02]  /*6150*/  IADD3 R39, PT, PT, R4, R39, RZ ;  /* 0x0000002704277210 */ /* 0x000fe40007ffe0ff */
[----:B------:R-:W-:Y:S02]  /*6160*/  IADD3 R40, PT, PT, R40, 0x1, RZ ;  /* 0x0000000128287810 */ /* 0x000fe40007ffe0ff */
[----:B------:R-:W-:-:S13]  /*6170*/  ISETP.GE.AND P0, PT, R39, UR4, PT ;  /* 0x0000000427007c0c */ /* 0x000fda000bf06270 */
[----:B------:R-:W-:Y:S05]  /*6180*/  @!P0 BRA `(.L_x_1150) ;  /* 0xffffffa000548947 */ /* 0x000fea000383ffff */
.L_x_1107:
        /* <DEDUP_REMOVED lines=19> */
.L_x_1152:
[----:B------:R-:W-:Y:S05]  /*62c0*/  BSYNC.RECONVERGENT B0 ;  /* 0x0000000000007941 */ /* 0x000fea0003800200 */
.L_x_1151:
[----:B------:R-:W-:Y:S05]  /*62d0*/  @P0 EXIT ;  /* 0x000000000000094d */ /* 0x000fea0003800000 */
[----:B------:R-:W-:Y:S05]  /*62e0*/  @P2 BRA `(.L_x_1153) ;  /* 0x0000000000202947 */ /* 0x000fea0003800000 */
[----:B------:R-:W-:-:S05]  /*62f0*/  IMAD R0, R6, R7, RZ ;  /* 0x0000000706007224 */ /* 0x000fca00078e02ff */
[----:B------:R-:W-:-:S13]  /*6300*/  ISETP.NE.AND P0, PT, R0, -0x1, PT ;  /* 0xffffffff0000780c */ /* 0x000fda0003f05270 */
[----:B------:R-:W-:Y:S05]  /*6310*/  @!P0 BRA `(.L_x_1153) ;  /* 0x0000000000148947 */ /* 0x000fea0003800000 */
.L_x_1154:
[----:B-1----:R-:W2:Y:S04]  /*6320*/  LDG.E.STRONG.GPU R3, desc[UR8][R4.64] ;  /* 0x0000000804037981 */ /* 0x002ea8000c1ef900 */
[----:B--2---:R-:W-:Y:S01]  /*6330*/  CCTL.IVALL ;  /* 0x00000000ff00798f */ /* 0x004fe20002000000 */
[----:B------:R-:W-:Y:S05]  /*6340*/  YIELD ;  /* 0x0000000000007946 */ /* 0x000fea0003800000 */
[----:B------:R-:W-:-:S13]  /*6350*/  ISETP.NE.AND P0, PT, R3, R0, PT ;  /* 0x000000000300720c */ /* 0x000fda0003f05270 */
[----:B------:R-:W-:Y:S05]  /*6360*/  @P0 BRA `(.L_x_1154) ;  /* 0xfffffffc00ec0947 */ /* 0x000fea000383ffff */
.L_x_1153:
        /* <DEDUP_REMOVED lines=74> */
.L_x_1157:
        /* <DEDUP_REMOVED lines=31> */
.L_x_1156:
[----:B------:R-:W-:Y:S05]  /*6a00*/  BSYNC.RECONVERGENT B0 ;  /* 0x0000000000007941 */ /* 0x000fea0003800200 */
.L_x_1155:
        /* <DEDUP_REMOVED lines=10> */
.L_x_1158:
        /* <DEDUP_REMOVED lines=87> */
.L_x_1159:
        /* <DEDUP_REMOVED lines=14> */
.L_x_3426:


//--------------------- .text._Z35group_norm_nhwc_bwd_one_pass_kernelI11Fp16IOFp16WLi512ELi28ELi448EEv26Group_norm_nhwc_bwd_params --------------------------
	.section	.text._Z35group_norm_nhwc_bwd_one_pass_kernelI11Fp16IOFp16WLi512ELi28ELi448EEv26Group_norm_nhwc_bwd_params,"ax",@progbits
	.align	128
        .global         _Z35group_norm_nhwc_bwd_one_pass_kernelI11Fp16IOFp16WLi512ELi28ELi448EEv26Group_norm_nhwc_bwd_params
        .type           _Z35group_norm_nhwc_bwd_one_pass_kernelI11Fp16IOFp16WLi512ELi28ELi448EEv26Group_norm_nhwc_bwd_params,@function
        .size           _Z35group_norm_nhwc_bwd_one_pass_kernelI11Fp16IOFp16WLi512ELi28ELi448EEv26Group_norm_nhwc_bwd_params,(.L_x_3427 - _Z35group_norm_nhwc_bwd_one_pass_kernelI11Fp16IOFp16WLi512ELi28ELi448EEv26Group_norm_nhwc_bwd_params)
        .other          _Z35group_norm_nhwc_bwd_one_pass_kernelI11Fp16IOFp16WLi512ELi28ELi448EEv26Group_norm_nhwc_bwd_params,@"STO_CUDA_ENTRY STV_DEFAULT"
_Z35group_norm_nhwc_bwd_one_pass_kernelI11Fp16IOFp16WLi512ELi28ELi448EEv26Group_norm_nhwc_bwd_params:
.text._Z35group_norm_nhwc_bwd_one_pass_kernelI11Fp16IOFp16WLi512ELi28ELi448EEv26Group_norm_nhwc_bwd_params:
        /* <DEDUP_REMOVED lines=21> */
.L_x_1227:
        /* <DEDUP_REMOVED lines=427> */
[----:B--2---:R-:W-:Y:S02]  /*1c00*/  @P0 HADD2.F32 R58, -RZ, R18.H0_H0 ;  /* 0x20000012ff3a0230 */ /* 0x004fe40000004100 */
[----:B---3--:R-:W-:Y:S02]  /*1c10*/  @P0 HADD2.F32 R59, -RZ, R28.H0_H0 ;  /* 0x2000001cff3b0230 */ /* 0x008fe40000004100 */
[----:B------:R-:W-:Y:S02]  /*1c20*/  HADD2.F32 R57, -RZ, R13.H0_H0 ;  /* 0x2000000dff397230 */ /* 0x000fe40000004100 */
[----:B------:R-:W-:Y:S01]  /*1c30*/  HADD2.F32 R56, -RZ, R56.H0_H0 ;  /* 0x20000038ff387230 */ /* 0x000fe20000004100 */
        /* <DEDUP_REMOVED lines=290> */
.L_x_1161:
        /* <DEDUP_REMOVED lines=576> */
.L_x_1162:
        /* <DEDUP_REMOVED lines=44> */
.L_x_1164:
[----:B------:R-:W-:Y:S05]  /*5520*/  BSYNC.RECONVERGENT B0 ;  /* 0x0000000000007941 */ /* 0x000fea0003800200 */
.L_x_1163:
        /* <DEDUP_REMOVED lines=37> */
.L_x_1166:
[----:B------:R-:W-:Y:S05]  /*5780*/  BSYNC.RECONVERGENT B0 ;  /* 0x0000000000007941 */ /* 0x000fea0003800200 */
.L_x_1165:
        /* <DEDUP_REMOVED lines=162> */
.L_x_1168:
[----:B------:R-:W-:Y:S05]  /*61b0*/  BSYNC.RECONVERGENT B0 ;  /* 0x0000000000007941 */ /* 0x000fea0003800200 */
.L_x_1167:
        /* <DEDUP_REMOVED lines=28> */
.L_x_1170:
[----:B------:R-:W-:Y:S05]  /*6380*/  BSYNC.RECONVERGENT B0 ;  /* 0x0000000000007941 */ /* 0x000fea0003800200 */
.L_x_1169:
        /* <DEDUP_REMOVED lines=28> */
.L_x_1173:
[----:B-1----:R-:W2:Y:S04]  /*6550*/  LDG.E.STRONG.GPU R18, desc[UR10][R16.64] ;  /* 0x0000000a10127981 */ /* 0x002ea8000c1ef900 */
[----:B--2---:R-:W-:Y:S01]  /*6560*/  CCTL.IVALL ;  /* 0x00000000ff00798f */ /* 0x004fe20002000000 */
[----:B------:R-:W-:Y:S05]  /*6570*/  YIELD ;  /* 0x0000000000007946 */ /* 0x000fea0003800000 */
[----:B------:R-:W-:-:S13]  /*6580*/  ISETP.NE.AND P0, PT, R18, R21, PT ;  /* 0x000000151200720c */ /* 0x000fda0003f05270 */
[----:B------:R-:W-:Y:S05]  /*6590*/  @P0 BRA `(.L_x_1173) ;  /* 0xfffffffc00ec0947 */ /* 0x000fea000383ffff */
.L_x_1172:
        /* <DEDUP_REMOVED lines=21> */
.L_x_1175:
        /* <DEDUP_REMOVED lines=64> */
.L_x_1174:
        /* <DEDUP_REMOVED lines=34> */
.L_x_1176:
        /* <DEDUP_REMOVED lines=18> */
.L_x_1177:
        /* <DEDUP_REMOVED lines=9> */
.L_x_1178:
[----:B------:R-:W-:Y:S05]  /*6ec0*/  BSYNC.RECONVERGENT B0 ;  /* 0x0000000000007941 */ /* 0x000fea0003800200 */
.L_x_1171:
        /* <DEDUP_REMOVED lines=38> */
.L_x_1179:
        /* <DEDUP_REMOVED lines=34> */
.L_x_1181:
[----:B------:R-:W-:Y:S05]  /*7350*/  BSYNC.RECONVERGENT B0 ;  /* 0x0000000000007941 */ /* 0x000fea0003800200 */
.L_x_1180:
        /* <DEDUP_REMOVED lines=25> */
.L_x_1182:
        /* <DEDUP_REMOVED lines=21> */
.L_x_1184:
[----:B------:R-:W-:Y:S05]  /*7640*/  BSYNC.RECONVERGENT B0 ;  /* 0x0000000000007941 */ /* 0x000fea0003800200 */
.L_x_1183:
        /* <DEDUP_REMOVED lines=35> */
.L_x_1185:
        /* <DEDUP_REMOVED lines=21> */
.L_x_1187:
[----:B------:R-:W-:Y:S05]  /*79d0*/  BSYNC.RECONVERGENT B0 ;  /* 0x0000000000007941 */ /* 0x000fea0003800200 */
.L_x_1186:
        /* <DEDUP_REMOVED lines=25> */
.L_x_1188:
        /* <DEDUP_REMOVED lines=21> */
.L_x_1190:
[----:B------:R-:W-:Y:S05]  /*7cc0*/  BSYNC.RECONVERGENT B0 ;  /* 0x0000000000007941 */ /* 0x000fea0003800200 */
.L_x_1189:
        /* <DEDUP_REMOVED lines=35> */
.L_x_1191:
        /* <DEDUP_REMOVED lines=21> */
.L_x_1193:
[----:B------:R-:W-:Y:S05]  /*8050*/  BSYNC.RECONVERGENT B0 ;  /* 0x0000000000007941 */ /* 0x000fea0003800200 */
.L_x_1192:
        /* <DEDUP_REMOVED lines=25> */
.L_x_1194:
        /* <DEDUP_REMOVED lines=21> */
.L_x_1196:
[----:B------:R-:W-:Y:S05]  /*8340*/  BSYNC.RECONVERGENT B0 ;  /* 0x0000000000007941 */ /* 0x000fea0003800200 */
.L_x_1195:
        /* <DEDUP_REMOVED lines=35> */
.L_x_1197:
        /* <DEDUP_REMOVED lines=21> */
.L_x_1199:
[----:B------:R-:W-:Y:S05]  /*86d0*/  BSYNC.RECONVERGENT B0 ;  /* 0x0000000000007941 */ /* 0x000fea0003800200 */
.L_x_1198:
        /* <DEDUP_REMOVED lines=25> */
.L_x_1200:
        /* <DEDUP_REMOVED lines=21> */
.L_x_1202:
[----:B------:R-:W-:Y:S05]  /*89c0*/  BSYNC.RECONVERGENT B0 ;  /* 0x0000000000007941 */ /* 0x000fea0003800200 */
.L_x_1201:
        /* <DEDUP_REMOVED lines=35> */
.L_x_1203:
        /* <DEDUP_REMOVED lines=21> */
.L_x_1205:
[----:B------:R-:W-:Y:S05]  /*8d50*/  BSYNC.RECONVERGENT B0 ;  /* 0x0000000000007941 */ /* 0x000fea0003800200 */
.L_x_1204:
        /* <DEDUP_REMOVED lines=25> */
.L_x_1206:
        /* <DEDUP_REMOVED lines=21> */
.L_x_1208:
[----:B------:R-:W-:Y:S05]  /*9040*/  BSYNC.RECONVERGENT B0 ;  /* 0x0000000000007941 */ /* 0x000fea0003800200 */
.L_x_1207:
        /* <DEDUP_REMOVED lines=35> */
.L_x_1209:
        /* <DEDUP_REMOVED lines=21> */
.L_x_1211:
[----:B------:R-:W-:Y:S05]  /*93d0*/  BSYNC.RECONVERGENT B0 ;  /* 0x0000000000007941 */ /* 0x000fea0003800200 */
.L_x_1210:
        /* <DEDUP_REMOVED lines=25> */
.L_x_1212:
        /* <DEDUP_REMOVED lines=21> */
.L_x_1214:
[----:B------:R-:W-:Y:S05]  /*96c0*/  BSYNC.RECONVERGENT B0 ;  /* 0x0000000000007941 */ /* 0x000fea0003800200 */
.L_x_1213:
        /* <DEDUP_REMOVED lines=35> */
.L_x_1215:
        /* <DEDUP_REMOVED lines=21> */
.L_x_1217:
[----:B------:R-:W-:Y:S05]  /*9a50*/  BSYNC.RECONVERGENT B0 ;  /* 0x0000000000007941 */ /* 0x000fea0003800200 */
.L_x_1216:
        /* <DEDUP_REMOVED lines=25> */
.L_x_1218:
        /* <DEDUP_REMOVED lines=21> */
.L_x_1220:
[----:B------:R-:W-:Y:S05]  /*9d40*/  BSYNC.RECONVERGENT B0 ;  /* 0x0000000000007941 */ /* 0x000fea0003800200 */
.L_x_1219:
        /* <DEDUP_REMOVED lines=31> */
.L_x_1221:
        /* <DEDUP_REMOVED lines=26> */
.L_x_1223:
[----:B------:R-:W-:Y:S05]  /*a0e0*/  BSYNC.RECONVERGENT B0 ;  /* 0x0000000000007941 */ /* 0x000fea0003800200 */
.L_x_1222:
        /* <DEDUP_REMOVED lines=24> */
.L_x_1224:
        /* <DEDUP_REMOVED lines=18> */
.L_x_1226:
[----:B------:R-:W-:Y:S05]  /*a390*/  BSYNC.RECONVERGENT B0 ;  /* 0x0000000000007941 */ /* 0x000fea0003800200 */
.L_x_1225:
[----:B------:R-:W1:Y:S01]  /*a3a0*/  LDCU UR5, c[0x0][0x410] ;  /* 0x00008200ff0577ac */ /* 0x000e620008000800 */
[----:B------:R-:W1:Y:S01]  /*a3b0*/  LDCU UR8, c[0x0][0x3e0] ;  /* 0x00007c00ff0877ac */ /* 0x000e620008000800 */
[----:B------:R-:W-:Y:S02]  /*a3c0*/  UIADD3 UR6, UPT, UPT, UR7, UR6, URZ ;  /* 0x0000000607067290 */ /* 0x000fe4000fffe0ff */
[----:B------:R-:W-:Y:S02]  /*a3d0*/  UIADD3 UR4, UPT, UPT, UR4, 0x1, URZ ;  /* 0x0000000104047890 */ /* 0x000fe4000fffe0ff */
[----:B-1----:R-:W-:-:S04]  /*a3e0*/  UIMAD UR5, UR5, UR8, URZ ;  /* 0x00000008050572a4 */ /* 0x002fc8000f8e02ff */
[----:B------:R-:W-:-:S09]  /*a3f0*/  UISETP.GE.AND UP0, UPT, UR6, UR5, UPT ;  /* 0x000000050600728c */ /* 0x000fd2000bf06270 */
[----:B------:R-:W-:Y:S05]  /*a400*/  BRA.U !UP0, `(.L_x_1227) ;  /* 0xffffff5d08507547 */ /* 0x000fea000b83ffff */
.L_x_1160:
        /* <DEDUP_REMOVED lines=16> */
.L_x_1229:
[----:B------:R-:W-:Y:S05]  /*a510*/  BSYNC.RECONVERGENT B0 ;  /* 0x0000000000007941 */ /* 0x000fea0003800200 */
.L_x_1228:
        /* <DEDUP_REMOVED lines=11> */
.L_x_1231:
[----:B------:R-:W2:Y:S04]  /*a5d0*/  LDG.E.STRONG.GPU R5, desc[UR10][R2.64] ;  /* 0x0000000a02057981 */ /* 0x000ea8000c1ef900 */
[----:B--2---:R-:W-:Y:S01]  /*a5e0*/  CCTL.IVALL ;  /* 0x00000000ff00798f */ /* 0x004fe20002000000 */
[----:B------:R-:W-:Y:S05]  /*a5f0*/  YIELD ;  /* 0x0000000000007946 */ /* 0x000fea0003800000 */
[----:B------:R-:W-:-:S13]  /*a600*/  ISETP.NE.AND P0, PT, R5, R0, PT ;  /* 0x000000000500720c */ /* 0x000fda0003f05270 */
[----:B------:R-:W-:Y:S05]  /*a610*/  @P0 BRA `(.L_x_1231) ;  /* 0xfffffffc00ec0947 */ /* 0x000fea000383ffff */
.L_x_1230:
        /* <DEDUP_REMOVED lines=75> */
.L_x_1234:
        /* <DEDUP_REMOVED lines=31> */
.L_x_1233:
[----:B------:R-:W-:Y:S05]  /*acc0*/  BSYNC.RECONVERGENT B0 ;  /* 0x0000000000007941 */ /* 0x000fea0003800200 */
.L_x_1232:
        /* <DEDUP_REMOVED lines=10> */
.L_x_1235:
        /* <DEDUP_REMOVED lines=87> */
.L_x_1236:
        /* <DEDUP_REMOVED lines=10> */
.L_x_3427:


//--------------------- .text._Z35group_norm_nhwc_bwd_one_pass_kernelI11Fp32IOFp32WLi64ELi28ELi448EEv26Group_norm_nhwc_bwd_params --------------------------
	.section	.text._Z35group_norm_nhwc_bwd_one_pass_kernelI11Fp32IOFp32WLi64ELi28ELi448EEv26Group_norm_nhwc_bwd_params,"ax",@progbits
	.align	128
        .global         _Z35group_norm_nhwc_bwd_one_pass_kernelI11Fp32IOFp32WLi64ELi28ELi448EEv26Group_norm_nhwc_bwd_params
        .type           _Z35group_norm_nhwc_bwd_one_pass_kernelI11Fp32IOFp32WLi64ELi28ELi448EEv26Group_norm_nhwc_bwd_params,@function
        .size           _Z35group_norm_nhwc_bwd_one_pass_kernelI11Fp32IOFp32WLi64ELi28ELi448EEv26Group_norm_nhwc_bwd_params,(.L_x_3428 - _Z35group_norm_nhwc_bwd_one_pass_kernelI11Fp32IOFp32WLi64ELi28ELi448EEv26Group_norm_nhwc_bwd_params)
        .other          _Z35group_norm_nhwc_bwd_one_pass_kernelI11Fp32IOFp32WLi64ELi28ELi448EEv26Group_norm_nhwc_bwd_params,@"STO_CUDA_ENTRY STV_DEFAULT"
_Z35group_norm_nhwc_bwd_one_pass_kernelI11Fp32IOFp32WLi64ELi28ELi448EEv26Group_norm_nhwc_bwd_params:
.text._Z35group_norm_nhwc_bwd_one_pass_kernelI11Fp32IOFp32WLi64ELi28ELi448EEv26Group_norm_nhwc_bwd_params:
        /* <DEDUP_REMOVED lines=11> */
[----:B------:R-:W0:Y:S01]  /*00b0*/  S2R R29, SR_LANEID ;  /* 0x00000000001d7919 */ /* 0x000e220000000000 */
[----:B------:R-:W1:Y:S03]  /*00c0*/  LDCU UR18, c[0x0][0x374] ;  /* 0x00006e80ff1277ac */ /* 0x000e660008000800 */
[----:B------:R-:W-:Y:S01]  /*00d0*/  IMAD R0, R0, 0x124a, RZ ;  /* 0x0000124a00007824 */ /* 0x000fe200078e02ff */
[----:B------:R-:W2:Y:S04]  /*00e0*/  LDCU.U8 UR17, c[0x0][0x414] ;  /* 0x00008280ff1177ac */ /* 0x000ea80008000000 */
[----:B------:R-:W-:Y:S01]  /*00f0*/  SHF.R.U32.HI R32, RZ, 0x10, R0 ;  /* 0x00000010ff207819 */ /* 0x000fe20000011600 */
[----:B------:R-:W3:Y:S03]  /*0100*/  LDCU UR16, c[0x0][0x370] ;  /* 0x00006e00ff1077ac */ /* 0x000ee60008000800 */
[----:B------:R-:W-:Y:S01]  /*0110*/  PRMT R0, R32, 0x9910, RZ ;  /* 0x0000991020007816 */ /* 0x000fe200000000ff */
[----:B------:R-:W-:Y:S01]  /*0120*/  UMOV UR4, URZ ;  /* 0x000000ff00047c82 */ /* 0x000fe20008000000 */
[----:B------:R-:W-:-:S03]  /*0130*/  UMOV UR6, UR5 ;  /* 0x0000000500067c82 */ /* 0x000fc60008000000 */
[----:B------:R-:W-:-:S05]  /*0140*/  IMAD R0, R0, 0xe, RZ ;  /* 0x0000000e00007824 */ /* 0x000fca00078e02ff */
[----:B------:R-:W-:-:S04]  /*0150*/  IADD3 R0, PT, PT, RZ, -R0, RZ ;  /* 0x80000000ff007210 */ /* 0x000fc80007ffe0ff */
[----:B------:R-:W-:-:S04]  /*0160*/  PRMT R30, R0, 0x7710, RZ ;  /* 0x00007710001e7816 */ /* 0x000fc800000000ff */
[----:B------:R-:W-:-:S04]  /*0170*/  IADD3 R30, PT, PT, R30, R31, RZ ;  /* 0x0000001f1e1e7210 */ /* 0x000fc80007ffe0ff */
[----:B------:R-:W-:-:S04]  /*0180*/  SHF.L.U32 R30, R30, 0x1, RZ ;  /* 0x000000011e1e7819 */ /* 0x000fc800000006ff */
[----:B0123--:R-:W-:-:S07]  /*0190*/  LOP3.LUT R28, R30, 0xffff, RZ, 0xc0, !PT ;  /* 0x0000ffff1e1c7812 */ /* 0x00ffce00078ec0ff */
.L_x_1262:
[----:B0-----:R-:W0:Y:S01]  /*01a0*/  LDC R6, c[0x0][0x410] ;  /* 0x00010400ff067b82 */ /* 0x001e220000000800 */
[----:B------:R-:W1:Y:S01]  /*01b0*/  LDCU.64 UR8, c[0x0][0x3b8] ;  /* 0x00007700ff0877ac */ /* 0x000e620008000a00 */
[----:B--2---:R-:W2:Y:S06]  /*01c0*/  LDCU.128 UR20, c[0x0][0x400] ;  /* 0x00008000ff1477ac */ /* 0x004eac0008000c00 */
[----:B------:R-:W3:Y:S01]  /*01d0*/  LDC R9, c[0x0][0x41c] ;  /* 0x00010700ff097b82 */ /* 0x000ee20000000800 */
[----:B-1----:R-:W-:Y:S01]  /*01e0*/  UIMAD.WIDE UR8, UR6, 0x8, UR8 ;  /* 0x00000008060878a5 */ /* 0x002fe2000f8e0208 */
[----:B0-----:R-:W-:-:S05]  /*01f0*/  IABS R5, R6 ;  /* 0x0000000600057213 */ /* 0x001fca0000000000 */
[----:B------:R-:W-:Y:S01]  /*0200*/  MOV R12, UR8 ;  /* 0x00000008000c7c02 */ /* 0x000fe20008000f00 */
[----:B------:R-:W0:Y:S01]  /*0210*/  I2F.RP R0, R5 ;  /* 0x0000000500007306 */ /* 0x000e220000209400 */
[----:B------:R-:W-:Y:S01]  /*0220*/  MOV R13, UR9 ;  /* 0x00000009000d7c02 */ /* 0x000fe20008000f00 */
[----:B---3--:R-:W-:-:S05]  /*0230*/  IMAD R9, R9, UR13, R32 ;  /* 0x0000000d09097c24 */ /* 0x008fca000f8e0220 */
[----:B------:R-:W3:Y:S01]  /*0240*/  LDG.E.64 R12, desc[UR14][R12.64] ;  /* 0x0000000e0c0c7981 */ /* 0x000ee2000c1e1b00 */
[----:B------:R-:W-:Y:S02]  /*0250*/  ISETP.LE.AND P2, PT, RZ, UR6, PT ;  /* 0x00000006ff007c0c */ /* 0x000fe4000bf43270 */
[----:B--2---:R-:W-:Y:S02]  /*0260*/  ISETP.GE.U32.AND P0, PT, R9, UR20, PT ;  /* 0x0000001409007c0c */ /* 0x004fe4000bf06070 */
[----:B------:R-:W-:Y:S01]  /*0270*/  SHF.R.S32.HI R15, RZ, 0x1f, R9 ;  /* 0x0000001fff0f7819 */ /* 0x000fe20000011409 */
        /* <DEDUP_REMOVED lines=8> */
[----:B------:R-:W-:-:S05]  /*0300*/  LOP3.LUT R2, R6, UR6, RZ, 0x3c, !PT ;  /* 0x0000000606027c12 */ /* 0x000fca000f8e3cff */
[----:B------:R-:W-:-:S05]  /*0310*/  IMAD.HI.U32 R3, R3, R4, RZ ;  /* 0x0000000403037227 */ /* 0x000fca00078e00ff */
[----:B------:R-:W-:-:S05]  /*0320*/  IADD3 R0, PT, PT, -R3, RZ, RZ ;  /* 0x000000ff03007210 */ /* 0x000fca0007ffe1ff */
[----:B------:R-:W-:-:S05]  /*0330*/  IMAD R0, R5, R0, R4 ;  /* 0x0000000005007224 */ /* 0x000fca00078e0204 */
[----:B------:R-:W-:Y:S02]  /*0340*/  ISETP.GT.U32.AND P1, PT, R5, R0, PT ;  /* 0x000000000500720c */ /* 0x000fe40003f24070 */
[----:B------:R-:W-:Y:S02]  /*0350*/  IADD3 R4, PT, PT, R9, 0x20, RZ ;  /* 0x0000002009047810 */ /* 0x000fe40007ffe0ff */
[----:B------:R-:W-:-:S09]  /*0360*/  ISETP.GE.AND P3, PT, R2, RZ, PT ;  /* 0x000000ff0200720c */ /* 0x000fd20003f66270 */
[----:B------:R-:W-:-:S04]  /*0370*/  @!P1 IADD3 R0, PT, PT, R0, -R5, RZ ;  /* 0x8000000500009210 */ /* 0x000fc80007ffe0ff */
[----:B------:R-:W-:Y:S02]  /*0380*/  ISETP.GE.U32.AND P4, PT, R0, R5, PT ;  /* 0x000000050000720c */ /* 0x000fe40003f86070 */
[----:B------:R-:W-:Y:S02]  /*0390*/  @!P1 IADD3 R3, PT, PT, R3, 0x1, RZ ;  /* 0x0000000103039810 */ /* 0x000fe40007ffe0ff */
[----:B------:R-:W-:Y:S02]  /*03a0*/  ISETP.GE.U32.AND P1, PT, R4, UR20, PT ;  /* 0x0000001404007c0c */ /* 0x000fe4000bf26070 */
[----:B------:R-:W-:Y:S02]  /*03b0*/  SHF.R.S32.HI R11, RZ, 0x1f, R4 ;  /* 0x0000001fff0b7819 */ /* 0x000fe40000011404 */
[----:B------:R-:W-:Y:S02]  /*03c0*/  ISETP.GT.U32.AND P5, PT, R5, R0, PT ;  /* 0x000000000500720c */ /* 0x000fe40003fa4070 */
[----:B------:R-:W-:-:S02]  /*03d0*/  ISETP.GE.AND.EX P1, PT, R11, UR21, PT, P1 ;  /* 0x000000150b007c0c */ /* 0x000fc4000bf26310 */
[----:B------:R-:W-:Y:S02]  /*03e0*/  ISETP.GE.AND.EX P0, PT, R15, UR21, PT, P0 ;  /* 0x000000150f007c0c */ /* 0x000fe4000bf06300 */
[----:B------:R-:W-:Y:S02]  /*03f0*/  IADD3 R5, PT, PT, R0, -R5, RZ ;  /* 0x8000000500057210 */ /* 0x000fe40007ffe0ff */
[----:B------:R-:W-:Y:S02]  /*0400*/  @P4 IADD3 R3, PT, PT, R3, 0x1, RZ ;  /* 0x0000000103034810 */ /* 0x000fe40007ffe0ff */
[----:B------:R-:W-:Y:S02]  /*0410*/  SEL R0, R5, R0, !P5 ;  /* 0x0000000005007207 */ /* 0x000fe40006800000 */
[----:B------:R-:W-:Y:S02]  /*0420*/  @!P3 IADD3 R3, PT, PT, -R3, RZ, RZ ;  /* 0x000000ff0303b210 */ /* 0x000fe40007ffe1ff */
[----:B------:R-:W-:-:S02]  /*0430*/  ISETP.NE.AND P4, PT, R6, RZ, PT ;  /* 0x000000ff0600720c */ /* 0x000fc40003f85270 */
[----:B------:R-:W-:Y:S01]  /*0440*/  LOP3.LUT R5, RZ, R6, RZ, 0x33, !PT ;  /* 0x00000006ff057212 */ /* 0x000fe200078e33ff */
[----:B------:R-:W0:Y:S01]  /*0450*/  @!P0 LDC.64 R20, c[0x0][0x3a0] ;  /* 0x0000e800ff148b82 */ /* 0x000e220000000a00 */
[----:B------:R-:W-:Y:S02]  /*0460*/  @!P2 IADD3 R0, PT, PT, -R0, RZ, RZ ;  /* 0x000000ff0000a210 */ /* 0x000fe40007ffe1ff */
[C---:B------:R-:W-:Y:S02]  /*0470*/  SEL R17, R5.reuse, R3, !P4 ;  /* 0x0000000305117207 */ /* 0x040fe40006000000 */
[----:B------:R-:W-:-:S03]  /*0480*/  SEL R0, R5, R0, !P4 ;  /* 0x0000000005007207 */ /* 0x000fc60006000000 */
[----:B------:R-:W1:Y:S02]  /*0490*/  @!P1 LDC.64 R2, c[0x0][0x3f8] ;  /* 0x0000fe00ff029b82 */ /* 0x000e640000000a00 */
[----:B------:R-:W-:-:S06]  /*04a0*/  IMAD R5, R0, 0x1c, RZ ;  /* 0x0000001c00057824 */ /* 0x000fcc00078e02ff */
[----:B------:R-:W2:Y:S01]  /*04b0*/  @!P0 LDC.64 R6, c[0x0][0x3f8] ;  /* 0x0000fe00ff068b82 */ /* 0x000ea20000000a00 */
[C---:B------:R-:W-:Y:S02]  /*04c0*/  IADD3 R34, P2, PT, R5.reuse, R28, RZ ;  /* 0x0000001c05227210 */ /* 0x040fe40007f5e0ff */
[----:B------:R-:W-:Y:S02]  /*04d0*/  SHF.R.S32.HI R8, RZ, 0x1f, R17 ;  /* 0x0000001fff087819 */ /* 0x000fe40000011411 */
[----:B------:R-:W-:Y:S02]  /*04e0*/  LEA.HI.X.SX32 R35, R5, RZ, 0x1, P2 ;  /* 0x000000ff05237211 */ /* 0x000fe400010f0eff */
[----:B------:R-:W-:Y:S01]  /*04f0*/  ISETP.NE.AND P2, PT, RZ, UR17, PT ;  /* 0x00000011ff007c0c */ /* 0x000fe2000bf45270 */
[----:B------:R-:W-:Y:S01]  /*0500*/  IMAD R8, R8, UR22, RZ ;  /* 0x0000001608087c24 */ /* 0x000fe2000f8e02ff */
[----:B------:R-:W4:Y:S01]  /*0510*/  @!P0 LDC.64 R22, c[0x0][0x398] ;  /* 0x0000e600ff168b82 */ /* 0x000f220000000a00 */
[----:B------:R-:W-:-:S04]  /*0520*/  IMAD.WIDE.U32 R34, R17, UR22, R34 ;  /* 0x0000001611227c25 */ /* 0x000fc8000f8e0022 */
[----:B------:R-:W-:Y:S02]  /*0530*/  IMAD R37, R17, UR23, R8 ;  /* 0x0000001711257c24 */ /* 0x000fe4000f8e0208 */
[----:B-1----:R-:W-:Y:S01]  /*0540*/  @!P1 IMAD R11, R11, R2, RZ ;  /* 0x000000020b0b9224 */ /* 0x002fe200078e02ff */
[----:B------:R-:W1:Y:S01]  /*0550*/  @!P1 LDC.64 R16, c[0x0][0x398] ;  /* 0x0000e600ff109b82 */ /* 0x000e620000000a00 */
[----:B------:R-:W-:Y:S02]  /*0560*/  @!P0 MOV R36, R34 ;  /* 0x0000002200248202 */ /* 0x000fe40000000f00 */
[----:B------:R-:W-:Y:S02]  /*0570*/  @!P1 IMAD R27, R4, R3, R11 ;  /* 0x00000003041b9224 */ /* 0x000fe400078e020b */
[----:B--2---:R-:W-:-:S03]  /*0580*/  @!P0 IMAD R8, R15, R6, RZ ;  /* 0x000000060f088224 */ /* 0x004fc600078e02ff */
[----:B------:R-:W2:Y:S01]  /*0590*/  LDC.64 R10, c[0x0][0x3a8] ;  /* 0x0000ea00ff0a7b82 */ /* 0x000ea20000000a00 */
[----:B------:R-:W-:-:S07]  /*05a0*/  IADD3 R37, PT, PT, R35, R37, RZ ;  /* 0x0000002523257210 */ /* 0x000fce0007ffe0ff */
[----:B------:R-:W1:Y:S01]  /*05b0*/  @!P1 LDC.64 R14, c[0x0][0x3a0] ;  /* 0x0000e800ff0e9b82 */ /* 0x000e620000000a00 */
[----:B------:R-:W-:-:S07]  /*05c0*/  @!P0 IMAD R25, R9, R7, R8 ;  /* 0x0000000709198224 */ /* 0x000fce00078e0208 */
[----:B------:R-:W2:Y:S01]  /*05d0*/  @P2 LDC.64 R18, c[0x0][0x3b0] ;  /* 0x0000ec00ff122b82 */ /* 0x000ea20000000a00 */
[----:B------:R-:W-:Y:S01]  /*05e0*/  @!P0 IMAD.WIDE.U32 R6, R9, R6, R36 ;  /* 0x0000000609068225 */ /* 0x000fe200078e0024 */
[----:B------:R-:W-:Y:S02]  /*05f0*/  @!P1 MOV R8, R34 ;  /* 0x0000002200089202 */ /* 0x000fe40000000f00 */
[----:B------:R-:W-:Y:S02]  /*0600*/  @!P1 MOV R9, R37 ;  /* 0x0000002500099202 */ /* 0x000fe40000000f00 */
[----:B------:R-:W-:Y:S01]  /*0610*/  LOP3.LUT R28, R30, 0xffff, RZ, 0xc0, !PT ;  /* 0x0000ffff1e1c7812 */ /* 0x000fe200078ec0ff */
[----:B------:R-:W-:Y:S01]  /*0620*/  @!P1 IMAD.WIDE.U32 R2, R4, R2, R8 ;  /* 0x0000000204029225 */ /* 0x000fe200078e0008 */
[----:B------:R-:W-:Y:S02]  /*0630*/  @!P0 IADD3 R25, PT, PT, R7, R25, RZ ;  /* 0x0000001907198210 */ /* 0x000fe40007ffe0ff */
[----:B------:R-:W-:-:S02]  /*0640*/  @!P0 SHF.L.U32 R9, R6, 0x2, RZ ;  /* 0x0000000206098819 */ /* 0x000fc400000006ff */
[----:B------:R-:W-:Y:S02]  /*0650*/  @!P1 IADD3 R7, PT, PT, R3, R27, RZ ;  /* 0x0000001b03079210 */ /* 0x000fe40007ffe0ff */
[----:B------:R-:W-:Y:S02]  /*0660*/  @!P1 SHF.L.U32 R3, R2, 0x2, RZ ;  /* 0x0000000202039819 */ /* 0x000fe400000006ff */
[----:B------:R-:W-:Y:S02]  /*0670*/  IADD3 R5, PT, PT, R5, R28, RZ ;  /* 0x0000001c05057210 */ /* 0x000fe40007ffe0ff */
[----:B------:R-:W-:Y:S02]  /*0680*/  @!P0 SHF.L.U64.HI R6, R6, 0x2, R25 ;  /* 0x0000000206068819 */ /* 0x000fe40000010219 */
[C---:B0-----:R-:W-:Y:S02]  /*0690*/  @!P0 IADD3 R20, P3, PT, R9.reuse, R20, RZ ;  /* 0x0000001409148210 */ /* 0x041fe40007f7e0ff */
[----:B----4-:R-:W-:-:S02]  /*06a0*/  @!P0 IADD3 R22, P4, PT, R9, R22, RZ ;  /* 0x0000001609168210 */ /* 0x010fc40007f9e0ff */
[----:B------:R-:W-:Y:S02]  /*06b0*/  @!P1 SHF.L.U64.HI R2, R2, 0x2, R7 ;  /* 0x0000000202029819 */ /* 0x000fe40000010207 */
[C---:B-1----:R-:W-:Y:S02]  /*06c0*/  @!P1 IADD3 R14, P5, PT, R3.reuse, R14, RZ ;  /* 0x0000000e030e9210 */ /* 0x042fe40007fbe0ff */
[----:B------:R-:W-:Y:S01]  /*06d0*/  @!P1 IADD3 R16, P6, PT, R3, R16, RZ ;  /* 0x0000001003109210 */ /* 0x000fe20007fde0ff */
[C---:B--2---:R-:W-:Y:S01]  /*06e0*/  IMAD.WIDE R10, R5.reuse, 0x4, R10 ;  /* 0x00000004050a7825 */ /* 0x044fe200078e020a */
[C---:B------:R-:W-:Y:S02]  /*06f0*/  @!P0 IADD3.X R21, PT, PT, R6.reuse, R21, RZ, P3, !PT ;  /* 0x0000001506158210 */ /* 0x040fe40001ffe4ff */
[----:B------:R-:W-:Y:S02]  /*0700*/  CS2R R8, SRZ ;  /* 0x0000000000087805 */ /* 0x000fe4000001ff00 */
[----:B------:R-:W-:Y:S01]  /*0710*/  @!P0 IADD3.X R23, PT, PT, R6, R23, RZ, P4, !PT ;  /* 0x0000001706178210 */ /* 0x000fe200027fe4ff */
[----:B------:R-:W-:Y:S01]  /*0720*/  @P2 IMAD.WIDE R18, R5, 0x4, R18 ;  /* 0x0000000405122825 */ /* 0x000fe200078e0212 */
[----:B------:R-:W-:-:S02]  /*0730*/  CS2R R4, SRZ ;  /* 0x0000000000047805 */ /* 0x000fc4000001ff00 */
[----:B------:R-:W-:Y:S02]  /*0740*/  CS2R R6, SRZ ;  /* 0x0000000000067805 */ /* 0x000fe4000001ff00 */
[C---:B------:R-:W-:Y:S01]  /*0750*/  @!P1 IADD3.X R15, PT, PT, R2.reuse, R15, RZ, P5, !PT ;  /* 0x0000000f020f9210 */ /* 0x040fe20002ffe4ff */
[----:B------:R-:W5:Y:S01]  /*0760*/  LDG.E.64 R10, desc[UR14][R10.64] ;  /* 0x0000000e0a0a7981 */ /* 0x000f62000c1e1b00 */
[----:B------:R-:W-:-:S03]  /*0770*/  @!P1 IADD3.X R17, PT, PT, R2, R17, RZ, P6, !PT ;  /* 0x0000001102119210 */ /* 0x000fc600037fe4ff */
[----:B------:R0:W5:Y:S04]  /*0780*/  @!P1 LDG.E.64 R4, desc[UR14][R14.64] ;  /* 0x0000000e0e049981 */ /* 0x000168000c1e1b00 */
[----:B------:R0:W5:Y:S04]  /*0790*/  @!P1 LDG.E.64 R6, desc[UR14][R16.64] ;  /* 0x0000000e10069981 */ /* 0x000168000c1e1b00 */
[----:B------:R0:W5:Y:S01]  /*07a0*/  @P2 LDG.E.64 R8, desc[UR14][R18.64] ;  /* 0x0000000e12082981 */ /* 0x000162000c1e1b00 */
[----:B------:R-:W-:Y:S01]  /*07b0*/  HFMA2 R3, -RZ, RZ, 0, 0 ;  /* 0x00000000ff037431 */ /* 0x000fe200000001ff */
[----:B------:R-:W-:-:S02]  /*07c0*/  CS2R R24, SRZ ;  /* 0x0000000000187805 */ /* 0x000fc4000001ff00 */
[----:B------:R-:W-:-:S04]  /*07d0*/  MOV R2, RZ ;  /* 0x000000ff00027202 */ /* 0x000fc80000000f00 */
[----:B------:R0:W5:Y:S04]  /*07e0*/  @!P0 LDG.E.64 R24, desc[UR14][R20.64] ;  /* 0x0000000e14188981 */ /* 0x000168000c1e1b00 */
[----:B------:R0:W5:Y:S01]  /*07f0*/  @!P0 LDG.E.64 R2, desc[UR14][R22.64] ;  /* 0x0000000e16028981 */ /* 0x000162000c1e1b00 */
        /* <DEDUP_REMOVED lines=13> */
[----:B0-----:R-:W-:Y:S05]  /*08d0*/  BRA.U UP1, `(.L_x_1238) ;  /* 0x0000000101747547 */ /* 0x001fea000b800000 */
[----:B-----5:R-:W-:Y:S01]  /*08e0*/  FADD.FTZ R13, R24, -UR31 ;  /* 0x8000001f180d7e21 */ /* 0x020fe20008010000 */
[----:B------:R-:W-:Y:S01]  /*08f0*/  FADD.FTZ R12, R25, -UR31 ;  /* 0x8000001f190c7e21 */ /* 0x000fe20008010000 */
[----:B------:R-:W-:Y:S01]  /*0900*/  FMUL.FTZ R14, R2, R10 ;  /* 0x0000000a020e7220 */ /* 0x000fe20000410000 */
[-C--:B------:R-:W-:Y:S01]  /*0910*/  FMUL.FTZ R15, R3, R11.reuse ;  /* 0x0000000b030f7220 */ /* 0x080fe20000410000 */
[----:B------:R-:W-:Y:S01]  /*0920*/  FMUL.FTZ R13, R13, UR19 ;  /* 0x000000130d0d7c20 */ /* 0x000fe20008410000 */
[----:B------:R-:W-:Y:S01]  /*0930*/  FMUL.FTZ R12, R12, UR19 ;  /* 0x000000130c0c7c20 */ /* 0x000fe20008410000 */
[----:B------:R-:W-:Y:S01]  /*0940*/  FADD.FTZ R16, RZ, R14 ;  /* 0x0000000eff107221 */ /* 0x000fe20000010000 */
[----:B------:R-:W-:Y:S01]  /*0950*/  FADD.FTZ R18, R4, -UR31 ;  /* 0x8000001f04127e21 */ /* 0x000fe20008010000 */
[----:B------:R-:W-:Y:S01]  /*0960*/  FFMA.FTZ R17, R13, R14, RZ ;  /* 0x0000000e0d117223 */ /* 0x000fe200000100ff */
[----:B------:R-:W-:Y:S01]  /*0970*/  FMUL.FTZ R19, R6, R10 ;  /* 0x0000000a06137220 */ /* 0x000fe20000410000 */
[----:B------:R-:W-:Y:S01]  /*0980*/  FADD.FTZ R16, R15, R16 ;  /* 0x000000100f107221 */ /* 0x000fe20000010000 */
[----:B------:R-:W-:Y:S01]  /*0990*/  FMUL.FTZ R21, R7, R11 ;  /* 0x0000000b07157220 */ /* 0x000fe20000410000 */
[----:B------:R-:W-:Y:S01]  /*09a0*/  FFMA.FTZ R14, R12, R15, R17 ;  /* 0x0000000f0c0e7223 */ /* 0x000fe20000010011 */
[----:B------:R-:W-:Y:S01]  /*09b0*/  FMUL.FTZ R15, R18, UR19 ;  /* 0x00000013120f7c20 */ /* 0x000fe20008410000 */
[----:B------:R-:W-:Y:S01]  /*09c0*/  FADD.FTZ R17, R5, -UR31 ;  /* 0x8000001f05117e21 */ /* 0x000fe20008010000 */
[----:B------:R-:W-:Y:S01]  /*09d0*/  FADD.FTZ R16, R16, R19 ;  /* 0x0000001310107221 */ /* 0x000fe20000010000 */
[----:B------:R-:W-:Y:S01]  /*09e0*/  FFMA.FTZ R13, R2, R13, RZ ;  /* 0x0000000d020d7223 */ /* 0x000fe200000100ff */
[----:B------:R-:W-:Y:S01]  /*09f0*/  FFMA.FTZ R19, R15, R19, R14 ;  /* 0x000000130f137223 */ /* 0x000fe2000001000e */
[----:B------:R-:W-:Y:S01]  /*0a00*/  FMUL.FTZ R14, R17, UR19 ;  /* 0x00000013110e7c20 */ /* 0x000fe20008410000 */
[----:B------:R-:W-:Y:S01]  /*0a10*/  FADD.FTZ R20, R21, R16 ;  /* 0x0000001015147221 */ /* 0x000fe20000010000 */
[----:B------:R-:W-:Y:S01]  /*0a20*/  FFMA.FTZ R12, R3, R12, RZ ;  /* 0x0000000c030c7223 */ /* 0x000fe200000100ff */
[----:B------:R-:W-:Y:S01]  /*0a30*/  FADD.FTZ R22, RZ, R3 ;  /* 0x00000003ff167221 */ /* 0x000fe20000010000 */
[----:B------:R-:W-:Y:S01]  /*0a40*/  FFMA.FTZ R21, R14, R21, R19 ;  /* 0x000000150e157223 */ /* 0x000fe20000010013 */
[----:B------:R-:W-:Y:S01]  /*0a50*/  FADD.FTZ R19, RZ, R2 ;  /* 0x00000002ff137221 */ /* 0x000fe20000010000 */
[----:B------:R-:W-:Y:S01]  /*0a60*/  FFMA.FTZ R16, R6, R15, R13 ;  /* 0x0000000f06107223 */ /* 0x000fe2000001000d */
[----:B------:R-:W-:-:S02]  /*0a70*/  FFMA.FTZ R17, R7, R14, R12 ;  /* 0x0000000e07117223 */ /* 0x000fc4000001000c */
[----:B------:R-:W-:Y:S01]  /*0a80*/  FADD.FTZ R18, R6, R19 ;  /* 0x0000001306127221 */ /* 0x000fe20000010000 */
[----:B------:R-:W-:Y:S01]  /*0a90*/  FADD.FTZ R19, R7, R22 ;  /* 0x0000001607137221 */ /* 0x000fe20000010000 */
[----:B------:R-:W-:Y:S06]  /*0aa0*/  BRA `(.L_x_1239) ;  /* 0x0000000400007947 */ /* 0x000fec0003800000 */
.L_x_1238:
[----:B-----5:R-:W-:Y:S01]  /*0ab0*/  FADD.FTZ R13, R24, -UR31 ;  /* 0x8000001f180d7e21 */ /* 0x020fe20008010000 */
[----:B------:R-:W-:Y:S01]  /*0ac0*/  FADD.FTZ R12, R25, -UR31 ;  /* 0x8000001f190c7e21 */ /* 0x000fe20008010000 */
[----:B------:R-:W-:Y:S01]  /*0ad0*/  FADD.FTZ R15, R4, -UR31 ;  /* 0x8000001f040f7e21 */ /* 0x000fe20008010000 */
[----:B------:R-:W-:Y:S01]  /*0ae0*/  FADD.FTZ R14, R5, -UR31 ;  /* 0x8000001f050e7e21 */ /* 0x000fe20008010000 */
[----:B------:R-:W-:Y:S01]  /*0af0*/  FMUL.FTZ R13, R13, UR19 ;  /* 0x000000130d0d7c20 */ /* 0x000fe20008410000 */
[----:B------:R-:W-:Y:S01]  /*0b00*/  FMUL.FTZ R12, R12, UR19 ;  /* 0x000000130c0c7c20 */ /* 0x000fe20008410000 */
[----:B------:R-:W-:Y:S01]  /*0b10*/  FMUL.FTZ R15, R15, UR19 ;  /* 0x000000130f0f7c20 */ /* 0x000fe20008410000 */
[----:B------:R-:W-:Y:S01]  /*0b20*/  FMUL.FTZ R14, R14, UR19 ;  /* 0x000000130e0e7c20 */ /* 0x000fe20008410000 */
[C-C-:B------:R-:W-:Y:S01]  /*0b30*/  FFMA.FTZ R20, R10.reuse, R13, R8.reuse ;  /* 0x0000000d0a147223 */ /* 0x140fe20000010008 */
[C-C-:B------:R-:W-:Y:S01]  /*0b40*/  FFMA.FTZ R18, R11.reuse, R12, R9.reuse ;  /* 0x0000000c0b127223 */ /* 0x140fe20000010009 */
[----:B------:R-:W-:Y:S01]  /*0b50*/  FFMA.FTZ R17, R10, R15, R8 ;  /* 0x0000000f0a117223 */ /* 0x000fe20000010008 */
[----:B------:R-:W-:Y:S01]  /*0b60*/  FFMA.FTZ R16, R11, R14, R9 ;  /* 0x0000000e0b107223 */ /* 0x000fe20000010009 */
[----:B------:R-:W-:Y:S01]  /*0b70*/  FMUL.FTZ R21, R20, -1.4426950216293334961 ;  /* 0xbfb8aa3b14157820 */ /* 0x000fe20000410000 */
[----:B------:R-:W-:Y:S01]  /*0b80*/  FMUL.FTZ R23, R18, -1.4426950216293334961 ;  /* 0xbfb8aa3b12177820 */ /* 0x000fe20000410000 */
[----:B------:R-:W-:Y:S01]  /*0b90*/  FMUL.FTZ R27, R17, -1.4426950216293334961 ;  /* 0xbfb8aa3b111b7820 */ /* 0x000fe20000410000 */
[----:B------:R-:W-:-:S03]  /*0ba0*/  FMUL.FTZ R33, R16, -1.4426950216293334961 ;  /* 0xbfb8aa3b10217820 */ /* 0x000fc60000410000 */
[----:B------:R-:W0:Y:S08]  /*0bb0*/  MUFU.EX2 R21, R21 ;  /* 0x0000001500157308 */ /* 0x000e300000000800 */
[----:B------:R-:W1:Y:S08]  /*0bc0*/  MUFU.EX2 R23, R23 ;  /* 0x0000001700177308 */ /* 0x000e700000000800 */
[----:B------:R-:W2:Y:S01]  /*0bd0*/  MUFU.EX2 R19, R27 ;  /* 0x0000001b00137308 */ /* 0x000ea20000000800 */
[----:B0-----:R-:W-:-:S07]  /*0be0*/  FADD.FTZ R21, R21, 1 ;  /* 0x3f80000015157421 */ /* 0x001fce0000010000 */
[----:B------:R-:W0:Y:S01]  /*0bf0*/  MUFU.RCP R21, R21 ;  /* 0x0000001500157308 */ /* 0x000e220000001000 */
[----:B-1----:R-:W-:-:S07]  /*0c00*/  FADD.FTZ R26, R23, 1 ;  /* 0x3f800000171a7421 */ /* 0x002fce0000010000 */
[----:B------:R-:W1:Y:S01]  /*0c10*/  MUFU.EX2 R22, R33 ;  /* 0x0000002100167308 */ /* 0x000e620000000800 */
[----:B--2---:R-:W-:-:S07]  /*0c20*/  FADD.FTZ R19, R19, 1 ;  /* 0x3f80000013137421 */ /* 0x004fce0000010000 */
[----:B------:R-:W2:Y:S01]  /*0c30*/  MUFU.RCP R26, R26 ;  /* 0x0000001a001a7308 */ /* 0x000ea20000001000 */
[----:B0-----:R-:W-:Y:S01]  /*0c40*/  FADD.FTZ R23, -R21, 1 ;  /* 0x3f80000015177421 */ /* 0x001fe20000010100 */
[----:B------:R-:W-:-:S06]  /*0c50*/  FMUL.FTZ R21, R2, R21 ;  /* 0x0000001502157220 */ /* 0x000fcc0000410000 */
[----:B------:R-:W0:Y:S01]  /*0c60*/  MUFU.RCP R19, R19 ;  /* 0x0000001300137308 */ /* 0x000e220000001000 */
[----:B-1----:R-:W-:Y:S01]  /*0c70*/  FADD.FTZ R27, R22, 1 ;  /* 0x3f800000161b7421 */ /* 0x002fe20000010000 */
[----:B------:R-:W-:-:S04]  /*0c80*/  FFMA.FTZ R22, R20, R23, 1 ;  /* 0x3f80000014167423 */ /* 0x000fc80000010017 */
[----:B------:R-:W-:Y:S02]  /*0c90*/  FMUL.FTZ R22, R21, R22 ;  /* 0x0000001615167220 */ /* 0x000fe40000410000 */
[----:B------:R-:W1:Y:S01]  /*0ca0*/  MUFU.RCP R20, R27 ;  /* 0x0000001b00147308 */ /* 0x000e620000001000 */
[----:B--2---:R-:W-:-:S04]  /*0cb0*/  FADD.FTZ R23, -R26, 1 ;  /* 0x3f8000001a177421 */ /* 0x004fc80000010100 */
[----:B------:R-:W-:Y:S01]  /*0cc0*/  FFMA.FTZ R23, R18, R23, 1 ;  /* 0x3f80000012177423 */ /* 0x000fe20000010017 */
[----:B------:R-:W-:Y:S01]  /*0cd0*/  FMUL.FTZ R18, R3, R26 ;  /* 0x0000001a03127220 */ /* 0x000fe20000410000 */
[----:B0-----:R-:W-:-:S03]  /*0ce0*/  FADD.FTZ R26, -R19, 1 ;  /* 0x3f800000131a7421 */ /* 0x001fc60000010100 */
[----:B------:R-:W-:Y:S01]  /*0cf0*/  FMUL.FTZ R18, R18, R23 ;  /* 0x0000001712127220 */ /* 0x000fe20000410000 */
[----:B------:R-:W-:Y:S01]  /*0d00*/  FFMA.FTZ R26, R17, R26, 1 ;  /* 0x3f800000111a7423 */ /* 0x000fe2000001001a */
[----:B------:R-:W-:Y:S01]  /*0d10*/  FMUL.FTZ R17, R6, R19 ;  /* 0x0000001306117220 */ /* 0x000fe20000410000 */
[----:B-1----:R-:W-:Y:S01]  /*0d20*/  FADD.FTZ R21, -R20, 1 ;  /* 0x3f80000014157421 */ /* 0x002fe20000010100 */
[----:B------:R-:W-:Y:S02]  /*0d30*/  FMUL.FTZ R19, R7, R20 ;  /* 0x0000001407137220 */ /* 0x000fe40000410000 */
[----:B------:R-:W-:Y:S01]  /*0d40*/  FMUL.FTZ R17, R17, R26 ;  /* 0x0000001a11117220 */ /* 0x000fe20000410000 */
[----:B------:R-:W-:Y:S01]  /*0d50*/  FFMA.FTZ R21, R16, R21, 1 ;  /* 0x3f80000010157423 */ /* 0x000fe20000010015 */
[----:B------:R-:W-:-:S03]  /*0d60*/  FMUL.FTZ R16, R10, R22 ;  /* 0x000000160a107220 */ /* 0x000fc60000410000 */
        /* <DEDUP_REMOVED lines=9> */
[----:B------:R-:W-:Y:S01]  /*0e00*/  FFMA.FTZ R16, R13, R22, RZ ;  /* 0x000000160d107223 */ /* 0x000fe200000100ff */
[----:B------:R-:W-:Y:S01]  /*0e10*/  FADD.FTZ R22, RZ, R22 ;  /* 0x00000016ff167221 */ /* 0x000fe20000010000 */
[----:B------:R-:W-:Y:S01]  /*0e20*/  FFMA.FTZ R13, R12, R18, RZ ;  /* 0x000000120c0d7223 */ /* 0x000fe200000100ff */
[----:B------:R-:W-:Y:S01]  /*0e30*/  FADD.FTZ R20, R20, R21 ;  /* 0x0000001514147221 */ /* 0x000fe20000010000 */
[----:B------:R-:W-:Y:S01]  /*0e40*/  FADD.FTZ R12, RZ, R18 ;  /* 0x00000012ff0c7221 */ /* 0x000fe20000010000 */
[----:B------:R-:W-:Y:S01]  /*0e50*/  FFMA.FTZ R16, R15, R17, R16 ;  /* 0x000000110f107223 */ /* 0x000fe20000010010 */
[----:B------:R-:W-:Y:S01]  /*0e60*/  FADD.FTZ R18, R22, R17 ;  /* 0x0000001116127221 */ /* 0x000fe20000010000 */
[C---:B------:R-:W-:Y:S01]  /*0e70*/  FFMA.FTZ R17, R14.reuse, R19, R13 ;  /* 0x000000130e117223 */ /* 0x040fe2000001000d */
[----:B------:R-:W-:Y:S01]  /*0e80*/  FFMA.FTZ R21, R14, R23, R27 ;  /* 0x000000170e157223 */ /* 0x000fe2000001001b */
[----:B------:R-:W-:Y:S01]  /*0e90*/  FADD.FTZ R20, R23, R20 ;  /* 0x0000001417147221 */ /* 0x000fe20000010000 */
[----:B------:R-:W-:-:S07]  /*0ea0*/  FADD.FTZ R19, R12, R19 ;  /* 0x000000130c137221 */ /* 0x000fce0000010000 */
.L_x_1239:
        /* <DEDUP_REMOVED lines=43> */
.L_x_1241:
[----:B------:R-:W-:Y:S05]  /*1160*/  BSYNC.RECONVERGENT B0 ;  /* 0x0000000000007941 */ /* 0x000fea0003800200 */
.L_x_1240:
[----:B------:R-:W-:Y:S06]  /*1170*/  BAR.SYNC.DEFER_BLOCKING 0x0 ;  /* 0x0000000000007b1d */ /* 0x000fec0000010000 */
[----:B------:R-:W-:Y:S04]  /*1180*/  BSSY.RECONVERGENT B0, `(.L_x_1242) ;  /* 0x0000024000007945 */ /* 0x000fe80003800200 */
[----:B------:R-:W-:Y:S05]  /*1190*/  @P1 BRA `(.L_x_1243) ;  /* 0x0000000000881947 */ /* 0x000fea0003800000 */
[----:B------:R-:W-:-:S09]  /*11a0*/  ULEA UR8, UR10, UR9, 0x18 ;  /* 0x000000090a087291 */ /* 0x000fd2000f8ec0ff */
[----:B--2---:R-:W2:Y:S04]  /*11b0*/  LDS.64 R20, [UR8+0x18] ;  /* 0x00001808ff147984 */ /* 0x004ea80008000a00 */
[----:B-1-3--:R-:W0:Y:S01]  /*11c0*/  LDS.128 R12, [UR8+0x20] ;  /* 0x00002008ff0c7984 */ /* 0x00ae220008000c00 */
[----:B--2---:R-:W-:Y:S01]  /*11d0*/  FADD.FTZ R23, R26, R20 ;  /* 0x000000141a177221 */ /* 0x004fe20000010000 */
[----:B------:R-:W-:-:S03]  /*11e0*/  FADD.FTZ R20, R27, R21 ;  /* 0x000000151b147221 */ /* 0x000fc60000010000 */
[----:B0-----:R-:W-:Y:S01]  /*11f0*/  FADD.FTZ R27, R23, R12 ;  /* 0x0000000c171b7221 */ /* 0x001fe20000010000 */
[----:B------:R-:W-:Y:S02]  /*1200*/  FADD.FTZ R12, R20, R13 ;  /* 0x0000000d140c7221 */ /* 0x000fe40000010000 */
[----:B------:R-:W0:Y:S01]  /*1210*/  LDS.128 R20, [UR8+0x30] ;  /* 0x00003008ff147984 */ /* 0x000e220008000c00 */
[----:B------:R-:W-:Y:S01]  /*1220*/  FADD.FTZ R27, R27, R14 ;  /* 0x0000000e1b1b7221 */ /* 0x000fe20000010000 */
        /* <DEDUP_REMOVED lines=22> */
[----:B------:R-:W-:-:S03]  /*1390*/  FADD.FTZ R12, R12, R21 ;  /* 0x000000150c0c7221 */ /* 0x000fc60000010000 */
[----:B------:R-:W-:Y:S01]  /*13a0*/  FADD.FTZ R26, R27, R22 ;  /* 0x000000161b1a7221 */ /* 0x000fe20000010000 */
[----:B------:R-:W-:-:S07]  /*13b0*/  FADD.FTZ R27, R12, R23 ;  /* 0x000000170c1b7221 */ /* 0x000fce0000010000 */
.L_x_1243:
[----:B------:R-:W-:Y:S05]  /*13c0*/  BSYNC.RECONVERGENT B0 ;  /* 0x0000000000007941 */ /* 0x000fea0003800200 */
.L_x_1242:
[----:B------:R-:W-:Y:S06]  /*13d0*/  BAR.SYNC.DEFER_BLOCKING 0x0 ;  /* 0x0000000000007b1d */ /* 0x000fec0000010000 */
[----:B------:R-:W-:Y:S04]  /*13e0*/  BSSY.RECONVERGENT B0, `(.L_x_1244) ;  /* 0x000009d000007945 */ /* 0x000fe80003800200 */
[----:B------:R-:W-:Y:S05]  /*13f0*/  @P4 BRA `(.L_x_1245) ;  /* 0x00000008006c4947 */ /* 0x000fea0003800000 */
[----:B-1-3--:R-:W1:Y:S04]  /*1400*/  LDS.128 R12, [R33+0xe0] ;  /* 0x0000e000210c7984 */ /* 0x00ae680000000c00 */
[----:B--2---:R-:W2:Y:S01]  /*1410*/  LDS.128 R20, [R33+0x1c0] ;  /* 0x0001c00021147984 */ /* 0x004ea20000000c00 */
[----:B-1----:R-:W-:Y:S01]  /*1420*/  FADD.FTZ R12, R16, R12 ;  /* 0x0000000c100c7221 */ /* 0x002fe20000010000 */
[----:B------:R-:W-:Y:S01]  /*1430*/  FADD.FTZ R13, R17, R13 ;  /* 0x0000000d110d7221 */ /* 0x000fe20000010000 */
[----:B------:R-:W-:Y:S01]  /*1440*/  FADD.FTZ R16, R19, R15 ;  /* 0x0000000f13107221 */ /* 0x000fe20000010000 */
[----:B------:R-:W-:Y:S01]  /*1450*/  FADD.FTZ R17, R18, R14 ;  /* 0x0000000e12117221 */ /* 0x000fe20000010000 */
[----:B--2---:R-:W-:Y:S01]  /*1460*/  FADD.FTZ R19, R12, R20 ;  /* 0x000000140c137221 */ /* 0x004fe20000010000 */
[----:B------:R-:W-:-:S02]  /*1470*/  FADD.FTZ R20, R13, R21 ;  /* 0x000000150d147221 */ /* 0x000fc40000010000 */
[----:B------:R-:W1:Y:S01]  /*1480*/  LDS.128 R12, [R33+0x2a0] ;  /* 0x0002a000210c7984 */ /* 0x000e620000000c00 */
[----:B------:R-:W-:Y:S01]  /*1490*/  FADD.FTZ R21, R17, R22 ;  /* 0x0000001611157221 */ /* 0x000fe20000010000 */
[----:B------:R-:W-:Y:S01]  /*14a0*/  FADD.FTZ R22, R16, R23 ;  /* 0x0000001710167221 */ /* 0x000fe20000010000 */
[----:B-1----:R-:W-:Y:S01]  /*14b0*/  FADD.FTZ R23, R19, R12 ;  /* 0x0000000c13177221 */ /* 0x002fe20000010000 */
[----:B------:R-:W-:Y:S01]  /*14c0*/  FADD.FTZ R20, R20, R13 ;  /* 0x0000000d14147221 */ /* 0x000fe20000010000 */
[----:B------:R-:W1:Y:S01]  /*14d0*/  LDS.128 R16, [R33+0x380] ;  /* 0x0003800021107984 */ /* 0x000e620000000c00 */
        /* <DEDUP_REMOVED lines=141> */
.L_x_1245:
[----:B------:R-:W-:Y:S05]  /*1db0*/  BSYNC.RECONVERGENT B0 ;  /* 0x0000000000007941 */ /* 0x000fea0003800200 */
.L_x_1244:
[----:B------:R-:W-:Y:S04]  /*1dc0*/  BSSY.RECONVERGENT B0, `(.L_x_1246) ;  /* 0x000001d000007945 */ /* 0x000fe80003800200 */
[----:B------:R-:W-:Y:S05]  /*1dd0*/  @P4 BRA `(.L_x_1247) ;  /* 0x00000000006c4947 */ /* 0x000fea0003800000 */
[----:B-1----:R-:W2:Y:S01]  /*1de0*/  LDC.64 R14, c[0x0][0x3d8] ;  /* 0x0000f600ff0e7b82 */ /* 0x002ea20000000a00 */
[----:B------:R-:W-:-:S07]  /*1df0*/  IMAD R21, R0, 0xe, R31 ;  /* 0x0000000e00157824 */ /* 0x000fce00078e021f */
[----:B---3--:R-:W1:Y:S01]  /*1e00*/  LDC.64 R12, c[0x0][0x3f8] ;  /* 0x0000fe00ff0c7b82 */ /* 0x008e620000000a00 */
        /* <DEDUP_REMOVED lines=24> */
.L_x_1247:
[----:B------:R-:W-:Y:S05]  /*1f90*/  BSYNC.RECONVERGENT B0 ;  /* 0x0000000000007941 */ /* 0x000fea0003800200 */
.L_x_1246:
        /* <DEDUP_REMOVED lines=11> */
[----:B---34-:R-:W3:Y:S01]  /*2050*/  LDC.64 R12, c[0x0][0x3c8] ;  /* 0x0000f200ff0c7b82 */ /* 0x018ee20000000a00 */
[----:B------:R-:W-:Y:S01]  /*2060*/  MOV R0, UR4 ;  /* 0x0000000400007c02 */ /* 0x000fe20008000f00 */
[----:B------:R-:W-:Y:S02]  /*2070*/  UIADD3 UR20, UPT, UPT, UR12, UR5, URZ ;  /* 0x000000050c147290 */ /* 0x000fe4000fffe0ff */
[----:B------:R-:W-:Y:S01]  /*2080*/  UIMAD UR10, UR13, UR18, UR5 ;  /* 0x000000120d0a72a4 */ /* 0x000fe2000f8e0205 */
[----:B------:R-:W-:-:S03]  /*2090*/  LOP3.LUT P0, R0, R0, 0x2, RZ, 0xc0, !PT ;  /* 0x0000000200007812 */ /* 0x000fc6000780c0ff */
[----:B------:R-:W-:Y:S01]  /*20a0*/  UIMAD.WIDE.U32 UR10, UR10, 0x8, UR8 ;  /* 0x000000080a0a78a5 */ /* 0x000fe2000f8e0008 */
[----:B------:R-:W-:Y:S02]  /*20b0*/  SEL R19, RZ, UR16, P0 ;  /* 0x00000010ff137c07 */ /* 0x000fe40008000000 */
[----:B-1----:R-:W-:Y:S02]  /*20c0*/  MOV R15, UR20 ;  /* 0x00000014000f7c02 */ /* 0x002fe40008000f00 */
[----:B------:R-:W-:Y:S02]  /*20d0*/  ISETP.NE.AND P0, PT, R19, -0x1, PT ;  /* 0xffffffff1300780c */ /* 0x000fe40003f05270 */
[----:B------:R-:W-:Y:S02]  /*20e0*/  MOV R14, UR10 ;  /* 0x0000000a000e7c02 */ /* 0x000fe40008000f00 */
[----:B------:R-:W-:Y:S01]  /*20f0*/  IADD3 R17, PT, PT, -R0, 0x1, RZ ;  /* 0x0000000100117810 */ /* 0x000fe20007ffe1ff */
[----:B---3--:R-:W-:Y:S01]  /*2100*/  IMAD.WIDE.U32 R12, R15, 0x4, R12 ;  /* 0x000000040f0c7825 */ /* 0x008fe200078e000c */
[----:B------:R-:W-:-:S05]  /*2110*/  MOV R15, UR11 ;  /* 0x0000000b000f7c02 */ /* 0x000fca0008000f00 */
[----:B------:R1:W-:Y:S01]  /*2120*/  STG.E.64 desc[UR14][R14.64], R26 ;  /* 0x0000001a0e007986 */ /* 0x0003e2000c101b0e */
[----:B------:R-:W-:Y:S06]  /*2130*/  MEMBAR.ALL.GPU ;  /* 0x0000000000007992 */ /* 0x000fec000000a000 */
[----:B------:R-:W-:-:S00]  /*2140*/  ERRBAR ;  /* 0x00000000000079ab */ /* 0x000fc00000000000 */
[----:B------:R-:W-:Y:S06]  /*2150*/  CGAERRBAR ;  /* 0x00000000000075ab */ /* 0x000fec0000000000 */
[----:B------:R1:W-:Y:S01]  /*2160*/  REDG.E.ADD.S32.STRONG.GPU desc[UR14][R12.64], R17 ;  /* 0x000000110c00798e */ /* 0x0003e2000c12e30e */
[----:B------:R-:W-:Y:S05]  /*2170*/  @!P0 BRA `(.L_x_1249) ;  /* 0x0000000000148947 */ /* 0x000fea0003800000 */
.L_x_1250:
[----:B------:R-:W3:Y:S04]  /*2180*/  LDG.E.STRONG.GPU R0, desc[UR14][R12.64] ;  /* 0x0000000e0c007981 */ /* 0x000ee8000c1ef900 */
[----:B---3--:R-:W-:Y:S01]  /*2190*/  CCTL.IVALL ;  /* 0x00000000ff00798f */ /* 0x008fe20002000000 */
[----:B------:R-:W-:Y:S05]  /*21a0*/  YIELD ;  /* 0x0000000000007946 */ /* 0x000fea0003800000 */
[----:B------:R-:W-:-:S13]  /*21b0*/  ISETP.NE.AND P0, PT, R0, R19, PT ;  /* 0x000000130000720c */ /* 0x000fda0003f05270 */
[----:B------:R-:W-:Y:S05]  /*21c0*/  @P0 BRA `(.L_x_1250) ;  /* 0xfffffffc00ec0947 */ /* 0x000fea000383ffff */
.L_x_1249:
[----:B------:R-:W-:Y:S05]  /*21d0*/  WARPSYNC.ALL ;  /* 0x0000000000007948 */ /* 0x000fea0003800000 */
[----:B------:R-:W-:Y:S01]  /*21e0*/  BAR.SYNC.DEFER_BLOCKING 0x0 ;  /* 0x0000000000007b1d */ /* 0x000fe20000010000 */
[----:B------:R-:W-:-:S05]  /*21f0*/  HFMA2 R0, -RZ, RZ, 0, 0 ;  /* 0x00000000ff007431 */ /* 0x000fca00000001ff */
[----:B------:R-:W-:Y:S05]  /*2200*/  @!P3 BRA `(.L_x_1251) ;  /* 0x00000004007cb947 */ /* 0x000fea0003800000 */
[----:B------:R-:W-:Y:S01]  /*2210*/  MOV R0, RZ ;  /* 0x000000ff00007202 */ /* 0x000fe20000000f00 */
[----:B------:R-:W-:Y:S02]  /*2220*/  ULEA UR11, UR18, UR5, 0x1 ;  /* 0x00000005120b7291 */ /* 0x000fe4000f8e08ff */
[----:B------:R-:W-:Y:S02]  /*2230*/  ULEA UR12, UR18, UR5, 0x2 ;  /* 0x00000005120c7291 */ /* 0x000fe4000f8e10ff */
[----:B------:R-:W-:Y:S02]  /*2240*/  UIMAD UR20, UR18, 0x6, UR5 ;  /* 0x00000006121478a4 */ /* 0x000fe4000f8e0205 */
[----:B------:R-:W-:Y:S02]  /*2250*/  UIMAD UR21, UR18, 0x5, UR5 ;  /* 0x00000005121578a4 */ /* 0x000fe4000f8e0205 */
[----:B------:R-:W-:Y:S02]  /*2260*/  UIMAD UR22, UR18, 0x3, UR5 ;  /* 0x00000003121678a4 */ /* 0x000fe4000f8e0205 */
[----:B------:R-:W-:-:S02]  /*2270*/  UIMAD UR23, UR18, 0x7, UR5 ;  /* 0x00000007121778a4 */ /* 0x000fc4000f8e0205 */
[----:B------:R-:W-:Y:S02]  /*2280*/  UIADD3 UR24, UPT, UPT, UR5, UR18, URZ ;  /* 0x0000001205187290 */ /* 0x000fe4000fffe0ff */
[----:B------:R-:W-:Y:S02]  /*2290*/  UIADD3 UR25, UPT, UPT, -UR13, URZ, URZ ;  /* 0x000000ff0d197290 */ /* 0x000fe4000fffe1ff */
[----:B------:R-:W-:Y:S01]  /*22a0*/  ULOP3.LUT UR30, UR16, 0x7ffffff8, URZ, 0xc0, !UPT ;  /* 0x7ffffff8101e7892 */ /* 0x000fe2000f8ec0ff */
[----:B------:R-:W-:-:S11]  /*22b0*/  UMOV UR10, UR5 ;  /* 0x00000005000a7c82 */ /* 0x000fd60008000000 */
.L_x_1252:
[----:B------:R-:W-:Y:S02]  /*22c0*/  ISETP.EQ.OR P5, PT, RZ, UR25, P1 ;  /* 0x00000019ff007c0c */ /* 0x000fe40008fa2670 */
[C---:B-1-34-:R-:W-:Y:S02]  /*22d0*/  IADD3 R12, PT, PT, R0.reuse, 0x1, RZ ;  /* 0x00000001000c7810 */ /* 0x05afe40007ffe0ff */
[----:B------:R-:W-:Y:S02]  /*22e0*/  IADD3 R13, PT, PT, R0, 0x2, RZ ;  /* 0x00000002000d7810 */ /* 0x000fe40007ffe0ff */
[----:B------:R-:W-:Y:S02]  /*22f0*/  ISETP.EQ.OR P6, PT, R12, UR13, P1 ;  /* 0x0000000d0c007c0c */ /* 0x000fe40008fc2670 */
[----:B------:R-:W-:-:S05]  /*2300*/  ISETP.EQ.OR P0, PT, R13, UR13, P1 ;  /* 0x0000000d0d007c0c */ /* 0x000fca0008f02670 */
[----:B------:R-:W-:-:S05]  /*2310*/  VOTEU.ALL UP1, P5 ;  /* 0x0000000000ff7886 */ /* 0x000fca0002820000 */
[----:B------:R-:W-:Y:S01]  /*2320*/  @!UP1 UIMAD.WIDE.U32 UR26, UR10, 0x8, UR8 ;  /* 0x000000080a1a98a5 */ /* 0x000fe2000f8e0008 */
[----:B------:R-:W-:Y:S02]  /*2330*/  VOTEU.ALL UP0, P6 ;  /* 0x0000000000ff7886 */ /* 0x000fe40003000000 */
[----:B------:R-:W-:-:S03]  /*2340*/  VOTEU.ALL UP1, P0 ;  /* 0x0000000000ff7886 */ /* 0x000fc60000020000 */
[----:B------:R-:W-:Y:S01]  /*2350*/  MOV R12, UR26 ;  /* 0x0000001a000c7c02 */ /* 0x000fe20008000f00 */
[----:B------:R-:W-:Y:S01]  /*2360*/  @!UP0 UIMAD.WIDE.U32 UR28, UR24, 0x8, UR8 ;  /* 0x00000008181c88a5 */ /* 0x000fe2000f8e0008 */
[----:B------:R-:W-:Y:S01]  /*2370*/  MOV R13, UR27 ;  /* 0x0000001b000d7c02 */ /* 0x000fe20008000f00 */
[----:B------:R-:W-:-:S04]  /*2380*/  @!UP1 UIMAD.WIDE.U32 UR26, UR11, 0x8, UR8 ;  /* 0x000000080b1a98a5 */ /* 0x000fc8000f8e0008 */
[----:B------:R-:W-:Y:S01]  /*2390*/  MOV R14, UR28 ;  /* 0x0000001c000e7c02 */ /* 0x000fe20008000f00 */
[----:B------:R-:W0:Y:S01]  /*23a0*/  @!P5 LDG.E.64 R12, desc[UR14][R12.64] ;  /* 0x0000000e0c0cd981 */ /* 0x000e22000c1e1b00 */
[----:B------:R-:W-:Y:S02]  /*23b0*/  MOV R15, UR29 ;  /* 0x0000001d000f7c02 */ /* 0x000fe40008000f00 */
[----:B------:R-:W-:Y:S02]  /*23c0*/  MOV R16, UR26 ;  /* 0x0000001a00107c02 */ /* 0x000fe40008000f00 */
[----:B------:R-:W-:Y:S02]  /*23d0*/  MOV R17, UR27 ;  /* 0x0000001b00117c02 */ /* 0x000fe40008000f00 */
[----:B------:R-:W3:Y:S04]  /*23e0*/  @!P6 LDG.E.64 R14, desc[UR14][R14.64] ;  /* 0x0000000e0e0ee981 */ /* 0x000ee8000c1e1b00 */
[----:B------:R-:W4:Y:S01]  /*23f0*/  @!P0 LDG.E.64 R16, desc[UR14][R16.64] ;  /* 0x0000000e10108981 */ /* 0x000f22000c1e1b00 */
[----:B------:R-:W-:-:S02]  /*2400*/  IADD3 R18, PT, PT, R0, 0x3, RZ ;  /* 0x0000000300127810 */ /* 0x000fc40007ffe0ff */
[----:B------:R-:W-:Y:S02]  /*2410*/  IADD3 R19, PT, PT, R0, 0x4, RZ ;  /* 0x0000000400137810 */ /* 0x000fe40007ffe0ff */
[----:B------:R-:W-:Y:S02]  /*2420*/  ISETP.EQ.OR P3, PT, R18, UR13, P1 ;  /* 0x0000000d12007c0c */ /* 0x000fe40008f62670 */
[----:B------:R-:W-:Y:S02]  /*2430*/  ISETP.EQ.OR P4, PT, R19, UR13, P1 ;  /* 0x0000000d13007c0c */ /* 0x000fe40008f82670 */
[----:B------:R-:W-:-:S09]  /*2440*/  IADD3 R18, PT, PT, R0, 0x5, RZ ;  /* 0x0000000500127810 */ /* 0x000fd20007ffe0ff */
[----:B------:R-:W-:Y:S02]  /*2450*/  VOTEU.ALL UP1, P3 ;  /* 0x0000000000ff7886 */ /* 0x000fe40001820000 */
[----:B------:R-:W-:-:S03]  /*2460*/  VOTEU.ALL UP0, P4 ;  /* 0x0000000000ff7886 */ /* 0x000fc60002000000 */
[----:B------:R-:W-:Y:S02]  /*2470*/  @!UP1 UIMAD.WIDE.U32 UR26, UR22, 0x8, UR8 ;  /* 0x00000008161a98a5 */ /* 0x000fe4000f8e0008 */
[----:B------:R-:W-:Y:S01]  /*2480*/  @!UP0 UIMAD.WIDE.U32 UR28, UR12, 0x8, UR8 ;  /* 0x000000080c1c88a5 */ /* 0x000fe2000f8e0008 */
[----:B0-----:R-:W-:Y:S01]  /*2490*/  @!P5 FADD.FTZ R26, R26, R12 ;  /* 0x0000000c1a1ad221 */ /* 0x001fe20000010000 */
[----:B------:R-:W-:Y:S01]  /*24a0*/  @!P5 FADD.FTZ R27, R27, R13 ;  /* 0x0000000d1b1bd221 */ /* 0x000fe20000010000 */
[----:B------:R-:W-:Y:S02]  /*24b0*/  IADD3 R12, PT, PT, R0, 0x6, RZ ;  /* 0x00000006000c7810 */ /* 0x000fe40007ffe0ff */
[----:B------:R-:W-:Y:S01]  /*24c0*/  ISETP.EQ.OR P5, PT, R18, UR13, P1 ;  /* 0x0000000d12007c0c */ /* 0x000fe20008fa2670 */
[----:B---3--:R-:W-:Y:S01]  /*24d0*/  @!P6 FADD.FTZ R26, R26, R14 ;  /* 0x0000000e1a1ae221 */ /* 0x008fe20000010000 */
[----:B------:R-:W-:Y:S01]  /*24e0*/  @!P6 FADD.FTZ R27, R27, R15 ;  /* 0x0000000f1b1be221 */ /* 0x000fe20000010000 */
[----:B------:R-:W-:-:S02]  /*24f0*/  ISETP.EQ.OR P6, PT, R12, UR13, P1 ;  /* 0x0000000d0c007c0c */ /* 0x000fc40008fc2670 */
[----:B------:R-:W-:Y:S01]  /*2500*/  IADD3 R12, PT, PT, R0, 0x7, RZ ;  /* 0x00000007000c7810 */ /* 0x000fe20007ffe0ff */
[----:B----4-:R-:W-:Y:S01]  /*2510*/  @!P0 FADD.FTZ R26, R26, R16 ;  /* 0x000000101a1a8221 */ /* 0x010fe20000010000 */
[----:B------:R-:W-:Y:S02]  /*2520*/  @!P0 FADD.FTZ R27, R27, R17 ;  /* 0x000000111b1b8221 */ /* 0x000fe40000010000 */
[----:B------:R-:W-:-:S04]  /*2530*/  ISETP.EQ.OR P0, PT, R12, UR13, P1 ;  /* 0x0000000d0c007c0c */ /* 0x000fc80008f02670 */
[----:B------:R-:W-:Y:S01]  /*2540*/  VOTEU.ALL UP1, P5 ;  /* 0x0000000000ff7886 */ /* 0x000fe20002820000 */
[----:B------:R-:W-:Y:S02]  /*2550*/  MOV R12, UR26 ;  /* 0x0000001a000c7c02 */ /* 0x000fe40008000f00 */
[----:B------:R-:W-:Y:S01]  /*2560*/  MOV R13, UR27 ;  /* 0x0000001b000d7c02 */ /* 0x000fe20008000f00 */
[----:B------:R-:W-:Y:S01]  /*2570*/  VOTEU.ALL UP0, P6 ;  /* 0x0000000000ff7886 */ /* 0x000fe20003000000 */
[----:B------:R-:W-:Y:S01]  /*2580*/  @!UP1 UIMAD.WIDE.U32 UR26, UR21, 0x8, UR8 ;  /* 0x00000008151a98a5 */ /* 0x000fe2000f8e0008 */
[----:B------:R-:W-:Y:S02]  /*2590*/  MOV R14, UR28 ;  /* 0x0000001c000e7c02 */ /* 0x000fe40008000f00 */
[----:B------:R-:W-:Y:S01]  /*25a0*/  MOV R15, UR29 ;  /* 0x0000001d000f7c02 */ /* 0x000fe20008000f00 */
[----:B------:R-:W-:Y:S01]  /*25b0*/  @!UP0 UIMAD.WIDE.U32 UR28, UR20, 0x8, UR8 ;  /* 0x00000008141c88a5 */ /* 0x000fe2000f8e0008 */
[----:B------:R-:W3:Y:S01]  /*25c0*/  @!P3 LDG.E.64 R12, desc[UR14][R12.64] ;  /* 0x0000000e0c0cb981 */ /* 0x000ee2000c1e1b00 */
[----:B------:R-:W-:Y:S01]  /*25d0*/  VOTEU.ALL UP0, P0 ;  /* 0x0000000000ff7886 */ /* 0x000fe20000000000 */
[----:B------:R-:W-:-:S02]  /*25e0*/  MOV R16, UR26 ;  /* 0x0000001a00107c02 */ /* 0x000fc40008000f00 */
[----:B------:R-:W-:Y:S01]  /*25f0*/  MOV R17, UR27 ;  /* 0x0000001b00117c02 */ /* 0x000fe20008000f00 */
[----:B------:R-:W4:Y:S01]  /*2600*/  @!P4 LDG.E.64 R14, desc[UR14][R14.64] ;  /* 0x0000000e0e0ec981 */ /* 0x000f22000c1e1b00 */
[----:B------:R-:W-:Y:S01]  /*2610*/  @!UP0 UIMAD.WIDE.U32 UR26, UR23, 0x8, UR8 ;  /* 0x00000008171a88a5 */ /* 0x000fe2000f8e0008 */
[----:B------:R-:W-:Y:S02]  /*2620*/  MOV R18, UR28 ;  /* 0x0000001c00127c02 */ /* 0x000fe40008000f00 */
[----:B------:R-:W-:Y:S01]  /*2630*/  MOV R19, UR29 ;  /* 0x0000001d00137c02 */ /* 0x000fe20008000f00 */
[----:B------:R-:W5:Y:S02]  /*2640*/  @!P5 LDG.E.64 R16, desc[UR14][R16.64] ;  /* 0x0000000e1010d981 */ /* 0x000f64000c1e1b00 */
[----:B--2---:R-:W-:Y:S02]  /*2650*/  MOV R20, UR26 ;  /* 0x0000001a00147c02 */ /* 0x004fe40008000f00 */
[----:B------:R-:W-:Y:S01]  /*2660*/  MOV R21, UR27 ;  /* 0x0000001b00157c02 */ /* 0x000fe20008000f00 */
[----:B------:R-:W2:Y:S05]  /*2670*/  @!P6 LDG.E.64 R18, desc[UR14][R18.64] ;  /* 0x0000000e1212e981 */ /* 0x000eaa000c1e1b00 */
[----:B------:R-:W2:Y:S01]  /*2680*/  @!P0 LDG.E.64 R20, desc[UR14][R20.64] ;  /* 0x0000000e14148981 */ /* 0x000ea2000c1e1b00 */
[----:B------:R-:W-:Y:S01]  /*2690*/  IADD3 R0, PT, PT, R0, 0x8, RZ ;  /* 0x0000000800007810 */ /* 0x000fe20007ffe0ff */
[----:B------:R-:W-:-:S02]  /*26a0*/  UIADD3 UR25, UPT, UPT, UR25, 0x8, URZ ;  /* 0x0000000819197890 */ /* 0x000fc4000fffe0ff */
[----:B------:R-:W-:Y:S02]  /*26b0*/  ULEA UR10, UR18, UR10, 0x3 ;  /* 0x0000000a120a7291 */ /* 0x000fe4000f8e18ff */
[----:B------:R-:W-:Y:S02]  /*26c0*/  ULEA UR24, UR18, UR24, 0x3 ;  /* 0x0000001812187291 */ /* 0x000fe4000f8e18ff */
[----:B------:R-:W-:Y:S02]  /*26d0*/  ULEA UR11, UR18, UR11, 0x3 ;  /* 0x0000000b120b7291 */ /* 0x000fe4000f8e18ff */
[----:B------:R-:W-:Y:S02]  /*26e0*/  ULEA UR22, UR18, UR22, 0x3 ;  /* 0x0000001612167291 */ /* 0x000fe4000f8e18ff */
[----:B------:R-:W-:Y:S02]  /*26f0*/  ULEA UR12, UR18, UR12, 0x3 ;  /* 0x0000000c120c7291 */ /* 0x000fe4000f8e18ff */
[----:B------:R-:W-:-:S02]  /*2700*/  ULEA UR21, UR18, UR21, 0x3 ;  /* 0x0000001512157291 */ /* 0x000fc4000f8e18ff */
[----:B------:R-:W-:Y:S02]  /*2710*/  ULEA UR20, UR18, UR20, 0x3 ;  /* 0x0000001412147291 */ /* 0x000fe4000f8e18ff */
[----:B------:R-:W-:Y:S01]  /*2720*/  ULEA UR23, UR18, UR23, 0x3 ;  /* 0x0000001712177291 */ /* 0x000fe2000f8e18ff */
[----:B---3--:R-:W-:Y:S01]  /*2730*/  @!P3 FADD.FTZ R26, R26, R12 ;  /* 0x0000000c1a1ab221 */ /* 0x008fe20000010000 */
[----:B------:R-:W-:Y:S01]  /*2740*/  @!P3 FADD.FTZ R27, R27, R13 ;  /* 0x0000000d1b1bb221 */ /* 0x000fe20000010000 */
[----:B------:R-:W-:Y:S02]  /*2750*/  ISETP.NE.AND P3, PT, R0, UR30, PT ;  /* 0x0000001e00007c0c */ /* 0x000fe4000bf65270 */
[----:B----4-:R-:W-:Y:S01]  /*2760*/  @!P4 FADD.FTZ R26, R26, R14 ;  /* 0x0000000e1a1ac221 */ /* 0x010fe20000010000 */
[----:B------:R-:W-:-:S03]  /*2770*/  @!P4 FADD.FTZ R27, R27, R15 ;  /* 0x0000000f1b1bc221 */ /* 0x000fc60000010000 */
[----:B-----5:R-:W-:Y:S01]  /*2780*/  @!P5 FADD.FTZ R26, R26, R16 ;  /* 0x000000101a1ad221 */ /* 0x020fe20000010000 */
[----:B------:R-:W-:-:S03]  /*2790*/  @!P5 FADD.FTZ R27, R27, R17 ;  /* 0x000000111b1bd221 */ /* 0x000fc60000010000 */
[----:B--2---:R-:W-:Y:S01]  /*27a0*/  @!P6 FADD.FTZ R26, R26, R18 ;  /* 0x000000121a1ae221 */ /* 0x004fe20000010000 */
[----:B------:R-:W-:-:S03]  /*27b0*/  @!P6 FADD.FTZ R27, R27, R19 ;  /* 0x000000131b1be221 */ /* 0x000fc60000010000 */
[----:B------:R-:W-:Y:S01]  /*27c0*/  @!P0 FADD.FTZ R26, R26, R20 ;  /* 0x000000141a1a8221 */ /* 0x000fe20000010000 */
[----:B------:R-:W-:Y:S01]  /*27d0*/  @!P0 FADD.FTZ R27, R27, R21 ;  /* 0x000000151b1b8221 */ /* 0x000fe20000010000 */
[----:B------:R-:W-:Y:S06]  /*27e0*/  @P3 BRA `(.L_x_1252) ;  /* 0xfffffff800b43947 */ /* 0x000fec000383ffff */
[----:B------:R-:W-:-:S07]  /*27f0*/  MOV R0, UR30 ;  /* 0x0000001e00007c02 */ /* 0x000fce0008000f00 */
.L_x_1251:
[----:B------:R-:W-:-:S09]  /*2800*/  ULOP3.LUT UP0, UR10, UR16, 0x7, URZ, 0xc0, !UPT ;  /* 0x00000007100a7892 */ /* 0x000fd2000f80c0ff */
[----:B------:R-:W-:Y:S05]  /*2810*/  BRA.U !UP0, `(.L_x_1248) ;  /* 0x0000000508287547 */ /* 0x000fea000b800000 */
[----:B------:R-:W-:Y:S02]  /*2820*/  UIADD3 UR10, UPT, UPT, UR10, -0x1, URZ ;  /* 0xffffffff0a0a7890 */ /* 0x000fe4000fffe0ff */
[----:B------:R-:W-:Y:S02]  /*2830*/  ULOP3.LUT UP1, UR11, UR16, 0x3, URZ, 0xc0, !UPT ;  /* 0x00000003100b7892 */ /* 0x000fe4000f82c0ff */
[----:B------:R-:W-:-:S09]  /*2840*/  UISETP.GE.U32.AND UP0, UPT, UR10, 0x3, UPT ;  /* 0x000000030a00788c */ /* 0x000fd2000bf06070 */
[----:B------:R-:W-:Y:S05]  /*2850*/  BRA.U !UP0, `(.L_x_1253) ;  /* 0x00000001088c7547 */ /* 0x000fea000b800000 */
[C---:B-1--4-:R-:W-:Y:S01]  /*2860*/  IADD3 R14, PT, PT, R0.reuse, 0x1, RZ ;  /* 0x00000001000e7810 */ /* 0x052fe20007ffe0ff */
[----:B------:R-:W-:Y:S01]  /*2870*/  HFMA2 R21, -RZ, RZ, 0, 4.76837158203125e-07 ;  /* 0x00000008ff157431 */ /* 0x000fe200000001ff */
[C---:B------:R-:W-:Y:S02]  /*2880*/  ISETP.EQ.OR P0, PT, R0.reuse, UR13, P1 ;  /* 0x0000000d00007c0c */ /* 0x040fe40008f02670 */
[C---:B------:R-:W-:Y:S02]  /*2890*/  IADD3 R16, PT, PT, R0.reuse, 0x3, RZ ;  /* 0x0000000300107810 */ /* 0x040fe40007ffe0ff */
[----:B------:R-:W-:Y:S02]  /*28a0*/  IADD3 R18, PT, PT, R0, 0x2, RZ ;  /* 0x0000000200127810 */ /* 0x000fe40007ffe0ff */
[----:B------:R-:W-:Y:S02]  /*28b0*/  ISETP.EQ.OR P3, PT, R14, UR13, P1 ;  /* 0x0000000d0e007c0c */ /* 0x000fe40008f62670 */
[----:B------:R-:W-:-:S02]  /*28c0*/  ISETP.EQ.OR P5, PT, R16, UR13, P1 ;  /* 0x0000000d10007c0c */ /* 0x000fc40008fa2670 */
[----:B------:R-:W-:Y:S02]  /*28d0*/  ISETP.EQ.OR P4, PT, R18, UR13, P1 ;  /* 0x0000000d12007c0c */ /* 0x000fe40008f82670 */
[----:B------:R-:W-:Y:S02]  /*28e0*/  MOV R13, UR18 ;  /* 0x00000012000d7c02 */ /* 0x000fe40008000f00 */
[----:B------:R-:W-:Y:S02]  /*28f0*/  MOV R17, UR18 ;  /* 0x0000001200117c02 */ /* 0x000fe40008000f00 */
[----:B------:R-:W-:Y:S01]  /*2900*/  MOV R15, 0x8 ;  /* 0x00000008000f7802 */ /* 0x000fe20000000f00 */
[----:B---3--:R-:W-:Y:S01]  /*2910*/  @!P0 IMAD R12, R0, R13, UR5 ;  /* 0x00000005000c8e24 */ /* 0x008fe2000f8e020d */
[----:B------:R-:W-:Y:S01]  /*2920*/  MOV R19, UR18 ;  /* 0x0000001200137c02 */ /* 0x000fe20008000f00 */
[----:B------:R-:W-:Y:S02]  /*2930*/  @!P3 IMAD R14, R14, R17, UR5 ;  /* 0x000000050e0ebe24 */ /* 0x000fe4000f8e0211 */
[----:B------:R-:W-:-:S04]  /*2940*/  @!P0 IMAD.WIDE.U32 R12, R12, R15, UR8 ;  /* 0x000000080c0c8e25 */ /* 0x000fc8000f8e000f */
[----:B------:R-:W-:Y:S02]  /*2950*/  @!P5 IMAD R17, R16, R17, UR5 ;  /* 0x000000051011de24 */ /* 0x000fe4000f8e0211 */
[----:B------:R-:W-:Y:S02]  /*2960*/  HFMA2 R16, -RZ, RZ, 0, 4.76837158203125e-07 ;  /* 0x00000008ff107431 */ /* 0x000fe400000001ff */
[----:B------:R-:W-:Y:S01]  /*2970*/  @!P4 IMAD R18, R18, R19, UR5 ;  /* 0x000000051212ce24 */ /* 0x000fe2000f8e0213 */
[----:B------:R-:W-:Y:S01]  /*2980*/  MOV R19, 0x8 ;  /* 0x0000000800137802 */ /* 0x000fe20000000f00 */
[----:B------:R-:W-:Y:S01]  /*2990*/  @!P3 IMAD.WIDE.U32 R14, R14, R21, UR8 ;  /* 0x000000080e0ebe25 */ /* 0x000fe2000f8e0015 */
[----:B------:R-:W0:Y:S03]  /*29a0*/  @!P0 LDG.E.64 R12, desc[UR14][R12.64] ;  /* 0x0000000e0c0c8981 */ /* 0x000e26000c1e1b00 */
[----:B------:R-:W-:-:S02]  /*29b0*/  @!P4 IMAD.WIDE.U32 R18, R18, R19, UR8 ;  /* 0x000000081212ce25 */ /* 0x000fc4000f8e0013 */
[----:B------:R-:W3:Y:S02]  /*29c0*/  @!P3 LDG.E.64 R14, desc[UR14][R14.64] ;  /* 0x0000000e0e0eb981 */ /* 0x000ee4000c1e1b00 */
[----:B------:R-:W-:Y:S02]  /*29d0*/  @!P5 IMAD.WIDE.U32 R16, R17, R16, UR8 ;  /* 0x000000081110de25 */ /* 0x000fe4000f8e0010 */
[----:B------:R-:W4:Y:S04]  /*29e0*/  @!P4 LDG.E.64 R18, desc[UR14][R18.64] ;  /* 0x0000000e1212c981 */ /* 0x000f28000c1e1b00 */
[----:B------:R-:W5:Y:S01]  /*29f0*/  @!P5 LDG.E.64 R16, desc[UR14][R16.64] ;  /* 0x0000000e1010d981 */ /* 0x000f62000c1e1b00 */
[----:B------:R-:W-:Y:S01]  /*2a00*/  IADD3 R0, PT, PT, R0, 0x4, RZ ;  /* 0x0000000400007810 */ /* 0x000fe20007ffe0ff */
[----:B0-----:R-:W-:Y:S01]  /*2a10*/  @!P0 FADD.FTZ R26, R26, R12 ;  /* 0x0000000c1a1a8221 */ /* 0x001fe20000010000 */
[----:B------:R-:W-:-:S03]  /*2a20*/  @!P0 FADD.FTZ R27, R27, R13 ;  /* 0x0000000d1b1b8221 */ /* 0x000fc60000010000 */
[----:B---3--:R-:W-:Y:S01]  /*2a30*/  @!P3 FADD.FTZ R26, R26, R14 ;  /* 0x0000000e1a1ab221 */ /* 0x008fe20000010000 */
[----:B------:R-:W-:-:S03]  /*2a40*/  @!P3 FADD.FTZ R27, R27, R15 ;  /* 0x0000000f1b1bb221 */ /* 0x000fc60000010000 */
[----:B----4-:R-:W-:Y:S01]  /*2a50*/  @!P4 FADD.FTZ R26, R26, R18 ;  /* 0x000000121a1ac221 */ /* 0x010fe20000010000 */
[----:B------:R-:W-:-:S03]  /*2a60*/  @!P4 FADD.FTZ R27, R27, R19 ;  /* 0x000000131b1bc221 */ /* 0x000fc60000010000 */
[----:B-----5:R-:W-:Y:S01]  /*2a70*/  @!P5 FADD.FTZ R26, R26, R16 ;  /* 0x000000101a1ad221 */ /* 0x020fe20000010000 */
[----:B------:R-:W-:-:S07]  /*2a80*/  @!P5 FADD.FTZ R27, R27, R17 ;  /* 0x000000111b1bd221 */ /* 0x000fce0000010000 */
.L_x_1253:
[----:B------:R-:W-:Y:S05]  /*2a90*/  BRA.U !UP1, `(.L_x_1248) ;  /* 0x0000000109887547 */ /* 0x000fea000b800000 */
[----:B------:R-:W-:Y:S02]  /*2aa0*/  UISETP.NE.AND UP0, UPT, UR11, 0x1, UPT ;  /* 0x000000010b00788c */ /* 0x000fe4000bf05270 */
[----:B------:R-:W-:-:S06]  /*2ab0*/  ULOP3.LUT UR10, UR16, 0x1, URZ, 0xc0, !UPT ;  /* 0x00000001100a7892 */ /* 0x000fcc000f8ec0ff */
[----:B------:R-:W-:Y:S01]  /*2ac0*/  MOV R16, UR10 ;  /* 0x0000000a00107c02 */ /* 0x000fe20008000f00 */
[----:B------:R-:W-:Y:S06]  /*2ad0*/  BRA.U !UP0, `(.L_x_1254) ;  /* 0x0000000108487547 */ /* 0x000fec000b800000 */
[C---:B-1--4-:R-:W-:Y:S02]  /*2ae0*/  IADD3 R14, PT, PT, R0.reuse, 0x1, RZ ;  /* 0x00000001000e7810 */ /* 0x052fe40007ffe0ff */
[----:B------:R-:W-:Y:S02]  /*2af0*/  ISETP.EQ.OR P3, PT, R0, UR13, P1 ;  /* 0x0000000d00007c0c */ /* 0x000fe40008f62670 */
[----:B------:R-:W-:Y:S02]  /*2b00*/  ISETP.EQ.OR P0, PT, R14, UR13, P1 ;  /* 0x0000000d0e007c0c */ /* 0x000fe40008f02670 */
[----:B------:R-:W-:Y:S02]  /*2b10*/  MOV R17, UR18 ;  /* 0x0000001200117c02 */ /* 0x000fe40008000f00 */
[----:B------:R-:W-:Y:S02]  /*2b20*/  MOV R13, UR18 ;  /* 0x00000012000d7c02 */ /* 0x000fe40008000f00 */
[----:B------:R-:W-:-:S05]  /*2b30*/  MOV R15, 0x8 ;  /* 0x00000008000f7802 */ /* 0x000fca0000000f00 */
[----:B---3--:R-:W-:Y:S02]  /*2b40*/  @!P3 IMAD R12, R0, R13, UR5 ;  /* 0x00000005000cbe24 */ /* 0x008fe4000f8e020d */
[----:B------:R-:W-:Y:S02]  /*2b50*/  @!P0 IMAD R14, R14, R17, UR5 ;  /* 0x000000050e0e8e24 */ /* 0x000fe4000f8e0211 */
[----:B------:R-:W-:Y:S02]  /*2b60*/  HFMA2 R17, -RZ, RZ, 0, 4.76837158203125e-07 ;  /* 0x00000008ff117431 */ /* 0x000fe400000001ff */
[----:B------:R-:W-:-:S06]  /*2b70*/  @!P3 IMAD.WIDE.U32 R12, R12, R15, UR8 ;  /* 0x000000080c0cbe25 */ /* 0x000fcc000f8e000f */
[----:B------:R-:W0:Y:S01]  /*2b80*/  @!P3 LDG.E.64 R12, desc[UR14][R12.64] ;  /* 0x0000000e0c0cb981 */ /* 0x000e22000c1e1b00 */
[----:B------:R-:W-:-:S06]  /*2b90*/  @!P0 IMAD.WIDE.U32 R14, R14, R17, UR8 ;  /* 0x000000080e0e8e25 */ /* 0x000fcc000f8e0011 */
[----:B------:R-:W3:Y:S01]  /*2ba0*/  @!P0 LDG.E.64 R14, desc[UR14][R14.64] ;  /* 0x0000000e0e0e8981 */ /* 0x000ee2000c1e1b00 */
[----:B------:R-:W-:Y:S01]  /*2bb0*/  IADD3 R0, PT, PT, R0, 0x2, RZ ;  /* 0x0000000200007810 */ /* 0x000fe20007ffe0ff */
[----:B0-----:R-:W-:Y:S01]  /*2bc0*/  @!P3 FADD.FTZ R26, R26, R12 ;  /* 0x0000000c1a1ab221 */ /* 0x001fe20000010000 */
[----:B------:R-:W-:-:S03]  /*2bd0*/  @!P3 FADD.FTZ R27, R27, R13 ;  /* 0x0000000d1b1bb221 */ /* 0x000fc60000010000 */
[----:B---3--:R-:W-:Y:S01]  /*2be0*/  @!P0 FADD.FTZ R26, R26, R14 ;  /* 0x0000000e1a1a8221 */ /* 0x008fe20000010000 */
[----:B------:R-:W-:-:S07]  /*2bf0*/  @!P0 FADD.FTZ R27, R27, R15 ;  /* 0x0000000f1b1b8221 */ /* 0x000fce0000010000 */
.L_x_1254:
[----:B------:R-:W-:Y:S01]  /*2c00*/  ISETP.EQ.OR P0, PT, R0, UR13, P1 ;  /* 0x0000000d00007c0c */ /* 0x000fe20008f02670 */
[----:B------:R-:W-:Y:S03]  /*2c10*/  BSSY.RECONVERGENT B0, `(.L_x_1248) ;  /* 0x000000a000007945 */ /* 0x000fe60003800200 */
[----:B------:R-:W-:-:S13]  /*2c20*/  ISETP.NE.U32.OR P0, PT, R16, 0x1, P0 ;  /* 0x000000011000780c */ /* 0x000fda0000705470 */
[----:B------:R-:W-:Y:S05]  /*2c30*/  @P0 BRA `(.L_x_1255) ;  /* 0x00000000001c0947 */ /* 0x000fea0003800000 */
[----:B-1--4-:R-:W-:Y:S02]  /*2c40*/  MOV R13, UR18 ;  /* 0x00000012000d7c02 */ /* 0x012fe40008000f00 */
[----:B------:R-:W-:-:S03]  /*2c50*/  MOV R15, 0x8 ;  /* 0x00000008000f7802 */ /* 0x000fc60000000f00 */
[----:B---3--:R-:W-:-:S04]  /*2c60*/  IMAD R12, R0, R13, UR5 ;  /* 0x00000005000c7e24 */ /* 0x008fc8000f8e020d */
[----:B------:R-:W-:-:S06]  /*2c70*/  IMAD.WIDE.U32 R12, R12, R15, UR8 ;  /* 0x000000080c0c7e25 */ /* 0x000fcc000f8e000f */
[----:B------:R-:W0:Y:S02]  /*2c80*/  LDG.E.64 R12, desc[UR14][R12.64] ;  /* 0x0000000e0c0c7981 */ /* 0x000e24000c1e1b00 */
[----:B0-----:R-:W-:Y:S01]  /*2c90*/  FADD.FTZ R26, R26, R12 ;  /* 0x0000000c1a1a7221 */ /* 0x001fe20000010000 */
[----:B------:R-:W-:-:S07]  /*2ca0*/  FADD.FTZ R27, R27, R13 ;  /* 0x0000000d1b1b7221 */ /* 0x000fce0000010000 */
.L_x_1255:
[----:B------:R-:W-:Y:S05]  /*2cb0*/  BSYNC.RECONVERGENT B0 ;  /* 0x0000000000007941 */ /* 0x000fea0003800200 */
.L_x_1248:
[----:B------:R-:W5:Y:S01]  /*2cc0*/  S2UR UR9, SR_CgaCtaId ;  /* 0x00000000000979c3 */ /* 0x000f620000008800 */
[----:B------:R-:W-:Y:S01]  /*2cd0*/  UMOV UR8, 0x400 ;  /* 0x0000040000087882 */ /* 0x000fe20000000000 */
[----:B------:R-:W0:Y:S01]  /*2ce0*/  LDCU.64 UR10, c[0x0][0x400] ;  /* 0x00008000ff0a77ac */ /* 0x000e220008000a00 */
[----:B------:R-:W-:Y:S01]  /*2cf0*/  FADD.FTZ R24, R24, -UR31 ;  /* 0x8000001f18187e21 */ /* 0x000fe20008010000 */
[----:B------:R-:W-:Y:S01]  /*2d00*/  FADD.FTZ R25, R25, -UR31 ;  /* 0x8000001f19197e21 */ /* 0x000fe20008010000 */
[----:B-1--4-:R-:W-:Y:S01]  /*2d10*/  FADD.FTZ R17, R4, -UR31 ;  /* 0x8000001f04117e21 */ /* 0x012fe20008010000 */
[----:B------:R-:W-:Y:S01]  /*2d20*/  FADD.FTZ R5, R5, -UR31 ;  /* 0x8000001f05057e21 */ /* 0x000fe20008010000 */
[----:B------:R-:W-:Y:S01]  /*2d30*/  FMUL.FTZ R19, R24, UR19 ;  /* 0x0000001318137c20 */ /* 0x000fe20008410000 */
[----:B------:R-:W3:Y:S01]  /*2d40*/  LDC R13, c[0x0][0x41c] ;  /* 0x00010700ff0d7b82 */ /* 0x000ee20000000800 */
[----:B------:R-:W-:Y:S01]  /*2d50*/  FMUL.FTZ R22, R25, UR19 ;  /* 0x0000001319167c20 */ /* 0x000fe20008410000 */
[----:B------:R-:W-:Y:S01]  /*2d60*/  FMUL.FTZ R17, R17, UR19 ;  /* 0x0000001311117c20 */ /* 0x000fe20008410000 */
[----:B-----5:R-:W-:Y:S01]  /*2d70*/  ULEA UR8, UR9, UR8, 0x18 ;  /* 0x0000000809087291 */ /* 0x020fe2000f8ec0ff */
[----:B---3--:R-:W-:-:S08]  /*2d80*/  IMAD R12, R13, UR13, R32 ;  /* 0x0000000d0d0c7c24 */ /* 0x008fd0000f8e0220 */
[----:B------:R-:W-:Y:S01]  /*2d90*/  @!P1 STS.64 [UR8+0x88], R26 ;  /* 0x0000881aff009988 */ /* 0x000fe20008000a08 */
[----:B------:R-:W-:Y:S01]  /*2da0*/  BAR.SYNC.DEFER_BLOCKING 0x0 ;  /* 0x0000000000007b1d */ /* 0x000fe20000010000 */
[C---:B0-----:R-:W-:Y:S02]  /*2db0*/  ISETP.GE.U32.AND P0, PT, R12.reuse, UR10, PT ;  /* 0x0000000a0c007c0c */ /* 0x041fe4000bf06070 */
[----:B------:R-:W-:Y:S02]  /*2dc0*/  SHF.R.S32.HI R4, RZ, 0x1f, R12 ;  /* 0x0000001fff047819 */ /* 0x000fe4000001140c */
[----:B------:R-:W-:Y:S02]  /*2dd0*/  IADD3 R0, PT, PT, R12, 0x20, RZ ;  /* 0x000000200c007810 */ /* 0x000fe40007ffe0ff */
[----:B------:R-:W-:Y:S02]  /*2de0*/  ISETP.GE.AND.EX P0, PT, R4, UR11, PT, P0 ;  /* 0x0000000b04007c0c */ /* 0x000fe4000bf06300 */
[----:B------:R-:W-:Y:S01]  /*2df0*/  ISETP.GE.U32.AND P1, PT, R0, UR10, PT ;  /* 0x0000000a00007c0c */ /* 0x000fe2000bf26070 */
[----:B------:R-:W0:Y:S01]  /*2e00*/  LDS.64 R14, [UR8+0x88] ;  /* 0x00008808ff0e7984 */ /* 0x000e220008000a00 */
[----:B------:R-:W0:Y:S02]  /*2e10*/  LDCU UR8, c[0x0][0x42c] ;  /* 0x00008580ff0877ac */ /* 0x000e240008000800 */
[----:B0-----:R-:W-:Y:S01]  /*2e20*/  FMUL.FTZ R16, R14, UR8 ;  /* 0x000000080e107c20 */ /* 0x001fe20008410000 */
[----:B------:R-:W-:Y:S01]  /*2e30*/  FMUL.FTZ R13, R15, UR8 ;  /* 0x000000080f0d7c20 */ /* 0x000fe20008410000 */
[----:B------:R-:W-:-:S03]  /*2e40*/  FMUL.FTZ R14, R5, UR19 ;  /* 0x00000013050e7c20 */ /* 0x000fc60008410000 */
[C-C-:B------:R-:W-:Y:S01]  /*2e50*/  FFMA.FTZ R5, R16.reuse, R19, R13.reuse ;  /* 0x0000001310057223 */ /* 0x140fe2000001000d */
[C-C-:B------:R-:W-:Y:S01]  /*2e60*/  FFMA.FTZ R18, R16.reuse, R22, R13.reuse ;  /* 0x0000001610127223 */ /* 0x140fe2000001000d */
[C-C-:B------:R-:W-:Y:S01]  /*2e70*/  FFMA.FTZ R15, R16.reuse, R17, R13.reuse ;  /* 0x00000011100f7223 */ /* 0x140fe2000001000d */
[----:B------:R-:W-:Y:S01]  /*2e80*/  FFMA.FTZ R16, R16, R14, R13 ;  /* 0x0000000e10107223 */ /* 0x000fe2000001000d */
        /* <DEDUP_REMOVED lines=19> */
.L_x_1256:
[----:B------:R-:W-:Y:S01]  /*2fc0*/  BSSY.RECONVERGENT B0, `(.L_x_1257) ;  /* 0x0000012000007945 */ /* 0x000fe20003800200 */
[----:B------:R-:W-:Y:S01]  /*2fd0*/  FFMA.FTZ R5, R10, R2, -R5 ;  /* 0x000000020a057223 */ /* 0x000fe20000010805 */
[----:B------:R-:W-:Y:S01]  /*2fe0*/  SHF.R.S32.HI R19, RZ, 0x1f, R0 ;  /* 0x0000001fff137819 */ /* 0x000fe20000011400 */
[----:B------:R-:W-:Y:S01]  /*2ff0*/  FFMA.FTZ R13, R11, R3, -R18 ;  /* 0x000000030b0d7223 */ /* 0x000fe20000010812 */
        /* <DEDUP_REMOVED lines=8> */
[----:B------:R-:W-:Y:S01]  /*3080*/  IMAD R21, R12, UR21, R21 ;  /* 0x000000150c157c24 */ /* 0x000fe2000f8e0215 */
[----:B-1----:R-:W-:Y:S01]  /*3090*/  LEA R4, P0, R2, UR8, 0x2 ;  /* 0x0000000802047c11 */ /* 0x002fe2000f8010ff */
[----:B------:R-:W-:-:S03]  /*30a0*/  FMUL.FTZ R12, R5, UR19 ;  /* 0x00000013050c7c20 */ /* 0x000fc60008410000 */
[----:B------:R-:W-:-:S04]  /*30b0*/  IADD3 R21, PT, PT, R3, R21, RZ ;  /* 0x0000001503157210 */ /* 0x000fc80007ffe0ff */
[----:B------:R-:W-:-:S05]  /*30c0*/  LEA.HI.X R5, R2, UR9, R21, 0x2, P0 ;  /* 0x0000000902057c11 */ /* 0x000fca00080f1415 */
[----:B------:R0:W-:Y:S02]  /*30d0*/  STG.E.64 desc[UR14][R4.64], R12 ;  /* 0x0000000c04007986 */ /* 0x0001e4000c101b0e */
.L_x_1258:
[----:B------:R-:W-:Y:S05]  /*30e0*/  BSYNC.RECONVERGENT B0 ;  /* 0x0000000000007941 */ /* 0x000fea0003800200 */
.L_x_1257:
[----:B------:R-:W-:Y:S05]  /*30f0*/  @!P2 BRA `(.L_x_1259) ;  /* 0x000000000048a947 */ /* 0x000fea0003800000 */
        /* <DEDUP_REMOVED lines=18> */
.L_x_1259:
[----:B------:R-:W-:Y:S01]  /*3220*/  ISETP.GE.AND.EX P1, PT, R19, UR11, PT, P1 ;  /* 0x0000000b13007c0c */ /* 0x000fe2000bf26310 */
[----:B------:R-:W-:Y:S01]  /*3230*/  FFMA.FTZ R15, R10, R6, -R15 ;  /* 0x000000060a0f7223 */ /* 0x000fe2000001080f */
[----:B------:R-:W-:Y:S01]  /*3240*/  FFMA.FTZ R16, R11, R7, -R16 ;  /* 0x000000070b107223 */ /* 0x000fe20000010810 */
[----:B------:R-:W-:Y:S02]  /*3250*/  BSSY.RECONVERGENT B0, `(.L_x_1260) ;  /* 0x000000e000007945 */ /* 0x000fe40003800200 */
[----:B0-----:R-:W-:Y:S01]  /*3260*/  FMUL.FTZ R4, R15, UR19 ;  /* 0x000000130f047c20 */ /* 0x001fe20008410000 */
[----:B------:R-:W-:-:S07]  /*3270*/  FMUL.FTZ R5, R16, UR19 ;  /* 0x0000001310057c20 */ /* 0x000fce0008410000 */
[----:B------:R-:W-:Y:S05]  /*3280*/  @P1 BRA `(.L_x_1261) ;  /* 0x0000000000281947 */ /* 0x000fea0003800000 */
[----:B------:R-:W0:Y:S01]  /*3290*/  LDCU.64 UR8, c[0x0][0x3f8] ;  /* 0x00007f00ff0877ac */ /* 0x000e220008000a00 */
[----:B------:R-:W-:Y:S01]  /*32a0*/  MOV R35, R37 ;  /* 0x0000002500237202 */ /* 0x000fe20000000f00 */
[----:B------:R-:W1:Y:S01]  /*32b0*/  LDCU.64 UR10, c[0x0][0x380] ;  /* 0x00007000ff0a77ac */ /* 0x000e620008000a00 */
[----:B0-----:R-:W-:Y:S02]  /*32c0*/  IMAD R19, R19, UR8, RZ ;  /* 0x0000000813137c24 */ /* 0x001fe4000f8e02ff */
[----:B------:R-:W-:-:S04]  /*32d0*/  IMAD.WIDE.U32 R34, R0, UR8, R34 ;  /* 0x0000000800227c25 */ /* 0x000fc8000f8e0022 */
[----:B------:R-:W-:Y:S01]  /*32e0*/  IMAD R19, R0, UR9, R19 ;  /* 0x0000000900137c24 */ /* 0x000fe2000f8e0213 */
[----:B-1----:R-:W-:-:S04]  /*32f0*/  LEA R2, P0, R34, UR10, 0x2 ;  /* 0x0000000a22027c11 */ /* 0x002fc8000f8010ff */
[----:B------:R-:W-:-:S04]  /*3300*/  IADD3 R19, PT, PT, R35, R19, RZ ;  /* 0x0000001323137210 */ /* 0x000fc80007ffe0ff */
[----:B------:R-:W-:-:S05]  /*3310*/  LEA.HI.X R3, R34, UR11, R19, 0x2, P0 ;  /* 0x0000000b22037c11 */ /* 0x000fca00080f1413 */
[----:B------:R0:W-:Y:S02]  /*3320*/  STG.E.64 desc[UR14][R2.64], R4 ;  /* 0x0000000402007986 */ /* 0x0001e4000c101b0e */
.L_x_1261:
[----:B------:R-:W-:Y:S05]  /*3330*/  BSYNC.RECONVERGENT B0 ;  /* 0x0000000000007941 */ /* 0x000fea0003800200 */
.L_x_1260:
[----:B------:R-:W-:Y:S02]  /*3340*/  UIADD3 UR6, UPT, UPT, UR18, UR6, URZ ;  /* 0x0000000612067290 */ /* 0x000fe4000fffe0ff */
[----:B------:R-:W-:Y:S02]  /*3350*/  UIADD3 UR4, UPT, UPT, UR4, 0x1, URZ ;  /* 0x0000000104047890 */ /* 0x000fe4000fffe0ff */
[----:B------:R-:W-:-:S09]  /*3360*/  UISETP.GE.AND UP0, UPT, UR6, UR7, UPT ;  /* 0x000000070600728c */ /* 0x000fd2000bf06270 */
[----:B------:R-:W-:Y:S05]  /*3370*/  BRA.U !UP0, `(.L_x_1262) ;  /* 0xffffffcd08887547 */ /* 0x000fea000b83ffff */
.L_x_1237:
        /* <DEDUP_REMOVED lines=19> */
.L_x_1264:
[----:B------:R-:W-:Y:S05]  /*34b0*/  BSYNC.RECONVERGENT B0 ;  /* 0x0000000000007941 */ /* 0x000fea0003800200 */
.L_x_1263:
[----:B------:R-:W-:Y:S05]  /*34c0*/  @P0 EXIT ;  /* 0x000000000000094d */ /* 0x000fea0003800000 */
[----:B------:R-:W-:Y:S05]  /*34d0*/  @P2 BRA `(.L_x_1265) ;  /* 0x0000000000202947 */ /* 0x000fea0003800000 */
[----:B------:R-:W-:-:S05]  /*34e0*/  IMAD R0, R4, R7, RZ ;  /* 0x0000000704007224 */ /* 0x000fca00078e02ff */
[----:B------:R-:W-:-:S13]  /*34f0*/  ISETP.NE.AND P0, PT, R0, -0x1, PT ;  /* 0xffffffff0000780c */ /* 0x000fda0003f05270 */
[----:B------:R-:W-:Y:S05]  /*3500*/  @!P0 BRA `(.L_x_1265) ;  /* 0x0000000000148947 */ /* 0x000fea0003800000 */
.L_x_1266:
[----:B0-----:R-:W3:Y:S04]  /*3510*/  LDG.E.STRONG.GPU R5, desc[UR14][R2.64] ;  /* 0x0000000e02057981 */ /* 0x001ee8000c1ef900 */
[----:B---3--:R-:W-:Y:S01]  /*3520*/  CCTL.IVALL ;  /* 0x00000000ff00798f */ /* 0x008fe20002000000 */
[----:B------:R-:W-:Y:S05]  /*3530*/  YIELD ;  /* 0x0000000000007946 */ /* 0x000fea0003800000 */
[----:B------:R-:W-:-:S13]  /*3540*/  ISETP.NE.AND P0, PT, R5, R0, PT ;  /* 0x000000000500720c */ /* 0x000fda0003f05270 */
[----:B------:R-:W-:Y:S05]  /*3550*/  @P0 BRA `(.L_x_1266) ;  /* 0xfffffffc00ec0947 */ /* 0x000fea000383ffff */
.L_x_1265:
        /* <DEDUP_REMOVED lines=55> */
[----:B------:R-:W3:Y:S01]  /*38d0*/  LDCU.64 UR8, c[0x0][0x388] ;  /* 0x00007100ff0877ac */ /* 0x000ee20008000a00 */
[C---:B------:R-:W-:Y:S02]  /*38e0*/  SHF.L.U32 R19, R31.reuse, 0x3, RZ ;  /* 0x000000031f137819 */ /* 0x040fe400000006ff */
[----:B------:R-:W-:Y:S01]  /*38f0*/  SHF.L.U64.HI R30, R31, 0x3, R28 ;  /* 0x000000031f1e7819 */ /* 0x000fe2000001021c */
[----:B------:R-:W-:Y:S01]  /*3900*/  IMAD.WIDE.U32 R2, R5, 0x1c0, R2 ;  /* 0x000001c005027825 */ /* 0x000fe200078e0002 */
[----:B------:R-:W-:-:S02]  /*3910*/  SHF.L.U64.HI R22, R0, 0x2, R25 ;  /* 0x0000000200167819 */ /* 0x000fc40000010219 */
[----:B--2---:R-:W-:Y:S02]  /*3920*/  SHF.L.U64.HI R20, R24, 0x2, R37 ;  /* 0x0000000218147819 */ /* 0x004fe40000010225 */
[----:B0-----:R-:W-:Y:S01]  /*3930*/  LEA R14, P1, R31, UR4, 0x2 ;  /* 0x000000041f0e7c11 */ /* 0x001fe2000f8210ff */
[----:B------:R-:W-:Y:S01]  /*3940*/  UMOV UR4, URZ ;  /* 0x000000ff00047c82 */ /* 0x000fe20008000000 */
[----:B-1----:R-:W-:Y:S02]  /*3950*/  IADD3 R16, P2, PT, R19, UR6, RZ ;  /* 0x0000000613107c10 */ /* 0x002fe4000ff5e0ff */
        /* <DEDUP_REMOVED lines=11> */
.L_x_1269:
        /* <DEDUP_REMOVED lines=27> */
.L_x_1268:
[----:B------:R-:W-:Y:S05]  /*3bc0*/  BSYNC.RECONVERGENT B0 ;  /* 0x0000000000007941 */ /* 0x000fea0003800200 */
.L_x_1267:
[----:B------:R-:W-:Y:S05]  /*3bd0*/  @!P0 EXIT ;  /* 0x000000000000894d */ /* 0x000fea0003800000 */
[----:B------:R-:W-:Y:S01]  /*3be0*/  SHF.L.U64.HI R37, R24, 0x2, R37 ;  /* 0x0000000218257819 */ /* 0x000fe20000010225 */
        /* <DEDUP_REMOVED lines=8> */
.L_x_1270:
[C---:B-1----:R-:W-:Y:S02]  /*3c70*/  SHF.L.U32 R10, R31.reuse, 0x2, RZ ;  /* 0x000000021f0a7819 */ /* 0x042fe400000006ff */
[----:B0-----:R-:W-:Y:S02]  /*3c80*/  SHF.L.U64.HI R12, R31, 0x2, R28 ;  /* 0x000000021f0c7819 */ /* 0x001fe4000001021c */
[----:B-1----:R-:W-:-:S04]  /*3c90*/  IADD3 R2, P0, PT, R10, UR4, RZ ;  /* 0x000000040a027c10 */ /* 0x002fc8000ff1e0ff */
[----:B------:R-:W-:Y:S02]  /*3ca0*/  IADD3.X R3, PT, PT, R12, UR5, RZ, P0, !PT ;  /* 0x000000050c037c10 */ /* 0x000fe400087fe4ff */
[C---:B------:R-:W-:Y:S02]  /*3cb0*/  IADD3 R4, P0, PT, R2.reuse, R33, RZ ;  /* 0x0000002102047210 */ /* 0x040fe40007f1e0ff */
        /* <DEDUP_REMOVED lines=8> */
[----:B------:R1:W5:Y:S01]  /*3d40*/  LDG.E R18, desc[UR14][R6.64] ;  /* 0x0000000e06127981 */ /* 0x000362000c1e1900 */
[C---:B------:R-:W-:Y:S02]  /*3d50*/  SHF.L.U32 R26, R31.reuse, 0x3, RZ ;  /* 0x000000031f1a7819 */ /* 0x040fe400000006ff */
[----:B------:R-:W-:Y:S02]  /*3d60*/  SHF.L.U64.HI R28, R31, 0x3, R28 ;  /* 0x000000031f1c7819 */ /* 0x000fe4000001021c */
[----:B--2---:R-:W-:Y:S02]  /*3d70*/  LOP3.LUT R20, R26, 0xfffffff8, RZ, 0xc0, !PT ;  /* 0xfffffff81a147812 */ /* 0x004fe400078ec0ff */
[----:B------:R-:W-:-:S02]  /*3d80*/  LOP3.LUT R10, R10, 0xfffffffc, RZ, 0xc0, !PT ;  /* 0xfffffffc0a0a7812 */ /* 0x000fc400078ec0ff */
[----:B------:R-:W-:Y:S02]  /*3d90*/  LOP3.LUT R11, R28, 0x3, RZ, 0xc0, !PT ;  /* 0x000000031c0b7812 */ /* 0x000fe400078ec0ff */
[----:B---3--:R-:W-:Y:S02]  /*3da0*/  IADD3 R16, P0, PT, R20, UR6, RZ ;  /* 0x0000000614107c10 */ /* 0x008fe4000ff1e0ff */
[----:B0-----:R-:W-:Y:S02]  /*3db0*/  LOP3.LUT R3, R12, 0x3, RZ, 0xc0, !PT ;  /* 0x000000030c037812 */ /* 0x001fe400078ec0ff */
[----:B----4-:R-:W-:Y:S02]  /*3dc0*/  IADD3 R20, P1, PT, R20, UR8, RZ ;  /* 0x0000000814147c10 */ /* 0x010fe4000ff3e0ff */
        /* <DEDUP_REMOVED lines=40> */
[----:B--2---:R-:W2:Y:S04]  /*4050*/  LDG.E R12, desc[UR14][R2.64+0x1500] ;  /* 0x0015000e020c7981 */ /* 0x004ea8000c1e1900 */
        /* <DEDUP_REMOVED lines=15> */
[----:B--2---:R1:W-:Y:S04]  /*4150*/  STG.E.64 desc[UR14][R16.64], R12 ;  /* 0x0000000c10007986 */ /* 0x0043e8000c101b0e */
[----:B---3--:R1:W-:Y:S07]  /*4160*/  STG.E.64 desc[UR14][R18.64], R14 ;  /* 0x0000000e12007986 */ /* 0x0083ee000c101b0e */
[----:B------:R-:W-:Y:S05]  /*4170*/  @P0 BRA `(.L_x_1270) ;  /* 0xfffffff800bc0947 */ /* 0x000fea000383ffff */
[----:B------:R-:W-:Y:S05]  /*4180*/  EXIT ;  /* 0x000000000000794d */ /* 0x000fea0003800000 */
.L_x_1271:
        /* <DEDUP_REMOVED lines=15> */
.L_x_3428:


//--------------------- .text._Z35group_norm_nhwc_bwd_one_pass_kernelI11Fp32IOFp32WLi128ELi28ELi448EEv26Group_norm_nhwc_bwd_params --------------------------
	.section	.text._Z35group_norm_nhwc_bwd_one_pass_kernelI11Fp32IOFp32WLi128ELi28ELi448EEv26Group_norm_nhwc_bwd_params,"ax",@progbits
	.align	128
        .global         _Z35group_norm_nhwc_bwd_one_pass_kernelI11Fp32IOFp32WLi128ELi28ELi448EEv26Group_norm_nhwc_bwd_params
        .type           _Z35group_norm_nhwc_bwd_one_pass_kernelI11Fp32IOFp32WLi128ELi28ELi448EEv26Group_norm_nhwc_bwd_params,@function
        .size           _Z35group_norm_nhwc_bwd_one_pass_kernelI11Fp32IOFp32WLi128ELi28ELi448EEv26Group_norm_nhwc_bwd_params,(.L_x_3429 - _Z35group_norm_nhwc_bwd_one_pass_kernelI11Fp32IOFp32WLi128ELi28ELi448EEv26Group_norm_nhwc_bwd_params)
        .other          _Z35group_norm_nhwc_bwd_one_pass_kernelI11Fp32IOFp32WLi128ELi28ELi448EEv26Group_norm_nhwc_bwd_params,@"STO_CUDA_ENTRY STV_DEFAULT"
_Z35group_norm_nhwc_bwd_one_pass_kernelI11Fp32IOFp32WLi128ELi28ELi448EEv26Group_norm_nhwc_bwd_params:
.text._Z35group_norm_nhwc_bwd_one_pass_kernelI11Fp32IOFp32WLi128ELi28ELi448EEv26Group_norm_nhwc_bwd_params:
        /* <DEDUP_REMOVED lines=12> */
[----:B------:R-:W1:Y:S01]  /*00c0*/  S2R R47, SR_LANEID ;  /* 0x00000000002f7919 */ /* 0x000e620000000000 */
[----:B------:R-:W-:Y:S01]  /*00d0*/  UMOV UR5, 0x400 ;  /* 0x0000040000057882 */ /* 0x000fe20000000000 */
[----:B------:R-:W-:Y:S01]  /*00e0*/  SHF.R.U32.HI R60, RZ, 0x2, R50 ;  /* 0x00000002ff3c7819 */ /* 0x000fe20000011632 */
[----:B------:R-:W-:Y:S01]  /*00f0*/  IMAD R0, R0, 0x124a, RZ ;  /* 0x0000124a00007824 */ /* 0x000fe200078e02ff */
[----:B------:R-:W-:Y:S01]  /*0100*/  UIADD3 UR6, UPT, UPT, UR5, 0x90, URZ ;  /* 0x0000009005067890 */ /* 0x000fe2000fffe0ff */
[----:B------:R-:W-:Y:S01]  /*0110*/  HFMA2 R52, -RZ, RZ, 0, 0 ;  /* 0x00000000ff347431 */ /* 0x000fe200000001ff */
[----:B------:R-:W-:Y:S01]  /*0120*/  MOV R51, R49 ;  /* 0x0000003100337202 */ /* 0x000fe20000000f00 */
[----:B------:R-:W2:Y:S01]  /*0130*/  S2UR UR7, SR_CgaCtaId ;  /* 0x00000000000779c3 */ /* 0x000ea20000008800 */
[----:B------:R-:W-:Y:S01]  /*0140*/  SHF.R.U32.HI R62, RZ, 0x10, R0 ;  /* 0x00000010ff3e7819 */ /* 0x000fe20000011600 */
[----:B------:R-:W3:Y:S01]  /*0150*/  LDCU.U8 UR11, c[0x0][0x414] ;  /* 0x00008280ff0b77ac */ /* 0x000ee20008000000 */
[----:B------:R-:W-:-:S02]  /*0160*/  LOP3.LUT R60, R60, 0xf8, RZ, 0xc0, !PT ;  /* 0x000000f83c3c7812 */ /* 0x000fc400078ec0ff */
[----:B------:R-:W-:-:S03]  /*0170*/  PRMT R0, R62, 0x9910, RZ ;  /* 0x000099103e007816 */ /* 0x000fc600000000ff */
[----:B------:R-:W4:Y:S02]  /*0180*/  LDC R48, c[0x0][0x374] ;  /* 0x0000dd00ff307b82 */ /* 0x000f240000000800 */
[----:B------:R-:W-:-:S05]  /*0190*/  IMAD R0, R0, 0xe, RZ ;  /* 0x0000000e00007824 */ /* 0x000fca00078e02ff */
[----:B------:R-:W-:Y:S01]  /*01a0*/  IADD3 R0, PT, PT, RZ, -R0, RZ ;  /* 0x80000000ff007210 */ /* 0x000fe20007ffe0ff */
[----:B------:R-:W5:Y:S01]  /*01b0*/  LDC R46, c[0x0][0x370] ;  /* 0x0000dc00ff2e7b82 */ /* 0x000f620000000800 */
[----:B0-----:R-:W-:Y:S02]  /*01c0*/  IMAD R62, R3, UR10, R62 ;  /* 0x0000000a033e7c24 */ /* 0x001fe4000f8e023e */
[----:B------:R-:W-:-:S03]  /*01d0*/  PRMT R3, R0, 0x7710, RZ ;  /* 0x0000771000037816 */ /* 0x000fc600000000ff */
[C---:B------:R-:W-:Y:S02]  /*01e0*/  IADD3 R58, PT, PT, R62.reuse, 0x20, RZ ;  /* 0x000000203e3a7810 */ /* 0x040fe40007ffe0ff */
[----:B------:R-:W-:Y:S01]  /*01f0*/  IADD3 R0, PT, PT, R3, R50, RZ ;  /* 0x0000003203007210 */ /* 0x000fe20007ffe0ff */
[----:B--2---:R-:W-:Y:S01]  /*0200*/  ULEA UR6, UR7, UR6, 0x18 ;  /* 0x0000000607067291 */ /* 0x004fe2000f8ec0ff */
[C---:B------:R-:W-:Y:S01]  /*0210*/  IADD3 R57, PT, PT, R62.reuse, 0x40, RZ ;  /* 0x000000403e397810 */ /* 0x040fe20007ffe0ff */
[----:B------:R-:W-:Y:S01]  /*0220*/  ULEA UR5, UR7, UR5, 0x18 ;  /* 0x0000000507057291 */ /* 0x000fe2000f8ec0ff */
[----:B------:R-:W-:Y:S02]  /*0230*/  IADD3 R56, PT, PT, R62, 0x60, RZ ;  /* 0x000000603e387810 */ /* 0x000fe40007ffe0ff */
[----:B------:R-:W-:Y:S01]  /*0240*/  SHF.L.U32 R45, R0, 0x1, RZ ;  /* 0x00000001002d7819 */ /* 0x000fe200000006ff */
[C-C-:B----4-:R-:W-:Y:S01]  /*0250*/  IMAD R55, R48.reuse, 0x6, R49.reuse ;  /* 0x0000000630377824 */ /* 0x150fe200078e0231 */
[C---:B------:R-:W-:Y:S01]  /*0260*/  LEA R53, R48.reuse, R49, 0x1 ;  /* 0x0000003130357211 */ /* 0x040fe200078e08ff */
[----:B------:R-:W-:Y:S01]  /*0270*/  IMAD R54, R48, 0x5, R49 ;  /* 0x0000000530367824 */ /* 0x000fe200078e0231 */
[----:B------:R-:W-:-:S02]  /*0280*/  LEA R61, R50, UR6, 0x4 ;  /* 0x00000006323d7c11 */ /* 0x000fc4000f8e20ff */
[----:B------:R-:W-:Y:S02]  /*0290*/  SHF.R.S32.HI R44, RZ, 0x1f, R62 ;  /* 0x0000001fff2c7819 */ /* 0x000fe4000001143e */
[----:B------:R-:W-:Y:S02]  /*02a0*/  SHF.R.S32.HI R43, RZ, 0x1f, R58 ;  /* 0x0000001fff2b7819 */ /* 0x000fe4000001143a */
[----:B-----5:R-:W-:Y:S02]  /*02b0*/  LOP3.LUT R59, R46, 0x7, RZ, 0xc0, !PT ;  /* 0x000000072e3b7812 */ /* 0x020fe400078ec0ff */
[----:B------:R-:W-:Y:S02]  /*02c0*/  SHF.R.S32.HI R42, RZ, 0x1f, R57 ;  /* 0x0000001fff2a7819 */ /* 0x000fe40000011439 */
[----:B------:R-:W-:Y:S02]  /*02d0*/  SHF.R.S32.HI R0, RZ, 0x1f, R56 ;  /* 0x0000001fff007819 */ /* 0x000fe40000011438 */
[----:B-1-3--:R-:W-:-:S07]  /*02e0*/  LOP3.LUT R45, R45, 0xffff, RZ, 0xc0, !PT ;  /* 0x0000ffff2d2d7812 */ /* 0x00afce00078ec0ff */
.L_x_1303:
[----:B01----:R-:W0:Y:S01]  /*02f0*/  LDC R8, c[0x0][0x410] ;  /* 0x00010400ff087b82 */ /* 0x003e220000000800 */
[----:B------:R-:W1:Y:S01]  /*0300*/  LDCU.128 UR12, c[0x0][0x400] ;  /* 0x00008000ff0c77ac */ /* 0x000e620008000c00 */
[----:B------:R-:W-:-:S06]  /*0310*/  ISETP.GE.AND P3, PT, R51, RZ, PT ;  /* 0x000000ff3300720c */ /* 0x000fcc0003f66270 */
[----:B--2---:R-:W2:Y:S01]  /*0320*/  LDC.64 R36, c[0x0][0x3a8] ;  /* 0x0000ea00ff247b82 */ /* 0x004ea20000000a00 */
[----:B-1----:R-:W-:-:S04]  /*0330*/  ISETP.GE.U32.AND P1, PT, R58, UR12, PT ;  /* 0x0000000c3a007c0c */ /* 0x002fc8000bf26070 */
[----:B------:R-:W-:Y:S02]  /*0340*/  ISETP.GE.AND.EX P1, PT, R43, UR13, PT, P1 ;  /* 0x0000000d2b007c0c */ /* 0x000fe4000bf26310 */
[----:B0-----:R-:W-:-:S04]  /*0350*/  IABS R5, R8 ;  /* 0x0000000800057213 */ /* 0x001fc80000000000 */
[----:B------:R-:W0:Y:S07]  /*0360*/  I2F.RP R4, R5 ;  /* 0x0000000500047306 */ /* 0x000e2e0000209400 */
[----:B------:R-:W1:Y:S01]  /*0370*/  @!P1 LDC.64 R28, c[0x0][0x3a0] ;  /* 0x0000e800ff1c9b82 */ /* 0x000e620000000a00 */
[----:B0-----:R-:W0:Y:S07]  /*0380*/  MUFU.RCP R4, R4 ;  /* 0x0000000400047308 */ /* 0x001e2e0000001000 */
[----:B---3--:R-:W3:Y:S01]  /*0390*/  @!P1 LDC.64 R26, c[0x0][0x398] ;  /* 0x0000e600ff1a9b82 */ /* 0x008ee20000000a00 */
[----:B0-----:R-:W-:-:S04]  /*03a0*/  IADD3 R2, PT, PT, R4, 0xffffffe, RZ ;  /* 0x0ffffffe04027810 */ /* 0x001fc80007ffe0ff */
[----:B------:R0:W4:Y:S02]  /*03b0*/  F2I.FTZ.U32.TRUNC.NTZ R3, R2 ;  /* 0x0000000200037305 */ /* 0x000124000021f000 */
[----:B0-----:R-:W-:Y:S02]  /*03c0*/  MOV R2, RZ ;  /* 0x000000ff00027202 */ /* 0x001fe40000000f00 */
        /* <DEDUP_REMOVED lines=8> */
[C---:B------:R-:W-:Y:S02]  /*0450*/  IMAD R4, R5.reuse, R4, R6 ;  /* 0x0000000405047224 */ /* 0x040fe400078e0206 */
[----:B------:R-:W0:Y:S03]  /*0460*/  @!P1 LDC.64 R6, c[0x0][0x3f8] ;  /* 0x0000fe00ff069b82 */ /* 0x000e260000000a00 */
[----:B------:R-:W-:-:S13]  /*0470*/  ISETP.GT.U32.AND P4, PT, R5, R4, PT ;  /* 0x000000040500720c */ /* 0x000fda0003f84070 */
        /* <DEDUP_REMOVED lines=10> */
[----:B------:R-:W-:Y:S02]  /*0520*/  SEL R63, R5, R4, !P4 ;  /* 0x00000004053f7207 */ /* 0x000fe40006000000 */
[----:B------:R-:W-:-:S02]  /*0530*/  @!P0 IADD3 R3, PT, PT, -R3, RZ, RZ ;  /* 0x000000ff03038210 */ /* 0x000fc40007ffe1ff */
[----:B------:R-:W-:Y:S01]  /*0540*/  ISETP.GE.U32.AND P2, PT, R57, UR12, PT ;  /* 0x0000000c39007c0c */ /* 0x000fe2000bf46070 */
[----:B------:R-:W-:Y:S01]  /*0550*/  IMAD R23, R63, 0x1c, RZ ;  /* 0x0000001c3f177824 */ /* 0x000fe200078e02ff */
[----:B------:R-:W-:Y:S02]  /*0560*/  SEL R5, R5, R3, !P4 ;  /* 0x0000000305057207 */ /* 0x000fe40006000000 */
[----:B------:R-:W-:Y:S02]  /*0570*/  ISETP.GE.AND.EX P2, PT, R42, UR13, PT, P2 ;  /* 0x0000000d2a007c0c */ /* 0x000fe4000bf46320 */
[----:B------:R-:W-:Y:S02]  /*0580*/  SHF.R.S32.HI R4, RZ, 0x1f, R5 ;  /* 0x0000001fff047819 */ /* 0x000fe40000011405 */
[C---:B------:R-:W-:Y:S02]  /*0590*/  IADD3 R66, P0, PT, R23.reuse, R45, RZ ;  /* 0x0000002d17427210 */ /* 0x040fe40007f1e0ff */
[----:B------:R-:W-:Y:S01]  /*05a0*/  ISETP.GE.U32.AND P3, PT, R56, UR12, PT ;  /* 0x0000000c38007c0c */ /* 0x000fe2000bf66070 */
[----:B------:R-:W-:Y:S01]  /*05b0*/  IMAD R4, R4, UR14, RZ ;  /* 0x0000000e04047c24 */ /* 0x000fe2000f8e02ff */
[----:B------:R-:W-:-:S02]  /*05c0*/  LEA.HI.X.SX32 R67, R23, RZ, 0x1, P0 ;  /* 0x000000ff17437211 */ /* 0x000fc400000f0eff */
[----:B------:R-:W-:Y:S01]  /*05d0*/  ISETP.GE.U32.AND P0, PT, R62, UR12, PT ;  /* 0x0000000c3e007c0c */ /* 0x000fe2000bf06070 */
[----:B------:R-:W-:Y:S01]  /*05e0*/  IMAD R65, R5, UR15, R4 ;  /* 0x0000000f05417c24 */ /* 0x000fe2000f8e0204 */
[----:B------:R-:W-:Y:S01]  /*05f0*/  ISETP.GE.AND.EX P3, PT, R0, UR13, PT, P3 ;  /* 0x0000000d00007c0c */ /* 0x000fe2000bf66330 */
[----:B0-----:R-:W-:Y:S01]  /*0600*/  @!P1 IMAD R4, R43, R6, RZ ;  /* 0x000000062b049224 */ /* 0x001fe200078e02ff */
[----:B------:R-:W0:Y:S01]  /*0610*/  @!P2 LDC.64 R2, c[0x0][0x3f8] ;  /* 0x0000fe00ff02ab82 */ /* 0x000e220000000a00 */
[----:B------:R-:W-:Y:S01]  /*0620*/  IMAD.WIDE.U32 R66, R5, UR14, R66 ;  /* 0x0000000e05427c25 */ /* 0x000fe2000f8e0042 */
[----:B------:R-:W-:-:S03]  /*0630*/  ISETP.GE.AND.EX P0, PT, R44, UR13, PT, P0 ;  /* 0x0000000d2c007c0c */ /* 0x000fc6000bf06300 */
[C---:B------:R-:W-:Y:S01]  /*0640*/  @!P1 IMAD R19, R58.reuse, R7, R4 ;  /* 0x000000073a139224 */ /* 0x040fe200078e0204 */
[----:B------:R-:W-:Y:S02]  /*0650*/  IADD3 R65, PT, PT, R67, R65, RZ ;  /* 0x0000004143417210 */ /* 0x000fe40007ffe0ff */
[----:B------:R-:W4:Y:S01]  /*0660*/  LDC.64 R4, c[0x0][0x3b8] ;  /* 0x0000ee00ff047b82 */ /* 0x000f220000000a00 */
[-C--:B------:R-:W-:Y:S02]  /*0670*/  @!P1 MOV R64, R66.reuse ;  /* 0x0000004200409202 */ /* 0x080fe40000000f00 */
[----:B------:R-:W-:Y:S02]  /*0680*/  @!P2 MOV R16, R66 ;  /* 0x000000420010a202 */ /* 0x000fe40000000f00 */
[----:B------:R-:W-:Y:S01]  /*0690*/  @!P2 MOV R17, R65 ;  /* 0x000000410011a202 */ /* 0x000fe20000000f00 */
[----:B------:R-:W-:Y:S02]  /*06a0*/  @!P1 IMAD.WIDE.U32 R6, R58, R6, R64 ;  /* 0x000000063a069225 */ /* 0x000fe400078e0040 */
[----:B------:R-:W2:Y:S03]  /*06b0*/  @!P2 LDC.64 R12, c[0x0][0x3a0] ;  /* 0x0000e800ff0cab82 */ /* 0x000ea60000000a00 */
[----:B------:R-:W-:-:S02]  /*06c0*/  @!P1 IADD3 R19, PT, PT, R7, R19, RZ ;  /* 0x0000001307139210 */ /* 0x000fc40007ffe0ff */
[C---:B------:R-:W-:Y:S02]  /*06d0*/  @!P1 SHF.L.U32 R7, R6.reuse, 0x2, RZ ;  /* 0x0000000206079819 */ /* 0x040fe400000006ff */
[----:B------:R-:W-:Y:S01]  /*06e0*/  @!P1 SHF.L.U64.HI R6, R6, 0x2, R19 ;  /* 0x0000000206069819 */ /* 0x000fe20000010213 */
[----:B------:R-:W2:Y:S01]  /*06f0*/  @!P2 LDC.64 R8, c[0x0][0x398] ;  /* 0x0000e600ff08ab82 */ /* 0x000ea20000000a00 */
[----:B0-----:R-:W-:Y:S01]  /*0700*/  @!P2 IMAD R10, R42, R2, RZ ;  /* 0x000000022a0aa224 */ /* 0x001fe200078e02ff */
[C---:B-1----:R-:W-:Y:S02]  /*0710*/  @!P1 IADD3 R28, P4, PT, R7.reuse, R28, RZ ;  /* 0x0000001c071c9210 */ /* 0x042fe40007f9e0ff */
[----:B---3--:R-:W-:Y:S01]  /*0720*/  @!P1 IADD3 R26, P5, PT, R7, R26, RZ ;  /* 0x0000001a071a9210 */ /* 0x008fe20007fbe0ff */
[C---:B------:R-:W-:Y:S01]  /*0730*/  @!P2 IMAD R21, R57.reuse, R3, R10 ;  /* 0x000000033915a224 */ /* 0x040fe200078e020a */
[C---:B------:R-:W-:Y:S01]  /*0740*/  @!P1 IADD3.X R29, PT, PT, R6.reuse, R29, RZ, P4, !PT ;  /* 0x0000001d061d9210 */ /* 0x040fe200027fe4ff */
[----:B------:R-:W-:Y:S01]  /*0750*/  @!P2 IMAD.WIDE.U32 R2, R57, R2, R16 ;  /* 0x000000023902a225 */ /* 0x000fe200078e0010 */
[----:B------:R-:W0:Y:S01]  /*0760*/  @!P0 LDC.64 R14, c[0x0][0x3f8] ;  /* 0x0000fe00ff0e8b82 */ /* 0x000e220000000a00 */
[----:B------:R-:W-:-:S02]  /*0770*/  @!P1 IADD3.X R27, PT, PT, R6, R27, RZ, P5, !PT ;  /* 0x0000001b061b9210 */ /* 0x000fc40002ffe4ff */
[----:B----4-:R-:W-:Y:S01]  /*0780*/  IMAD.WIDE R4, R51, 0x8, R4 ;  /* 0x0000000833047825 */ /* 0x010fe200078e0204 */
[----:B------:R-:W-:Y:S02]  /*0790*/  @!P2 IADD3 R21, PT, PT, R3, R21, RZ ;  /* 0x000000150315a210 */ /* 0x000fe40007ffe0ff */
[C---:B------:R-:W-:Y:S02]  /*07a0*/  @!P2 SHF.L.U32 R17, R2.reuse, 0x2, RZ ;  /* 0x000000020211a819 */ /* 0x040fe400000006ff */
[----:B------:R-:W1:Y:S01]  /*07b0*/  @!P3 LDC.64 R10, c[0x0][0x3f8] ;  /* 0x0000fe00ff0abb82 */ /* 0x000e620000000a00 */
[----:B------:R-:W3:Y:S01]  /*07c0*/  LDG.E.64 R4, desc[UR8][R4.64] ;  /* 0x0000000804047981 */ /* 0x000ee2000c1e1b00 */
[----:B------:R-:W-:Y:S02]  /*07d0*/  @!P2 SHF.L.U64.HI R21, R2, 0x2, R21 ;  /* 0x000000020215a819 */ /* 0x000fe40000010215 */
[----:B--2---:R-:W-:Y:S02]  /*07e0*/  @!P2 IADD3 R12, P5, PT, R17, R12, RZ ;  /* 0x0000000c110ca210 */ /* 0x004fe40007fbe0ff */
[----:B------:R-:W-:-:S02]  /*07f0*/  @!P0 MOV R24, R66 ;  /* 0x0000004200188202 */ /* 0x000fc40000000f00 */
[----:B------:R-:W2:Y:S01]  /*0800*/  @!P0 LDC.64 R6, c[0x0][0x3a0] ;  /* 0x0000e800ff068b82 */ /* 0x000ea20000000a00 */
[----:B------:R-:W-:Y:S02]  /*0810*/  @!P2 IADD3 R20, P6, PT, R17, R8, RZ ;  /* 0x000000081114a210 */ /* 0x000fe40007fde0ff */
[----:B------:R-:W-:Y:S02]  /*0820*/  @!P0 MOV R25, R65 ;  /* 0x0000004100198202 */ /* 0x000fe40000000f00 */
[----:B------:R-:W-:-:S03]  /*0830*/  ISETP.NE.AND P4, PT, RZ, UR11, PT ;  /* 0x0000000bff007c0c */ /* 0x000fc6000bf85270 */
[----:B------:R-:W4:Y:S01]  /*0840*/  @!P0 LDC.64 R2, c[0x0][0x398] ;  /* 0x0000e600ff028b82 */ /* 0x000f220000000a00 */
[----:B0-----:R-:W-:-:S04]  /*0850*/  @!P0 IMAD R22, R44, R14, RZ ;  /* 0x0000000e2c168224 */ /* 0x001fc800078e02ff */
[----:B------:R-:W-:-:S03]  /*0860*/  @!P0 IMAD R31, R62, R15, R22 ;  /* 0x0000000f3e1f8224 */ /* 0x000fc600078e0216 */
[----:B------:R-:W0:Y:S08]  /*0870*/  @!P3 LDC.64 R16, c[0x0][0x3a0] ;  /* 0x0000e800ff10bb82 */ /* 0x000e300000000a00 */
[----:B------:R-:W0:Y:S01]  /*0880*/  @!P3 LDC.64 R18, c[0x0][0x398] ;  /* 0x0000e600ff12bb82 */ /* 0x000e220000000a00 */
[----:B------:R-:W-:Y:S01]  /*0890*/  @!P0 IMAD.WIDE.U32 R14, R62, R14, R24 ;  /* 0x0000000e3e0e8225 */ /* 0x000fe200078e0018 */
[----:B------:R-:W-:-:S02]  /*08a0*/  @!P3 MOV R24, R66 ;  /* 0x000000420018b202 */ /* 0x000fc40000000f00 */
[----:B------:R-:W-:Y:S01]  /*08b0*/  @!P3 MOV R25, R65 ;  /* 0x000000410019b202 */ /* 0x000fe20000000f00 */
[-C--:B-1----:R-:W-:Y:S01]  /*08c0*/  @!P3 IMAD R8, R0, R10.reuse, RZ ;  /* 0x0000000a0008b224 */ /* 0x082fe200078e02ff */
[----:B------:R-:W-:Y:S02]  /*08d0*/  @!P0 IADD3 R15, PT, PT, R15, R31, RZ ;  /* 0x0000001f0f0f8210 */ /* 0x000fe40007ffe0ff */
[----:B------:R-:W-:Y:S01]  /*08e0*/  @!P0 SHF.L.U32 R31, R14, 0x2, RZ ;  /* 0x000000020e1f8819 */ /* 0x000fe200000006ff */
[C---:B------:R-:W-:Y:S01]  /*08f0*/  @!P3 IMAD R33, R56.reuse, R11, R8 ;  /* 0x0000000b3821b224 */ /* 0x040fe200078e0208 */
[C---:B------:R-:W-:Y:S01]  /*0900*/  @!P2 IADD3.X R13, PT, PT, R21.reuse, R13, RZ, P5, !PT ;  /* 0x0000000d150da210 */ /* 0x040fe20002ffe4ff */
[----:B------:R-:W-:Y:S01]  /*0910*/  @!P3 IMAD.WIDE.U32 R10, R56, R10, R24 ;  /* 0x0000000a380ab225 */ /* 0x000fe200078e0018 */
[----:B------:R-:W1:Y:S01]  /*0920*/  @P4 LDC.64 R34, c[0x0][0x3b0] ;  /* 0x0000ec00ff224b82 */ /* 0x000e620000000a00 */
[----:B------:R-:W-:Y:S02]  /*0930*/  @!P2 IADD3.X R21, PT, PT, R21, R9, RZ, P6, !PT ;  /* 0x000000091515a210 */ /* 0x000fe400037fe4ff */
[----:B------:R-:W-:-:S02]  /*0940*/  @!P0 SHF.L.U64.HI R14, R14, 0x2, R15 ;  /* 0x000000020e0e8819 */ /* 0x000fc4000001020f */
[C---:B--2---:R-:W-:Y:S02]  /*0950*/  @!P0 IADD3 R32, P5, PT, R31.reuse, R6, RZ ;  /* 0x000000061f208210 */ /* 0x044fe40007fbe0ff */
[----:B----4-:R-:W-:Y:S02]  /*0960*/  @!P0 IADD3 R30, P6, PT, R31, R2, RZ ;  /* 0x000000021f1e8210 */ /* 0x010fe40007fde0ff */
[----:B------:R-:W-:Y:S02]  /*0970*/  @!P3 IADD3 R11, PT, PT, R11, R33, RZ ;  /* 0x000000210b0bb210 */ /* 0x000fe40007ffe0ff */
[----:B------:R-:W-:Y:S02]  /*0980*/  @!P3 SHF.L.U32 R9, R10, 0x2, RZ ;  /* 0x000000020a09b819 */ /* 0x000fe400000006ff */
[C---:B------:R-:W-:Y:S02]  /*0990*/  @!P0 IADD3.X R33, PT, PT, R14.reuse, R7, RZ, P5, !PT ;  /* 0x000000070e218210 */ /* 0x040fe40002ffe4ff */
[----:B------:R-:W-:-:S02]  /*09a0*/  @!P0 IADD3.X R31, PT, PT, R14, R3, RZ, P6, !PT ;  /* 0x000000030e1f8210 */ /* 0x000fc400037fe4ff */
[----:B------:R-:W-:Y:S02]  /*09b0*/  @!P3 SHF.L.U64.HI R10, R10, 0x2, R11 ;  /* 0x000000020a0ab819 */ /* 0x000fe4000001020b */
[C---:B0-----:R-:W-:Y:S02]  /*09c0*/  @!P3 IADD3 R24, P5, PT, R9.reuse, R16, RZ ;  /* 0x000000100918b210 */ /* 0x041fe40007fbe0ff */
[----:B------:R-:W-:Y:S02]  /*09d0*/  @!P3 IADD3 R22, P6, PT, R9, R18, RZ ;  /* 0x000000120916b210 */ /* 0x000fe40007fde0ff */
[----:B------:R-:W-:Y:S02]  /*09e0*/  IADD3 R3, PT, PT, R23, R45, RZ ;  /* 0x0000002d17037210 */ /* 0x000fe40007ffe0ff */
[C---:B------:R-:W-:Y:S02]  /*09f0*/  @!P3 IADD3.X R25, PT, PT, R10.reuse, R17, RZ, P5, !PT ;  /* 0x000000110a19b210 */ /* 0x040fe40002ffe4ff */
[----:B------:R-:W-:-:S02]  /*0a00*/  @!P3 IADD3.X R23, PT, PT, R10, R19, RZ, P6, !PT ;  /* 0x000000130a17b210 */ /* 0x000fc400037fe4ff */
[----:B------:R-:W-:-:S06]  /*0a10*/  CS2R R10, SRZ ;  /* 0x00000000000a7805 */ /* 0x000fcc000001ff00 */
[----:B------:R0:W5:Y:S01]  /*0a20*/  @!P2 LDG.E.64 R10, desc[UR8][R12.64] ;  /* 0x000000080c0aa981 */ /* 0x000162000c1e1b00 */
[C---:B------:R-:W-:Y:S01]  /*0a30*/  IMAD.WIDE R36, R3.reuse, 0x4, R36 ;  /* 0x0000000403247825 */ /* 0x040fe200078e0224 */
[----:B------:R-:W-:Y:S02]  /*0a40*/  CS2R R18, SRZ ;  /* 0x0000000000127805 */ /* 0x000fe4000001ff00 */
[----:B------:R-:W-:Y:S02]  /*0a50*/  CS2R R14, SRZ ;  /* 0x00000000000e7805 */ /* 0x000fe4000001ff00 */
[----:B------:R-:W-:Y:S01]  /*0a60*/  MOV R2, RZ ;  /* 0x000000ff00027202 */ /* 0x000fe20000000f00 */
[----:B-1----:R-:W-:Y:S01]  /*0a70*/  @P4 IMAD.WIDE R34, R3, 0x4, R34 ;  /* 0x0000000403224825 */ /* 0x002fe200078e0222 */
[----:B0-----:R-:W-:Y:S02]  /*0a80*/  CS2R R12, SRZ ;  /* 0x00000000000c7805 */ /* 0x001fe4000001ff00 */
[----:B------:R-:W-:-:S02]  /*0a90*/  MOV R3, RZ ;  /* 0x000000ff00037202 */ /* 0x000fc40000000f00 */
[----:B------:R-:W-:Y:S01]  /*0aa0*/  CS2R R16, SRZ ;  /* 0x0000000000107805 */ /* 0x000fe2000001ff00 */
[----:B------:R-:W5:Y:S04]  /*0ab0*/  @!P3 LDG.E.64 R18, desc[UR8][R22.64] ;  /* 0x000000081612b981 */ /* 0x000f68000c1e1b00 */
[----:B------:R0:W5:Y:S04]  /*0ac0*/  @!P2 LDG.E.64 R12, desc[UR8][R20.64] ;  /* 0x00000008140ca981 */ /* 0x000168000c1e1b00 */
[----:B------:R-:W5:Y:S04]  /*0ad0*/  @!P0 LDG.E.64 R14, desc[UR8][R32.64] ;  /* 0x00000008200e8981 */ /* 0x000f68000c1e1b00 */
[----:B------:R-:W5:Y:S01]  /*0ae0*/  @!P0 LDG.E.64 R2, desc[UR8][R30.64] ;  /* 0x000000081e028981 */ /* 0x000f62000c1e1b00 */
[----:B0-----:R-:W-:-:S03]  /*0af0*/  CS2R R20, SRZ ;  /* 0x0000000000147805 */ /* 0x001fc6000001ff00 */
[----:B------:R-:W5:Y:S04]  /*0b00*/  @!P3 LDG.E.64 R16, desc[UR8][R24.64] ;  /* 0x000000081810b981 */ /* 0x000f68000c1e1b00 */
[----:B------:R-:W5:Y:S04]  /*0b10*/  @P4 LDG.E.64 R20, desc[UR8][R34.64] ;  /* 0x0000000822144981 */ /* 0x000f68000c1e1b00 */
[----:B------:R-:W5:Y:S01]  /*0b20*/  LDG.E.64 R22, desc[UR8][R36.64] ;  /* 0x0000000824167981 */ /* 0x000f62000c1e1b00 */
[----:B------:R-:W-:Y:S02]  /*0b30*/  CS2R R6, SRZ ;  /* 0x0000000000067805 */ /* 0x000fe4000001ff00 */
[----:B------:R-:W-:-:S04]  /*0b40*/  CS2R R8, SRZ ;  /* 0x0000000000087805 */ /* 0x000fc8000001ff00 */
[----:B------:R-:W5:Y:S04]  /*0b50*/  @!P1 LDG.E.64 R6, desc[UR8][R28.64] ;  /* 0x000000081c069981 */ /* 0x000f68000c1e1b00 */
[----:B------:R0:W5:Y:S01]  /*0b60*/  @!P1 LDG.E.64 R8, desc[UR8][R26.64] ;  /* 0x000000081a089981 */ /* 0x000162000c1e1b00 */
[----:B------:R-:W-:Y:S01]  /*0b70*/  UISETP.NE.AND UP0, UPT, UR11, URZ, UPT ;  /* 0x000000ff0b00728c */ /* 0x000fe2000bf05270 */
[----:B---3--:R-:W-:-:S05]  /*0b80*/  FFMA.FTZ R5, -R4, R4, R5 ;  /* 0x0000000404057223 */ /* 0x008fca0000010105 */
[----:B------:R-:W-:-:S13]  /*0b90*/  FSETP.GTU.FTZ.AND P1, PT, R5, RZ, PT ;  /* 0x000000ff0500720b */ /* 0x000fda0003f3c000 */
[----:B0-----:R-:W0:Y:S02]  /*0ba0*/  @P1 LDC R26, c[0x0][0x3c0] ;  /* 0x0000f000ff1a1b82 */ /* 0x001e240000000800 */
[----:B0-----:R-:W-:Y:S01]  /*0bb0*/  @P1 FADD.FTZ R26, R5, R26 ;  /* 0x0000001a051a1221 */ /* 0x001fe20000010000 */
[----:B------:R-:W-:-:S06]  /*0bc0*/  MOV R5, 0x3f800000 ;  /* 0x3f80000000057802 */ /* 0x000fcc0000000f00 */
[----:B------:R0:W1:Y:S01]  /*0bd0*/  @P1 MUFU.RSQ R5, R26 ;  /* 0x0000001a00051308 */ /* 0x0000620000001400 */
[----:B------:R-:W-:Y:S05]  /*0be0*/  BRA.U UP0, `(.L_x_1273) ;  /* 0x0000000100e47547 */ /* 0x000fea000b800000 */
[C---:B-----5:R-:W-:Y:S01]  /*0bf0*/  FADD.FTZ R24, -R4.reuse, R14 ;  /* 0x0000000e04187221 */ /* 0x060fe20000010100 */
[----:B0-----:R-:W-:Y:S01]  /*0c00*/  FADD.FTZ R26, -R4, R15 ;  /* 0x0000000f041a7221 */ /* 0x001fe20000010100 */
[----:B------:R-:W-:Y:S01]  /*0c10*/  FMUL.FTZ R28, R2, R22 ;  /* 0x00000016021c7220 */ /* 0x000fe20000410000 */
[----:B------:R-:W-:Y:S01]  /*0c20*/  FMUL.FTZ R27, R3, R23 ;  /* 0x00000017031b7220 */ /* 0x000fe20000410000 */
[-C--:B-1----:R-:W-:Y:S01]  /*0c30*/  FMUL.FTZ R25, R24, R5.reuse ;  /* 0x0000000518197220 */ /* 0x082fe20000410000 */
[----:B------:R-:W-:Y:S01]  /*0c40*/  FMUL.FTZ R24, R26, R5 ;  /* 0x000000051a187220 */ /* 0x000fe20000410000 */
[----:B------:R-:W-:Y:S01]  /*0c50*/  FADD.FTZ R26, RZ, R28 ;  /* 0x0000001cff1a7221 */ /* 0x000fe20000010000 */
[C---:B------:R-:W-:Y:S01]  /*0c60*/  FADD.FTZ R34, -R4.reuse, R16 ;  /* 0x0000001004227221 */ /* 0x040fe20000010100 */
[----:B------:R-:W-:Y:S01]  /*0c70*/  FFMA.FTZ R29, R25, R28, RZ ;  /* 0x0000001c191d7223 */ /* 0x000fe200000100ff */
[----:B------:R-:W-:Y:S01]  /*0c80*/  FADD.FTZ R28, -R4, R6 ;  /* 0x00000006041c7221 */ /* 0x000fe20000010100 */
[----:B------:R-:W-:Y:S01]  /*0c90*/  FADD.FTZ R26, R27, R26 ;  /* 0x0000001a1b1a7221 */ /* 0x000fe20000010000 */
[----:B------:R-:W-:Y:S01]  /*0ca0*/  FFMA.FTZ R25, R2, R25, RZ ;  /* 0x0000001902197223 */ /* 0x000fe200000100ff */
[----:B------:R-:W-:Y:S01]  /*0cb0*/  FFMA.FTZ R29, R24, R27, R29 ;  /* 0x0000001b181d7223 */ /* 0x000fe2000001001d */
[----:B------:R-:W-:Y:S01]  /*0cc0*/  FMUL.FTZ R27, R8, R22 ;  /* 0x00000016081b7220 */ /* 0x000fe20000410000 */
[----:B------:R-:W-:Y:S01]  /*0cd0*/  FMUL.FTZ R30, R28, R5 ;  /* 0x000000051c1e7220 */ /* 0x000fe20000410000 */
[----:B------:R-:W-:Y:S01]  /*0ce0*/  FADD.FTZ R28, -R4, R7 ;  /* 0x00000007041c7221 */ /* 0x000fe20000010100 */
[----:B------:R-:W-:Y:S01]  /*0cf0*/  FFMA.FTZ R24, R3, R24, RZ ;  /* 0x0000001803187223 */ /* 0x000fe200000100ff */
[----:B------:R-:W-:Y:S01]  /*0d00*/  FADD.FTZ R26, R26, R27 ;  /* 0x0000001b1a1a7221 */ /* 0x000fe20000010000 */
[----:B------:R-:W-:Y:S01]  /*0d10*/  FFMA.FTZ R29, R30, R27, R29 ;  /* 0x0000001b1e1d7223 */ /* 0x000fe2000001001d */
[----:B------:R-:W-:Y:S01]  /*0d20*/  FMUL.FTZ R27, R9, R23 ;  /* 0x00000017091b7220 */ /* 0x000fe20000410000 */
[----:B------:R-:W-:Y:S01]  /*0d30*/  FMUL.FTZ R28, R28, R5 ;  /* 0x000000051c1c7220 */ /* 0x000fe20000410000 */
[----:B------:R-:W-:Y:S01]  /*0d40*/  FFMA.FTZ R25, R8, R30, R25 ;  /* 0x0000001e08197223 */ /* 0x000fe20000010019 */
[----:B------:R-:W-:Y:S01]  /*0d50*/  FADD.FTZ R30, -R4, R10 ;  /* 0x0000000a041e7221 */ /* 0x000fe20000010100 */
[----:B------:R-:W-:Y:S01]  /*0d60*/  FADD.FTZ R26, R27, R26 ;  /* 0x0000001a1b1a7221 */ /* 0x000fe20000010000 */
[----:B------:R-:W-:Y:S01]  /*0d70*/  FFMA.FTZ R29, R28, R27, R29 ;  /* 0x0000001b1c1d7223 */ /* 0x000fe2000001001d */
[----:B------:R-:W-:Y:S01]  /*0d80*/  FMUL.FTZ R27, R12, R22 ;  /* 0x000000160c1b7220 */ /* 0x000fe20000410000 */
[----:B------:R-:W-:Y:S01]  /*0d90*/  FMUL.FTZ R32, R30, R5 ;  /* 0x000000051e207220 */ /* 0x000fe20000410000 */
[----:B------:R-:W-:Y:S01]  /*0da0*/  FADD.FTZ R30, -R4, R11 ;  /* 0x0000000b041e7221 */ /* 0x000fe20000010100 */
[----:B------:R-:W-:Y:S01]  /*0db0*/  FFMA.FTZ R24, R9, R28, R24 ;  /* 0x0000001c09187223 */ /* 0x000fe20000010018 */
[----:B------:R-:W-:Y:S01]  /*0dc0*/  FADD.FTZ R26, R26, R27 ;  /* 0x0000001b1a1a7221 */ /* 0x000fe20000010000 */
[----:B------:R-:W-:Y:S01]  /*0dd0*/  FFMA.FTZ R29, R32, R27, R29 ;  /* 0x0000001b201d7223 */ /* 0x000fe2000001001d */
[----:B------:R-:W-:Y:S01]  /*0de0*/  FMUL.FTZ R27, R13, R23 ;  /* 0x000000170d1b7220 */ /* 0x000fe20000410000 */
[----:B------:R-:W-:Y:S01]  /*0df0*/  FMUL.FTZ R30, R30, R5 ;  /* 0x000000051e1e7220 */ /* 0x000fe20000410000 */
[----:B------:R-:W-:Y:S01]  /*0e00*/  FMUL.FTZ R36, R18, R22 ;  /* 0x0000001612247220 */ /* 0x000fe20000410000 */
[----:B------:R-:W-:Y:S01]  /*0e10*/  FFMA.FTZ R25, R12, R32, R25 ;  /* 0x000000200c197223 */ /* 0x000fe20000010019 */
[----:B------:R-:W-:Y:S01]  /*0e20*/  FADD.FTZ R31, R27, R26 ;  /* 0x0000001a1b1f7221 */ /* 0x000fe20000010000 */
[----:B------:R-:W-:Y:S01]  /*0e30*/  FFMA.FTZ R28, R30, R27, R29 ;  /* 0x0000001b1e1c7223 */ /* 0x000fe2000001001d */
[----:B------:R-:W-:Y:S01]  /*0e40*/  FMUL.FTZ R27, R34, R5 ;  /* 0x00000005221b7220 */ /* 0x000fe20000410000 */
[----:B------:R-:W-:Y:S01]  /*0e50*/  FFMA.FTZ R26, R13, R30, R24 ;  /* 0x0000001e0d1a7223 */ /* 0x000fe20000010018 */
[----:B------:R-:W-:Y:S01]  /*0e60*/  FADD.FTZ R29, RZ, R2 ;  /* 0x00000002ff1d7221 */ /* 0x000fe20000010000 */
[----:B------:R-:W-:Y:S01]  /*0e70*/  FADD.FTZ R24, RZ, R3 ;  /* 0x00000003ff187221 */ /* 0x000fe20000010000 */
[----:B------:R-:W-:Y:S01]  /*0e80*/  FADD.FTZ R33, R31, R36 ;  /* 0x000000241f217221 */ /* 0x000fe20000010000 */
[----:B------:R-:W-:Y:S01]  /*0e90*/  FFMA.FTZ R36, R27, R36, R28 ;  /* 0x000000241b247223 */ /* 0x000fe2000001001c */
[----:B------:R-:W-:Y:S01]  /*0ea0*/  FADD.FTZ R28, -R4, R17 ;  /* 0x00000011041c7221 */ /* 0x000fe20000010100 */
[----:B------:R-:W-:Y:S01]  /*0eb0*/  FADD.FTZ R29, R8, R29 ;  /* 0x0000001d081d7221 */ /* 0x000fe20000010000 */
[----:B------:R-:W-:Y:S01]  /*0ec0*/  FADD.FTZ R24, R9, R24 ;  /* 0x0000001809187221 */ /* 0x000fe20000010000 */
[----:B------:R-:W-:Y:S01]  /*0ed0*/  FMUL.FTZ R30, R19, R23 ;  /* 0x00000017131e7220 */ /* 0x000fe20000410000 */
[----:B------:R-:W-:Y:S01]  /*0ee0*/  FMUL.FTZ R31, R28, R5 ;  /* 0x000000051c1f7220 */ /* 0x000fe20000410000 */
[----:B------:R-:W-:Y:S01]  /*0ef0*/  FADD.FTZ R29, R12, R29 ;  /* 0x0000001d0c1d7221 */ /* 0x000fe20000010000 */
[----:B------:R-:W-:Y:S01]  /*0f00*/  FADD.FTZ R32, R13, R24 ;  /* 0x000000180d207221 */ /* 0x000fe20000010000 */
[----:B------:R-:W-:Y:S01]  /*0f10*/  FFMA.FTZ R24, R18, R27, R25 ;  /* 0x0000001b12187223 */ /* 0x000fe20000010019 */
[----:B------:R-:W-:Y:S01]  /*0f20*/  FADD.FTZ R28, R30, R33 ;  /* 0x000000211e1c7221 */ /* 0x000fe20000010000 */
[----:B------:R-:W-:Y:S01]  /*0f30*/  FFMA.FTZ R25, R19, R31, R26 ;  /* 0x0000001f13197223 */ /* 0x000fe2000001001a */
[----:B------:R-:W-:Y:S01]  /*0f40*/  FFMA.FTZ R30, R31, R30, R36 ;  /* 0x0000001e1f1e7223 */ /* 0x000fe20000010024 */
[----:B------:R-:W-:Y:S01]  /*0f50*/  FADD.FTZ R26, R18, R29 ;  /* 0x0000001d121a7221 */ /* 0x000fe20000010000 */
[----:B------:R-:W-:Y:S01]  /*0f60*/  FADD.FTZ R27, R19, R32 ;  /* 0x00000020131b7221 */ /* 0x000fe20000010000 */
[----:B------:R-:W-:Y:S06]  /*0f70*/  BRA `(.L_x_1274) ;  /* 0x0000000800007947 */ /* 0x000fec0003800000 */
.L_x_1273:
[C---:B-----5:R-:W-:Y:S01]  /*0f80*/  FADD.FTZ R24, -R4.reuse, R14 ;  /* 0x0000000e04187221 */ /* 0x060fe20000010100 */
[C---:B------:R-:W-:Y:S01]  /*0f90*/  FADD.FTZ R32, -R4.reuse, R6 ;  /* 0x0000000604207221 */ /* 0x040fe20000010100 */
[----:B------:R-:W-:Y:S02]  /*0fa0*/  FADD.FTZ R36, -R4, R10 ;  /* 0x0000000a04247221 */ /* 0x000fe40000010100 */
[-C--:B-1----:R-:W-:Y:S01]  /*0fb0*/  FMUL.FTZ R25, R24, R5.reuse ;  /* 0x0000000518197220 */ /* 0x082fe20000410000 */
[----:B------:R-:W-:Y:S01]  /*0fc0*/  FADD.FTZ R24, -R4, R15 ;  /* 0x0000000f04187221 */ /* 0x000fe20000010100 */
[----:B------:R-:W-:Y:S01]  /*0fd0*/  FMUL.FTZ R31, R32, R5 ;  /* 0x00000005201f7220 */ /* 0x000fe20000410000 */
[----:B------:R-:W-:Y:S01]  /*0fe0*/  FADD.FTZ R32, -R4, R7 ;  /* 0x0000000704207221 */ /* 0x000fe20000010100 */
[--C-:B0-----:R-:W-:Y:S01]  /*0ff0*/  FFMA.FTZ R26, R22, R25, R20.reuse ;  /* 0x00000019161a7223 */ /* 0x101fe20000010014 */
[----:B------:R-:W-:Y:S01]  /*1000*/  FMUL.FTZ R24, R24, R5 ;  /* 0x0000000518187220 */ /* 0x000fe20000410000 */
[----:B------:R-:W-:-:S02]  /*1010*/  FFMA.FTZ R35, R22, R31, R20 ;  /* 0x0000001f16237223 */ /* 0x000fc40000010014 */
[----:B------:R-:W-:Y:S01]  /*1020*/  FMUL.FTZ R27, R26, -1.4426950216293334961 ;  /* 0xbfb8aa3b1a1b7820 */ /* 0x000fe20000410000 */
[----:B------:R-:W-:Y:S01]  /*1030*/  FFMA.FTZ R28, R23, R24, R21 ;  /* 0x00000018171c7223 */ /* 0x000fe20000010015 */
[----:B------:R-:W-:-:S03]  /*1040*/  FMUL.FTZ R34, R35, -1.4426950216293334961 ;  /* 0xbfb8aa3b23227820 */ /* 0x000fc60000410000 */
[----:B------:R-:W-:Y:S01]  /*1050*/  FMUL.FTZ R30, R28, -1.4426950216293334961 ;  /* 0xbfb8aa3b1c1e7820 */ /* 0x000fe20000410000 */
[----:B------:R-:W0:Y:S08]  /*1060*/  MUFU.EX2 R27, R27 ;  /* 0x0000001b001b7308 */ /* 0x000e300000000800 */
[----:B------:R-:W1:Y:S01]  /*1070*/  MUFU.EX2 R30, R30 ;  /* 0x0000001e001e7308 */ /* 0x000e620000000800 */
[----:B0-----:R-:W-:-:S07]  /*1080*/  FADD.FTZ R29, R27, 1 ;  /* 0x3f8000001b1d7421 */ /* 0x001fce0000010000 */
[----:B------:R-:W0:Y:S01]  /*1090*/  MUFU.RCP R29, R29 ;  /* 0x0000001d001d7308 */ /* 0x000e220000001000 */
[----:B-1----:R-:W-:-:S07]  /*10a0*/  FADD.FTZ R40, R30, 1 ;  /* 0x3f8000001e287421 */ /* 0x002fce0000010000 */
[----:B------:R-:W1:Y:S01]  /*10b0*/  MUFU.RCP R40, R40 ;  /* 0x0000002800287308 */ /* 0x000e620000001000 */
[----:B0-----:R-:W-:-:S04]  /*10c0*/  FADD.FTZ R27, -R29, 1 ;  /* 0x3f8000001d1b7421 */ /* 0x001fc80000010100 */
[----:B------:R-:W-:Y:S01]  /*10d0*/  FFMA.FTZ R27, R26, R27, 1 ;  /* 0x3f8000001a1b7423 */ /* 0x000fe2000001001b */
[----:B------:R-:W-:Y:S01]  /*10e0*/  FMUL.FTZ R26, R32, R5 ;  /* 0x00000005201a7220 */ /* 0x000fe20000410000 */
[----:B------:R-:W-:Y:S02]  /*10f0*/  FMUL.FTZ R32, R2, R29 ;  /* 0x0000001d02207220 */ /* 0x000fe40000410000 */
[----:B------:R0:W2:Y:S01]  /*1100*/  MUFU.EX2 R29, R34 ;  /* 0x00000022001d7308 */ /* 0x0000a20000000800 */
[----:B-1----:R-:W-:Y:S01]  /*1110*/  FADD.FTZ R39, -R40, 1 ;  /* 0x3f80000028277421 */ /* 0x002fe20000010100 */
[----:B------:R-:W-:Y:S01]  /*1120*/  FFMA.FTZ R30, R23, R26, R21 ;  /* 0x0000001a171e7223 */ /* 0x000fe20000010015 */
[----:B------:R-:W-:Y:S01]  /*1130*/  FMUL.FTZ R32, R32, R27 ;  /* 0x0000001b20207220 */ /* 0x000fe20000410000 */
[----:B------:R-:W-:Y:S01]  /*1140*/  FMUL.FTZ R27, R36, R5 ;  /* 0x00000005241b7220 */ /* 0x000fe20000410000 */
[----:B------:R-:W-:Y:S01]  /*1150*/  FFMA.FTZ R39, R28, R39, 1 ;  /* 0x3f8000001c277423 */ /* 0x000fe20000010027 */
[----:B------:R-:W-:Y:S01]  /*1160*/  FADD.FTZ R28, -R4, R11 ;  /* 0x0000000b041c7221 */ /* 0x000fe20000010100 */
[----:B------:R-:W-:Y:S01]  /*1170*/  FMUL.FTZ R38, R30, -1.4426950216293334961 ;  /* 0xbfb8aa3b1e267820 */ /* 0x000fe20000410000 */
[----:B------:R-:W-:Y:S01]  /*1180*/  FFMA.FTZ R33, R22, R27, R20 ;  /* 0x0000001b16217223 */ /* 0x000fe20000010014 */
[----:B------:R-:W-:Y:S01]  /*1190*/  FMUL.FTZ R40, R3, R40 ;  /* 0x0000002803287220 */ /* 0x000fe20000410000 */
[----:B------:R-:W-:-:S02]  /*11a0*/  FMUL.FTZ R28, R28, R5 ;  /* 0x000000051c1c7220 */ /* 0x000fc40000410000 */
[----:B------:R-:W-:Y:S01]  /*11b0*/  FMUL.FTZ R41, R33, -1.4426950216293334961 ;  /* 0xbfb8aa3b21297820 */ /* 0x000fe20000410000 */
[----:B------:R-:W1:Y:S01]  /*11c0*/  MUFU.EX2 R38, R38 ;  /* 0x0000002600267308 */ /* 0x000e620000000800 */
[----:B0-----:R-:W-:Y:S01]  /*11d0*/  FFMA.FTZ R34, R23, R28, R21 ;  /* 0x0000001c17227223 */ /* 0x001fe20000010015 */
[----:B--2---:R-:W-:-:S03]  /*11e0*/  FADD.FTZ R37, R29, 1 ;  /* 0x3f8000001d257421 */ /* 0x004fc60000010000 */
[----:B------:R-:W-:Y:S01]  /*11f0*/  FMUL.FTZ R69, R34, -1.4426950216293334961 ;  /* 0xbfb8aa3b22457820 */ /* 0x000fe20000410000 */
[----:B------:R-:W-:Y:S02]  /*1200*/  FMUL.FTZ R29, R40, R39 ;  /* 0x00000027281d7220 */ /* 0x000fe40000410000 */
[----:B------:R-:W0:Y:S08]  /*1210*/  MUFU.EX2 R41, R41 ;  /* 0x0000002900297308 */ /* 0x000e300000000800 */
[----:B------:R-:W2:Y:S01]  /*1220*/  MUFU.EX2 R36, R69 ;  /* 0x0000004500247308 */ /* 0x000ea20000000800 */
[----:B-1----:R-:W-:-:S07]  /*1230*/  FADD.FTZ R38, R38, 1 ;  /* 0x3f80000026267421 */ /* 0x002fce0000010000 */
[----:B------:R-:W1:Y:S01]  /*1240*/  MUFU.RCP R37, R37 ;  /* 0x0000002500257308 */ /* 0x000e620000001000 */
[----:B0-----:R-:W-:-:S07]  /*1250*/  FADD.FTZ R68, R41, 1 ;  /* 0x3f80000029447421 */ /* 0x001fce0000010000 */
[----:B------:R-:W0:Y:S01]  /*1260*/  MUFU.RCP R38, R38 ;  /* 0x0000002600267308 */ /* 0x000e220000001000 */
[----:B--2---:R-:W-:-:S07]  /*1270*/  FADD.FTZ R40, R36, 1 ;  /* 0x3f80000024287421 */ /* 0x004fce0000010000 */
[----:B------:R-:W2:Y:S01]  /*1280*/  MUFU.RCP R39, R68 ;  /* 0x0000004400277308 */ /* 0x000ea20000001000 */
[----:B-1----:R-:W-:-:S04]  /*1290*/  FADD.FTZ R36, -R37, 1 ;  /* 0x3f80000025247421 */ /* 0x002fc80000010100 */
[----:B------:R-:W-:-:S03]  /*12a0*/  FFMA.FTZ R35, R35, R36, 1 ;  /* 0x3f80000023237423 */ /* 0x000fc60000010024 */
[----:B------:R1:W3:Y:S01]  /*12b0*/  MUFU.RCP R36, R40 ;  /* 0x0000002800247308 */ /* 0x0002e20000001000 */
[----:B0-----:R-:W-:-:S04]  /*12c0*/  FADD.FTZ R41, -R38, 1 ;  /* 0x3f80000026297421 */ /* 0x001fc80000010100 */
[----:B-1----:R-:W-:Y:S01]  /*12d0*/  FFMA.FTZ R40, R30, R41, 1 ;  /* 0x3f8000001e287423 */ /* 0x002fe20000010029 */
[----:B------:R-:W-:Y:S01]  /*12e0*/  FMUL.FTZ R30, R8, R37 ;  /* 0x00000025081e7220 */ /* 0x000fe20000410000 */
[----:B------:R-:W-:Y:S01]  /*12f0*/  FMUL.FTZ R37, R9, R38 ;  /* 0x0000002609257220 */ /* 0x000fe20000410000 */
[----:B--2---:R-:W-:Y:S02]  /*1300*/  FADD.FTZ R68, -R39, 1 ;  /* 0x3f80000027447421 */ /* 0x004fe40000010100 */
[----:B------:R-:W-:Y:S01]  /*1310*/  FMUL.FTZ R38, R30, R35 ;  /* 0x000000231e267220 */ /* 0x000fe20000410000 */
[----:B------:R-:W-:Y:S01]  /*1320*/  FMUL.FTZ R30, R37, R40 ;  /* 0x00000028251e7220 */ /* 0x000fe20000410000 */
[----:B------:R-:W-:Y:S01]  /*1330*/  FFMA.FTZ R33, R33, R68, 1 ;  /* 0x3f80000021217423 */ /* 0x000fe20000010044 */
[----:B---3--:R-:W-:Y:S01]  /*1340*/  FADD.FTZ R35, -R36, 1 ;  /* 0x3f80000024237421 */ /* 0x008fe20000010100 */
[----:B------:R-:W-:Y:S01]  /*1350*/  FMUL.FTZ R36, R13, R36 ;  /* 0x000000240d247220 */ /* 0x000fe20000410000 */
[----:B------:R-:W-:Y:S01]  /*1360*/  FADD.FTZ R40, -R4, R16 ;  /* 0x0000001004287221 */ /* 0x000fe20000010100 */
[----:B------:R-:W-:Y:S01]  /*1370*/  FMUL.FTZ R37, R23, R29 ;  /* 0x0000001d17257220 */ /* 0x000fe20000410000 */
[----:B------:R-:W-:Y:S01]  /*1380*/  FFMA.FTZ R35, R34, R35, 1 ;  /* 0x3f80000022237423 */ /* 0x000fe20000010023 */
[----:B------:R-:W-:Y:S01]  /*1390*/  FMUL.FTZ R34, R12, R39 ;  /* 0x000000270c227220 */ /* 0x000fe20000410000 */
[----:B------:R-:W-:-:S03]  /*13a0*/  FMUL.FTZ R69, R22, R38 ;  /* 0x0000002616457220 */ /* 0x000fc60000410000 */
[----:B------:R-:W-:Y:S01]  /*13b0*/  FMUL.FTZ R34, R34, R33 ;  /* 0x0000002122227220 */ /* 0x000fe20000410000 */
[----:B------:R-:W-:Y:S01]  /*13c0*/  FMUL.FTZ R33, R36, R35 ;  /* 0x0000002324217220 */ /* 0x000fe20000410000 */
[----:B------:R-:W-:Y:S01]  /*13d0*/  FMUL.FTZ R36, R22, R32 ;  /* 0x0000002016247220 */ /* 0x000fe20000410000 */
[----:B------:R-:W-:-:S03]  /*13e0*/  FMUL.FTZ R35, R40, R5 ;  /* 0x0000000528237220 */ /* 0x000fc60000410000 */
[----:B------:R-:W-:Y:S01]  /*13f0*/  FFMA.FTZ R39, R25, R36, RZ ;  /* 0x0000002419277223 */ /* 0x000fe200000100ff */
[----:B------:R-:W-:Y:S01]  /*1400*/  FFMA.FTZ R40, R22, R35, R20 ;  /* 0x0000002316287223 */ /* 0x000fe20000010014 */
[----:B------:R-:W-:Y:S02]  /*1410*/  FADD.FTZ R36, RZ, R36 ;  /* 0x00000024ff247221 */ /* 0x000fe40000010000 */
[----:B------:R-:W-:Y:S01]  /*1420*/  FFMA.FTZ R68, R24, R37, R39 ;  /* 0x0000002518447223 */ /* 0x000fe20000010027 */
[----:B------:R-:W-:Y:S01]  /*1430*/  FMUL.FTZ R39, R40, -1.4426950216293334961 ;  /* 0xbfb8aa3b28277820 */ /* 0x000fe20000410000 */
[----:B------:R-:W-:Y:S01]  /*1440*/  FADD.FTZ R37, R37, R36 ;  /* 0x0000002425257221 */ /* 0x000fe20000010000 */
[----:B------:R-:W-:Y:S01]  /*1450*/  FFMA.FTZ R36, R25, R32, RZ ;  /* 0x0000002019247223 */ /* 0x000fe200000100ff */
[----:B------:R-:W-:Y:S01]  /*1460*/  FADD.FTZ R25, RZ, R32 ;  /* 0x00000020ff197221 */ /* 0x000fe20000010000 */
[----:B------:R-:W-:Y:S01]  /*1470*/  FADD.FTZ R32, -R4, R17 ;  /* 0x0000001104207221 */ /* 0x000fe20000010100 */
[----:B------:R-:W-:Y:S01]  /*1480*/  FADD.FTZ R37, R37, R69 ;  /* 0x0000004525257221 */ /* 0x000fe20000010000 */
[----:B------:R-:W0:Y:S01]  /*1490*/  MUFU.EX2 R39, R39 ;  /* 0x0000002700277308 */ /* 0x000e220000000800 */
[----:B------:R-:W-:Y:S01]  /*14a0*/  FADD.FTZ R25, R25, R38 ;  /* 0x0000002619197221 */ /* 0x000fe20000010000 */
[----:B------:R-:W-:Y:S01]  /*14b0*/  FMUL.FTZ R32, R32, R5 ;  /* 0x0000000520207220 */ /* 0x000fe20000410000 */
[----:B------:R-:W-:-:S03]  /*14c0*/  FFMA.FTZ R36, R31, R38, R36 ;  /* 0x000000261f247223 */ /* 0x000fc60000010024 */
[----:B------:R-:W-:Y:S01]  /*14d0*/  FFMA.FTZ R38, R23, R32, R21 ;  /* 0x0000002017267223 */ /* 0x000fe20000010015 */
[----:B------:R-:W-:Y:S01]  /*14e0*/  FFMA.FTZ R36, R27, R34, R36 ;  /* 0x000000221b247223 */ /* 0x000fe20000010024 */
[----:B0-----:R-:W-:Y:S01]  /*14f0*/  FADD.FTZ R41, R39, 1 ;  /* 0x3f80000027297421 */ /* 0x001fe20000010000 */
[----:B------:R-:W-:Y:S01]  /*1500*/  FFMA.FTZ R39, R31, R69, R68 ;  /* 0x000000451f277223 */ /* 0x000fe20000010044 */
[----:B------:R-:W-:-:S04]  /*1510*/  FMUL.FTZ R68, R38, -1.4426950216293334961 ;  /* 0xbfb8aa3b26447820 */ /* 0x000fc80000410000 */
[----:B------:R-:W0:Y:S08]  /*1520*/  MUFU.RCP R41, R41 ;  /* 0x0000002900297308 */ /* 0x000e300000001000 */
[----:B------:R-:W1:Y:S01]  /*1530*/  MUFU.EX2 R68, R68 ;  /* 0x0000004400447308 */ /* 0x000e620000000800 */
[----:B0-----:R-:W-:-:S04]  /*1540*/  FADD.FTZ R31, -R41, 1 ;  /* 0x3f800000291f7421 */ /* 0x001fc80000010100 */
[----:B------:R-:W-:Y:S01]  /*1550*/  FFMA.FTZ R40, R40, R31, 1 ;  /* 0x3f80000028287423 */ /* 0x000fe2000001001f */
[----:B------:R-:W-:Y:S01]  /*1560*/  FMUL.FTZ R31, R18, R41 ;  /* 0x00000029121f7220 */ /* 0x000fe20000410000 */
[----:B------:R-:W-:Y:S01]  /*1570*/  FFMA.FTZ R41, R24, R29, RZ ;  /* 0x0000001d18297223 */ /* 0x000fe200000100ff */
[----:B------:R-:W-:Y:S02]  /*1580*/  FADD.FTZ R29, RZ, R29 ;  /* 0x0000001dff1d7221 */ /* 0x000fe40000010000 */
[----:B------:R-:W-:Y:S01]  /*1590*/  FMUL.FTZ R31, R31, R40 ;  /* 0x000000281f1f7220 */ /* 0x000fe20000410000 */
[----:B-1----:R-:W-:Y:S01]  /*15a0*/  FADD.FTZ R40, R68, 1 ;  /* 0x3f80000044287421 */ /* 0x002fe20000010000 */
[----:B------:R-:W-:Y:S01]  /*15b0*/  FADD.FTZ R24, R29, R30 ;  /* 0x0000001e1d187221 */ /* 0x000fe20000010000 */
[-C--:B------:R-:W-:Y:S01]  /*15c0*/  FFMA.FTZ R41, R26, R30.reuse, R41 ;  /* 0x0000001e1a297223 */ /* 0x080fe20000010029 */
[----:B------:R-:W-:-:S03]  /*15d0*/  FMUL.FTZ R30, R23, R30 ;  /* 0x0000001e171e7220 */ /* 0x000fc60000410000 */
[----:B------:R-:W0:Y:S01]  /*15e0*/  MUFU.RCP R40, R40 ;  /* 0x0000002800287308 */ /* 0x000e220000001000 */
[----:B------:R-:W-:Y:S01]  /*15f0*/  FFMA.FTZ R26, R26, R30, R39 ;  /* 0x0000001e1a1a7223 */ /* 0x000fe20000010027 */
[----:B------:R-:W-:Y:S01]  /*1600*/  FADD.FTZ R37, R30, R37 ;  /* 0x000000251e257221 */ /* 0x000fe20000010000 */
[----:B------:R-:W-:Y:S01]  /*1610*/  FMUL.FTZ R39, R22, R34 ;  /* 0x0000002216277220 */ /* 0x000fe20000410000 */
[----:B------:R-:W-:-:S03]  /*1620*/  FFMA.FTZ R41, R28, R33, R41 ;  /* 0x000000211c297223 */ /* 0x000fc60000010029 */
[----:B------:R-:W-:Y:S01]  /*1630*/  FFMA.FTZ R27, R27, R39, R26 ;  /* 0x000000271b1b7223 */ /* 0x000fe2000001001a */
[----:B------:R-:W-:Y:S01]  /*1640*/  FADD.FTZ R30, R37, R39 ;  /* 0x00000027251e7221 */ /* 0x000fe20000010000 */
[----:B0-----:R-:W-:-:S04]  /*1650*/  FADD.FTZ R29, -R40, 1 ;  /* 0x3f800000281d7421 */ /* 0x001fc80000010100 */
[----:B------:R-:W-:Y:S01]  /*1660*/  FFMA.FTZ R38, R38, R29, 1 ;  /* 0x3f80000026267423 */ /* 0x000fe2000001001d */
[----:B------:R-:W-:-:S04]  /*1670*/  FMUL.FTZ R29, R19, R40 ;  /* 0x00000028131d7220 */ /* 0x000fc80000410000 */
[----:B------:R-:W-:Y:S01]  /*1680*/  FMUL.FTZ R29, R29, R38 ;  /* 0x000000261d1d7220 */ /* 0x000fe20000410000 */
[----:B------:R-:W-:Y:S01]  /*1690*/  FADD.FTZ R38, R25, R34 ;  /* 0x0000002219267221 */ /* 0x000fe20000010000 */
[----:B------:R-:W-:Y:S01]  /*16a0*/  FMUL.FTZ R25, R23, R33 ;  /* 0x0000002117197220 */ /* 0x000fe20000410000 */
[----:B------:R-:W-:Y:S01]  /*16b0*/  FADD.FTZ R34, R24, R33 ;  /* 0x0000002118227221 */ /* 0x000fe20000010000 */
[----:B------:R-:W-:Y:S02]  /*16c0*/  FFMA.FTZ R24, R35, R31, R36 ;  /* 0x0000001f23187223 */ /* 0x000fe40000010024 */
[----:B------:R-:W-:Y:S01]  /*16d0*/  FFMA.FTZ R26, R28, R25, R27 ;  /* 0x000000191c1a7223 */ /* 0x000fe2000001001b */
[----:B------:R-:W-:Y:S01]  /*16e0*/  FADD.FTZ R30, R25, R30 ;  /* 0x0000001e191e7221 */ /* 0x000fe20000010000 */
[----:B------:R-:W-:-:S04]  /*16f0*/  FMUL.FTZ R25, R22, R31 ;  /* 0x0000001f16197220 */ /* 0x000fc80000410000 */
[----:B------:R-:W-:Y:S01]  /*1700*/  FFMA.FTZ R27, R35, R25, R26 ;  /* 0x00000019231b7223 */ /* 0x000fe2000001001a */
[----:B------:R-:W-:Y:S01]  /*1710*/  FADD.FTZ R26, R30, R25 ;  /* 0x000000191e1a7221 */ /* 0x000fe20000010000 */
[----:B------:R-:W-:-:S04]  /*1720*/  FMUL.FTZ R25, R23, R29 ;  /* 0x0000001d17197220 */ /* 0x000fc80000410000 */
[----:B------:R-:W-:Y:S01]  /*1730*/  FFMA.FTZ R30, R32, R25, R27 ;  /* 0x00000019201e7223 */ /* 0x000fe2000001001b */
[----:B------:R-:W-:Y:S01]  /*1740*/  FADD.FTZ R28, R25, R26 ;  /* 0x0000001a191c7221 */ /* 0x000fe20000010000 */
[----:B------:R-:W-:Y:S01]  /*1750*/  FADD.FTZ R26, R38, R31 ;  /* 0x0000001f261a7221 */ /* 0x000fe20000010000 */
[----:B------:R-:W-:Y:S01]  /*1760*/  FFMA.FTZ R25, R32, R29, R41 ;  /* 0x0000001d20197223 */ /* 0x000fe20000010029 */
[----:B------:R-:W-:-:S07]  /*1770*/  FADD.FTZ R27, R34, R29 ;  /* 0x0000001d221b7221 */ /* 0x000fce0000010000 */
.L_x_1274:
[----:B------:R-:W-:Y:S01]  /*1780*/  MOV R31, R30 ;  /* 0x0000001e001f7202 */ /* 0x000fe20000000f00 */
[----:B------:R-:W-:Y:S01]  /*1790*/  STS.128 [R61], R24 ;  /* 0x000000183d007388 */ /* 0x000fe20000000c00 */
[----:B------:R-:W-:Y:S01]  /*17a0*/  MOV R30, R28 ;  /* 0x0000001c001e7202 */ /* 0x000fe20000000f00 */
[----:B------:R-:W-:Y:S01]  /*17b0*/  BSSY.RECONVERGENT B0, `(.L_x_1275) ;  /* 0x0000022000007945 */ /* 0x000fe20003800200 */
[C---:B------:R-:W-:Y:S01]  /*17c0*/  ISETP.GT.AND P1, PT, R47.reuse, 0x1e, PT ;  /* 0x0000001e2f00780c */ /* 0x040fe20003f24270 */
[----:B------:R-:W0:Y:S01]  /*17d0*/  SHFL.DOWN PT, R28, R31, 0x1, 0x1f ;  /* 0x08201f001f1c7f89 */ /* 0x000e2200000e0000 */
[C---:B------:R-:W-:Y:S02]  /*17e0*/  ISETP.GT.AND P6, PT, R47.reuse, 0xf, PT ;  /* 0x0000000f2f00780c */ /* 0x040fe40003fc4270 */
[----:B------:R-:W-:Y:S01]  /*17f0*/  ISETP.GT.AND P5, PT, R47, 0x17, PT ;  /* 0x000000172f00780c */ /* 0x000fe20003fa4270 */
[----:B------:R-:W1:Y:S01]  /*1800*/  SHFL.DOWN PT, R29, R30, 0x1, 0x1f ;  /* 0x08201f001e1d7f89 */ /* 0x000e6200000e0000 */
[----:B------:R-:W-:-:S02]  /*1810*/  ISETP.NE.AND P2, PT, R50, RZ, PT ;  /* 0x000000ff3200720c */ /* 0x000fc40003f45270 */
        /* <DEDUP_REMOVED lines=27> */
.L_x_1276:
[----:B------:R-:W-:Y:S05]  /*19d0*/  BSYNC.RECONVERGENT B0 ;  /* 0x0000000000007941 */ /* 0x000fea0003800200 */
.L_x_1275:
        /* <DEDUP_REMOVED lines=39> */
.L_x_1278:
[----:B------:R-:W-:Y:S05]  /*1c50*/  BSYNC.RECONVERGENT B0 ;  /* 0x0000000000007941 */ /* 0x000fea0003800200 */
.L_x_1277:
        /* <DEDUP_REMOVED lines=158> */
.L_x_1280:
[----:B------:R-:W-:Y:S05]  /*2640*/  BSYNC.RECONVERGENT B0 ;  /* 0x0000000000007941 */ /* 0x000fea0003800200 */
.L_x_1279:
        /* <DEDUP_REMOVED lines=29> */
.L_x_1282:
[----:B------:R-:W-:Y:S05]  /*2820*/  BSYNC.RECONVERGENT B0 ;  /* 0x0000000000007941 */ /* 0x000fea0003800200 */
.L_x_1281:
        /* <DEDUP_REMOVED lines=24> */
.L_x_1285:
[----:B----4-:R-:W4:Y:S04]  /*29b0*/  LDG.E.STRONG.GPU R26, desc[UR8][R24.64] ;  /* 0x00000008181a7981 */ /* 0x010f28000c1ef900 */
[----:B----4-:R-:W-:Y:S01]  /*29c0*/  CCTL.IVALL ;  /* 0x00000000ff00798f */ /* 0x010fe20002000000 */
[----:B------:R-:W-:Y:S05]  /*29d0*/  YIELD ;  /* 0x0000000000007946 */ /* 0x000fea0003800000 */
[----:B------:R-:W-:-:S13]  /*29e0*/  ISETP.NE.AND P1, PT, R26, R31, PT ;  /* 0x0000001f1a00720c */ /* 0x000fda0003f25270 */
[----:B------:R-:W-:Y:S05]  /*29f0*/  @P1 BRA `(.L_x_1285) ;  /* 0xfffffffc00ec1947 */ /* 0x000fea000383ffff */
.L_x_1284:
[----:B------:R-:W-:Y:S05]  /*2a00*/  WARPSYNC.ALL ;  /* 0x0000000000007948 */ /* 0x000fea0003800000 */
[----:B------:R-:W-:Y:S01]  /*2a10*/  BAR.SYNC.DEFER_BLOCKING 0x0 ;  /* 0x0000000000007b1d */ /* 0x000fe20000010000 */
[----:B--2---:R-:W-:-:S05]  /*2a20*/  HFMA2 R30, -RZ, RZ, 0, 0 ;  /* 0x00000000ff1e7431 */ /* 0x004fca00000001ff */
[----:B------:R-:W-:Y:S05]  /*2a30*/  @!P3 BRA `(.L_x_1286) ;  /* 0x000000040018b947 */ /* 0x000fea0003800000 */
[CC--:B------:R-:W-:Y:S01]  /*2a40*/  LEA R37, R48.reuse, R49.reuse, 0x2 ;  /* 0x0000003130257211 */ /* 0x0c0fe200078e10ff */
[C-C-:B------:R-:W-:Y:S01]  /*2a50*/  IMAD R36, R48.reuse, 0x7, R49.reuse ;  /* 0x0000000730247824 */ /* 0x140fe200078e0231 */
[----:B------:R-:W-:Y:S01]  /*2a60*/  IADD3 R34, PT, PT, R49, R48, RZ ;  /* 0x0000003031227210 */ /* 0x000fe20007ffe0ff */
[----:B------:R-:W-:Y:S01]  /*2a70*/  IMAD R35, R48, 0x3, R49 ;  /* 0x0000000330237824 */ /* 0x000fe200078e0231 */
[----:B------:R-:W-:Y:S01]  /*2a80*/  MOV R33, RZ ;  /* 0x000000ff00217202 */ /* 0x000fe20000000f00 */
[----:B------:R-:W-:Y:S01]  /*2a90*/  UIADD3 UR6, UPT, UPT, -UR10, URZ, URZ ;  /* 0x000000ff0a067290 */ /* 0x000fe2000fffe1ff */
[----:B------:R-:W-:Y:S02]  /*2aa0*/  MOV R32, R49 ;  /* 0x0000003100207202 */ /* 0x000fe40000000f00 */
[----:B-1----:R-:W-:Y:S02]  /*2ab0*/  MOV R31, R53 ;  /* 0x00000035001f7202 */ /* 0x002fe40000000f00 */
[----:B------:R-:W-:-:S02]  /*2ac0*/  MOV R28, R54 ;  /* 0x00000036001c7202 */ /* 0x000fc40000000f00 */
[----:B----4-:R-:W-:Y:S02]  /*2ad0*/  MOV R29, R55 ;  /* 0x00000037001d7202 */ /* 0x010fe40000000f00 */
[----:B------:R-:W-:-:S07]  /*2ae0*/  LOP3.LUT R30, R46, 0x7ffffff8, RZ, 0xc0, !PT ;  /* 0x7ffffff82e1e7812 */ /* 0x000fce00078ec0ff */
.L_x_1287:
        /* <DEDUP_REMOVED lines=59> */
.L_x_1286:
[----:B------:R-:W-:-:S13]  /*2ea0*/  ISETP.NE.AND P1, PT, R59, RZ, PT ;  /* 0x000000ff3b00720c */ /* 0x000fda0003f25270 */
[----:B------:R-:W-:Y:S05]  /*2eb0*/  @!P1 BRA `(.L_x_1283) ;  /* 0x0000000000f09947 */ /* 0x000fea0003800000 */
[----:B----4-:R-:W-:Y:S02]  /*2ec0*/  IADD3 R24, PT, PT, R59, -0x1, RZ ;  /* 0xffffffff3b187810 */ /* 0x010fe40007ffe0ff */
        /* <DEDUP_REMOVED lines=31> */
.L_x_1288:
        /* <DEDUP_REMOVED lines=18> */
.L_x_1289:
        /* <DEDUP_REMOVED lines=9> */
.L_x_1290:
[----:B------:R-:W-:Y:S05]  /*3270*/  BSYNC.RECONVERGENT B0 ;  /* 0x0000000000007941 */ /* 0x000fea0003800200 */
.L_x_1283:
[----:B------:R-:W5:Y:S01]  /*3280*/  S2UR UR7, SR_CgaCtaId ;  /* 0x00000000000779c3 */ /* 0x000f620000008800 */
[----:B------:R-:W-:Y:S01]  /*3290*/  UMOV UR6, 0x400 ;  /* 0x0000040000067882 */ /* 0x000fe20000000000 */
[C---:B----4-:R-:W-:Y:S01]  /*32a0*/  FADD.FTZ R32, -R4.reuse, R14 ;  /* 0x0000000e04207221 */ /* 0x050fe20000010100 */
[C---:B------:R-:W-:Y:S01]  /*32b0*/  FADD.FTZ R34, -R4.reuse, R15 ;  /* 0x0000000f04227221 */ /* 0x040fe20000010100 */
[----:B------:R-:W4:Y:S01]  /*32c0*/  LDCU.64 UR14, c[0x0][0x400] ;  /* 0x00008000ff0e77ac */ /* 0x000f220008000a00 */
[C---:B------:R-:W-:Y:S01]  /*32d0*/  FADD.FTZ R14, -R4.reuse, R6 ;  /* 0x00000006040e7221 */ /* 0x040fe20000010100 */
[C---:B------:R-:W-:Y:S01]  /*32e0*/  FADD.FTZ R26, -R4.reuse, R7 ;  /* 0x00000007041a7221 */ /* 0x040fe20000010100 */
[C---:B------:R-:W-:Y:S01]  /*32f0*/  FADD.FTZ R28, -R4.reuse, R10 ;  /* 0x0000000a041c7221 */ /* 0x040fe20000010100 */
[C---:B--2---:R-:W-:Y:S01]  /*3300*/  FADD.FTZ R30, -R4.reuse, R11 ;  /* 0x0000000b041e7221 */ /* 0x044fe20000010100 */
[C---:B------:R-:W-:Y:S01]  /*3310*/  FADD.FTZ R16, -R4.reuse, R16 ;  /* 0x0000001004107221 */ /* 0x040fe20000010100 */
[----:B------:R-:W-:Y:S01]  /*3320*/  FADD.FTZ R4, -R4, R17 ;  /* 0x0000001104047221 */ /* 0x000fe20000010100 */
[-C--:B-1----:R-:W-:Y:S01]  /*3330*/  FMUL.FTZ R31, R32, R5.reuse ;  /* 0x00000005201f7220 */ /* 0x082fe20000410000 */
[----:B------:R-:W-:Y:S01]  /*3340*/  FMUL.FTZ R10, R34, R5 ;  /* 0x00000005220a7220 */ /* 0x000fe20000410000 */
[----:B-----5:R-:W-:-:S09]  /*3350*/  ULEA UR6, UR7, UR6, 0x18 ;  /* 0x0000000607067291 */ /* 0x020fd2000f8ec0ff */
[----:B------:R-:W-:Y:S01]  /*3360*/  @!P2 STS.64 [UR6+0x88], R40 ;  /* 0x00008828ff00a988 */ /* 0x000fe20008000a06 */
[----:B------:R-:W-:Y:S06]  /*3370*/  BAR.SYNC.DEFER_BLOCKING 0x0 ;  /* 0x0000000000007b1d */ /* 0x000fec0000010000 */
[----:B------:R-:W1:Y:S01]  /*3380*/  LDS.64 R24, [UR6+0x88] ;  /* 0x00008806ff187984 */ /* 0x000e620008000a00 */
[----:B------:R-:W1:Y:S02]  /*3390*/  LDCU UR6, c[0x0][0x42c] ;  /* 0x00008580ff0677ac */ /* 0x000e640008000800 */
[----:B-1----:R-:W-:Y:S01]  /*33a0*/  FMUL.FTZ R24, R24, UR6 ;  /* 0x0000000618187c20 */ /* 0x002fe20008410000 */
[----:B------:R-:W-:Y:S01]  /*33b0*/  FMUL.FTZ R25, R25, UR6 ;  /* 0x0000000619197c20 */ /* 0x000fe20008410000 */
[----:B----4-:R-:W-:Y:S06]  /*33c0*/  @!P4 BRA `(.L_x_1291) ;  /* 0x000000000048c947 */ /* 0x010fec0003800000 */
        /* <DEDUP_REMOVED lines=18> */
.L_x_1291:
[----:B------:R-:W-:Y:S04]  /*34f0*/  BSSY.RECONVERGENT B0, `(.L_x_1292) ;  /* 0x0000013000007945 */ /* 0x000fe80003800200 */
[----:B------:R-:W-:Y:S05]  /*3500*/  @P0 BRA `(.L_x_1293) ;  /* 0x0000000000440947 */ /* 0x000fea0003800000 */
[----:B------:R-:W1:Y:S01]  /*3510*/  LDCU.64 UR12, c[0x0][0x3f8] ;  /* 0x00007f00ff0c77ac */ /* 0x000e620008000a00 */
[----:B------:R-:W-:Y:S01]  /*3520*/  MOV R6, R66 ;  /* 0x0000004200067202 */ /* 0x000fe20000000f00 */
[C-C-:B------:R-:W-:Y:S01]  /*3530*/  FFMA.FTZ R11, R24.reuse, R31, R25.reuse ;  /* 0x0000001f180b7223 */ /* 0x140fe20000010019 */
[----:B------:R-:W-:Y:S01]  /*3540*/  MOV R7, R65 ;  /* 0x0000004100077202 */ /* 0x000fe20000000f00 */
[----:B------:R-:W2:Y:S01]  /*3550*/  LDCU.64 UR6, c[0x0][0x380] ;  /* 0x00007000ff0677ac */ /* 0x000ea20008000a00 */
[----:B------:R-:W-:Y:S01]  /*3560*/  FFMA.FTZ R32, R24, R10, R25 ;  /* 0x0000000a18207223 */ /* 0x000fe20000010019 */
[----:B------:R-:W-:-:S03]  /*3570*/  FFMA.FTZ R10, R22, R2, -R11 ;  /* 0x00000002160a7223 */ /* 0x000fc6000001080b */
[----:B------:R-:W-:Y:S01]  /*3580*/  FFMA.FTZ R32, R23, R3, -R32 ;  /* 0x0000000317207223 */ /* 0x000fe20000010820 */
[----:B------:R-:W-:-:S03]  /*3590*/  FMUL.FTZ R10, R10, R5 ;  /* 0x000000050a0a7220 */ /* 0x000fc60000410000 */
[----:B------:R-:W-:Y:S01]  /*35a0*/  FMUL.FTZ R11, R32, R5 ;  /* 0x00000005200b7220 */ /* 0x000fe20000410000 */
[----:B-1----:R-:W-:Y:S02]  /*35b0*/  IMAD R15, R44, UR12, RZ ;  /* 0x0000000c2c0f7c24 */ /* 0x002fe4000f8e02ff */
[----:B------:R-:W-:-:S04]  /*35c0*/  IMAD.WIDE.U32 R6, R62, UR12, R6 ;  /* 0x0000000c3e067c25 */ /* 0x000fc8000f8e0006 */
[----:B------:R-:W-:Y:S01]  /*35d0*/  IMAD R15, R62, UR13, R15 ;  /* 0x0000000d3e0f7c24 */ /* 0x000fe2000f8e020f */
[----:B--2---:R-:W-:-:S04]  /*35e0*/  LEA R2, P0, R6, UR6, 0x2 ;  /* 0x0000000606027c11 */ /* 0x004fc8000f8010ff */
[----:B------:R-:W-:-:S04]  /*35f0*/  IADD3 R15, PT, PT, R7, R15, RZ ;  /* 0x0000000f070f7210 */ /* 0x000fc80007ffe0ff */
[----:B------:R-:W-:-:S05]  /*3600*/  LEA.HI.X R3, R6, UR7, R15, 0x2, P0 ;  /* 0x0000000706037c11 */ /* 0x000fca00080f140f */
[----:B------:R1:W-:Y:S02]  /*3610*/  STG.E.64 desc[UR8][R2.64], R10 ;  /* 0x0000000a02007986 */ /* 0x0003e4000c101b08 */
.L_x_1293:
[----:B------:R-:W-:Y:S05]  /*3620*/  BSYNC.RECONVERGENT B0 ;  /* 0x0000000000007941 */ /* 0x000fea0003800200 */
.L_x_1292:
[----:B------:R-:W-:Y:S01]  /*3630*/  UISETP.NE.AND UP0, UPT, UR11, URZ, UPT ;  /* 0x000000ff0b00728c */ /* 0x000fe2000bf05270 */
[-C--:B-1----:R-:W-:Y:S01]  /*3640*/  FMUL.FTZ R3, R14, R5.reuse ;  /* 0x000000050e037220 */ /* 0x082fe20000410000 */
[-C--:B------:R-:W-:Y:S01]  /*3650*/  FMUL.FTZ R26, R26, R5.reuse ;  /* 0x000000051a1a7220 */ /* 0x080fe20000410000 */
[-C--:B------:R-:W-:Y:S01]  /*3660*/  FMUL.FTZ R28, R28, R5.reuse ;  /* 0x000000051c1c7220 */ /* 0x080fe20000410000 */
[-C--:B------:R-:W-:Y:S01]  /*3670*/  FMUL.FTZ R30, R30, R5.reuse ;  /* 0x000000051e1e7220 */ /* 0x080fe20000410000 */
[-C--:B------:R-:W-:Y:S01]  /*3680*/  FMUL.FTZ R16, R16, R5.reuse ;  /* 0x0000000510107220 */ /* 0x080fe20000410000 */
[----:B------:R-:W-:Y:S01]  /*3690*/  ISETP.GE.U32.AND P0, PT, R58, UR14, PT ;  /* 0x0000000e3a007c0c */ /* 0x000fe2000bf06070 */
[----:B------:R-:W-:Y:S01]  /*36a0*/  FMUL.FTZ R4, R4, R5 ;  /* 0x0000000504047220 */ /* 0x000fe20000410000 */
[----:B------:R-:W-:Y:S01]  /*36b0*/  ISETP.GE.U32.AND P1, PT, R57, UR14, PT ;  /* 0x0000000e39007c0c */ /* 0x000fe2000bf26070 */
[C-C-:B------:R-:W-:Y:S01]  /*36c0*/  FFMA.FTZ R27, R24.reuse, R3, R25.reuse ;  /* 0x00000003181b7223 */ /* 0x140fe20000010019 */
[C-C-:B------:R-:W-:Y:S01]  /*36d0*/  FFMA.FTZ R34, R24.reuse, R26, R25.reuse ;  /* 0x0000001a18227223 */ /* 0x140fe20000010019 */
[C-C-:B------:R-:W-:Y:S01]  /*36e0*/  FFMA.FTZ R15, R24.reuse, R28, R25.reuse ;  /* 0x0000001c180f7223 */ /* 0x140fe20000010019 */
[C-C-:B------:R-:W-:Y:S01]  /*36f0*/  FFMA.FTZ R10, R24.reuse, R30, R25.reuse ;  /* 0x0000001e180a7223 */ /* 0x140fe20000010019 */
[--C-:B------:R-:W-:Y:S01]  /*3700*/  FFMA.FTZ R11, R24, R16, R25.reuse ;  /* 0x00000010180b7223 */ /* 0x100fe20000010019 */
[----:B------:R-:W-:Y:S01]  /*3710*/  ISETP.GE.U32.AND P2, PT, R56, UR14, PT ;  /* 0x0000000e38007c0c */ /* 0x000fe2000bf46070 */
[----:B------:R-:W-:Y:S01]  /*3720*/  FFMA.FTZ R24, R24, R4, R25 ;  /* 0x0000000418187223 */ /* 0x000fe20000010019 */
[----:B------:R-:W-:-:S02]  /*3730*/  ISETP.GE.AND.EX P0, PT, R43, UR15, PT, P0 ;  /* 0x0000000f2b007c0c */ /* 0x000fc4000bf06300 */
[----:B------:R-:W-:Y:S01]  /*3740*/  ISETP.GE.AND.EX P1, PT, R42, UR15, PT, P1 ;  /* 0x0000000f2a007c0c */ /* 0x000fe2000bf26310 */
[----:B------:R-:W-:-:S12]  /*3750*/  BRA.U !UP0, `(.L_x_1294) ;  /* 0x0000000108487547 */ /* 0x000fd8000b800000 */
        /* <DEDUP_REMOVED lines=18> */
.L_x_1294:
[----:B------:R-:W-:Y:S01]  /*3880*/  BSSY.RECONVERGENT B0, `(.L_x_1295) ;  /* 0x0000011000007945 */ /* 0x000fe20003800200 */
[----:B------:R-:W-:Y:S01]  /*3890*/  FFMA.FTZ R8, R22, R8, -R27 ;  /* 0x0000000816087223 */ /* 0x000fe2000001081b */
[----:B------:R-:W-:Y:S02]  /*38a0*/  FFMA.FTZ R34, R23, R9, -R34 ;  /* 0x0000000917227223 */ /* 0x000fe40000010822 */
[----:B------:R-:W-:Y:S05]  /*38b0*/  @P0 BRA `(.L_x_1296) ;  /* 0x0000000000340947 */ /* 0x000fea0003800000 */
[----:B------:R-:W1:Y:S01]  /*38c0*/  LDCU.64 UR6, c[0x0][0x3f8] ;  /* 0x00007f00ff0677ac */ /* 0x000e620008000a00 */
[----:B------:R-:W-:Y:S01]  /*38d0*/  MOV R2, R66 ;  /* 0x0000004200027202 */ /* 0x000fe20000000f00 */
[----:B------:R-:W-:Y:S01]  /*38e0*/  FMUL.FTZ R8, R8, R5 ;  /* 0x0000000508087220 */ /* 0x000fe20000410000 */
[----:B------:R-:W-:Y:S01]  /*38f0*/  MOV R3, R65 ;  /* 0x0000004100037202 */ /* 0x000fe20000000f00 */
[----:B------:R-:W2:Y:S01]  /*3900*/  LDCU.64 UR12, c[0x0][0x380] ;  /* 0x00007000ff0c77ac */ /* 0x000ea20008000a00 */
        /* <DEDUP_REMOVED lines=8> */
.L_x_1296:
[----:B------:R-:W-:Y:S05]  /*3990*/  BSYNC.RECONVERGENT B0 ;  /* 0x0000000000007941 */ /* 0x000fea0003800200 */
.L_x_1295:
[----:B------:R-:W-:Y:S05]  /*39a0*/  BRA.U !UP0, `(.L_x_1297) ;  /* 0x0000000108487547 */ /* 0x000fea000b800000 */
[----:B------:R-:W-:Y:S01]  /*39b0*/  FFMA.FTZ R28, R22, R28, R20 ;  /* 0x0000001c161c7223 */ /* 0x000fe20000010014 */
[----:B------:R-:W-:-:S03]  /*39c0*/  FFMA.FTZ R30, R23, R30, R21 ;  /* 0x0000001e171e7223 */ /* 0x000fc60000010015 */
[----:B------:R-:W-:Y:S01]  /*39d0*/  FMUL.FTZ R2, R28, -1.4426950216293334961 ;  /* 0xbfb8aa3b1c027820 */ /* 0x000fe20000410000 */
[----:B-1----:R-:W-:-:S05]  /*39e0*/  FMUL.FTZ R6, R30, -1.4426950216293334961 ;  /* 0xbfb8aa3b1e067820 */ /* 0x002fca0000410000 */
        /* <DEDUP_REMOVED lines=14> */
.L_x_1297:
[----:B------:R-:W-:Y:S01]  /*3ad0*/  BSSY.RECONVERGENT B0, `(.L_x_1298) ;  /* 0x0000011000007945 */ /* 0x000fe20003800200 */
[----:B-1----:R-:W-:Y:S01]  /*3ae0*/  FFMA.FTZ R8, R22, R12, -R15 ;  /* 0x0000000c16087223 */ /* 0x002fe2000001080f */
        /* <DEDUP_REMOVED lines=15> */
.L_x_1299:
[----:B------:R-:W-:Y:S05]  /*3be0*/  BSYNC.RECONVERGENT B0 ;  /* 0x0000000000007941 */ /* 0x000fea0003800200 */
.L_x_1298:
        /* <DEDUP_REMOVED lines=19> */
.L_x_1300:
        /* <DEDUP_REMOVED lines=8> */
[----:B------:R-:W-:Y:S01]  /*3da0*/  MOV R64, R66 ;  /* 0x0000004200407202 */ /* 0x000fe20000000f00 */
[----:B------:R-:W4:Y:S01]  /*3db0*/  LDCU.64 UR12, c[0x0][0x380] ;  /* 0x00007000ff0c77ac */ /* 0x000f220008000a00 */
[----:B--2---:R-:W-:-:S03]  /*3dc0*/  IMAD R3, R0, UR6, RZ ;  /* 0x0000000600037c24 */ /* 0x004fc6000f8e02ff */
[----:B------:R-:W-:-:S04]  /*3dd0*/  IMAD.WIDE.U32 R64, R56, UR6, R64 ;  /* 0x0000000638407c25 */ /* 0x000fc8000f8e0040 */
[----:B------:R-:W-:Y:S01]  /*3de0*/  IMAD R3, R56, UR7, R3 ;  /* 0x0000000738037c24 */ /* 0x000fe2000f8e0203 */
[----:B----4-:R-:W-:-:S04]  /*3df0*/  LEA R2, P0, R64, UR12, 0x2 ;  /* 0x0000000c40027c11 */ /* 0x010fc8000f8010ff */
[----:B------:R-:W-:-:S04]  /*3e00*/  IADD3 R3, PT, PT, R65, R3, RZ ;  /* 0x0000000341037210 */ /* 0x000fc80007ffe0ff */
[----:B------:R-:W-:-:S05]  /*3e10*/  LEA.HI.X R3, R64, UR13, R3, 0x2, P0 ;  /* 0x0000000d40037c11 */ /* 0x000fca00080f1403 */
[----:B------:R2:W-:Y:S02]  /*3e20*/  STG.E.64 desc[UR8][R2.64], R18 ;  /* 0x0000001202007986 */ /* 0x0005e4000c101b08 */
.L_x_1302:
[----:B------:R-:W-:Y:S05]  /*3e30*/  BSYNC.RECONVERGENT B0 ;  /* 0x0000000000007941 */ /* 0x000fea0003800200 */
.L_x_1301:
[----:B------:R-:W-:Y:S02]  /*3e40*/  IADD3 R51, PT, PT, R48, R51, RZ ;  /* 0x0000003330337210 */ /* 0x000fe40007ffe0ff */
[----:B------:R-:W-:Y:S02]  /*3e50*/  IADD3 R52, PT, PT, R52, 0x1, RZ ;  /* 0x0000000134347810 */ /* 0x000fe40007ffe0ff */
[----:B------:R-:W-:-:S13]  /*3e60*/  ISETP.GE.AND P0, PT, R51, UR4, PT ;  /* 0x0000000433007c0c */ /* 0x000fda000bf06270 */
[----:B------:R-:W-:Y:S05]  /*3e70*/  @!P0 BRA `(.L_x_1303) ;  /* 0xffffffc4001c8947 */ /* 0x000fea000383ffff */
.L_x_1272:
[----:B------:R-:W4:Y:S01]  /*3e80*/  LDC R4, c[0x0][0x370] ;  /* 0x0000dc00ff047b82 */ /* 0x000f220000000800 */
[----:B------:R-:W-:Y:S01]  /*3e90*/  ISETP.NE.AND P2, PT, R50, RZ, PT ;  /* 0x000000ff3200720c */ /* 0x000fe20003f45270 */
[----:B------:R-:W-:Y:S06]  /*3ea0*/  BSSY.RECONVERGENT B0, `(.L_x_1304) ;  /* 0x0000011000007945 */ /* 0x000fec0003800200 */
[----:B-1----:R-:W1:Y:S08]  /*3eb0*/  LDC R7, c[0x0][0x374] ;  /* 0x0000dd00ff077b82 */ /* 0x002e700000000800 */
[----:B--2---:R-:W2:Y:S01]  /*3ec0*/  LDC.64 R2, c[0x0][0x3c8] ;  /* 0x0000f200ff027b82 */ /* 0x004ea20000000a00 */
[----:B----4-:R-:W-:-:S02]  /*3ed0*/  IADD3 R5, PT, PT, R4, -0x1, RZ ;  /* 0xffffffff04057810 */ /* 0x010fc40007ffe0ff */
[----:B------:R-:W-:Y:S02]  /*3ee0*/  ISETP.NE.AND P1, PT, R4, 0x1, PT ;  /* 0x000000010400780c */ /* 0x000fe40003f25270 */
        /* <DEDUP_REMOVED lines=12> */
.L_x_1305:
[----:B------:R-:W-:Y:S05]  /*3fb0*/  BSYNC.RECONVERGENT B0 ;  /* 0x0000000000007941 */ /* 0x000fea0003800200 */
.L_x_1304:
[----:B------:R-:W-:Y:S05]  /*3fc0*/  @P0 EXIT ;  /* 0x000000000000094d */ /* 0x000fea0003800000 */
[----:B------:R-:W-:Y:S05]  /*3fd0*/  @P2 BRA `(.L_x_1306) ;  /* 0x0000000000202947 */ /* 0x000fea0003800000 */
[----:B------:R-:W-:-:S05]  /*3fe0*/  IMAD R0, R4, R7, RZ ;  /* 0x0000000704007224 */ /* 0x000fca00078e02ff */
[----:B------:R-:W-:-:S13]  /*3ff0*/  ISETP.NE.AND P0, PT, R0, -0x1, PT ;  /* 0xffffffff0000780c */ /* 0x000fda0003f05270 */
[----:B------:R-:W-:Y:S05]  /*4000*/  @!P0 BRA `(.L_x_1306) ;  /* 0x0000000000148947 */ /* 0x000fea0003800000 */
.L_x_1307:
[----:B-1----:R-:W2:Y:S04]  /*4010*/  LDG.E.STRONG.GPU R5, desc[UR8][R2.64] ;  /* 0x0000000802057981 */ /* 0x002ea8000c1ef900 */
[----:B--2---:R-:W-:Y:S01]  /*4020*/  CCTL.IVALL ;  /* 0x00000000ff00798f */ /* 0x004fe20002000000 */
[----:B------:R-:W-:Y:S05]  /*4030*/  YIELD ;  /* 0x0000000000007946 */ /* 0x000fea0003800000 */
[----:B------:R-:W-:-:S13]  /*4040*/  ISETP.NE.AND P0, PT, R5, R0, PT ;  /* 0x000000000500720c */ /* 0x000fda0003f05270 */
[----:B------:R-:W-:Y:S05]  /*4050*/  @P0 BRA `(.L_x_1307) ;  /* 0xfffffffc00ec0947 */ /* 0x000fea000383ffff */
.L_x_1306:
        /* <DEDUP_REMOVED lines=49> */
[----:B------:R-:W1:Y:S01]  /*4370*/  LDCU.64 UR4, c[0x0][0x3d8] ;  /* 0x00007b00ff0477ac */ /* 0x000e620008000a00 */
[----:B------:R-:W-:Y:S02]  /*4380*/  IADD3 R9, PT, PT, R15, 0x1, RZ ;  /* 0x000000010f097810 */ /* 0x000fe40007ffe0ff */
[C---:B------:R-:W-:Y:S01]  /*4390*/  SHF.L.U32 R21, R50.reuse, 0x3, RZ ;  /* 0x0000000332157819 */ /* 0x040fe200000006ff */
[----:B------:R-:W2:Y:S01]  /*43a0*/  LDCU.64 UR6, c[0x0][0x390] ;  /* 0x00007200ff0677ac */ /* 0x000ea20008000a00 */
[----:B------:R-:W-:Y:S02]  /*43b0*/  LOP3.LUT R9, R9, 0x3, RZ, 0xc0, !PT ;  /* 0x0000000309097812 */ /* 0x000fe400078ec0ff */
[--C-:B------:R-:W-:Y:S01]  /*43c0*/  SHF.L.U64.HI R22, R50, 0x3, R51.reuse ;  /* 0x0000000332167819 */ /* 0x100fe20000010233 */
[----:B------:R-:W4:Y:S01]  /*43d0*/  LDCU.64 UR10, c[0x0][0x388] ;  /* 0x00007100ff0a77ac */ /* 0x000f220008000a00 */
[----:B------:R-:W-:Y:S01]  /*43e0*/  SHF.L.U32 R29, R7, 0x2, RZ ;  /* 0x00000002071d7819 */ /* 0x000fe200000006ff */
[----:B------:R-:W-:Y:S01]  /*43f0*/  IMAD.WIDE.U32 R4, R9, 0x1c0, R50 ;  /* 0x000001c009047825 */ /* 0x000fe200078e0032 */
[----:B------:R-:W-:-:S02]  /*4400*/  SHF.L.U64.HI R31, R3, 0x2, R0 ;  /* 0x00000002031f7819 */ /* 0x000fc40000010200 */
[----:B------:R-:W-:Y:S02]  /*4410*/  SHF.L.U64.HI R27, R28, 0x2, R33 ;  /* 0x000000021c1b7819 */ /* 0x000fe40000010221 */
[C---:B-1----:R-:W-:Y:S01]  /*4420*/  LEA R25, P1, R50.reuse, UR4, 0x2 ;  /* 0x0000000432197c11 */ /* 0x042fe2000f8210ff */
[----:B------:R-:W-:Y:S01]  /*4430*/  UMOV UR4, URZ ;  /* 0x000000ff00047c82 */ /* 0x000fe20008000000 */
[----:B--2---:R-:W-:Y:S02]  /*4440*/  IADD3 R23, P2, PT, R21, UR6, RZ ;  /* 0x0000000615177c10 */ /* 0x004fe4000ff5e0ff */
[----:B------:R-:W-:Y:S02]  /*4450*/  LEA.HI.X R26, R50, UR5, R51, 0x2, P1 ;  /* 0x00000005321a7c11 */ /* 0x000fe400088f1433 */
[----:B------:R-:W-:Y:S02]  /*4460*/  IADD3 R51, PT, PT, R5, UR4, RZ ;  /* 0x0000000405337c10 */ /* 0x000fe4000fffe0ff */
[----:B------:R-:W-:Y:S01]  /*4470*/  MOV R50, R4 ;  /* 0x0000000400327202 */ /* 0x000fe20000000f00 */
[----:B------:R-:W-:Y:S01]  /*4480*/  IMAD.WIDE.U32 R4, R6, 0x4, RZ ;  /* 0x0000000406047825 */ /* 0x000fe200078e00ff */
[----:B------:R-:W-:-:S02]  /*4490*/  IADD3.X R24, PT, PT, R22, UR7, RZ, P2, !PT ;  /* 0x0000000716187c10 */ /* 0x000fc400097fe4ff */
[----:B----4-:R-:W-:Y:S02]  /*44a0*/  IADD3 R21, P1, PT, R21, UR10, RZ ;  /* 0x0000000a15157c10 */ /* 0x010fe4000ff3e0ff */
[----:B------:R-:W-:Y:S02]  /*44b0*/  IADD3 R2, P2, PT, RZ, -R9, RZ ;  /* 0x80000009ff027210 */ /* 0x000fe40007f5e0ff */
[----:B------:R-:W-:Y:S02]  /*44c0*/  IADD3.X R22, PT, PT, R22, UR11, RZ, P1, !PT ;  /* 0x0000000b16167c10 */ /* 0x000fe40008ffe4ff */
[----:B------:R-:W-:Y:S02]  /*44d0*/  IADD3 R29, PT, PT, R5, R29, RZ ;  /* 0x0000001d051d7210 */ /* 0x000fe40007ffe0ff */
[----:B------:R-:W-:-:S07]  /*44e0*/  IADD3.X R20, PT, PT, RZ, -0x1, RZ, P2, !PT ;  /* 0xffffffffff147810 */ /* 0x000fce00017fe4ff */
.L_x_1310:
[-C--:B-1----:R-:W-:Y:S02]  /*44f0*/  LEA R10, P1, R3, R25.reuse, 0x2 ;  /* 0x00000019030a7211 */ /* 0x082fe400078210ff */
        /* <DEDUP_REMOVED lines=9> */
[----:B------:R-:W5:Y:S04]  /*4590*/  LDG.E R18, desc[UR8][R12.64] ;  /* 0x000000080c127981 */ /* 0x000f68000c1e1900 */
[----:B------:R-:W5:Y:S01]  /*45a0*/  LDG.E R19, desc[UR8][R14.64] ;  /* 0x000000080e137981 */ /* 0x000f62000c1e1900 */
[----:B-1----:R-:W-:-:S02]  /*45b0*/  MOV R10, R23 ;  /* 0x00000017000a7202 */ /* 0x002fc40000000f00 */
[----:B----4-:R-:W-:Y:S02]  /*45c0*/  MOV R8, R21 ;  /* 0x0000001500087202 */ /* 0x010fe40000000f00 */
        /* <DEDUP_REMOVED lines=13> */
[----:B-----5:R1:W-:Y:S01]  /*46a0*/  STG.E.64 desc[UR8][R10.64], R18 ;  /* 0x000000120a007986 */ /* 0x0203e2000c101b08 */
[----:B------:R-:W-:Y:S05]  /*46b0*/  @P1 BRA `(.L_x_1310) ;  /* 0xfffffffc008c1947 */ /* 0x000fea000383ffff */
.L_x_1309:
[----:B------:R-:W-:Y:S05]  /*46c0*/  BSYNC.RECONVERGENT B0 ;  /* 0x0000000000007941 */ /* 0x000fea0003800200 */
.L_x_1308:
[----:B------:R-:W-:Y:S05]  /*46d0*/  @!P0 EXIT ;  /* 0x000000000000894d */ /* 0x000fea0003800000 */
[C---:B------:R-:W-:Y:S01]  /*46e0*/  SHF.L.U64.HI R2, R6.reuse, 0x2, R7 ;  /* 0x0000000206027819 */ /* 0x040fe20000010207 */
[----:B------:R-:W2:Y:S01]  /*46f0*/  LDCU.64 UR4, c[0x0][0x3d8] ;  /* 0x00007b00ff0477ac */ /* 0x000ea20008000a00 */
[----:B------:R-:W-:Y:S02]  /*4700*/  SHF.L.U32 R6, R6, 0x2, RZ ;  /* 0x0000000206067819 */ /* 0x000fe400000006ff */
[C---:B------:R-:W-:Y:S01]  /*4710*/  SHF.L.U64.HI R7, R28.reuse, 0x2, R33 ;  /* 0x000000021c077819 */ /* 0x040fe20000010221 */
[----:B------:R-:W4:Y:S01]  /*4720*/  LDCU.64 UR6, c[0x0][0x388] ;  /* 0x00007100ff0677ac */ /* 0x000f220008000a00 */
[----:B-1----:R-:W-:Y:S02]  /*4730*/  SHF.L.U32 R8, R28, 0x2, RZ ;  /* 0x000000021c087819 */ /* 0x002fe400000006ff */
[C---:B------:R-:W-:Y:S01]  /*4740*/  SHF.L.U64.HI R4, R3.reuse, 0x2, R0 ;  /* 0x0000000203047819 */ /* 0x040fe20000010200 */
[----:B------:R-:W1:Y:S01]  /*4750*/  LDCU.64 UR10, c[0x0][0x390] ;  /* 0x00007200ff0a77ac */ /* 0x000e620008000a00 */
[----:B------:R-:W-:-:S07]  /*4760*/  SHF.L.U32 R5, R3, 0x2, RZ ;  /* 0x0000000203057819 */ /* 0x000fce00000006ff */
.L_x_1311:
[C---:B------:R-:W-:Y:S02]  /*4770*/  SHF.L.U32 R9, R50.reuse, 0x2, RZ ;  /* 0x0000000232097819 */ /* 0x040fe400000006ff */
[----:B-1----:R-:W-:Y:S02]  /*4780*/  SHF.L.U64.HI R19, R50, 0x2, R51 ;  /* 0x0000000232137819 */ /* 0x002fe40000010233 */
[----:B--2---:R-:W-:-:S04]  /*4790*/  IADD3 R10, P0, PT, R9, UR4, RZ ;  /* 0x00000004090a7c10 */ /* 0x004fc8000ff1e0ff */
[----:B------:R-:W-:Y:S02]  /*47a0*/  IADD3.X R11, PT, PT, R19, UR5, RZ, P0, !PT ;  /* 0x00000005130b7c10 */ /* 0x000fe400087fe4ff */
[C---:B------:R-:W-:Y:S02]  /*47b0*/  IADD3 R12, P0, PT, R10.reuse, R5, RZ ;  /* 0x000000050a0c7210 */ /* 0x040fe40007f1e0ff */
[C---:B------:R-:W-:Y:S01]  /*47c0*/  IADD3 R16, P1, PT, R10.reuse, R8, RZ ;  /* 0x000000080a107210 */ /* 0x040fe20007f3e0ff */
[----:B------:R2:W5:Y:S01]  /*47d0*/  LDG.E R22, desc[UR8][R10.64] ;  /* 0x000000080a167981 */ /* 0x000562000c1e1900 */
[C---:B------:R-:W-:Y:S02]  /*47e0*/  IADD3.X R13, PT, PT, R11.reuse, R4, RZ, P0, !PT ;  /* 0x000000040b0d7210 */ /* 0x040fe400007fe4ff */
[----:B------:R-:W-:Y:S02]  /*47f0*/  IADD3 R14, P0, PT, R10, R6, RZ ;  /* 0x000000060a0e7210 */ /* 0x000fe40007f1e0ff */
[C---:B------:R-:W-:Y:S01]  /*4800*/  IADD3.X R17, PT, PT, R11.reuse, R7, RZ, P1, !PT ;  /* 0x000000070b117210 */ /* 0x040fe20000ffe4ff */
[----:B------:R-:W5:Y:S01]  /*4810*/  LDG.E R23, desc[UR8][R12.64] ;  /* 0x000000080c177981 */ /* 0x000f62000c1e1900 */
[----:B------:R-:W-:-:S03]  /*4820*/  IADD3.X R15, PT, PT, R11, R2, RZ, P0, !PT ;  /* 0x000000020b0f7210 */ /* 0x000fc600007fe4ff */
[----:B------:R-:W3:Y:S04]  /*4830*/  LDG.E R25, desc[UR8][R16.64] ;  /* 0x0000000810197981 */ /* 0x000ee8000c1e1900 */
[----:B------:R0:W3:Y:S01]  /*4840*/  LDG.E R24, desc[UR8][R14.64] ;  /* 0x000000080e187981 */ /* 0x0000e2000c1e1900 */
[C---:B------:R-:W-:Y:S02]  /*4850*/  SHF.L.U32 R33, R50.reuse, 0x3, RZ ;  /* 0x0000000332217819 */ /* 0x040fe400000006ff */
[----:B------:R-:W-:Y:S02]  /*4860*/  SHF.L.U64.HI R51, R50, 0x3, R51 ;  /* 0x0000000332337819 */ /* 0x000fe40000010233 */
[----:B------:R-:W-:Y:S02]  /*4870*/  LOP3.LUT R20, R33, 0xfffffff8, RZ, 0xc0, !PT ;  /* 0xfffffff821147812 */ /* 0x000fe400078ec0ff */
[----:B------:R-:W-:-:S02]  /*4880*/  LOP3.LUT R9, R9, 0xfffffffc, RZ, 0xc0, !PT ;  /* 0xfffffffc09097812 */ /* 0x000fc400078ec0ff */
[----:B------:R-:W-:Y:S02]  /*4890*/  LOP3.LUT R21, R51, 0x3, RZ, 0xc0, !PT ;  /* 0x0000000333157812 */ /* 0x000fe400078ec0ff */
[C---:B----4-:R-:W-:Y:S02]  /*48a0*/  IADD3 R18, P0, PT, R20.reuse, UR6, RZ ;  /* 0x0000000614127c10 */ /* 0x050fe4000ff1e0ff */
[----:B--2---:R-:W-:Y:S02]  /*48b0*/  LOP3.LUT R11, R19, 0x3, RZ, 0xc0, !PT ;  /* 0x00000003130b7812 */ /* 0x004fe400078ec0ff */
[----:B-1----:R-:W-:Y:S02]  /*48c0*/  IADD3 R20, P1, PT, R20, UR10, RZ ;  /* 0x0000000a14147c10 */ /* 0x002fe4000ff3e0ff */
[----:B------:R-:W-:Y:S02]  /*48d0*/  IADD3 R10, P2, PT, R9, UR4, RZ ;  /* 0x00000004090a7c10 */ /* 0x000fe4000ff5e0ff */
[----:B------:R-:W-:-:S02]  /*48e0*/  IADD3.X R19, PT, PT, R21, UR7, RZ, P0, !PT ;  /* 0x0000000715137c10 */ /* 0x000fc400087fe4ff */
[----:B------:R-:W-:Y:S02]  /*48f0*/  IADD3.X R21, PT, PT, R21, UR11, RZ, P1, !PT ;  /* 0x0000000b15157c10 */ /* 0x000fe40008ffe4ff */
[----:B------:R-:W-:Y:S02]  /*4900*/  IADD3.X R11, PT, PT, R11, UR5, RZ, P2, !PT ;  /* 0x000000050b0b7c10 */ /* 0x000fe400097fe4ff */
[C---:B0-----:R-:W-:Y:S02]  /*4910*/  IADD3 R14, P0, PT, R10.reuse, R5, RZ ;  /* 0x000000050a0e7210 */ /* 0x041fe40007f1e0ff */
[C---:B------:R-:W-:Y:S02]  /*4920*/  IADD3 R16, P1, PT, R10.reuse, R6, RZ ;  /* 0x000000060a107210 */ /* 0x040fe40007f3e0ff */
[----:B------:R-:W-:Y:S02]  /*4930*/  IADD3 R12, P2, PT, R10, R8, RZ ;  /* 0x000000080a0c7210 */ /* 0x000fe40007f5e0ff */
[----:B------:R-:W-:-:S02]  /*4940*/  IADD3.X R15, PT, PT, R11, R4, RZ, P0, !PT ;  /* 0x000000040b0f7210 */ /* 0x000fc400007fe4ff */
[C---:B------:R-:W-:Y:S02]  /*4950*/  IADD3.X R17, PT, PT, R11.reuse, R2, RZ, P1, !PT ;  /* 0x000000020b117210 */ /* 0x040fe40000ffe4ff */
[----:B------:R-:W-:Y:S01]  /*4960*/  IADD3.X R13, PT, PT, R11, R7, RZ, P2, !PT ;  /* 0x000000070b0d7210 */ /* 0x000fe200017fe4ff */
[----:B-----5:R0:W-:Y:S04]  /*4970*/  STG.E.64 desc[UR8][R18.64], R22 ;  /* 0x0000001612007986 */ /* 0x0201e8000c101b08 */
[----:B---3--:R1:W-:Y:S04]  /*4980*/  STG.E.64 desc[UR8][R20.64], R24 ;  /* 0x0000001814007986 */ /* 0x0083e8000c101b08 */
        /* <DEDUP_REMOVED lines=48> */
.L_x_1312:
        /* <DEDUP_REMOVED lines=15> */
.L_x_3429:


//--------------------- .text._Z35group_norm_nhwc_bwd_one_pass_kernelI11Fp32IOFp32WLi256ELi28ELi448EEv26Group_norm_nhwc_bwd_params --------------------------
	.section	.text._Z35group_norm_nhwc_bwd_one_pass_kernelI11Fp32IOFp32WLi256ELi28ELi448EEv26Group_norm_nhwc_bwd_params,"ax",@progbits
	.align	128
        .global         _Z35group_norm_nhwc_bwd_one_pass_kernelI11Fp32IOFp32WLi256ELi28ELi448EEv26Group_norm_nhwc_bwd_params
        .type           _Z35group_norm_nhwc_bwd_one_pass_kernelI11Fp32IOFp32WLi256ELi28ELi448EEv26Group_norm_nhwc_bwd_params,@function
        .size           _Z35group_norm_nhwc_bwd_one_pass_kernelI11Fp32IOFp32WLi256ELi28ELi448EEv26Group_norm_nhwc_bwd_params,(.L_x_3430 - _Z35group_norm_nhwc_bwd_one_pass_kernelI11Fp32IOFp32WLi256ELi28ELi448EEv26Group_norm_nhwc_bwd_params)
        .other          _Z35group_norm_nhwc_bwd_one_pass_kernelI11Fp32IOFp32WLi256ELi28ELi448EEv26Group_norm_nhwc_bwd_params,@"STO_CUDA_ENTRY STV_DEFAULT"
_Z35group_norm_nhwc_bwd_one_pass_kernelI11Fp32IOFp32WLi256ELi28ELi448EEv26Group_norm_nhwc_bwd_params:
.text._Z35group_norm_nhwc_bwd_one_pass_kernelI11Fp32IOFp32WLi256ELi28ELi448EEv26Group_norm_nhwc_bwd_params:
        /* <DEDUP_REMOVED lines=11> */
[----:B------:R-:W0:Y:S01]  /*00b0*/  S2R R57, SR_LANEID ;  /* 0x0000000000397919 */ /* 0x000e220000000000 */
[----:B------:R-:W1:Y:S01]  /*00c0*/  LDC R58, c[0x0][0x374] ;  /* 0x0000dd00ff3a7b82 */ /* 0x000e620000000800 */
[----:B------:R-:W-:Y:S01]  /*00d0*/  HFMA2 R62, -RZ, RZ, 0, 0 ;  /* 0x00000000ff3e7431 */ /* 0x000fe200000001ff */
[----:B------:R-:W-:Y:S01]  /*00e0*/  MOV R61, R59 ;  /* 0x0000003b003d7202 */ /* 0x000fe20000000f00 */
[----:B------:R-:W-:Y:S01]  /*00f0*/  IMAD R0, R0, 0x124a, RZ ;  /* 0x0000124a00007824 */ /* 0x000fe200078e02ff */
[----:B------:R-:W2:Y:S04]  /*0100*/  LDCU.U8 UR11, c[0x0][0x414] ;  /* 0x00008280ff0b77ac */ /* 0x000ea80008000000 */
[----:B------:R-:W-:-:S04]  /*0110*/  SHF.R.U32.HI R63, RZ, 0x10, R0 ;  /* 0x00000010ff3f7819 */ /* 0x000fc80000011600 */
[----:B------:R-:W-:-:S05]  /*0120*/  PRMT R0, R63, 0x9910, RZ ;  /* 0x000099103f007816 */ /* 0x000fca00000000ff */
[----:B------:R-:W-:-:S05]  /*0130*/  IMAD R0, R0, 0xe, RZ ;  /* 0x0000000e00007824 */ /* 0x000fca00078e02ff */
[----:B------:R-:W-:-:S04]  /*0140*/  IADD3 R0, PT, PT, RZ, -R0, RZ ;  /* 0x80000000ff007210 */ /* 0x000fc80007ffe0ff */
[----:B------:R-:W-:-:S04]  /*0150*/  PRMT R3, R0, 0x7710, RZ ;  /* 0x0000771000037816 */ /* 0x000fc800000000ff */
[----:B------:R-:W-:-:S04]  /*0160*/  IADD3 R0, PT, PT, R3, R60, RZ ;  /* 0x0000003c03007210 */ /* 0x000fc80007ffe0ff */
[----:B------:R-:W-:-:S04]  /*0170*/  SHF.L.U32 R0, R0, 0x1, RZ ;  /* 0x0000000100007819 */ /* 0x000fc800000006ff */
[----:B0-2---:R-:W-:-:S07]  /*0180*/  LOP3.LUT R56, R0, 0xffff, RZ, 0xc0, !PT ;  /* 0x0000ffff00387812 */ /* 0x005fce00078ec0ff */
.L_x_1356:
[----:B0-----:R-:W0:Y:S01]  /*0190*/  LDC R10, c[0x0][0x410] ;  /* 0x00010400ff0a7b82 */ /* 0x001e220000000800 */
[----:B------:R-:W-:Y:S01]  /*01a0*/  IABS R6, R61 ;  /* 0x0000003d00067213 */ /* 0x000fe20000000000 */
[----:B------:R-:W2:Y:S01]  /*01b0*/  LDCU.128 UR12, c[0x0][0x400] ;  /* 0x00008000ff0c77ac */ /* 0x000ea20008000c00 */
[----:B------:R-:W-:Y:S02]  /*01c0*/  ISETP.GE.AND P2, PT, R61, RZ, PT ;  /* 0x000000ff3d00720c */ /* 0x000fe40003f46270 */
[----:B------:R-:W-:Y:S02]  /*01d0*/  CS2R R52, SRZ ;  /* 0x0000000000347805 */ /* 0x000fe4000001ff00 */
[----:B------:R-:W-:Y:S01]  /*01e0*/  CS2R R50, SRZ ;  /* 0x0000000000327805 */ /* 0x000fe2000001ff00 */
[----:B------:R-:W3:Y:S01]  /*01f0*/  LDC R8, c[0x0][0x41c] ;  /* 0x00010700ff087b82 */ /* 0x000ee20000000800 */
[----:B0-----:R-:W-:-:S04]  /*0200*/  IABS R5, R10 ;  /* 0x0000000a00057213 */ /* 0x001fc80000000000 */
[----:B------:R-:W0:Y:S08]  /*0210*/  I2F.RP R0, R5 ;  /* 0x0000000500007306 */ /* 0x000e300000209400 */
[----:B0-----:R-:W0:Y:S02]  /*0220*/  MUFU.RCP R0, R0 ;  /* 0x0000000000007308 */ /* 0x001e240000001000 */
[----:B0-----:R-:W-:-:S06]  /*0230*/  IADD3 R2, PT, PT, R0, 0xffffffe, RZ ;  /* 0x0ffffffe00027810 */ /* 0x001fcc0007ffe0ff */
[----:B------:R0:W4:Y:S02]  /*0240*/  F2I.FTZ.U32.TRUNC.NTZ R3, R2 ;  /* 0x0000000200037305 */ /* 0x000124000021f000 */
[----:B0-----:R-:W-:Y:S02]  /*0250*/  MOV R2, RZ ;  /* 0x000000ff00027202 */ /* 0x001fe40000000f00 */
[----:B----4-:R-:W-:-:S05]  /*0260*/  IADD3 R4, PT, PT, RZ, -R3, RZ ;  /* 0x80000003ff047210 */ /* 0x010fca0007ffe0ff */
[----:B------:R-:W-:-:S04]  /*0270*/  IMAD R7, R4, R5, RZ ;  /* 0x0000000504077224 */ /* 0x000fc800078e02ff */
[----:B------:R-:W-:Y:S01]  /*0280*/  IMAD.HI.U32 R3, R3, R7, R2 ;  /* 0x0000000703037227 */ /* 0x000fe200078e0002 */
[----:B------:R-:W-:-:S04]  /*0290*/  LOP3.LUT R2, R61, R10, RZ, 0x3c, !PT ;  /* 0x0000000a3d027212 */ /* 0x000fc800078e3cff */
[----:B------:R-:W-:Y:S01]  /*02a0*/  ISETP.GE.AND P1, PT, R2, RZ, PT ;  /* 0x000000ff0200720c */ /* 0x000fe20003f26270 */
[----:B------:R-:W-:-:S04]  /*02b0*/  IMAD.HI.U32 R4, R3, R6, RZ ;  /* 0x0000000603047227 */ /* 0x000fc800078e00ff */
[----:B---3--:R-:W-:Y:S01]  /*02c0*/  IMAD R3, R8, UR10, R63 ;  /* 0x0000000a08037c24 */ /* 0x008fe2000f8e023f */
[----:B------:R-:W-:-:S04]  /*02d0*/  IADD3 R0, PT, PT, -R4, RZ, RZ ;  /* 0x000000ff04007210 */ /* 0x000fc80007ffe1ff */
[----:B--2---:R-:W-:Y:S01]  /*02e0*/  ISETP.GE.U32.AND P3, PT, R3, UR12, PT ;  /* 0x0000000c03007c0c */ /* 0x004fe2000bf66070 */
[----:B------:R-:W-:Y:S01]  /*02f0*/  IMAD R0, R5, R0, R6 ;  /* 0x0000000005007224 */ /* 0x000fe200078e0206 */
[----:B------:R-:W-:Y:S02]  /*0300*/  SHF.R.S32.HI R13, RZ, 0x1f, R3 ;  /* 0x0000001fff0d7819 */ /* 0x000fe40000011403 */
[----:B------:R-:W-:Y:S02]  /*0310*/  IADD3 R17, PT, PT, R3, 0x20, RZ ;  /* 0x0000002003117810 */ /* 0x000fe40007ffe0ff */
[----:B------:R-:W-:Y:S02]  /*0320*/  ISETP.GT.U32.AND P4, PT, R5, R0, PT ;  /* 0x000000000500720c */ /* 0x000fe40003f84070 */
[----:B------:R-:W-:Y:S02]  /*0330*/  ISETP.GE.AND.EX P3, PT, R13, UR13, PT, P3 ;  /* 0x0000000d0d007c0c */ /* 0x000fe4000bf66330 */
[----:B------:R-:W-:-:S02]  /*0340*/  ISETP.GE.U32.AND P5, PT, R17, UR12, PT ;  /* 0x0000000c11007c0c */ /* 0x000fc4000bfa6070 */
[----:B------:R-:W-:Y:S02]  /*0350*/  SHF.R.S32.HI R19, RZ, 0x1f, R17 ;  /* 0x0000001fff137819 */ /* 0x000fe40000011411 */
[----:B------:R-:W-:Y:S02]  /*0360*/  IADD3 R9, PT, PT, R3, 0x40, RZ ;  /* 0x0000004003097810 */ /* 0x000fe40007ffe0ff */
[----:B------:R-:W-:Y:S02]  /*0370*/  ISETP.GE.AND.EX P5, PT, R19, UR13, PT, P5 ;  /* 0x0000000d13007c0c */ /* 0x000fe4000bfa6350 */
[----:B------:R-:W-:Y:S02]  /*0380*/  SHF.R.S32.HI R25, RZ, 0x1f, R9 ;  /* 0x0000001fff197819 */ /* 0x000fe40000011409 */
[----:B------:R-:W-:Y:S01]  /*0390*/  @!P4 IADD3 R0, PT, PT, R0, -R5, RZ ;  /* 0x800000050000c210 */ /* 0x000fe20007ffe0ff */
[----:B------:R-:W0:Y:S01]  /*03a0*/  @!P3 LDC.64 R26, c[0x0][0x3f8] ;  /* 0x0000fe00ff1abb82 */ /* 0x000e220000000a00 */
[----:B------:R-:W-:-:S02]  /*03b0*/  @!P4 IADD3 R4, PT, PT, R4, 0x1, RZ ;  /* 0x000000010404c810 */ /* 0x000fc40007ffe0ff */
[CC--:B------:R-:W-:Y:S02]  /*03c0*/  ISETP.GE.U32.AND P0, PT, R0.reuse, R5.reuse, PT ;  /* 0x000000050000720c */ /* 0x0c0fe40003f06070 */
[-C--:B------:R-:W-:Y:S02]  /*03d0*/  ISETP.GT.U32.AND P6, PT, R5, R0.reuse, PT ;  /* 0x000000000500720c */ /* 0x080fe40003fc4070 */
[----:B------:R-:W-:Y:S01]  /*03e0*/  IADD3 R5, PT, PT, R0, -R5, RZ ;  /* 0x8000000500057210 */ /* 0x000fe20007ffe0ff */
[----:B------:R-:W2:Y:S01]  /*03f0*/  @!P3 LDC.64 R20, c[0x0][0x398] ;  /* 0x0000e600ff14bb82 */ /* 0x000ea20000000a00 */
[----:B------:R-:W-:Y:S02]  /*0400*/  ISETP.NE.AND P4, PT, R10, RZ, PT ;  /* 0x000000ff0a00720c */ /* 0x000fe40003f85270 */
[----:B------:R-:W-:Y:S02]  /*0410*/  SEL R0, R5, R0, !P6 ;  /* 0x0000000005007207 */ /* 0x000fe40007000000 */
[----:B------:R-:W-:-:S02]  /*0420*/  LOP3.LUT R5, RZ, R10, RZ, 0x33, !PT ;  /* 0x0000000aff057212 */ /* 0x000fc400078e33ff */
[----:B------:R-:W-:Y:S01]  /*0430*/  @!P2 IADD3 R0, PT, PT, -R0, RZ, RZ ;  /* 0x000000ff0000a210 */ /* 0x000fe20007ffe1ff */
[----:B------:R-:W3:Y:S01]  /*0440*/  @!P5 LDC.64 R22, c[0x0][0x3a0] ;  /* 0x0000e800ff16db82 */ /* 0x000ee20000000a00 */
[----:B------:R-:W-:Y:S02]  /*0450*/  @P0 IADD3 R4, PT, PT, R4, 0x1, RZ ;  /* 0x0000000104040810 */ /* 0x000fe40007ffe0ff */
[----:B------:R-:W-:Y:S02]  /*0460*/  SEL R0, R5, R0, !P4 ;  /* 0x0000000005007207 */ /* 0x000fe40006000000 */
[----:B------:R-:W-:Y:S02]  /*0470*/  @!P1 IADD3 R4, PT, PT, -R4, RZ, RZ ;  /* 0x000000ff04049210 */ /* 0x000fe40007ffe1ff */
[----:B------:R-:W-:Y:S01]  /*0480*/  IADD3 R8, PT, PT, R3, 0x60, RZ ;  /* 0x0000006003087810 */ /* 0x000fe20007ffe0ff */
[----:B------:R-:W-:Y:S01]  /*0490*/  IMAD R11, R0, 0x1c, RZ ;  /* 0x0000001c000b7824 */ /* 0x000fe200078e02ff */
[----:B------:R-:W-:-:S02]  /*04a0*/  SEL R7, R5, R4, !P4 ;  /* 0x0000000405077207 */ /* 0x000fc40006000000 */
[----:B------:R-:W4:Y:S01]  /*04b0*/  @!P5 LDC.64 R4, c[0x0][0x3f8] ;  /* 0x0000fe00ff04db82 */ /* 0x000f220000000a00 */
[----:B------:R-:W-:Y:S02]  /*04c0*/  ISETP.GE.U32.AND P4, PT, R9, UR12, PT ;  /* 0x0000000c09007c0c */ /* 0x000fe4000bf86070 */
[----:B------:R-:W-:Y:S02]  /*04d0*/  IADD3 R66, P0, PT, R11, R56, RZ ;  /* 0x000000380b427210 */ /* 0x000fe40007f1e0ff */
[----:B------:R-:W-:Y:S02]  /*04e0*/  ISETP.GE.AND.EX P4, PT, R25, UR13, PT, P4 ;  /* 0x0000000d19007c0c */ /* 0x000fe4000bf86340 */
[----:B------:R-:W-:Y:S02]  /*04f0*/  SHF.R.S32.HI R2, RZ, 0x1f, R7 ;  /* 0x0000001fff027819 */ /* 0x000fe40000011407 */
[----:B------:R-:W-:Y:S02]  /*0500*/  LEA.HI.X.SX32 R67, R11, RZ, 0x1, P0 ;  /* 0x000000ff0b437211 */ /* 0x000fe400000f0eff */
[----:B------:R-:W1:Y:S01]  /*0510*/  @!P3 LDC.64 R10, c[0x0][0x3a0] ;  /* 0x0000e800ff0abb82 */ /* 0x000e620000000a00 */
[----:B------:R-:W-:Y:S01]  /*0520*/  IMAD R2, R2, UR14, RZ ;  /* 0x0000000e02027c24 */ /* 0x000fe2000f8e02ff */
[----:B------:R-:W-:Y:S01]  /*0530*/  ISETP.GE.U32.AND P0, PT, R8, UR12, PT ;  /* 0x0000000c08007c0c */ /* 0x000fe2000bf06070 */
[----:B------:R-:W-:Y:S01]  /*0540*/  IMAD.WIDE.U32 R66, R7, UR14, R66 ;  /* 0x0000000e07427c25 */ /* 0x000fe2000f8e0042 */
[----:B------:R-:W-:-:S03]  /*0550*/  SHF.R.S32.HI R31, RZ, 0x1f, R8 ;  /* 0x0000001fff1f7819 */ /* 0x000fc60000011408 */
[----:B------:R-:W-:Y:S01]  /*0560*/  IMAD R69, R7, UR15, R2 ;  /* 0x0000000f07457c24 */ /* 0x000fe2000f8e0202 */
[----:B------:R-:W2:Y:S01]  /*0570*/  @!P4 LDC.64 R14, c[0x0][0x3f8] ;  /* 0x0000fe00ff0ecb82 */ /* 0x000ea20000000a00 */
[----:B0-----:R-:W-:Y:S01]  /*0580*/  @!P3 IMAD R2, R13, R26, RZ ;  /* 0x0000001a0d02b224 */ /* 0x001fe200078e02ff */
[----:B------:R-:W-:Y:S02]  /*0590*/  @!P3 MOV R68, R66 ;  /* 0x000000420044b202 */ /* 0x000fe40000000f00 */
[----:B------:R-:W-:Y:S01]  /*05a0*/  IADD3 R69, PT, PT, R67, R69, RZ ;  /* 0x0000004543457210 */ /* 0x000fe20007ffe0ff */
[----:B------:R-:W-:Y:S01]  /*05b0*/  @!P3 IMAD R27, R3, R27, R2 ;  /* 0x0000001b031bb224 */ /* 0x000fe200078e0202 */
[----:B------:R-:W-:Y:S01]  /*05c0*/  ISETP.GE.AND.EX P0, PT, R31, UR13, PT, P0 ;  /* 0x0000000d1f007c0c */ /* 0x000fe2000bf06300 */
[----:B----4-:R-:W-:Y:S01]  /*05d0*/  @!P5 IMAD R2, R19, R4, RZ ;  /* 0x000000041302d224 */ /* 0x010fe200078e02ff */
[----:B------:R-:W-:Y:S01]  /*05e0*/  @!P5 MOV R12, R66 ;  /* 0x00000042000cd202 */ /* 0x000fe20000000f00 */
[----:B------:R-:W0:Y:S01]  /*05f0*/  @!P5 LDC.64 R18, c[0x0][0x398] ;  /* 0x0000e600ff12db82 */ /* 0x000e220000000a00 */
[----:B------:R-:W-:Y:S01]  /*0600*/  @!P5 MOV R13, R69 ;  /* 0x00000045000dd202 */ /* 0x000fe20000000f00 */
[----:B------:R-:W-:Y:S01]  /*0610*/  @!P3 IMAD.WIDE.U32 R6, R3, R26, R68 ;  /* 0x0000001a0306b225 */ /* 0x000fe200078e0044 */
[----:B------:R-:W-:-:S03]  /*0620*/  @!P4 MOV R16, R66 ;  /* 0x000000420010c202 */ /* 0x000fc60000000f00 */
[----:B------:R-:W-:Y:S01]  /*0630*/  @!P5 IMAD R29, R17, R5, R2 ;  /* 0x00000005111dd224 */ /* 0x000fe200078e0202 */
[----:B------:R-:W-:Y:S01]  /*0640*/  IADD3 R2, PT, PT, R3, 0x80, RZ ;  /* 0x0000008003027810 */ /* 0x000fe20007ffe0ff */
[----:B------:R-:W-:Y:S01]  /*0650*/  @!P5 IMAD.WIDE.U32 R4, R17, R4, R12 ;  /* 0x000000041104d225 */ /* 0x000fe200078e000c */
[----:B------:R-:W-:Y:S02]  /*0660*/  @!P3 IADD3 R13, PT, PT, R7, R27, RZ ;  /* 0x0000001b070db210 */ /* 0x000fe40007ffe0ff */
[----:B------:R-:W-:Y:S02]  /*0670*/  ISETP.GE.U32.AND P1, PT, R2, UR12, PT ;  /* 0x0000000c02007c0c */ /* 0x000fe4000bf26070 */
[C---:B------:R-:W-:Y:S02]  /*0680*/  @!P3 SHF.L.U64.HI R26, R6.reuse, 0x2, R13 ;  /* 0x00000002061ab819 */ /* 0x040fe4000001020d */
[----:B------:R-:W-:Y:S01]  /*0690*/  SHF.R.S32.HI R27, RZ, 0x1f, R2 ;  /* 0x0000001fff1b7819 */ /* 0x000fe20000011402 */
[----:B------:R-:W4:Y:S01]  /*06a0*/  @!P0 LDC.64 R12, c[0x0][0x3f8] ;  /* 0x0000fe00ff0c8b82 */ /* 0x000f220000000a00 */
[----:B------:R-:W-:Y:S01]  /*06b0*/  @!P3 SHF.L.U32 R7, R6, 0x2, RZ ;  /* 0x000000020607b819 */ /* 0x000fe200000006ff */
[----:B--2---:R-:W-:Y:S01]  /*06c0*/  @!P4 IMAD R6, R25, R14, RZ ;  /* 0x0000000e1906c224 */ /* 0x004fe200078e02ff */
[----:B------:R-:W-:-:S02]  /*06d0*/  @!P5 IADD3 R5, PT, PT, R5, R29, RZ ;  /* 0x0000001d0505d210 */ /* 0x000fc40007ffe0ff */
[----:B------:R-:W-:Y:S01]  /*06e0*/  ISETP.GE.AND.EX P1, PT, R27, UR13, PT, P1 ;  /* 0x0000000d1b007c0c */ /* 0x000fe2000bf26310 */
[----:B------:R-:W-:Y:S01]  /*06f0*/  @!P4 IMAD R29, R9, R15, R6 ;  /* 0x0000000f091dc224 */ /* 0x000fe200078e0206 */
[C---:B-1----:R-:W-:Y:S02]  /*0700*/  @!P3 IADD3 R10, P6, PT, R7.reuse, R10, RZ ;  /* 0x0000000a070ab210 */ /* 0x042fe40007fde0ff */
[----:B------:R-:W-:Y:S02]  /*0710*/  @!P3 IADD3 R20, P2, PT, R7, R20, RZ ;  /* 0x000000140714b210 */ /* 0x000fe40007f5e0ff */
[C---:B------:R-:W-:Y:S01]  /*0720*/  @!P5 SHF.L.U32 R25, R4.reuse, 0x2, RZ ;  /* 0x000000020419d819 */ /* 0x040fe200000006ff */
[----:B------:R-:W1:Y:S01]  /*0730*/  @!P4 LDC.64 R6, c[0x0][0x398] ;  /* 0x0000e600ff06cb82 */ /* 0x000e620000000a00 */
[----:B------:R-:W-:Y:S02]  /*0740*/  @!P5 SHF.L.U64.HI R24, R4, 0x2, R5 ;  /* 0x000000020418d819 */ /* 0x000fe40000010205 */
[----:B------:R-:W-:-:S02]  /*0750*/  @!P3 IADD3.X R11, PT, PT, R26, R11, RZ, P6, !PT ;  /* 0x0000000b1a0bb210 */ /* 0x000fc400037fe4ff */
[----:B------:R-:W-:Y:S02]  /*0760*/  @!P3 IADD3.X R21, PT, PT, R26, R21, RZ, P2, !PT ;  /* 0x000000151a15b210 */ /* 0x000fe400017fe4ff */
[C---:B---3--:R-:W-:Y:S01]  /*0770*/  @!P5 IADD3 R22, P6, PT, R25.reuse, R22, RZ ;  /* 0x000000161916d210 */ /* 0x048fe20007fde0ff */
[----:B------:R-:W2:Y:S01]  /*0780*/  @!P4 LDC.64 R4, c[0x0][0x3a0] ;  /* 0x0000e800ff04cb82 */ /* 0x000ea20000000a00 */
[----:B0-----:R-:W-:Y:S01]  /*0790*/  @!P5 IADD3 R18, P2, PT, R25, R18, RZ ;  /* 0x000000121912d210 */ /* 0x001fe20007f5e0ff */
[----:B------:R-:W5:Y:S01]  /*07a0*/  @!P3 LDG.E.64 R52, desc[UR8][R10.64] ;  /* 0x000000080a34b981 */ /* 0x000f62000c1e1b00 */
[----:B------:R-:W-:Y:S01]  /*07b0*/  @!P4 MOV R17, R69 ;  /* 0x000000450011c202 */ /* 0x000fe20000000f00 */
[----:B----4-:R-:W-:Y:S01]  /*07c0*/  @!P0 IMAD R31, R31, R12, RZ ;  /* 0x0000000c1f1f8224 */ /* 0x010fe200078e02ff */
[C---:B------:R-:W-:Y:S01]  /*07d0*/  @!P5 IADD3.X R23, PT, PT, R24.reuse, R23, RZ, P6, !PT ;  /* 0x000000171817d210 */ /* 0x040fe200037fe4ff */
[----:B------:R0:W5:Y:S01]  /*07e0*/  @!P3 LDG.E.64 R50, desc[UR8][R20.64] ;  /* 0x000000081432b981 */ /* 0x000162000c1e1b00 */
[----:B------:R-:W-:Y:S01]  /*07f0*/  @!P5 IADD3.X R19, PT, PT, R24, R19, RZ, P2, !PT ;  /* 0x000000131813d210 */ /* 0x000fe200017fe4ff */
[----:B------:R-:W-:Y:S01]  /*0800*/  @!P4 IMAD.WIDE.U32 R14, R9, R14, R16 ;  /* 0x0000000e090ec225 */ /* 0x000fe200078e0010 */
[----:B------:R-:W3:Y:S01]  /*0810*/  @!P1 LDC.64 R24, c[0x0][0x3f8] ;  /* 0x0000fe00ff189b82 */ /* 0x000ee20000000a00 */
[----:B------:R-:W-:-:S02]  /*0820*/  IADD3 R9, PT, PT, R3, 0xa0, RZ ;  /* 0x000000a003097810 */ /* 0x000fc40007ffe0ff */
[----:B------:R-:W-:Y:S01]  /*0830*/  @!P0 IMAD R13, R8, R13, R31 ;  /* 0x0000000d080d8224 */ /* 0x000fe200078e021f */
[----:B------:R-:W-:Y:S02]  /*0840*/  @!P4 IADD3 R15, PT, PT, R15, R29, RZ ;  /* 0x0000001d0f0fc210 */ /* 0x000fe40007ffe0ff */
[----:B------:R-:W-:Y:S02]  /*0850*/  ISETP.GE.U32.AND P6, PT, R9, UR12, PT ;  /* 0x0000000c09007c0c */ /* 0x000fe4000bfc6070 */
[----:B------:R-:W-:Y:S01]  /*0860*/  SHF.R.S32.HI R29, RZ, 0x1f, R9 ;  /* 0x0000001fff1d7819 */ /* 0x000fe20000011409 */
[----:B------:R-:W4:Y:S01]  /*0870*/  @!P0 LDC.64 R16, c[0x0][0x398] ;  /* 0x0000e600ff108b82 */ /* 0x000f220000000a00 */
[----:B------:R-:W-:Y:S02]  /*0880*/  @!P4 SHF.L.U32 R33, R14, 0x2, RZ ;  /* 0x000000020e21c819 */ /* 0x000fe400000006ff */
[----:B------:R-:W-:Y:S02]  /*0890*/  ISETP.GE.AND.EX P2, PT, R29, UR13, PT, P6 ;  /* 0x0000000d1d007c0c */ /* 0x000fe4000bf46360 */
[----:B------:R-:W-:-:S02]  /*08a0*/  @!P0 MOV R30, R66 ;  /* 0x00000042001e8202 */ /* 0x000fc40000000f00 */
[----:B------:R-:W-:Y:S01]  /*08b0*/  @!P0 MOV R31, R69 ;  /* 0x00000045001f8202 */ /* 0x000fe20000000f00 */
[----:B0-----:R-:W0:Y:S01]  /*08c0*/  @!P1 LDC.64 R20, c[0x0][0x3a0] ;  /* 0x0000e800ff149b82 */ /* 0x001e220000000a00 */
[----:B------:R-:W-:Y:S02]  /*08d0*/  @!P4 SHF.L.U64.HI R26, R14, 0x2, R15 ;  /* 0x000000020e1ac819 */ /* 0x000fe4000001020f */
[----:B--2---:R-:W-:Y:S01]  /*08e0*/  @!P4 IADD3 R4, P6, PT, R33, R4, RZ ;  /* 0x000000042104c210 */ /* 0x004fe20007fde0ff */
[----:B------:R-:W-:-:S03]  /*08f0*/  @!P0 IMAD.WIDE.U32 R30, R8, R12, R30 ;  /* 0x0000000c081e8225 */ /* 0x000fc600078e001e */
[----:B------:R-:W-:Y:S01]  /*0900*/  @!P4 IADD3.X R5, PT, PT, R26, R5, RZ, P6, !PT ;  /* 0x000000051a05c210 */ /* 0x000fe200037fe4ff */
[----:B---3--:R-:W-:Y:S01]  /*0910*/  @!P1 IMAD R27, R27, R24, RZ ;  /* 0x000000181b1b9224 */ /* 0x008fe200078e02ff */
[----:B-1----:R-:W-:Y:S01]  /*0920*/  @!P4 IADD3 R6, P6, PT, R33, R6, RZ ;  /* 0x000000062106c210 */ /* 0x002fe20007fde0ff */
[----:B------:R-:W1:Y:S01]  /*0930*/  @!P0 LDC.64 R14, c[0x0][0x3a0] ;  /* 0x0000e800ff0e8b82 */ /* 0x000e620000000a00 */
[----:B------:R-:W-:Y:S02]  /*0940*/  @!P0 IADD3 R33, PT, PT, R31, R13, RZ ;  /* 0x0000000d1f218210 */ /* 0x000fe40007ffe0ff */
[-C--:B------:R-:W-:Y:S02]  /*0950*/  @!P1 MOV R10, R66.reuse ;  /* 0x00000042000a9202 */ /* 0x080fe40000000f00 */
[----:B------:R-:W-:Y:S01]  /*0960*/  @!P1 MOV R11, R69 ;  /* 0x00000045000b9202 */ /* 0x000fe20000000f00 */
[----:B------:R-:W-:Y:S01]  /*0970*/  @!P1 IMAD R27, R2, R25, R27 ;  /* 0x00000019021b9224 */ /* 0x000fe200078e021b */
[----:B------:R-:W-:Y:S01]  /*0980*/  @!P2 MOV R28, R66 ;  /* 0x00000042001ca202 */ /* 0x000fe20000000f00 */
[----:B------:R-:W2:Y:S01]  /*0990*/  @!P2 LDC.64 R12, c[0x0][0x3f8] ;  /* 0x0000fe00ff0cab82 */ /* 0x000ea20000000a00 */
[----:B------:R-:W-:Y:S01]  /*09a0*/  @!P0 SHF.L.U32 R31, R30, 0x2, RZ ;  /* 0x000000021e1f8819 */ /* 0x000fe200000006ff */
[----:B------:R-:W-:Y:S01]  /*09b0*/  @!P1 IMAD.WIDE.U32 R24, R2, R24, R10 ;  /* 0x0000001802189225 */ /* 0x000fe200078e000a */
[----:B------:R-:W-:-:S02]  /*09c0*/  @!P0 SHF.L.U64.HI R8, R30, 0x2, R33 ;  /* 0x000000021e088819 */ /* 0x000fc40000010221 */
[----:B------:R-:W-:Y:S02]  /*09d0*/  @!P4 IADD3.X R7, PT, PT, R26, R7, RZ, P6, !PT ;  /* 0x000000071a07c210 */ /* 0x000fe400037fe4ff */
[----:B------:R-:W-:Y:S02]  /*09e0*/  @!P1 IADD3 R11, PT, PT, R25, R27, RZ ;  /* 0x0000001b190b9210 */ /* 0x000fe40007ffe0ff */
[----:B------:R-:W-:Y:S02]  /*09f0*/  CS2R R48, SRZ ;  /* 0x0000000000307805 */ /* 0x000fe4000001ff00 */
[----:B------:R-:W-:Y:S01]  /*0a00*/  CS2R R46, SRZ ;  /* 0x00000000002e7805 */ /* 0x000fe2000001ff00 */
[----:B------:R-:W3:Y:S01]  /*0a10*/  @!P2 LDC.64 R36, c[0x0][0x398] ;  /* 0x0000e600ff24ab82 */ /* 0x000ee20000000a00 */
[----:B------:R-:W-:Y:S01]  /*0a20*/  @!P1 SHF.L.U64.HI R32, R24, 0x2, R11 ;  /* 0x0000000218209819 */ /* 0x000fe2000001020b */
[----:B--2---:R-:W-:-:S06]  /*0a30*/  @!P2 IMAD R2, R29, R12, RZ ;  /* 0x0000000c1d02a224 */ /* 0x004fcc00078e02ff */
[----:B------:R-:W2:Y:S01]  /*0a40*/  LDC.64 R10, c[0x0][0x3b8] ;  /* 0x0000ee00ff0a7b82 */ /* 0x000ea20000000a00 */
[----:B------:R-:W-:Y:S01]  /*0a50*/  @!P2 MOV R29, R69 ;  /* 0x00000045001da202 */ /* 0x000fe20000000f00 */
[----:B------:R3:W5:Y:S01]  /*0a60*/  @!P5 LDG.E.64 R48, desc[UR8][R22.64] ;  /* 0x000000081630d981 */ /* 0x000762000c1e1b00 */
[C---:B------:R-:W-:Y:S02]  /*0a70*/  @!P2 IMAD R35, R9.reuse, R13, R2 ;  /* 0x0000000d0923a224 */ /* 0x040fe400078e0202 */
[----:B------:R-:W-:Y:S01]  /*0a80*/  @!P2 IMAD.WIDE.U32 R28, R9, R12, R28 ;  /* 0x0000000c091ca225 */ /* 0x000fe200078e001c */
[----:B-1----:R-:W-:Y:S02]  /*0a90*/  @!P0 IADD3 R14, P3, PT, R31, R14, RZ ;  /* 0x0000000e1f0e8210 */ /* 0x002fe40007f7e0ff */
[----:B------:R-:W3:Y:S01]  /*0aa0*/  @!P1 LDC.64 R26, c[0x0][0x398] ;  /* 0x0000e600ff1a9b82 */ /* 0x000ee20000000a00 */
[----:B------:R-:W-:Y:S01]  /*0ab0*/  IADD3 R30, PT, PT, R3, 0xc0, RZ ;  /* 0x000000c0031e7810 */ /* 0x000fe20007ffe0ff */
[----:B------:R1:W5:Y:S01]  /*0ac0*/  @!P5 LDG.E.64 R46, desc[UR8][R18.64] ;  /* 0x00000008122ed981 */ /* 0x000362000c1e1b00 */
[----:B------:R-:W-:-:S02]  /*0ad0*/  @!P2 IADD3 R29, PT, PT, R29, R35, RZ ;  /* 0x000000231d1da210 */ /* 0x000fc40007ffe0ff */
[C---:B------:R-:W-:Y:S02]  /*0ae0*/  @!P2 SHF.L.U32 R9, R28.reuse, 0x2, RZ ;  /* 0x000000021c09a819 */ /* 0x040fe400000006ff */
[----:B------:R-:W-:Y:S02]  /*0af0*/  @!P2 SHF.L.U64.HI R12, R28, 0x2, R29 ;  /* 0x000000021c0ca819 */ /* 0x000fe4000001021d */
[----:B----4-:R-:W-:Y:S01]  /*0b00*/  @!P0 IADD3 R16, P6, PT, R31, R16, RZ ;  /* 0x000000101f108210 */ /* 0x010fe20007fde0ff */
[----:B--2---:R-:W-:Y:S01]  /*0b10*/  IMAD.WIDE R28, R61, 0x8, R10 ;  /* 0x000000083d1c7825 */ /* 0x004fe200078e020a */
[----:B------:R-:W-:Y:S02]  /*0b20*/  @!P0 IADD3.X R15, PT, PT, R8, R15, RZ, P3, !PT ;  /* 0x0000000f080f8210 */ /* 0x000fe40001ffe4ff */
[----:B------:R-:W-:-:S03]  /*0b30*/  ISETP.GE.U32.AND P3, PT, R30, UR12, PT ;  /* 0x0000000c1e007c0c */ /* 0x000fc6000bf66070 */
[----:B------:R-:W2:Y:S01]  /*0b40*/  LDG.E.64 R28, desc[UR8][R28.64] ;  /* 0x000000081c1c7981 */ /* 0x000ea2000c1e1b00 */
[----:B------:R-:W-:Y:S02]  /*0b50*/  SHF.R.S32.HI R31, RZ, 0x1f, R30 ;  /* 0x0000001fff1f7819 */ /* 0x000fe4000001141e */
[----:B------:R-:W-:Y:S02]  /*0b60*/  @!P0 IADD3.X R17, PT, PT, R8, R17, RZ, P6, !PT ;  /* 0x0000001108118210 */ /* 0x000fe400037fe4ff */
[----:B------:R-:W-:Y:S02]  /*0b70*/  ISETP.GE.AND.EX P3, PT, R31, UR13, PT, P3 ;  /* 0x0000000d1f007c0c */ /* 0x000fe4000bf66330 */
[----:B------:R-:W-:Y:S02]  /*0b80*/  IADD3 R8, PT, PT, R3, 0xe0, RZ ;  /* 0x000000e003087810 */ /* 0x000fe40007ffe0ff */
[----:B------:R-:W-:Y:S02]  /*0b90*/  @!P1 SHF.L.U32 R33, R24, 0x2, RZ ;  /* 0x0000000218219819 */ /* 0x000fe400000006ff */
[----:B------:R-:W4:Y:S01]  /*0ba0*/  @!P2 LDC.64 R24, c[0x0][0x3a0] ;  /* 0x0000e800ff18ab82 */ /* 0x000f220000000a00 */
[----:B------:R-:W-:-:S02]  /*0bb0*/  ISETP.GE.U32.AND P5, PT, R8, UR12, PT ;  /* 0x0000000c08007c0c */ /* 0x000fc4000bfa6070 */
[----:B------:R-:W-:-:S04]  /*0bc0*/  SHF.R.S32.HI R13, RZ, 0x1f, R8 ;  /* 0x0000001fff0d7819 */ /* 0x000fc80000011408 */
[----:B------:R-:W-:Y:S01]  /*0bd0*/  ISETP.GE.AND.EX P5, PT, R13, UR13, PT, P5 ;  /* 0x0000000d0d007c0c */ /* 0x000fe2000bfa6350 */
[----:B------:R-:W1:Y:S01]  /*0be0*/  @!P3 LDC.64 R2, c[0x0][0x3f8] ;  /* 0x0000fe00ff02bb82 */ /* 0x000e620000000a00 */
[----:B0-----:R-:W-:-:S04]  /*0bf0*/  @!P1 IADD3 R20, P6, PT, R33, R20, RZ ;  /* 0x0000001421149210 */ /* 0x001fc80007fde0ff */
[C---:B------:R-:W-:Y:S02]  /*0c00*/  @!P1 IADD3.X R21, PT, PT, R32.reuse, R21, RZ, P6, !PT ;  /* 0x0000001520159210 */ /* 0x040fe400037fe4ff */
[----:B---3--:R-:W-:Y:S01]  /*0c10*/  @!P1 IADD3 R22, P6, PT, R33, R26, RZ ;  /* 0x0000001a21169210 */ /* 0x008fe20007fde0ff */
[----:B------:R-:W0:Y:S08]  /*0c20*/  @!P3 LDC.64 R38, c[0x0][0x3a0] ;  /* 0x0000e800ff26bb82 */ /* 0x000e300000000a00 */
[----:B------:R-:W3:Y:S01]  /*0c30*/  @!P5 LDC.64 R10, c[0x0][0x3f8] ;  /* 0x0000fe00ff0adb82 */ /* 0x000ee20000000a00 */
[----:B------:R-:W-:-:S02]  /*0c40*/  @!P1 IADD3.X R23, PT, PT, R32, R27, RZ, P6, !PT ;  /* 0x0000001b20179210 */ /* 0x000fc400037fe4ff */
[----:B----4-:R-:W-:-:S04]  /*0c50*/  @!P2 IADD3 R24, P6, PT, R9, R24, RZ ;  /* 0x000000180918a210 */ /* 0x010fc80007fde0ff */
[C---:B------:R-:W-:Y:S01]  /*0c60*/  @!P2 IADD3.X R25, PT, PT, R12.reuse, R25, RZ, P6, !PT ;  /* 0x000000190c19a210 */ /* 0x040fe200037fe4ff */
[----:B-1----:R-:W-:Y:S01]  /*0c70*/  @!P3 IMAD R31, R31, R2, RZ ;  /* 0x000000021f1fb224 */ /* 0x002fe200078e02ff */
[----:B------:R-:W-:Y:S01]  /*0c80*/  @!P2 IADD3 R36, P6, PT, R9, R36, RZ ;  /* 0x000000240924a210 */ /* 0x000fe20007fde0ff */
[----:B------:R-:W1:Y:S01]  /*0c90*/  @!P3 LDC.64 R40, c[0x0][0x398] ;  /* 0x0000e600ff28bb82 */ /* 0x000e620000000a00 */
[----:B------:R-:W-:Y:S02]  /*0ca0*/  @!P3 MOV R18, R66 ;  /* 0x000000420012b202 */ /* 0x000fe40000000f00 */
[----:B------:R-:W-:Y:S02]  /*0cb0*/  @!P3 MOV R19, R69 ;  /* 0x000000450013b202 */ /* 0x000fe40000000f00 */
[----:B------:R-:W-:Y:S02]  /*0cc0*/  @!P2 IADD3.X R37, PT, PT, R12, R37, RZ, P6, !PT ;  /* 0x000000250c25a210 */ /* 0x000fe400037fe4ff */
[----:B------:R-:W-:Y:S01]  /*0cd0*/  ISETP.NE.AND P6, PT, RZ, UR11, PT ;  /* 0x0000000bff007c0c */ /* 0x000fe2000bfc5270 */
[C---:B------:R-:W-:Y:S01]  /*0ce0*/  @!P3 IMAD R9, R30.reuse, R3, R31 ;  /* 0x000000031e09b224 */ /* 0x040fe200078e021f */
[----:B------:R-:W-:Y:S01]  /*0cf0*/  PRMT R12, R63, 0x9910, RZ ;  /* 0x000099103f0c7816 */ /* 0x000fe200000000ff */
[----:B------:R-:W-:Y:S01]  /*0d00*/  @!P3 IMAD.WIDE.U32 R18, R30, R2, R18 ;  /* 0x000000021e12b225 */ /* 0x000fe200078e0012 */
[----:B------:R-:W-:Y:S01]  /*0d10*/  MOV R3, RZ ;  /* 0x000000ff00037202 */ /* 0x000fe20000000f00 */
[----:B------:R-:W4:Y:S01]  /*0d20*/  @!P5 LDC.64 R30, c[0x0][0x3a0] ;  /* 0x0000e800ff1edb82 */ /* 0x000f220000000a00 */
[----:B------:R-:W-:-:S02]  /*0d30*/  MOV R2, RZ ;  /* 0x000000ff00027202 */ /* 0x000fc40000000f00 */
[----:B------:R-:W-:Y:S01]  /*0d40*/  CS2R R44, SRZ ;  /* 0x00000000002c7805 */ /* 0x000fe2000001ff00 */
[----:B---3--:R-:W-:Y:S02]  /*0d50*/  @!P5 IMAD R13, R13, R10, RZ ;  /* 0x0000000a0d0dd224 */ /* 0x008fe400078e02ff */
[----:B------:R-:W-:Y:S01]  /*0d60*/  IMAD R12, R12, 0xe, RZ ;  /* 0x0000000e0c0c7824 */ /* 0x000fe200078e02ff */
[----:B------:R3:W5:Y:S01]  /*0d70*/  @!P4 LDG.E.64 R2, desc[UR8][R6.64] ;  /* 0x000000080602c981 */ /* 0x000762000c1e1b00 */
[----:B------:R-:W4:Y:S01]  /*0d80*/  @!P5 LDC.64 R32, c[0x0][0x398] ;  /* 0x0000e600ff20db82 */ /* 0x000f220000000a00 */
[----:B------:R-:W-:Y:S02]  /*0d90*/  @!P3 IADD3 R9, PT, PT, R19, R9, RZ ;  /* 0x000000091309b210 */ /* 0x000fe40007ffe0ff */
[----:B------:R0:W5:Y:S01]  /*0da0*/  @!P4 LDG.E.64 R44, desc[UR8][R4.64] ;  /* 0x00000008042cc981 */ /* 0x000162000c1e1b00 */
[----:B------:R-:W-:-:S04]  /*0db0*/  @!P3 SHF.L.U32 R19, R18, 0x2, RZ ;  /* 0x000000021213b819 */ /* 0x000fc800000006ff */
[----:B------:R-:W4:Y:S01]  /*0dc0*/  LDC.64 R26, c[0x0][0x3a8] ;  /* 0x0000ea00ff1a7b82 */ /* 0x000f220000000a00 */
[----:B---3--:R-:W-:Y:S01]  /*0dd0*/  @!P5 IMAD R7, R8, R11, R13 ;  /* 0x0000000b0807d224 */ /* 0x008fe200078e020d */
[----:B------:R-:W-:Y:S02]  /*0de0*/  IADD3 R11, PT, PT, RZ, -R12, RZ ;  /* 0x8000000cff0b7210 */ /* 0x000fe40007ffe0ff */
[----:B0-----:R-:W-:Y:S02]  /*0df0*/  @!P5 MOV R4, R66 ;  /* 0x000000420004d202 */ /* 0x001fe40000000f00 */
[----:B------:R-:W-:Y:S02]  /*0e00*/  @!P5 MOV R5, R69 ;  /* 0x000000450005d202 */ /* 0x000fe40000000f00 */
[----:B------:R-:W0:Y:S01]  /*0e10*/  @P6 LDC.64 R34, c[0x0][0x3b0] ;  /* 0x0000ec00ff226b82 */ /* 0x000e220000000a00 */
[----:B------:R-:W-:Y:S02]  /*0e20*/  PRMT R11, R11, 0x7710, RZ ;  /* 0x000077100b0b7816 */ /* 0x000fe400000000ff */
[----:B------:R-:W-:Y:S01]  /*0e30*/  @!P3 SHF.L.U64.HI R18, R18, 0x2, R9 ;  /* 0x000000021212b819 */ /* 0x000fe20000010209 */
[----:B------:R-:W-:Y:S01]  /*0e40*/  @!P5 IMAD.WIDE.U32 R8, R8, R10, R4 ;  /* 0x0000000a0808d225 */ /* 0x000fe200078e0004 */
[----:B------:R-:W-:-:S02]  /*0e50*/  @!P3 IADD3 R38, P4, PT, R19, R38, RZ ;  /* 0x000000261326b210 */ /* 0x000fc40007f9e0ff */
[----:B------:R-:W-:Y:S02]  /*0e60*/  IADD3 R11, PT, PT, R11, R60, RZ ;  /* 0x0000003c0b0b7210 */ /* 0x000fe40007ffe0ff */
[----:B------:R-:W-:Y:S02]  /*0e70*/  @!P3 IADD3.X R39, PT, PT, R18, R39, RZ, P4, !PT ;  /* 0x000000271227b210 */ /* 0x000fe400027fe4ff */
[----:B-1----:R-:W-:Y:S02]  /*0e80*/  @!P3 IADD3 R40, P4, PT, R19, R40, RZ ;  /* 0x000000281328b210 */ /* 0x002fe40007f9e0ff */
[----:B------:R-:W-:Y:S02]  /*0e90*/  @!P5 IADD3 R7, PT, PT, R9, R7, RZ ;  /* 0x000000070907d210 */ /* 0x000fe40007ffe0ff */
[----:B------:R-:W-:Y:S02]  /*0ea0*/  @!P5 SHF.L.U32 R5, R8, 0x2, RZ ;  /* 0x000000020805d819 */ /* 0x000fe400000006ff */
[----:B------:R-:W-:-:S02]  /*0eb0*/  SHF.L.U32 R11, R11, 0x1, RZ ;  /* 0x000000010b0b7819 */ /* 0x000fc400000006ff */
[----:B------:R-:W-:Y:S02]  /*0ec0*/  @!P3 IADD3.X R41, PT, PT, R18, R41, RZ, P4, !PT ;  /* 0x000000291229b210 */ /* 0x000fe400027fe4ff */
[----:B------:R-:W-:Y:S02]  /*0ed0*/  @!P5 SHF.L.U64.HI R8, R8, 0x2, R7 ;  /* 0x000000020808d819 */ /* 0x000fe40000010207 */
[----:B----4-:R-:W-:Y:S02]  /*0ee0*/  @!P5 IADD3 R30, P4, PT, R5, R30, RZ ;  /* 0x0000001e051ed210 */ /* 0x010fe40007f9e0ff */
[----:B------:R-:W-:Y:S02]  /*0ef0*/  LOP3.LUT R56, R11, 0xffff, RZ, 0xc0, !PT ;  /* 0x0000ffff0b387812 */ /* 0x000fe400078ec0ff */
[----:B------:R-:W-:Y:S02]  /*0f00*/  @!P5 IADD3.X R31, PT, PT, R8, R31, RZ, P4, !PT ;  /* 0x0000001f081fd210 */ /* 0x000fe400027fe4ff */
[----:B------:R-:W-:Y:S01]  /*0f10*/  @!P5 IADD3 R32, P4, PT, R5, R32, RZ ;  /* 0x000000200520d210 */ /* 0x000fe20007f9e0ff */
[----:B------:R-:W-:Y:S01]  /*0f20*/  IMAD R9, R0, 0x1c, R56 ;  /* 0x0000001c00097824 */ /* 0x000fe200078e0238 */
[----:B------:R-:W-:-:S02]  /*0f30*/  CS2R R4, SRZ ;  /* 0x0000000000047805 */ /* 0x000fc4000001ff00 */
[----:B------:R-:W-:Y:S02]  /*0f40*/  CS2R R6, SRZ ;  /* 0x0000000000067805 */ /* 0x000fe4000001ff00 */
[----:B------:R-:W-:Y:S01]  /*0f50*/  @!P5 IADD3.X R33, PT, PT, R8, R33, RZ, P4, !PT ;  /* 0x000000210821d210 */ /* 0x000fe200027fe4ff */
[C---:B------:R-:W-:Y:S01]  /*0f60*/  IMAD.WIDE R26, R9.reuse, 0x4, R26 ;  /* 0x00000004091a7825 */ /* 0x040fe200078e021a */
[----:B------:R-:W-:Y:S02]  /*0f70*/  CS2R R10, SRZ ;  /* 0x00000000000a7805 */ /* 0x000fe4000001ff00 */
[----:B------:R-:W-:Y:S01]  /*0f80*/  CS2R R12, SRZ ;  /* 0x00000000000c7805 */ /* 0x000fe2000001ff00 */
[----:B------:R1:W5:Y:S01]  /*0f90*/  @!P0 LDG.E.64 R4, desc[UR8][R14.64] ;  /* 0x000000080e048981 */ /* 0x000362000c1e1b00 */
[----:B0-----:R-:W-:Y:S01]  /*0fa0*/  @P6 IMAD.WIDE R34, R9, 0x4, R34 ;  /* 0x0000000409226825 */ /* 0x001fe200078e0222 */
[----:B------:R-:W-:Y:S02]  /*0fb0*/  CS2R R8, SRZ ;  /* 0x0000000000087805 */ /* 0x000fe4000001ff00 */
[----:B------:R-:W-:Y:S01]  /*0fc0*/  CS2R R18, SRZ ;  /* 0x0000000000127805 */ /* 0x000fe2000001ff00 */
[----:B------:R0:W5:Y:S04]  /*0fd0*/  @!P0 LDG.E.64 R6, desc[UR8][R16.64] ;  /* 0x0000000810068981 */ /* 0x000168000c1e1b00 */
[----:B------:R3:W5:Y:S01]  /*0fe0*/  @!P1 LDG.E.64 R8, desc[UR8][R20.64] ;  /* 0x0000000814089981 */ /* 0x000762000c1e1b00 */
[----:B-1----:R-:W-:-:S03]  /*0ff0*/  CS2R R14, SRZ ;  /* 0x00000000000e7805 */ /* 0x002fc6000001ff00 */
[----:B------:R1:W5:Y:S01]  /*1000*/  @!P1 LDG.E.64 R10, desc[UR8][R22.64] ;  /* 0x00000008160a9981 */ /* 0x000362000c1e1b00 */
[----:B0-----:R-:W-:-:S03]  /*1010*/  CS2R R16, SRZ ;  /* 0x0000000000107805 */ /* 0x001fc6000001ff00 */
[----:B------:R0:W5:Y:S01]  /*1020*/  @!P2 LDG.E.64 R12, desc[UR8][R24.64] ;  /* 0x00000008180ca981 */ /* 0x000162000c1e1b00 */
[----:B---3--:R-:W-:-:S03]  /*1030*/  CS2R R20, SRZ ;  /* 0x0000000000147805 */ /* 0x008fc6000001ff00 */
[----:B------:R3:W5:Y:S01]  /*1040*/  @!P2 LDG.E.64 R14, desc[UR8][R36.64] ;  /* 0x00000008240ea981 */ /* 0x000762000c1e1b00 */
[----:B-1----:R-:W-:-:S03]  /*1050*/  CS2R R22, SRZ ;  /* 0x0000000000167805 */ /* 0x002fc6000001ff00 */
[----:B------:R3:W5:Y:S01]  /*1060*/  @!P3 LDG.E.64 R16, desc[UR8][R38.64] ;  /* 0x000000082610b981 */ /* 0x000762000c1e1b00 */
[----:B0-----:R-:W-:-:S03]  /*1070*/  CS2R R24, SRZ ;  /* 0x0000000000187805 */ /* 0x001fc6000001ff00 */
[----:B------:R3:W5:Y:S04]  /*1080*/  @!P3 LDG.E.64 R18, desc[UR8][R40.64] ;  /* 0x000000082812b981 */ /* 0x000768000c1e1b00 */
[----:B------:R3:W5:Y:S04]  /*1090*/  @!P5 LDG.E.64 R20, desc[UR8][R30.64] ;  /* 0x000000081e14d981 */ /* 0x000768000c1e1b00 */
[----:B------:R3:W5:Y:S04]  /*10a0*/  @!P5 LDG.E.64 R22, desc[UR8][R32.64] ;  /* 0x000000082016d981 */ /* 0x000768000c1e1b00 */
[----:B------:R3:W5:Y:S04]  /*10b0*/  @P6 LDG.E.64 R24, desc[UR8][R34.64] ;  /* 0x0000000822186981 */ /* 0x000768000c1e1b00 */
[----:B------:R-:W5:Y:S01]  /*10c0*/  LDG.E.64 R26, desc[UR8][R26.64] ;  /* 0x000000081a1a7981 */ /* 0x000f62000c1e1b00 */
[----:B------:R-:W-:Y:S01]  /*10d0*/  UISETP.NE.AND UP1, UPT, UR11, URZ, UPT ;  /* 0x000000ff0b00728c */ /* 0x000fe2000bf25270 */
[----:B------:R-:W-:Y:S01]  /*10e0*/  UMOV UR7, 0x3f800000 ;  /* 0x3f80000000077882 */ /* 0x000fe20000000000 */
[----:B--2---:R-:W-:-:S13]  /*10f0*/  R2UR UR14, R28 ;  /* 0x000000001c0e72ca */ /* 0x004fda00000e0000 */
        /* <DEDUP_REMOVED lines=10> */
[----:B---3--:R-:W-:Y:S05]  /*11a0*/  BRA.U UP1, `(.L_x_1314) ;  /* 0x0000000501c47547 */ /* 0x008fea000b800000 */
[----:B-----5:R-:W-:Y:S01]  /*11b0*/  FADD.FTZ R29, R52, -UR14 ;  /* 0x8000000e341d7e21 */ /* 0x020fe20008010000 */
[----:B------:R-:W-:Y:S01]  /*11c0*/  FMUL.FTZ R30, R50, R26 ;  /* 0x0000001a321e7220 */ /* 0x000fe20000410000 */
[----:B------:R-:W-:Y:S01]  /*11d0*/  FADD.FTZ R28, R53, -UR14 ;  /* 0x8000000e351c7e21 */ /* 0x000fe20008010000 */
[----:B------:R-:W-:Y:S01]  /*11e0*/  FMUL.FTZ R31, R51, R27 ;  /* 0x0000001b331f7220 */ /* 0x000fe20000410000 */
[----:B------:R-:W-:Y:S01]  /*11f0*/  FMUL.FTZ R29, R29, UR7 ;  /* 0x000000071d1d7c20 */ /* 0x000fe20008410000 */
[----:B------:R-:W-:Y:S01]  /*1200*/  FADD.FTZ R34, R48, -UR14 ;  /* 0x8000000e30227e21 */ /* 0x000fe20008010000 */
[----:B------:R-:W-:Y:S01]  /*1210*/  FMUL.FTZ R28, R28, UR7 ;  /* 0x000000071c1c7c20 */ /* 0x000fe20008410000 */
[----:B------:R-:W-:Y:S01]  /*1220*/  FADD.FTZ R32, RZ, R30 ;  /* 0x0000001eff207221 */ /* 0x000fe20000010000 */
[----:B------:R-:W-:Y:S01]  /*1230*/  FFMA.FTZ R33, R29, R30, RZ ;  /* 0x0000001e1d217223 */ /* 0x000fe200000100ff */
[----:B------:R-:W-:Y:S01]  /*1240*/  FFMA.FTZ R35, R50, R29, RZ ;  /* 0x0000001d32237223 */ /* 0x000fe200000100ff */
[----:B------:R-:W-:Y:S01]  /*1250*/  FADD.FTZ R29, R49, -UR14 ;  /* 0x8000000e311d7e21 */ /* 0x000fe20008010000 */
[----:B------:R-:W-:Y:S01]  /*1260*/  FMUL.FTZ R37, R46, R26 ;  /* 0x0000001a2e257220 */ /* 0x000fe20000410000 */
[----:B------:R-:W-:Y:S01]  /*1270*/  FMUL.FTZ R34, R34, UR7 ;  /* 0x0000000722227c20 */ /* 0x000fe20008410000 */
[----:B------:R-:W-:Y:S01]  /*1280*/  FADD.FTZ R32, R31, R32 ;  /* 0x000000201f207221 */ /* 0x000fe20000010000 */
[----:B------:R-:W-:Y:S01]  /*1290*/  FFMA.FTZ R33, R28, R31, R33 ;  /* 0x0000001f1c217223 */ /* 0x000fe20000010021 */
[----:B------:R-:W-:Y:S01]  /*12a0*/  FMUL.FTZ R30, R29, UR7 ;  /* 0x000000071d1e7c20 */ /* 0x000fe20008410000 */
[----:B------:R-:W-:Y:S01]  /*12b0*/  FADD.FTZ R31, R44, -UR14 ;  /* 0x8000000e2c1f7e21 */ /* 0x000fe20008010000 */
[----:B------:R-:W-:Y:S01]  /*12c0*/  FADD.FTZ R32, R32, R37 ;  /* 0x0000002520207221 */ /* 0x000fe20000010000 */
[----:B------:R-:W-:Y:S01]  /*12d0*/  FFMA.FTZ R33, R34, R37, R33 ;  /* 0x0000002522217223 */ /* 0x000fe20000010021 */
[----:B------:R-:W-:Y:S01]  /*12e0*/  FMUL.FTZ R29, R47, R27 ;  /* 0x0000001b2f1d7220 */ /* 0x000fe20000410000 */
[----:B------:R-:W-:Y:S01]  /*12f0*/  FFMA.FTZ R35, R46, R34, R35 ;  /* 0x000000222e237223 */ /* 0x000fe20000010023 */
[----:B------:R-:W-:Y:S01]  /*1300*/  FFMA.FTZ R28, R51, R28, RZ ;  /* 0x0000001c331c7223 */ /* 0x000fe200000100ff */
[----:B------:R-:W-:Y:S01]  /*1310*/  FMUL.FTZ R37, R2, R26 ;  /* 0x0000001a02257220 */ /* 0x000fe20000410000 */
[----:B------:R-:W-:Y:S01]  /*1320*/  FMUL.FTZ R34, R31, UR7 ;  /* 0x000000071f227c20 */ /* 0x000fe20008410000 */
[----:B------:R-:W-:Y:S01]  /*1330*/  FADD.FTZ R32, R29, R32 ;  /* 0x000000201d207221 */ /* 0x000fe20000010000 */
[----:B------:R-:W-:Y:S01]  /*1340*/  FFMA.FTZ R33, R30, R29, R33 ;  /* 0x0000001d1e217223 */ /* 0x000fe20000010021 */
[----:B------:R-:W-:Y:S01]  /*1350*/  FADD.FTZ R29, R45, -UR14 ;  /* 0x8000000e2d1d7e21 */ /* 0x000fe20008010000 */
[----:B------:R-:W-:Y:S01]  /*1360*/  FFMA.FTZ R28, R47, R30, R28 ;  /* 0x0000001e2f1c7223 */ /* 0x000fe2000001001c */
[----:B------:R-:W-:Y:S01]  /*1370*/  FFMA.FTZ R35, R2, R34, R35 ;  /* 0x0000002202237223 */ /* 0x000fe20000010023 */
[----:B------:R-:W-:Y:S01]  /*1380*/  FADD.FTZ R31, R32, R37 ;  /* 0x00000025201f7221 */ /* 0x000fe20000010000 */
[----:B------:R-:W-:Y:S01]  /*1390*/  FMUL.FTZ R30, R3, R27 ;  /* 0x0000001b031e7220 */ /* 0x000fe20000410000 */
[----:B------:R-:W-:Y:S01]  /*13a0*/  FFMA.FTZ R34, R34, R37, R33 ;  /* 0x0000002522227223 */ /* 0x000fe20000010021 */
[----:B------:R-:W-:Y:S01]  /*13b0*/  FMUL.FTZ R29, R29, UR7 ;  /* 0x000000071d1d7c20 */ /* 0x000fe20008410000 */
[----:B------:R-:W-:Y:S01]  /*13c0*/  FADD.FTZ R32, R4, -UR14 ;  /* 0x8000000e04207e21 */ /* 0x000fe20008010000 */
[----:B------:R-:W-:Y:S01]  /*13d0*/  FMUL.FTZ R36, R6, R26 ;  /* 0x0000001a06247220 */ /* 0x000fe20000410000 */
[----:B------:R-:W-:Y:S01]  /*13e0*/  FADD.FTZ R31, R30, R31 ;  /* 0x0000001f1e1f7221 */ /* 0x000fe20000010000 */
[----:B------:R-:W-:Y:S01]  /*13f0*/  FFMA.FTZ R28, R3, R29, R28 ;  /* 0x0000001d031c7223 */ /* 0x000fe2000001001c */
[----:B------:R-:W-:Y:S01]  /*1400*/  FFMA.FTZ R34, R29, R30, R34 ;  /* 0x0000001e1d227223 */ /* 0x000fe20000010022 */
[----:B------:R-:W-:Y:S01]  /*1410*/  FMUL.FTZ R33, R32, UR7 ;  /* 0x0000000720217c20 */ /* 0x000fe20008410000 */
[----:B------:R-:W-:Y:S01]  /*1420*/  FADD.FTZ R29, R5, -UR14 ;  /* 0x8000000e051d7e21 */ /* 0x000fe20008010000 */
        /* <DEDUP_REMOVED lines=9> */
[----:B------:R-:W-:Y:S01]  /*14c0*/  FFMA.FTZ R34, R29, R30, R34 ;  /* 0x0000001e1d227223 */ /* 0x000fe20000010022 */
[----:B------:R-:W-:Y:S01]  /*14d0*/  FMUL.FTZ R33, R32, UR7 ;  /* 0x0000000720217c20 */ /* 0x000fe20008410000 */
[----:B------:R-:W-:Y:S01]  /*14e0*/  FADD.FTZ R29, R9, -UR14 ;  /* 0x8000000e091d7e21 */ /* 0x000fe20008010000 */
[----:B------:R-:W-:Y:S01]  /*14f0*/  FADD.FTZ R31, R31, R36 ;  /* 0x000000241f1f7221 */ /* 0x000fe20000010000 */
[----:B------:R-:W-:Y:S01]  /*1500*/  FMUL.FTZ R30, R11, R27 ;  /* 0x0000001b0b1e7220 */ /* 0x000fe20000410000 */
[----:B------:R-:W-:Y:S01]  /*1510*/  FFMA.FTZ R34, R33, R36, R34 ;  /* 0x0000002421227223 */ /* 0x000fe20000010022 */
[----:B------:R-:W-:Y:S01]  /*1520*/  FADD.FTZ R32, R12, -UR14 ;  /* 0x8000000e0c207e21 */ /* 0x000fe20008010000 */
[----:B------:R-:W-:Y:S01]  /*1530*/  FMUL.FTZ R29, R29, UR7 ;  /* 0x000000071d1d7c20 */ /* 0x000fe20008410000 */
[----:B------:R-:W-:Y:S01]  /*1540*/  FMUL.FTZ R36, R14, R26 ;  /* 0x0000001a0e247220 */ /* 0x000fe20000410000 */
[----:B------:R-:W-:Y:S01]  /*1550*/  FADD.FTZ R31, R30, R31 ;  /* 0x0000001f1e1f7221 */ /* 0x000fe20000010000 */
[----:B------:R-:W-:Y:S01]  /*1560*/  FFMA.FTZ R35, R10, R33, R35 ;  /* 0x000000210a237223 */ /* 0x000fe20000010023 */
[----:B------:R-:W-:Y:S01]  /*1570*/  FMUL.FTZ R33, R32, UR7 ;  /* 0x0000000720217c20 */ /* 0x000fe20008410000 */
[----:B------:R-:W-:Y:S01]  /*1580*/  FFMA.FTZ R28, R11, R29, R28 ;  /* 0x0000001d0b1c7223 */ /* 0x000fe2000001001c */
[----:B------:R-:W-:Y:S01]  /*1590*/  FFMA.FTZ R34, R29, R30, R34 ;  /* 0x0000001e1d227223 */ /* 0x000fe20000010022 */
        /* <DEDUP_REMOVED lines=11> */
[----:B------:R-:W-:Y:S01]  /*1650*/  FADD.FTZ R38, R31, R36 ;  /* 0x000000241f267221 */ /* 0x000fe20000010000 */
[----:B------:R-:W-:Y:S01]  /*1660*/  FFMA.FTZ R30, R15, R29, R28 ;  /* 0x0000001d0f1e7223 */ /* 0x000fe2000001001c */
[----:B------:R-:W-:Y:S01]  /*1670*/  FADD.FTZ R32, R17, -UR14 ;  /* 0x8000000e11207e21 */ /* 0x000fe20008010000 */
[----:B------:R-:W-:Y:S01]  /*1680*/  FADD.FTZ R31, RZ, R50 ;  /* 0x00000032ff1f7221 */ /* 0x000fe20000010000 */
[----:B------:R-:W-:Y:S01]  /*1690*/  FADD.FTZ R28, RZ, R51 ;  /* 0x00000033ff1c7221 */ /* 0x000fe20000010000 */
[----:B------:R-:W-:Y:S01]  /*16a0*/  FFMA.FTZ R29, R18, R33, R35 ;  /* 0x00000021121d7223 */ /* 0x000fe20000010023 */
[----:B------:R-:W-:Y:S01]  /*16b0*/  FFMA.FTZ R35, R33, R36, R34 ;  /* 0x0000002421237223 */ /* 0x000fe20000010022 */
[----:B------:R-:W-:Y:S01]  /*16c0*/  FMUL.FTZ R32, R32, UR7 ;  /* 0x0000000720207c20 */ /* 0x000fe20008410000 */
[----:B------:R-:W-:Y:S01]  /*16d0*/  FMUL.FTZ R33, R19, R27 ;  /* 0x0000001b13217220 */ /* 0x000fe20000410000 */
[----:B------:R-:W-:Y:S01]  /*16e0*/  FADD.FTZ R31, R46, R31 ;  /* 0x0000001f2e1f7221 */ /* 0x000fe20000010000 */
[----:B------:R-:W-:Y:S01]  /*16f0*/  FADD.FTZ R28, R47, R28 ;  /* 0x0000001c2f1c7221 */ /* 0x000fe20000010000 */
[----:B------:R-:W-:Y:S01]  /*1700*/  FFMA.FTZ R30, R19, R32, R30 ;  /* 0x00000020131e7223 */ /* 0x000fe2000001001e */
[----:B------:R-:W-:Y:S01]  /*1710*/  FFMA.FTZ R35, R32, R33, R35 ;  /* 0x0000002120237223 */ /* 0x000fe20000010023 */
[----:B------:R-:W-:Y:S01]  /*1720*/  FADD.FTZ R31, R2, R31 ;  /* 0x0000001f021f7221 */ /* 0x000fe20000010000 */
[----:B------:R-:W-:Y:S01]  /*1730*/  FADD.FTZ R32, R3, R28 ;  /* 0x0000001c03207221 */ /* 0x000fe20000010000 */
[----:B------:R-:W-:Y:S01]  /*1740*/  FADD.FTZ R38, R33, R38 ;  /* 0x0000002621267221 */ /* 0x000fe20000010000 */
[----:B------:R-:W-:Y:S01]  /*1750*/  FADD.FTZ R33, R20, -UR14 ;  /* 0x8000000e14217e21 */ /* 0x000fe20008010000 */
[----:B------:R-:W-:Y:S01]  /*1760*/  FADD.FTZ R31, R6, R31 ;  /* 0x0000001f061f7221 */ /* 0x000fe20000010000 */
[----:B------:R-:W-:Y:S01]  /*1770*/  FADD.FTZ R32, R7, R32 ;  /* 0x0000002007207221 */ /* 0x000fe20000010000 */
[----:B------:R-:W-:Y:S01]  /*1780*/  FMUL.FTZ R37, R22, R26 ;  /* 0x0000001a16257220 */ /* 0x000fe20000410000 */
[----:B------:R-:W-:Y:S01]  /*1790*/  FMUL.FTZ R28, R33, UR7 ;  /* 0x00000007211c7c20 */ /* 0x000fe20008410000 */
[----:B------:R-:W-:Y:S01]  /*17a0*/  FADD.FTZ R31, R10, R31 ;  /* 0x0000001f0a1f7221 */ /* 0x000fe20000010000 */
[----:B------:R-:W-:Y:S01]  /*17b0*/  FADD.FTZ R32, R11, R32 ;  /* 0x000000200b207221 */ /* 0x000fe20000010000 */
[----:B------:R-:W-:Y:S01]  /*17c0*/  FADD.FTZ R33, R21, -UR14 ;  /* 0x8000000e15217e21 */ /* 0x000fe20008010000 */
[----:B------:R-:W-:Y:S01]  /*17d0*/  FFMA.FTZ R36, R28, R37, R35 ;  /* 0x000000251c247223 */ /* 0x000fe20000010023 */
[----:B------:R-:W-:Y:S01]  /*17e0*/  FADD.FTZ R31, R14, R31 ;  /* 0x0000001f0e1f7221 */ /* 0x000fe20000010000 */
[----:B------:R-:W-:Y:S01]  /*17f0*/  FADD.FTZ R32, R15, R32 ;  /* 0x000000200f207221 */ /* 0x000fe20000010000 */
[----:B------:R-:W-:Y:S01]  /*1800*/  FMUL.FTZ R35, R33, UR7 ;  /* 0x0000000721237c20 */ /* 0x000fe20008410000 */
[----:B------:R-:W-:Y:S01]  /*1810*/  FADD.FTZ R39, R38, R37 ;  /* 0x0000002526277221 */ /* 0x000fe20000010000 */
[----:B------:R-:W-:Y:S01]  /*1820*/  FMUL.FTZ R34, R23, R27 ;  /* 0x0000001b17227220 */ /* 0x000fe20000410000 */
[----:B------:R-:W-:Y:S01]  /*1830*/  FADD.FTZ R31, R18, R31 ;  /* 0x0000001f121f7221 */ /* 0x000fe20000010000 */
[----:B------:R-:W-:Y:S01]  /*1840*/  FADD.FTZ R32, R19, R32 ;  /* 0x0000002013207221 */ /* 0x000fe20000010000 */
[----:B------:R-:W-:Y:S01]  /*1850*/  FFMA.FTZ R28, R22, R28, R29 ;  /* 0x0000001c161c7223 */ /* 0x000fe2000001001d */
[----:B------:R-:W-:Y:S01]  /*1860*/  FFMA.FTZ R29, R23, R35, R30 ;  /* 0x00000023171d7223 */ /* 0x000fe2000001001e */
[----:B------:R-:W-:Y:S01]  /*1870*/  FADD.FTZ R33, R34, R39 ;  /* 0x0000002722217221 */ /* 0x000fe20000010000 */
[----:B------:R-:W-:Y:S01]  /*1880*/  FADD.FTZ R30, R22, R31 ;  /* 0x0000001f161e7221 */ /* 0x000fe20000010000 */
[----:B------:R-:W-:Y:S01]  /*1890*/  FFMA.FTZ R34, R35, R34, R36 ;  /* 0x0000002223227223 */ /* 0x000fe20000010024 */
[----:B------:R-:W-:Y:S01]  /*18a0*/  FADD.FTZ R31, R23, R32 ;  /* 0x00000020171f7221 */ /* 0x000fe20000010000 */
[----:B------:R-:W-:Y:S06]  /*18b0*/  BRA `(.L_x_1315) ;  /* 0x0000001000007947 */ /* 0x000fec0003800000 */
.L_x_1314:
        /* <DEDUP_REMOVED lines=9> */
[----:B------:R-:W-:Y:S01]  /*1950*/  FFMA.FTZ R31, R27, R28, R25 ;  /* 0x0000001c1b1f7223 */ /* 0x000fe20000010019 */
[----:B------:R-:W-:-:S02]  /*1960*/  FFMA.FTZ R36, R26, R43, R24 ;  /* 0x0000002b1a247223 */ /* 0x000fc40000010018 */
[----:B------:R-:W-:Y:S01]  /*1970*/  FMUL.FTZ R32, R30, -1.4426950216293334961 ;  /* 0xbfb8aa3b1e207820 */ /* 0x000fe20000410000 */
[----:B------:R-:W-:Y:S01]  /*1980*/  FMUL.FTZ R34, R31, -1.4426950216293334961 ;  /* 0xbfb8aa3b1f227820 */ /* 0x000fe20000410000 */
[----:B------:R-:W-:-:S04]  /*1990*/  FMUL.FTZ R37, R36, -1.4426950216293334961 ;  /* 0xbfb8aa3b24257820 */ /* 0x000fc80000410000 */
        /* <DEDUP_REMOVED lines=8> */
[----:B------:R-:W1:Y:S01]  /*1a20*/  MUFU.RCP R54, R54 ;  /* 0x0000003600367308 */ /* 0x000e620000001000 */
[----:B--2---:R-:W-:-:S07]  /*1a30*/  FADD.FTZ R39, R37, 1 ;  /* 0x3f80000025277421 */ /* 0x004fce0000010000 */
[----:B------:R-:W2:Y:S01]  /*1a40*/  MUFU.EX2 R42, R42 ;  /* 0x0000002a002a7308 */ /* 0x000ea20000000800 */
[----:B0-----:R-:W-:-:S04]  /*1a50*/  FADD.FTZ R35, -R33, 1 ;  /* 0x3f80000021237421 */ /* 0x001fc80000010100 */
[----:B------:R-:W-:Y:S01]  /*1a60*/  FFMA.FTZ R35, R30, R35, 1 ;  /* 0x3f8000001e237423 */ /* 0x000fe20000010023 */
[----:B------:R-:W-:Y:S02]  /*1a70*/  FMUL.FTZ R30, R50, R33 ;  /* 0x00000021321e7220 */ /* 0x000fe40000410000 */
[----:B------:R-:W0:Y:S01]  /*1a80*/  MUFU.RCP R39, R39 ;  /* 0x0000002700277308 */ /* 0x000e220000001000 */
[----:B-1----:R-:W-:Y:S01]  /*1a90*/  FADD.FTZ R34, -R54, 1 ;  /* 0x3f80000036227421 */ /* 0x002fe20000010100 */
[----:B------:R-:W-:Y:S01]  /*1aa0*/  FMUL.FTZ R30, R30, R35 ;  /* 0x000000231e1e7220 */ /* 0x000fe20000410000 */
[----:B------:R-:W-:Y:S01]  /*1ab0*/  FADD.FTZ R35, R44, -UR14 ;  /* 0x8000000e2c237e21 */ /* 0x000fe20008010000 */
[----:B------:R-:W-:Y:S01]  /*1ac0*/  FMUL.FTZ R54, R51, R54 ;  /* 0x0000003633367220 */ /* 0x000fe20000410000 */
[----:B------:R-:W-:Y:S01]  /*1ad0*/  FFMA.FTZ R41, R31, R34, 1 ;  /* 0x3f8000001f297423 */ /* 0x000fe20000010022 */
[----:B------:R-:W-:Y:S01]  /*1ae0*/  FADD.FTZ R34, R45, -UR14 ;  /* 0x8000000e2d227e21 */ /* 0x000fe20008010000 */
[----:B------:R-:W-:Y:S01]  /*1af0*/  FMUL.FTZ R35, R35, UR7 ;  /* 0x0000000723237c20 */ /* 0x000fe20008410000 */
[----:B--2---:R-:W-:-:S02]  /*1b00*/  FADD.FTZ R42, R42, 1 ;  /* 0x3f8000002a2a7421 */ /* 0x004fc40000010000 */
[----:B------:R-:W-:Y:S01]  /*1b10*/  FMUL.FTZ R34, R34, UR7 ;  /* 0x0000000722227c20 */ /* 0x000fe20008410000 */
[----:B------:R-:W-:Y:S01]  /*1b20*/  FFMA.FTZ R31, R26, R35, R24 ;  /* 0x000000231a1f7223 */ /* 0x000fe20000010018 */
[----:B------:R-:W-:Y:S02]  /*1b30*/  FMUL.FTZ R37, R54, R41 ;  /* 0x0000002936257220 */ /* 0x000fe40000410000 */
[----:B------:R-:W-:Y:S01]  /*1b40*/  FFMA.FTZ R33, R27, R34, R25 ;  /* 0x000000221b217223 */ /* 0x000fe20000010019 */
[----:B------:R-:W-:Y:S01]  /*1b50*/  FMUL.FTZ R55, R31, -1.4426950216293334961 ;  /* 0xbfb8aa3b1f377820 */ /* 0x000fe20000410000 */
[----:B------:R-:W-:Y:S01]  /*1b60*/  MUFU.RCP R42, R42 ;  /* 0x0000002a002a7308 */ /* 0x000fe20000001000 */
[----:B0-----:R-:W-:Y:S01]  /*1b70*/  FADD.FTZ R41, -R39, 1 ;  /* 0x3f80000027297421 */ /* 0x001fe20000010100 */
[----:B------:R-:W-:Y:S01]  /*1b80*/  FMUL.FTZ R38, R33, -1.4426950216293334961 ;  /* 0xbfb8aa3b21267820 */ /* 0x000fe20000410000 */
[----:B------:R-:W-:-:S05]  /*1b90*/  FMUL.FTZ R39, R46, R39 ;  /* 0x000000272e277220 */ /* 0x000fca0000410000 */
[----:B------:R-:W0:Y:S08]  /*1ba0*/  MUFU.EX2 R55, R55 ;  /* 0x0000003700377308 */ /* 0x000e300000000800 */
[----:B------:R-:W1:Y:S01]  /*1bb0*/  MUFU.EX2 R38, R38 ;  /* 0x0000002600267308 */ /* 0x000e620000000800 */
[----:B0-----:R-:W-:-:S07]  /*1bc0*/  FADD.FTZ R64, R55, 1 ;  /* 0x3f80000037407421 */ /* 0x001fce0000010000 */
[----:B------:R-:W0:Y:S01]  /*1bd0*/  MUFU.RCP R55, R64 ;  /* 0x0000004000377308 */ /* 0x000e220000001000 */
[----:B-1----:R-:W-:Y:S01]  /*1be0*/  FADD.FTZ R65, R38, 1 ;  /* 0x3f80000026417421 */ /* 0x002fe20000010000 */
[----:B------:R-:W-:Y:S01]  /*1bf0*/  FFMA.FTZ R38, R36, R41, 1 ;  /* 0x3f80000024267423 */ /* 0x000fe20000010029 */
[----:B------:R-:W-:-:S05]  /*1c00*/  FADD.FTZ R41, -R42, 1 ;  /* 0x3f8000002a297421 */ /* 0x000fca0000010100 */
[----:B------:R-:W1:Y:S01]  /*1c10*/  MUFU.RCP R36, R65 ;  /* 0x0000004100247308 */ /* 0x000e620000001000 */
[----:B------:R-:W-:Y:S01]  /*1c20*/  FFMA.FTZ R54, R32, R41, 1 ;  /* 0x3f80000020367423 */ /* 0x000fe20000010029 */
[----:B------:R-:W-:Y:S01]  /*1c30*/  FMUL.FTZ R32, R39, R38 ;  /* 0x0000002627207220 */ /* 0x000fe20000410000 */
[----:B------:R-:W-:Y:S01]  /*1c40*/  FMUL.FTZ R41, R47, R42 ;  /* 0x0000002a2f297220 */ /* 0x000fe20000410000 */
[----:B------:R-:W-:-:S03]  /*1c50*/  FMUL.FTZ R39, R27, R37 ;  /* 0x000000251b277220 */ /* 0x000fc60000410000 */
[----:B------:R-:W-:Y:S01]  /*1c60*/  FMUL.FTZ R41, R41, R54 ;  /* 0x0000003629297220 */ /* 0x000fe20000410000 */
[----:B0-----:R-:W-:Y:S01]  /*1c70*/  FADD.FTZ R38, -R55, 1 ;  /* 0x3f80000037267421 */ /* 0x001fe20000010100 */
[----:B------:R-:W-:-:S03]  /*1c80*/  FMUL.FTZ R55, R2, R55 ;  /* 0x0000003702377220 */ /* 0x000fc60000410000 */
[----:B------:R-:W-:Y:S01]  /*1c90*/  FFMA.FTZ R38, R31, R38, 1 ;  /* 0x3f8000001f267423 */ /* 0x000fe20000010026 */
[----:B------:R-:W-:Y:S01]  /*1ca0*/  FADD.FTZ R31, R4, -UR14 ;  /* 0x8000000e041f7e21 */ /* 0x000fe20008010000 */
[----:B-1----:R-:W-:-:S03]  /*1cb0*/  FADD.FTZ R42, -R36, 1 ;  /* 0x3f800000242a7421 */ /* 0x002fc60000010100 */
[----:B------:R-:W-:Y:S01]  /*1cc0*/  FMUL.FTZ R31, R31, UR7 ;  /* 0x000000071f1f7c20 */ /* 0x000fe20008410000 */
[----:B------:R-:W-:-:S03]  /*1cd0*/  FFMA.FTZ R42, R33, R42, 1 ;  /* 0x3f800000212a7423 */ /* 0x000fc6000001002a */
[C---:B------:R-:W-:Y:S01]  /*1ce0*/  FFMA.FTZ R54, R26.reuse, R31, R24 ;  /* 0x0000001f1a367223 */ /* 0x040fe20000010018 */
[----:B------:R-:W-:Y:S01]  /*1cf0*/  FMUL.FTZ R33, R3, R36 ;  /* 0x0000002403217220 */ /* 0x000fe20000410000 */
[----:B------:R-:W-:Y:S01]  /*1d00*/  FMUL.FTZ R36, R55, R38 ;  /* 0x0000002637247220 */ /* 0x000fe20000410000 */
[----:B------:R-:W-:Y:S01]  /*1d10*/  FMUL.FTZ R38, R26, R30 ;  /* 0x0000001e1a267220 */ /* 0x000fe20000410000 */
[----:B------:R-:W-:Y:S01]  /*1d20*/  FMUL.FTZ R65, R54, -1.4426950216293334961 ;  /* 0xbfb8aa3b36417820 */ /* 0x000fe20000410000 */
[----:B------:R-:W-:Y:S02]  /*1d30*/  FMUL.FTZ R33, R33, R42 ;  /* 0x0000002a21217220 */ /* 0x000fe40000410000 */
[C---:B------:R-:W-:Y:S01]  /*1d40*/  FFMA.FTZ R55, R29.reuse, R38, RZ ;  /* 0x000000261d377223 */ /* 0x040fe200000100ff */
[----:B------:R-:W-:Y:S01]  /*1d50*/  FADD.FTZ R42, RZ, R38 ;  /* 0x00000026ff2a7221 */ /* 0x000fe20000010000 */
[----:B------:R-:W-:Y:S01]  /*1d60*/  FFMA.FTZ R38, R29, R30, RZ ;  /* 0x0000001e1d267223 */ /* 0x000fe200000100ff */
[----:B------:R-:W0:Y:S01]  /*1d70*/  MUFU.EX2 R65, R65 ;  /* 0x0000004100417308 */ /* 0x000e220000000800 */
[----:B------:R-:W-:Y:S01]  /*1d80*/  FFMA.FTZ R64, R28, R39, R55 ;  /* 0x000000271c407223 */ /* 0x000fe20000010037 */
[----:B------:R-:W-:Y:S01]  /*1d90*/  FADD.FTZ R42, R39, R42 ;  /* 0x0000002a272a7221 */ /* 0x000fe20000010000 */
[----:B------:R-:W-:Y:S01]  /*1da0*/  FADD.FTZ R39, RZ, R30 ;  /* 0x0000001eff277221 */ /* 0x000fe20000010000 */
[-C--:B------:R-:W-:Y:S01]  /*1db0*/  FFMA.FTZ R38, R43, R32.reuse, R38 ;  /* 0x000000202b267223 */ /* 0x080fe20000010026 */
[----:B------:R-:W-:-:S02]  /*1dc0*/  FMUL.FTZ R29, R26, R32 ;  /* 0x000000201a1d7220 */ /* 0x000fc40000410000 */
[----:B------:R-:W-:Y:S01]  /*1dd0*/  FADD.FTZ R39, R39, R32 ;  /* 0x0000002027277221 */ /* 0x000fe20000010000 */
[----:B------:R-:W-:Y:S01]  /*1de0*/  FFMA.FTZ R38, R35, R36, R38 ;  /* 0x0000002423267223 */ /* 0x000fe20000010026 */
[----:B------:R-:W-:Y:S02]  /*1df0*/  FFMA.FTZ R43, R43, R29, R64 ;  /* 0x0000001d2b2b7223 */ /* 0x000fe40000010040 */
[----:B------:R-:W-:Y:S01]  /*1e00*/  FADD.FTZ R39, R39, R36 ;  /* 0x0000002427277221 */ /* 0x000fe20000010000 */
[----:B0-----:R-:W-:-:S06]  /*1e10*/  FADD.FTZ R55, R65, 1 ;  /* 0x3f80000041377421 */ /* 0x001fcc0000010000 */
[----:B------:R-:W0:Y:S02]  /*1e20*/  MUFU.RCP R55, R55 ;  /* 0x0000003700377308 */ /* 0x000e240000001000 */
[----:B0-----:R-:W-:Y:S01]  /*1e30*/  FADD.FTZ R30, -R55, 1 ;  /* 0x3f800000371e7421 */ /* 0x001fe20000010100 */
[----:B------:R-:W-:Y:S01]  /*1e40*/  FMUL.FTZ R32, R6, R55 ;  /* 0x0000003706207220 */ /* 0x000fe20000410000 */
[----:B------:R-:W-:Y:S02]  /*1e50*/  FFMA.FTZ R55, R28, R37, RZ ;  /* 0x000000251c377223 */ /* 0x000fe400000100ff */
[----:B------:R-:W-:Y:S01]  /*1e60*/  FFMA.FTZ R30, R54, R30, 1 ;  /* 0x3f800000361e7423 */ /* 0x000fe2000001001e */
[----:B------:R-:W-:Y:S01]  /*1e70*/  FADD.FTZ R54, R42, R29 ;  /* 0x0000001d2a367221 */ /* 0x000fe20000010000 */
[----:B------:R-:W-:Y:S01]  /*1e80*/  FADD.FTZ R42, RZ, R37 ;  /* 0x00000025ff2a7221 */ /* 0x000fe20000010000 */
[-C--:B------:R-:W-:Y:S01]  /*1e90*/  FFMA.FTZ R37, R40, R41.reuse, R55 ;  /* 0x0000002928257223 */ /* 0x080fe20000010037 */
[----:B------:R-:W-:Y:S01]  /*1ea0*/  FMUL.FTZ R32, R32, R30 ;  /* 0x0000001e20207220 */ /* 0x000fe20000410000 */
[----:B------:R-:W-:Y:S01]  /*1eb0*/  FADD.FTZ R30, R5, -UR14 ;  /* 0x8000000e051e7e21 */ /* 0x000fe20008010000 */
[----:B------:R-:W-:Y:S01]  /*1ec0*/  FADD.FTZ R42, R42, R41 ;  /* 0x000000292a2a7221 */ /* 0x000fe20000010000 */
[----:B------:R-:W-:Y:S01]  /*1ed0*/  FMUL.FTZ R41, R27, R41 ;  /* 0x000000291b297220 */ /* 0x000fe20000410000 */
[----:B------:R-:W-:Y:S01]  /*1ee0*/  FFMA.FTZ R38, R31, R32, R38 ;  /* 0x000000201f267223 */ /* 0x000fe20000010026 */
[----:B------:R-:W-:-:S02]  /*1ef0*/  FMUL.FTZ R30, R30, UR7 ;  /* 0x000000071e1e7c20 */ /* 0x000fc40008410000 */
[----:B------:R-:W-:Y:S01]  /*1f00*/  FFMA.FTZ R40, R40, R41, R43 ;  /* 0x0000002928287223 */ /* 0x000fe2000001002b */
[----:B------:R-:W-:Y:S01]  /*1f10*/  FADD.FTZ R54, R41, R54 ;  /* 0x0000003629367221 */ /* 0x000fe20000010000 */
        /* <DEDUP_REMOVED lines=8> */
[----:B0-----:R-:W-:-:S04]  /*1fa0*/  FADD.FTZ R28, -R64, 1 ;  /* 0x3f800000401c7421 */ /* 0x001fc80000010100 */
[----:B------:R-:W-:Y:S01]  /*1fb0*/  FFMA.FTZ R29, R29, R28, 1 ;  /* 0x3f8000001d1d7423 */ /* 0x000fe2000001001c */
[----:B------:R-:W-:-:S04]  /*1fc0*/  FMUL.FTZ R28, R7, R64 ;  /* 0x00000040071c7220 */ /* 0x000fc80000410000 */
[----:B------:R-:W-:Y:S01]  /*1fd0*/  FMUL.FTZ R28, R28, R29 ;  /* 0x0000001d1c1c7220 */ /* 0x000fe20000410000 */
        /* <DEDUP_REMOVED lines=9> */
[-C--:B------:R-:W-:Y:S01]  /*2070*/  FFMA.FTZ R43, R34, R33.reuse, R37 ;  /* 0x00000021222b7223 */ /* 0x080fe20000010025 */
[----:B------:R-:W-:Y:S01]  /*2080*/  FADD.FTZ R37, R12, -UR14 ;  /* 0x8000000e0c257e21 */ /* 0x000fe20008010000 */
[----:B------:R-:W-:Y:S01]  /*2090*/  FFMA.FTZ R36, R41, R36, 1 ;  /* 0x3f80000029247423 */ /* 0x000fe20000010024 */
[----:B------:R-:W-:Y:S01]  /*20a0*/  FADD.FTZ R41, R42, R33 ;  /* 0x000000212a297221 */ /* 0x000fe20000010000 */
[----:B------:R-:W-:Y:S01]  /*20b0*/  FMUL.FTZ R42, R27, R33 ;  /* 0x000000211b2a7220 */ /* 0x000fe20000410000 */
[----:B------:R-:W-:Y:S01]  /*20c0*/  FMUL.FTZ R37, R37, UR7 ;  /* 0x0000000725257c20 */ /* 0x000fe20008410000 */
[----:B------:R-:W-:Y:S01]  /*20d0*/  FMUL.FTZ R35, R35, R36 ;  /* 0x0000002423237220 */ /* 0x000fe20000410000 */
[----:B------:R-:W-:Y:S01]  /*20e0*/  FADD.FTZ R36, R9, -UR14 ;  /* 0x8000000e09247e21 */ /* 0x000fe20008010000 */
[----:B------:R-:W-:Y:S01]  /*20f0*/  FADD.FTZ R54, R42, R54 ;  /* 0x000000362a367221 */ /* 0x000fe20000010000 */
[----:B------:R-:W-:Y:S01]  /*2100*/  FFMA.FTZ R43, R30, R28, R43 ;  /* 0x0000001c1e2b7223 */ /* 0x000fe2000001002b */
[----:B------:R-:W-:Y:S01]  /*2110*/  FFMA.FTZ R38, R29, R35, R38 ;  /* 0x000000231d267223 */ /* 0x000fe20000010026 */
[----:B------:R-:W-:-:S04]  /*2120*/  FMUL.FTZ R36, R36, UR7 ;  /* 0x0000000724247c20 */ /* 0x000fc80008410000 */
[----:B------:R-:W-:-:S04]  /*2130*/  FFMA.FTZ R64, R27, R36, R25 ;  /* 0x000000241b407223 */ /* 0x000fc80000010019 */
[----:B------:R-:W-:-:S06]  /*2140*/  FMUL.FTZ R40, R64, -1.4426950216293334961 ;  /* 0xbfb8aa3b40287820 */ /* 0x000fcc0000410000 */
[----:B------:R-:W0:Y:S02]  /*2150*/  MUFU.EX2 R40, R40 ;  /* 0x0000002800287308 */ /* 0x000e240000000800 */
[----:B0-----:R-:W-:Y:S01]  /*2160*/  FADD.FTZ R65, R40, 1 ;  /* 0x3f80000028417421 */ /* 0x001fe20000010000 */
[----:B------:R-:W-:Y:S01]  /*2170*/  FFMA.FTZ R40, R34, R42, R55 ;  /* 0x0000002a22287223 */ /* 0x000fe20000010037 */
[----:B------:R-:W-:Y:S01]  /*2180*/  FFMA.FTZ R42, R26, R37, R24 ;  /* 0x000000251a2a7223 */ /* 0x000fe20000010018 */
[----:B------:R-:W-:-:S03]  /*2190*/  FADD.FTZ R34, R39, R32 ;  /* 0x0000002027227221 */ /* 0x000fc60000010000 */
[----:B------:R-:W0:Y:S01]  /*21a0*/  MUFU.RCP R65, R65 ;  /* 0x0000004100417308 */ /* 0x000e220000001000 */
[----:B------:R-:W-:Y:S01]  /*21b0*/  FADD.FTZ R34, R34, R35 ;  /* 0x0000002322227221 */ /* 0x000fe20000010000 */
[----:B------:R-:W-:Y:S01]  /*21c0*/  FMUL.FTZ R35, R26, R35 ;  /* 0x000000231a237220 */ /* 0x000fe20000410000 */
[----:B0-----:R-:W-:-:S04]  /*21d0*/  FADD.FTZ R33, -R65, 1 ;  /* 0x3f80000041217421 */ /* 0x001fc80000010100 */
[----:B------:R-:W-:Y:S01]  /*21e0*/  FFMA.FTZ R64, R64, R33, 1 ;  /* 0x3f80000040407423 */ /* 0x000fe20000010021 */
[----:B------:R-:W-:Y:S01]  /*21f0*/  FMUL.FTZ R33, R11, R65 ;  /* 0x000000410b217220 */ /* 0x000fe20000410000 */
[----:B------:R-:W-:Y:S01]  /*2200*/  FMUL.FTZ R65, R26, R32 ;  /* 0x000000201a417220 */ /* 0x000fe20000410000 */
[----:B------:R-:W-:Y:S02]  /*2210*/  FADD.FTZ R32, R13, -UR14 ;  /* 0x8000000e0d207e21 */ /* 0x000fe40008010000 */
[----:B------:R-:W-:Y:S01]  /*2220*/  FMUL.FTZ R33, R33, R64 ;  /* 0x0000004021217220 */ /* 0x000fe20000410000 */
[----:B------:R-:W-:Y:S01]  /*2230*/  FMUL.FTZ R64, R42, -1.4426950216293334961 ;  /* 0xbfb8aa3b2a407820 */ /* 0x000fe20000410000 */
[----:B------:R-:W-:Y:S01]  /*2240*/  FFMA.FTZ R39, R31, R65, R40 ;  /* 0x000000411f277223 */ /* 0x000fe20000010028 */
[----:B------:R-:W-:Y:S01]  /*2250*/  FMUL.FTZ R32, R32, UR7 ;  /* 0x0000000720207c20 */ /* 0x000fe20008410000 */
[----:B------:R-:W-:Y:S01]  /*2260*/  FADD.FTZ R40, R41, R28 ;  /* 0x0000001c29287221 */ /* 0x000fe20000010000 */
[----:B------:R-:W-:Y:S01]  /*2270*/  FMUL.FTZ R41, R27, R28 ;  /* 0x0000001c1b297220 */ /* 0x000fe20000410000 */
[----:B------:R-:W-:Y:S01]  /*2280*/  FADD.FTZ R54, R54, R65 ;  /* 0x0000004136367221 */ /* 0x000fe20000010000 */
[----:B------:R-:W0:Y:S01]  /*2290*/  MUFU.EX2 R64, R64 ;  /* 0x0000004000407308 */ /* 0x000e220000000800 */
[----:B------:R-:W-:Y:S01]  /*22a0*/  FFMA.FTZ R43, R36, R33, R43 ;  /* 0x00000021242b7223 */ /* 0x000fe2000001002b */
[----:B------:R-:W-:Y:S01]  /*22b0*/  FFMA.FTZ R30, R30, R41, R39 ;  /* 0x000000291e1e7223 */ /* 0x000fe20000010027 */
[----:B------:R-:W-:-:S03]  /*22c0*/  FADD.FTZ R54, R41, R54 ;  /* 0x0000003629367221 */ /* 0x000fc60000010000 */
[----:B------:R-:W-:Y:S01]  /*22d0*/  FFMA.FTZ R41, R29, R35, R30 ;  /* 0x000000231d297223 */ /* 0x000fe2000001001e */
[----:B------:R-:W-:Y:S01]  /*22e0*/  FADD.FTZ R30, R17, -UR14 ;  /* 0x8000000e111e7e21 */ /* 0x000fe20008010000 */
[----:B------:R-:W-:Y:S01]  /*22f0*/  FADD.FTZ R54, R54, R35 ;  /* 0x0000002336367221 */ /* 0x000fe20000010000 */
[----:B------:R-:W-:Y:S01]  /*2300*/  FADD.FTZ R35, R40, R33 ;  /* 0x0000002128237221 */ /* 0x000fe20000010000 */
[----:B------:R-:W-:Y:S01]  /*2310*/  FMUL.FTZ R40, R27, R33 ;  /* 0x000000211b287220 */ /* 0x000fe20000410000 */
[----:B------:R-:W-:-:S03]  /*2320*/  FMUL.FTZ R30, R30, UR7 ;  /* 0x000000071e1e7c20 */ /* 0x000fc60008410000 */
[----:B------:R-:W-:Y:S01]  /*2330*/  FFMA.FTZ R36, R36, R40, R41 ;  /* 0x0000002824247223 */ /* 0x000fe20000010029 */
[----:B------:R-:W-:Y:S01]  /*2340*/  FADD.FTZ R41, R20, -UR14 ;  /* 0x8000000e14297e21 */ /* 0x000fe20008010000 */
[----:B------:R-:W-:Y:S01]  /*2350*/  FADD.FTZ R54, R40, R54 ;  /* 0x0000003628367221 */ /* 0x000fe20000010000 */
[----:B0-----:R-:W-:Y:S02]  /*2360*/  FADD.FTZ R55, R64, 1 ;  /* 0x3f80000040377421 */ /* 0x001fe40000010000 */
[----:B------:R-:W-:-:S04]  /*2370*/  FMUL.FTZ R41, R41, UR7 ;  /* 0x0000000729297c20 */ /* 0x000fc80008410000 */
[----:B------:R-:W0:Y:S01]  /*2380*/  MUFU.RCP R55, R55 ;  /* 0x0000003700377308 */ /* 0x000e220000001000 */
[----:B------:R-:W-:Y:S01]  /*2390*/  FFMA.FTZ R40, R26, R41, R24 ;  /* 0x000000291a287223 */ /* 0x000fe20000010018 */
[----:B0-----:R-:W-:-:S04]  /*23a0*/  FADD.FTZ R31, -R55, 1 ;  /* 0x3f800000371f7421 */ /* 0x001fc80000010100 */
[----:B------:R-:W-:Y:S01]  /*23b0*/  FFMA.FTZ R42, R42, R31, 1 ;  /* 0x3f8000002a2a7423 */ /* 0x000fe2000001001f */
[----:B------:R-:W-:-:S04]  /*23c0*/  FMUL.FTZ R31, R14, R55 ;  /* 0x000000370e1f7220 */ /* 0x000fc80000410000 */
[----:B------:R-:W-:Y:S01]  /*23d0*/  FMUL.FTZ R31, R31, R42 ;  /* 0x0000002a1f1f7220 */ /* 0x000fe20000410000 */
[----:B------:R-:W-:-:S03]  /*23e0*/  FFMA.FTZ R42, R27, R32, R25 ;  /* 0x000000201b2a7223 */ /* 0x000fc60000010019 */
[-C--:B------:R-:W-:Y:S01]  /*23f0*/  FMUL.FTZ R65, R26, R31.reuse ;  /* 0x0000001f1a417220 */ /* 0x080fe20000410000 */
[----:B------:R-:W-:Y:S01]  /*2400*/  FMUL.FTZ R55, R42, -1.4426950216293334961 ;  /* 0xbfb8aa3b2a377820 */ /* 0x000fe20000410000 */
[C---:B------:R-:W-:Y:S01]  /*2410*/  FFMA.FTZ R38, R37.reuse, R31, R38 ;  /* 0x0000001f25267223 */ /* 0x040fe20000010026 */
[----:B------:R-:W-:Y:S01]  /*2420*/  FADD.FTZ R34, R34, R31 ;  /* 0x0000001f22227221 */ /* 0x000fe20000010000 */
[----:B------:R-:W-:Y:S01]  /*2430*/  FFMA.FTZ R37, R37, R65, R36 ;  /* 0x0000004125257223 */ /* 0x000fe20000010024 */
[----:B------:R-:W-:Y:S01]  /*2440*/  FADD.FTZ R36, R21, -UR14 ;  /* 0x8000000e15247e21 */ /* 0x000fe20008010000 */
[----:B------:R-:W-:Y:S01]  /*2450*/  FADD.FTZ R54, R54, R65 ;  /* 0x0000004136367221 */ /* 0x000fe20000010000 */
[----:B------:R-:W0:Y:S02]  /*2460*/  MUFU.EX2 R55, R55 ;  /* 0x0000003700377308 */ /* 0x000e240000000800 */
[----:B------:R-:W-:Y:S01]  /*2470*/  FMUL.FTZ R36, R36, UR7 ;  /* 0x0000000724247c20 */ /* 0x000fe20008410000 */
[----:B0-----:R-:W-:-:S06]  /*2480*/  FADD.FTZ R64, R55, 1 ;  /* 0x3f80000037407421 */ /* 0x001fcc0000010000 */
[----:B------:R-:W0:Y:S02]  /*2490*/  MUFU.RCP R64, R64 ;  /* 0x0000004000407308 */ /* 0x000e240000001000 */
[----:B0-----:R-:W-:Y:S01]  /*24a0*/  FADD.FTZ R39, -R64, 1 ;  /* 0x3f80000040277421 */ /* 0x001fe20000010100 */
[----:B------:R-:W-:-:S03]  /*24b0*/  FMUL.FTZ R28, R15, R64 ;  /* 0x000000400f1c7220 */ /* 0x000fc60000410000 */
[----:B------:R-:W-:-:S04]  /*24c0*/  FFMA.FTZ R39, R42, R39, 1 ;  /* 0x3f8000002a277423 */ /* 0x000fc80000010027 */
[----:B------:R-:W-:Y:S01]  /*24d0*/  FMUL.FTZ R28, R28, R39 ;  /* 0x000000271c1c7220 */ /* 0x000fe20000410000 */
[----:B------:R-:W-:-:S03]  /*24e0*/  FADD.FTZ R39, R16, -UR14 ;  /* 0x8000000e10277e21 */ /* 0x000fc60008010000 */
[----:B------:R-:W-:Y:S01]  /*24f0*/  FFMA.FTZ R43, R32, R28, R43 ;  /* 0x0000001c202b7223 */ /* 0x000fe2000001002b */
[----:B------:R-:W-:-:S04]  /*2500*/  FMUL.FTZ R39, R39, UR7 ;  /* 0x0000000727277c20 */ /* 0x000fc80008410000 */
[----:B------:R-:W-:-:S04]  /*2510*/  FFMA.FTZ R42, R26, R39, R24 ;  /* 0x000000271a2a7223 */ /* 0x000fc80000010018 */
[----:B------:R-:W-:-:S06]  /*2520*/  FMUL.FTZ R64, R42, -1.4426950216293334961 ;  /* 0xbfb8aa3b2a407820 */ /* 0x000fcc0000410000 */
[----:B------:R-:W0:Y:S02]  /*2530*/  MUFU.EX2 R64, R64 ;  /* 0x0000004000407308 */ /* 0x000e240000000800 */
[----:B0-----:R-:W-:-:S06]  /*2540*/  FADD.FTZ R55, R64, 1 ;  /* 0x3f80000040377421 */ /* 0x001fcc0000010000 */
[----:B------:R-:W0:Y:S02]  /*2550*/  MUFU.RCP R55, R55 ;  /* 0x0000003700377308 */ /* 0x000e240000001000 */
[----:B0-----:R-:W-:-:S04]  /*2560*/  FADD.FTZ R29, -R55, 1 ;  /* 0x3f800000371d7421 */ /* 0x001fc80000010100 */
[----:B------:R-:W-:Y:S01]  /*2570*/  FFMA.FTZ R42, R42, R29, 1 ;  /* 0x3f8000002a2a7423 */ /* 0x000fe2000001001d */
[----:B------:R-:W-:-:S04]  /*2580*/  FMUL.FTZ R29, R18, R55 ;  /* 0x00000037121d7220 */ /* 0x000fc80000410000 */
[----:B------:R-:W-:Y:S01]  /*2590*/  FMUL.FTZ R29, R29, R42 ;  /* 0x0000002a1d1d7220 */ /* 0x000fe20000410000 */
[----:B------:R-:W-:-:S03]  /*25a0*/  FFMA.FTZ R42, R27, R30, R25 ;  /* 0x0000001e1b2a7223 */ /* 0x000fc60000010019 */
[----:B------:R-:W-:Y:S01]  /*25b0*/  FFMA.FTZ R38, R39, R29, R38 ;  /* 0x0000001d27267223 */ /* 0x000fe20000010026 */
        /* <DEDUP_REMOVED lines=8> */
[----:B------:R-:W-:-:S03]  /*2640*/  FMUL.FTZ R42, R40, -1.4426950216293334961 ;  /* 0xbfb8aa3b282a7820 */ /* 0x000fc60000410000 */
[----:B------:R-:W-:-:S03]  /*2650*/  FFMA.FTZ R43, R30, R33, R43 ;  /* 0x000000211e2b7223 */ /* 0x000fc6000001002b */
[----:B------:R-:W0:Y:S02]  /*2660*/  MUFU.EX2 R42, R42 ;  /* 0x0000002a002a7308 */ /* 0x000e240000000800 */
[----:B0-----:R-:W-:Y:S01]  /*2670*/  FADD.FTZ R55, R42, 1 ;  /* 0x3f8000002a377421 */ /* 0x001fe20000010000 */
[----:B------:R-:W-:-:S05]  /*2680*/  FFMA.FTZ R42, R27, R36, R25 ;  /* 0x000000241b2a7223 */ /* 0x000fca0000010019 */
[----:B------:R-:W0:Y:S02]  /*2690*/  MUFU.RCP R55, R55 ;  /* 0x0000003700377308 */ /* 0x000e240000001000 */
[----:B0-----:R-:W-:-:S04]  /*26a0*/  FADD.FTZ R31, -R55, 1 ;  /* 0x3f800000371f7421 */ /* 0x001fc80000010100 */
[----:B------:R-:W-:Y:S01]  /*26b0*/  FFMA.FTZ R40, R40, R31, 1 ;  /* 0x3f80000028287423 */ /* 0x000fe2000001001f */
[----:B------:R-:W-:Y:S01]  /*26c0*/  FMUL.FTZ R31, R22, R55 ;  /* 0x00000037161f7220 */ /* 0x000fe20000410000 */
[----:B------:R-:W-:-:S03]  /*26d0*/  FMUL.FTZ R55, R42, -1.4426950216293334961 ;  /* 0xbfb8aa3b2a377820 */ /* 0x000fc60000410000 */
[----:B------:R-:W-:Y:S01]  /*26e0*/  FMUL.FTZ R31, R31, R40 ;  /* 0x000000281f1f7220 */ /* 0x000fe20000410000 */
[----:B------:R-:W-:Y:S01]  /*26f0*/  FADD.FTZ R40, R35, R28 ;  /* 0x0000001c23287221 */ /* 0x000fe20000010000 */
[----:B------:R-:W-:Y:S01]  /*2700*/  FMUL.FTZ R35, R27, R28 ;  /* 0x0000001c1b237220 */ /* 0x000fe20000410000 */
[----:B------:R-:W0:Y:S03]  /*2710*/  MUFU.EX2 R55, R55 ;  /* 0x0000003700377308 */ /* 0x000e260000000800 */
[----:B------:R-:W-:Y:S01]  /*2720*/  FFMA.FTZ R28, R32, R35, R37 ;  /* 0x00000023201c7223 */ /* 0x000fe20000010025 */
[----:B------:R-:W-:Y:S01]  /*2730*/  FADD.FTZ R54, R35, R54 ;  /* 0x0000003623367221 */ /* 0x000fe20000010000 */
[----:B------:R-:W-:-:S04]  /*2740*/  FMUL.FTZ R35, R26, R29 ;  /* 0x0000001d1a237220 */ /* 0x000fc80000410000 */
[----:B------:R-:W-:Y:S01]  /*2750*/  FFMA.FTZ R39, R39, R35, R28 ;  /* 0x0000002327277223 */ /* 0x000fe2000001001c */
[----:B------:R-:W-:Y:S01]  /*2760*/  FADD.FTZ R54, R54, R35 ;  /* 0x0000002336367221 */ /* 0x000fe20000010000 */
[----:B------:R-:W-:Y:S01]  /*2770*/  FADD.FTZ R35, R40, R33 ;  /* 0x0000002128237221 */ /* 0x000fe20000010000 */
[----:B0-----:R-:W-:-:S06]  /*2780*/  FADD.FTZ R64, R55, 1 ;  /* 0x3f80000037407421 */ /* 0x001fcc0000010000 */
[----:B------:R-:W0:Y:S02]  /*2790*/  MUFU.RCP R64, R64 ;  /* 0x0000004000407308 */ /* 0x000e240000001000 */
[----:B0-----:R-:W-:Y:S01]  /*27a0*/  FADD.FTZ R37, -R64, 1 ;  /* 0x3f80000040257421 */ /* 0x001fe20000010100 */
[----:B------:R-:W-:-:S03]  /*27b0*/  FMUL.FTZ R32, R23, R64 ;  /* 0x0000004017207220 */ /* 0x000fc60000410000 */
[----:B------:R-:W-:Y:S01]  /*27c0*/  FFMA.FTZ R37, R42, R37, 1 ;  /* 0x3f8000002a257423 */ /* 0x000fe20000010025 */
[----:B------:R-:W-:Y:S01]  /*27d0*/  FADD.FTZ R42, R34, R29 ;  /* 0x0000001d222a7221 */ /* 0x000fe20000010000 */
[----:B------:R-:W-:Y:S02]  /*27e0*/  FMUL.FTZ R29, R27, R33 ;  /* 0x000000211b1d7220 */ /* 0x000fe40000410000 */
[----:B------:R-:W-:Y:S02]  /*27f0*/  FMUL.FTZ R32, R32, R37 ;  /* 0x0000002520207220 */ /* 0x000fe40000410000 */
        /* <DEDUP_REMOVED lines=12> */
.L_x_1315:
[----:B------:R-:W-:Y:S01]  /*28c0*/  MOV R35, R34 ;  /* 0x0000002200237202 */ /* 0x000fe20000000f00 */
[----:B------:R-:W0:Y:S01]  /*28d0*/  S2UR UR6, SR_CgaCtaId ;  /* 0x00000000000679c3 */ /* 0x000e220000008800 */
[----:B------:R-:W-:Y:S01]  /*28e0*/  MOV R34, R33 ;  /* 0x0000002100227202 */ /* 0x000fe20000000f00 */
[----:B------:R-:W-:Y:S01]  /*28f0*/  UMOV UR5, 0x400 ;  /* 0x0000040000057882 */ /* 0x000fe20000000000 */
[C---:B------:R-:W-:Y:S01]  /*2900*/  ISETP.GT.AND P0, PT, R57.reuse, 0x1e, PT ;  /* 0x0000001e3900780c */ /* 0x040fe20003f04270 */
[----:B------:R-:W1:Y:S01]  /*2910*/  SHFL.DOWN PT, R32, R35, 0x1, 0x1f ;  /* 0x08201f0023207f89 */ /* 0x000e6200000e0000 */
[----:B------:R-:W-:Y:S01]  /*2920*/  UIADD3 UR5, UPT, UPT, UR5, 0x90, URZ ;  /* 0x0000009005057890 */ /* 0x000fe2000fffe0ff */
[----:B------:R-:W-:Y:S01]  /*2930*/  ISETP.GT.AND P2, PT, R57, 0xf, PT ;  /* 0x0000000f3900780c */ /* 0x000fe20003f44270 */
[----:B------:R-:W-:Y:S01]  /*2940*/  UMOV UR12, 0x400 ;  /* 0x00000400000c7882 */ /* 0x000fe20000000000 */
[----:B------:R-:W2:Y:S01]  /*2950*/  SHFL.DOWN PT, R33, R34, 0x1, 0x1f ;  /* 0x08201f0022217f89 */ /* 0x000ea200000e0000 */
[----:B------:R-:W-:Y:S01]  /*2960*/  BSSY.RECONVERGENT B0, `(.L_x_1316) ;  /* 0x0000024000007945 */ /* 0x000fe20003800200 */
[----:B------:R-:W-:-:S02]  /*2970*/  ISETP.NE.AND P1, PT, R60, RZ, PT ;  /* 0x000000ff3c00720c */ /* 0x000fc40003f25270 */
[----:B------:R-:W-:Y:S01]  /*2980*/  ISETP.GT.U32.AND P3, PT, R60, 0xd, PT ;  /* 0x0000000d3c00780c */ /* 0x000fe20003f64070 */
[----:B0-----:R-:W-:-:S03]  /*2990*/  ULEA UR5, UR6, UR5, 0x18 ;  /* 0x0000000506057291 */ /* 0x001fc6000f8ec0ff */
[----:B-1----:R-:W-:-:S03]  /*29a0*/  @!P0 FADD.FTZ R35, R32, R35 ;  /* 0x0000002320238221 */ /* 0x002fc60000010000 */
[----:B------:R-:W-:Y:S01]  /*29b0*/  LEA R64, R60, UR5, 0x4 ;  /* 0x000000053c407c11 */ /* 0x000fe2000f8e20ff */
[----:B--2---:R-:W-:Y:S01]  /*29c0*/  @!P0 FADD.FTZ R34, R33, R34 ;  /* 0x0000002221228221 */ /* 0x004fe20000010000 */
[----:B------:R-:W0:Y:S01]  /*29d0*/  SHFL.DOWN PT, R32, R35, 0x2, 0x1f ;  /* 0x08401f0023207f89 */ /* 0x000e2200000e0000 */
[----:B------:R-:W-:-:S03]  /*29e0*/  ISETP.GT.AND P0, PT, R57, 0x1d, PT ;  /* 0x0000001d3900780c */ /* 0x000fc60003f04270 */
        /* <DEDUP_REMOVED lines=27> */
.L_x_1317:
[----:B------:R-:W-:Y:S05]  /*2ba0*/  BSYNC.RECONVERGENT B0 ;  /* 0x0000000000007941 */ /* 0x000fea0003800200 */
.L_x_1316:
[----:B------:R-:W-:Y:S06]  /*2bb0*/  BAR.SYNC.DEFER_BLOCKING 0x0 ;  /* 0x0000000000007b1d */ /* 0x000fec0000010000 */
[----:B------:R-:W-:Y:S04]  /*2bc0*/  BSSY.RECONVERGENT B0, `(.L_x_1318) ;  /* 0x0000024000007945 */ /* 0x000fe80003800200 */
[----:B------:R-:W-:Y:S05]  /*2bd0*/  @P1 BRA `(.L_x_1319) ;  /* 0x0000000000881947 */ /* 0x000fea0003800000 */
[----:B------:R-:W-:-:S09]  /*2be0*/  ULEA UR5, UR6, UR12, 0x18 ;  /* 0x0000000c06057291 */ /* 0x000fd2000f8ec0ff */
[----:B------:R-:W4:Y:S04]  /*2bf0*/  LDS.64 R40, [UR5+0x18] ;  /* 0x00001805ff287984 */ /* 0x000f280008000a00 */
[----:B-123--:R-:W1:Y:S04]  /*2c00*/  LDS.128 R32, [UR5+0x20] ;  /* 0x00002005ff207984 */ /* 0x00ee680008000c00 */
[----:B------:R-:W0:Y:S01]  /*2c10*/  LDS.128 R36, [UR5+0x30] ;  /* 0x00003005ff247984 */ /* 0x000e220008000c00 */
[----:B----4-:R-:W-:Y:S01]  /*2c20*/  FADD.FTZ R43, R54, R40 ;  /* 0x00000028362b7221 */ /* 0x010fe20000010000 */
[----:B------:R-:W-:-:S03]  /*2c30*/  FADD.FTZ R40, R55, R41 ;  /* 0x0000002937287221 */ /* 0x000fc60000010000 */
[----:B-1----:R-:W-:Y:S01]  /*2c40*/  FADD.FTZ R43, R43, R32 ;  /* 0x000000202b2b7221 */ /* 0x002fe20000010000 */
[----:B------:R-:W-:-:S03]  /*2c50*/  FADD.FTZ R40, R40, R33 ;  /* 0x0000002128287221 */ /* 0x000fc60000010000 */
[----:B------:R-:W-:Y:S01]  /*2c60*/  FADD.FTZ R33, R43, R34 ;  /* 0x000000222b217221 */ /* 0x000fe20000010000 */
[----:B------:R-:W-:Y:S02]  /*2c70*/  FADD.FTZ R32, R40, R35 ;  /* 0x0000002328207221 */ /* 0x000fe40000010000 */
[----:B------:R-:W1:Y:S01]  /*2c80*/  LDS.128 R40, [UR5+0x40] ;  /* 0x00004005ff287984 */ /* 0x000e620008000c00 */
[----:B0-----:R-:W-:Y:S01]  /*2c90*/  FADD.FTZ R55, R33, R36 ;  /* 0x0000002421377221 */ /* 0x001fe20000010000 */
[----:B------:R-:W-:Y:S02]  /*2ca0*/  FADD.FTZ R36, R32, R37 ;  /* 0x0000002520247221 */ /* 0x000fe40000010000 */
[----:B------:R-:W0:Y:S01]  /*2cb0*/  LDS.128 R32, [UR5+0x50] ;  /* 0x00005005ff207984 */ /* 0x000e220008000c00 */
[----:B------:R-:W-:Y:S01]  /*2cc0*/  FADD.FTZ R55, R55, R38 ;  /* 0x0000002637377221 */ /* 0x000fe20000010000 */
[----:B------:R-:W-:-:S04]  /*2cd0*/  FADD.FTZ R36, R36, R39 ;  /* 0x0000002724247221 */ /* 0x000fc80000010000 */
[----:B-1----:R-:W-:Y:S01]  /*2ce0*/  FADD.FTZ R36, R36, R41 ;  /* 0x0000002924247221 */ /* 0x002fe20000010000 */
[----:B------:R-:W-:-:S03]  /*2cf0*/  FADD.FTZ R55, R55, R40 ;  /* 0x0000002837377221 */ /* 0x000fc60000010000 */
[----:B------:R-:W-:Y:S01]  /*2d00*/  FADD.FTZ R40, R36, R43 ;  /* 0x0000002b24287221 */ /* 0x000fe20000010000 */
[----:B------:R-:W-:Y:S01]  /*2d10*/  FADD.FTZ R55, R55, R42 ;  /* 0x0000002a37377221 */ /* 0x000fe20000010000 */
[----:B------:R-:W1:Y:S03]  /*2d20*/  LDS.128 R36, [UR5+0x60] ;  /* 0x00006005ff247984 */ /* 0x000e660008000c00 */
[----:B0-----:R-:W-:Y:S01]  /*2d30*/  FADD.FTZ R55, R55, R32 ;  /* 0x0000002037377221 */ /* 0x001fe20000010000 */
[----:B------:R-:W-:Y:S02]  /*2d40*/  FADD.FTZ R32, R40, R33 ;  /* 0x0000002128207221 */ /* 0x000fe40000010000 */
[----:B------:R-:W0:Y:S01]  /*2d50*/  LDS.128 R40, [UR5+0x70] ;  /* 0x00007005ff287984 */ /* 0x000e220008000c00 */
        /* <DEDUP_REMOVED lines=10> */
.L_x_1319:
[----:B------:R-:W-:Y:S05]  /*2e00*/  BSYNC.RECONVERGENT B0 ;  /* 0x0000000000007941 */ /* 0x000fea0003800200 */
.L_x_1318:
[----:B------:R-:W-:Y:S06]  /*2e10*/  BAR.SYNC.DEFER_BLOCKING 0x0 ;  /* 0x0000000000007b1d */ /* 0x000fec0000010000 */
[----:B------:R-:W-:Y:S04]  /*2e20*/  BSSY.RECONVERGENT B0, `(.L_x_1320) ;  /* 0x000009d000007945 */ /* 0x000fe80003800200 */
[----:B------:R-:W-:Y:S05]  /*2e30*/  @P3 BRA `(.L_x_1321) ;  /* 0x00000008006c3947 */ /* 0x000fea0003800000 */
[----:B-123--:R-:W1:Y:S04]  /*2e40*/  LDS.128 R32, [R64+0xe0] ;  /* 0x0000e00040207984 */ /* 0x00ee680000000c00 */
[----:B------:R-:W2:Y:S04]  /*2e50*/  LDS.128 R36, [R64+0x1c0] ;  /* 0x0001c00040247984 */ /* 0x000ea80000000c00 */
[----:B------:R-:W3:Y:S01]  /*2e60*/  LDS.128 R40, [R64+0x2a0] ;  /* 0x0002a00040287984 */ /* 0x000ee20000000c00 */
        /* <DEDUP_REMOVED lines=9> */
[----:B---3--:R-:W-:Y:S01]  /*2f00*/  FADD.FTZ R38, R28, R41 ;  /* 0x000000291c267221 */ /* 0x008fe20000010000 */
[----:B------:R-:W-:Y:S01]  /*2f10*/  FADD.FTZ R39, R65, R40 ;  /* 0x0000002841277221 */ /* 0x000fe20000010000 */
[----:B------:R-:W2:Y:S01]  /*2f20*/  LDS.128 R28, [R64+0x460] ;  /* 0x00046000401c7984 */ /* 0x000ea20000000c00 */
        /* <DEDUP_REMOVED lines=8> */
[----:B------:R-:W-:Y:S01]  /*2fb0*/  LDS.128 R32, [R64+0x620] ;  /* 0x0006200040207984 */ /* 0x000fe20000000c00 */
[----:B------:R-:W-:Y:S01]  /*2fc0*/  FADD.FTZ R41, R41, R30 ;  /* 0x0000001e29297221 */ /* 0x000fe20000010000 */
[----:B------:R-:W-:-:S02]  /*2fd0*/  FADD.FTZ R40, R40, R31 ;  /* 0x0000001f28287221 */ /* 0x000fc40000010000 */
[----:B------:R-:W1:Y:S02]  /*2fe0*/  LDS.128 R36, [R64+0x540] ;  /* 0x0005400040247984 */ /* 0x000e640000000c00 */
        /* <DEDUP_REMOVED lines=128> */
.L_x_1321:
[----:B------:R-:W-:Y:S05]  /*37f0*/  BSYNC.RECONVERGENT B0 ;  /* 0x0000000000007941 */ /* 0x000fea0003800200 */
.L_x_1320:
[----:B------:R-:W-:Y:S04]  /*3800*/  BSSY.RECONVERGENT B0, `(.L_x_1322) ;  /* 0x000001d000007945 */ /* 0x000fe80003800200 */
[----:B------:R-:W-:Y:S05]  /*3810*/  @P3 BRA `(.L_x_1323) ;  /* 0x00000000006c3947 */ /* 0x000fea0003800000 */
[----:B---3--:R-:W1:Y:S08]  /*3820*/  LDC.64 R32, c[0x0][0x3f8] ;  /* 0x0000fe00ff207b82 */ /* 0x008e700000000a00 */
[----:B------:R-:W3:Y:S01]  /*3830*/  LDC.64 R38, c[0x0][0x3d8] ;  /* 0x0000f600ff267b82 */ /* 0x000ee20000000a00 */
[----:B-12---:R-:W-:Y:S01]  /*3840*/  IMAD.WIDE.U32 R34, R32, 0x3, RZ ;  /* 0x0000000320227825 */ /* 0x006fe200078e00ff */
[----:B------:R-:W-:-:S04]  /*3850*/  LEA R41, R33, R33, 0x1 ;  /* 0x0000002121297211 */ /* 0x000fc800078e08ff */
[----:B------:R-:W-:Y:S01]  /*3860*/  IADD3 R41, PT, PT, R35, R41, RZ ;  /* 0x0000002923297210 */ /* 0x000fe20007ffe0ff */
[----:B------:R-:W-:-:S03]  /*3870*/  IMAD R35, R0, 0xe, R60 ;  /* 0x0000000e00237824 */ /* 0x000fc600078e023c */
[----:B------:R-:W-:Y:S01]  /*3880*/  LEA.HI R34, P0, R41, R34, RZ, 0x1 ;  /* 0x0000002229227211 */ /* 0x000fe200078108ff */
[----:B---3--:R-:W-:-:S03]  /*3890*/  IMAD.WIDE R38, R35, 0x4, R38 ;  /* 0x0000000423267825 */ /* 0x008fc600078e0226 */
[----:B------:R-:W-:Y:S02]  /*38a0*/  IADD3.X R41, PT, PT, RZ, R41, RZ, P0, !PT ;  /* 0x00000029ff297210 */ /* 0x000fe400007fe4ff */
[----:B------:R-:W-:Y:S01]  /*38b0*/  LEA.HI R37, P0, R33, R32, RZ, 0x1 ;  /* 0x0000002021257211 */ /* 0x000fe200078108ff */
[----:B------:R4:W-:Y:S01]  /*38c0*/  REDG.E.ADD.F32.FTZ.RN.STRONG.GPU desc[UR8][R38.64], R28 ;  /* 0x0000001c260079a6 */ /* 0x0009e2000c12f308 */
[C---:B------:R-:W-:Y:S02]  /*38d0*/  SHF.L.U32 R43, R34.reuse, 0x1, RZ ;  /* 0x00000001222b7819 */ /* 0x040fe400000006ff */
[----:B------:R-:W-:Y:S02]  /*38e0*/  SHF.L.U32 R35, R37, 0x1, RZ ;  /* 0x0000000125237819 */ /* 0x000fe400000006ff */
[----:B------:R-:W-:Y:S02]  /*38f0*/  SHF.L.U64.HI R41, R34, 0x1, R41 ;  /* 0x0000000122297819 */ /* 0x000fe40000010229 */
[----:B------:R-:W-:-:S02]  /*3900*/  IADD3.X R0, PT, PT, RZ, R33, RZ, P0, !PT ;  /* 0x00000021ff007210 */ /* 0x000fc400007fe4ff */
[----:B------:R-:W-:Y:S02]  /*3910*/  LOP3.LUT R35, R35, 0xfffffffc, RZ, 0xc0, !PT ;  /* 0xfffffffc23237812 */ /* 0x000fe400078ec0ff */
[----:B------:R-:W-:Y:S02]  /*3920*/  LEA R34, P2, R32, R38, 0x2 ;  /* 0x0000002620227211 */ /* 0x000fe400078410ff */
[----:B------:R-:W-:Y:S02]  /*3930*/  LOP3.LUT R43, R43, 0xfffffffc, RZ, 0xc0, !PT ;  /* 0xfffffffc2b2b7812 */ /* 0x000fe400078ec0ff */
[----:B------:R-:W-:Y:S02]  /*3940*/  SHF.L.U64.HI R37, R37, 0x1, R0 ;  /* 0x0000000125257819 */ /* 0x000fe40000010200 */
        /* <DEDUP_REMOVED lines=8> */
.L_x_1323:
[----:B------:R-:W-:Y:S05]  /*39d0*/  BSYNC.RECONVERGENT B0 ;  /* 0x0000000000007941 */ /* 0x000fea0003800200 */
.L_x_1322:
[----:B------:R-:W5:Y:S02]  /*39e0*/  LDCU UR5, c[0x0][0x370] ;  /* 0x00006e00ff0577ac */ /* 0x000f640008000800 */
[----:B-----5:R-:W-:-:S09]  /*39f0*/  UISETP.GE.U32.AND UP0, UPT, UR5, 0x2, UPT ;  /* 0x000000020500788c */ /* 0x020fd2000bf06070 */
[----:B------:R-:W-:Y:S05]  /*3a00*/  BRA.U !UP0, `(.L_x_1324) ;  /* 0x0000000908b87547 */ /* 0x000fea000b800000 */
[----:B------:R-:W5:Y:S01]  /*3a10*/  LDC R0, c[0x0][0x370] ;  /* 0x0000dc00ff007b82 */ /* 0x000f620000000800 */
[----:B----4-:R-:W-:-:S05]  /*3a20*/  LOP3.LUT R29, R62, 0x1, RZ, 0xc0, !PT ;  /* 0x000000013e1d7812 */ /* 0x010fca00078ec0ff */
[----:B------:R-:W-:Y:S02]  /*3a30*/  IMAD R31, R29, R58, RZ ;  /* 0x0000003a1d1f7224 */ /* 0x000fe400078e02ff */
[----:B------:R-:W4:Y:S02]  /*3a40*/  LDC.64 R42, c[0x0][0x3d0] ;  /* 0x0000f400ff2a7b82 */ /* 0x000f240000000a00 */
[----:B-----5:R-:W-:-:S05]  /*3a50*/  IMAD R0, R31, R0, RZ ;  /* 0x000000001f007224 */ /* 0x020fca00078e02ff */
[----:B------:R-:W-:-:S05]  /*3a60*/  SHF.L.U32 R29, R0, 0x1, RZ ;  /* 0x00000001001d7819 */ /* 0x000fca00000006ff */
[----:B----4-:R-:W-:Y:S01]  /*3a70*/  IMAD.WIDE R42, R29, 0x4, R42 ;  /* 0x000000041d2a7825 */ /* 0x010fe200078e022a */
[----:B------:R-:W-:Y:S06]  /*3a80*/  @P1 BRA `(.L_x_1325) ;  /* 0x0000000000541947 */ /* 0x000fec0003800000 */
[----:B------:R-:W4:Y:S01]  /*3a90*/  LDC.64 R28, c[0x0][0x3c8] ;  /* 0x0000f200ff1c7b82 */ /* 0x000f220000000a00 */
[----:B------:R-:W-:Y:S01]  /*3aa0*/  IADD3 R31, PT, PT, R31, R59, RZ ;  /* 0x0000003b1f1f7210 */ /* 0x000fe20007ffe0ff */
[----:B------:R-:W-:Y:S01]  /*3ab0*/  IMAD R33, R58, UR10, R59 ;  /* 0x0000000a3a217c24 */ /* 0x000fe2000f8e023b */
[----:B------:R-:W-:-:S03]  /*3ac0*/  LOP3.LUT P0, R0, R62, 0x2, RZ, 0xc0, !PT ;  /* 0x000000023e007812 */ /* 0x000fc6000780c0ff */
[----:B----4-:R-:W-:-:S04]  /*3ad0*/  IMAD.WIDE.U32 R28, R31, 0x4, R28 ;  /* 0x000000041f1c7825 */ /* 0x010fc800078e001c */
[----:B------:R-:W-:Y:S01]  /*3ae0*/  IMAD.WIDE.U32 R30, R33, 0x8, R42 ;  /* 0x00000008211e7825 */ /* 0x000fe200078e002a */
[----:B------:R-:W-:Y:S02]  /*3af0*/  IADD3 R33, PT, PT, -R0, 0x1, RZ ;  /* 0x0000000100217810 */ /* 0x000fe40007ffe1ff */
[----:B------:R-:W1:Y:S02]  /*3b00*/  LDC R0, c[0x0][0x370] ;  /* 0x0000dc00ff007b82 */ /* 0x000e640000000800 */
[----:B------:R4:W-:Y:S01]  /*3b10*/  STG.E.64 desc[UR8][R30.64], R54 ;  /* 0x000000361e007986 */ /* 0x0009e2000c101b08 */
[----:B------:R-:W-:Y:S06]  /*3b20*/  MEMBAR.ALL.GPU ;  /* 0x0000000000007992 */ /* 0x000fec000000a000 */
[----:B------:R-:W-:-:S00]  /*3b30*/  ERRBAR ;  /* 0x00000000000079ab */ /* 0x000fc00000000000 */
[----:B------:R-:W-:Y:S06]  /*3b40*/  CGAERRBAR ;  /* 0x00000000000075ab */ /* 0x000fec0000000000 */
[----:B------:R4:W-:Y:S01]  /*3b50*/  REDG.E.ADD.S32.STRONG.GPU desc[UR8][R28.64], R33 ;  /* 0x000000211c00798e */ /* 0x0009e2000c12e308 */
[----:B-1----:R-:W-:-:S04]  /*3b60*/  SEL R35, R0, RZ, !P0 ;  /* 0x000000ff00237207 */ /* 0x002fc80004000000 */
[----:B------:R-:W-:-:S13]  /*3b70*/  ISETP.NE.AND P0, PT, R35, -0x1, PT ;  /* 0xffffffff2300780c */ /* 0x000fda0003f05270 */
[----:B----4-:R-:W-:Y:S05]  /*3b80*/  @!P0 BRA `(.L_x_1325) ;  /* 0x0000000000148947 */ /* 0x010fea0003800000 */
.L_x_1326:
[----:B------:R-:W4:Y:S04]  /*3b90*/  LDG.E.STRONG.GPU R0, desc[UR8][R28.64] ;  /* 0x000000081c007981 */ /* 0x000f28000c1ef900 */
[----:B----4-:R-:W-:Y:S01]  /*3ba0*/  CCTL.IVALL ;  /* 0x00000000ff00798f */ /* 0x010fe20002000000 */
[----:B------:R-:W-:Y:S05]  /*3bb0*/  YIELD ;  /* 0x0000000000007946 */ /* 0x000fea0003800000 */
[----:B------:R-:W-:-:S13]  /*3bc0*/  ISETP.NE.AND P0, PT, R0, R35, PT ;  /* 0x000000230000720c */ /* 0x000fda0003f05270 */
[----:B------:R-:W-:Y:S05]  /*3bd0*/  @P0 BRA `(.L_x_1326) ;  /* 0xfffffffc00ec0947 */ /* 0x000fea000383ffff */
.L_x_1325:
[----:B------:R-:W4:Y:S01]  /*3be0*/  LDC R0, c[0x0][0x370] ;  /* 0x0000dc00ff007b82 */ /* 0x000f220000000800 */
[----:B------:R-:W-:Y:S05]  /*3bf0*/  WARPSYNC.ALL ;  /* 0x0000000000007948 */ /* 0x000fea0003800000 */
[----:B----4-:R-:W-:Y:S02]  /*3c00*/  ISETP.GE.U32.AND P0, PT, R0, 0x8, PT ;  /* 0x000000080000780c */ /* 0x010fe40003f06070 */
[----:B------:R-:W-:Y:S01]  /*3c10*/  BAR.SYNC.DEFER_BLOCKING 0x0 ;  /* 0x0000000000007b1d */ /* 0x000fe20000010000 */
[----:B------:R-:W-:-:S10]  /*3c20*/  HFMA2 R0, -RZ, RZ, 0, 0 ;  /* 0x00000000ff007431 */ /* 0x000fd400000001ff */
        /* <DEDUP_REMOVED lines=10> */
[----:B------:R-:W-:-:S11]  /*3cd0*/  MOV R29, R59 ;  /* 0x0000003b001d7202 */ /* 0x000fd60000000f00 */
.L_x_1328:
[----:B------:R-:W-:Y:S02]  /*3ce0*/  ISETP.EQ.OR P3, PT, RZ, UR5, P1 ;  /* 0x00000005ff007c0c */ /* 0x000fe40008f62670 */
[----:B------:R-:W-:-:S04]  /*3cf0*/  IADD3 R30, PT, PT, R28, 0x1, RZ ;  /* 0x000000011c1e7810 */ /* 0x000fc80007ffe0ff */
[----:B------:R-:W-:-:S07]  /*3d00*/  ISETP.EQ.OR P4, PT, R30, UR10, P1 ;  /* 0x0000000a1e007c0c */ /* 0x000fce0008f82670 */
[----:B------:R-:W-:-:S06]  /*3d10*/  @!P3 IMAD.WIDE.U32 R30, R29, 0x8, R42 ;  /* 0x000000081d1eb825 */ /* 0x000fcc00078e002a */
[----:B------:R-:W0:Y:S01]  /*3d20*/  @!P3 LDG.E.64 R30, desc[UR8][R30.64] ;  /* 0x000000081e1eb981 */ /* 0x000e22000c1e1b00 */
[----:B---3--:R-:W-:Y:S01]  /*3d30*/  @!P4 IMAD.WIDE.U32 R32, R0, 0x8, R42 ;  /* 0x000000080020c825 */ /* 0x008fe200078e002a */
[----:B--2---:R-:W-:-:S04]  /*3d40*/  IADD3 R34, PT, PT, R28, 0x2, RZ ;  /* 0x000000021c227810 */ /* 0x004fc80007ffe0ff */
[----:B------:R-:W-:Y:S01]  /*3d50*/  ISETP.EQ.OR P0, PT, R34, UR10, P1 ;  /* 0x0000000a22007c0c */ /* 0x000fe20008f02670 */
[----:B------:R-:W2:Y:S01]  /*3d60*/  @!P4 LDG.E.64 R32, desc[UR8][R32.64] ;  /* 0x000000082020c981 */ /* 0x000ea2000c1e1b00 */
[----:B------:R-:W-:-:S04]  /*3d70*/  IADD3 R34, PT, PT, R28, 0x3, RZ ;  /* 0x000000031c227810 */ /* 0x000fc80007ffe0ff */
[----:B------:R-:W-:-:S07]  /*3d80*/  ISETP.EQ.OR P2, PT, R34, UR10, P1 ;  /* 0x0000000a22007c0c */ /* 0x000fce0008f42670 */
[----:B-1----:R-:W-:-:S06]  /*3d90*/  @!P0 IMAD.WIDE.U32 R34, R36, 0x8, R42 ;  /* 0x0000000824228825 */ /* 0x002fcc00078e002a */
[----:B------:R-:W3:Y:S01]  /*3da0*/  @!P0 LDG.E.64 R34, desc[UR8][R34.64] ;  /* 0x0000000822228981 */ /* 0x000ee2000c1e1b00 */
[----:B0-----:R-:W-:Y:S01]  /*3db0*/  @!P3 FADD.FTZ R54, R54, R30 ;  /* 0x0000001e3636b221 */ /* 0x001fe20000010000 */
[----:B------:R-:W-:Y:S01]  /*3dc0*/  @!P3 FADD.FTZ R55, R55, R31 ;  /* 0x0000001f3737b221 */ /* 0x000fe20000010000 */
[----:B------:R-:W-:-:S04]  /*3dd0*/  @!P2 IMAD.WIDE.U32 R30, R37, 0x8, R42 ;  /* 0x00000008251ea825 */ /* 0x000fc800078e002a */
[----:B--2---:R-:W-:Y:S02]  /*3de0*/  @!P4 FADD.FTZ R54, R54, R32 ;  /* 0x000000203636c221 */ /* 0x004fe40000010000 */
[----:B------:R-:W2:Y:S01]  /*3df0*/  @!P2 LDG.E.64 R30, desc[UR8][R30.64] ;  /* 0x000000081e1ea981 */ /* 0x000ea2000c1e1b00 */
[----:B------:R-:W-:Y:S01]  /*3e00*/  IADD3 R32, PT, PT, R28, 0x4, RZ ;  /* 0x000000041c207810 */ /* 0x000fe20007ffe0ff */
[----:B------:R-:W-:-:S03]  /*3e10*/  @!P4 FADD.FTZ R55, R55, R33 ;  /* 0x000000213737c221 */ /* 0x000fc60000010000 */
[----:B------:R-:W-:Y:S01]  /*3e20*/  ISETP.EQ.OR P4, PT, R32, UR10, P1 ;  /* 0x0000000a20007c0c */ /* 0x000fe20008f82670 */
[----:B---3--:R-:W-:Y:S01]  /*3e30*/  @!P0 FADD.FTZ R54, R54, R34 ;  /* 0x0000002236368221 */ /* 0x008fe20000010000 */
[----:B------:R-:W-:-:S11]  /*3e40*/  @!P0 FADD.FTZ R55, R55, R35 ;  /* 0x0000002337378221 */ /* 0x000fd60000010000 */
        /* <DEDUP_REMOVED lines=18> */
[----:B----4-:R-:W-:Y:S02]  /*3f70*/  @!P3 FADD.FTZ R55, R55, R33 ;  /* 0x000000213737b221 */ /* 0x010fe40000010000 */
[----:B------:R-:W0:Y:S01]  /*3f80*/  LDC R33, c[0x0][0x370] ;  /* 0x0000dc00ff217b82 */ /* 0x000e220000000800 */
[----:B------:R-:W-:Y:S01]  /*3f90*/  @!P3 FADD.FTZ R54, R54, R32 ;  /* 0x000000203636b221 */ /* 0x000fe20000010000 */
[----:B------:R-:W-:Y:S01]  /*3fa0*/  IADD3 R28, PT, PT, R28, 0x8, RZ ;  /* 0x000000081c1c7810 */ /* 0x000fe20007ffe0ff */
[----:B------:R-:W-:Y:S01]  /*3fb0*/  UIADD3 UR5, UPT, UPT, UR5, 0x8, URZ ;  /* 0x0000000805057890 */ /* 0x000fe2000fffe0ff */
[C---:B------:R-:W-:Y:S02]  /*3fc0*/  LEA R29, R58.reuse, R29, 0x3 ;  /* 0x0000001d3a1d7211 */ /* 0x040fe400078e18ff */
[----:B0-----:R-:W-:Y:S02]  /*3fd0*/  LOP3.LUT R33, R33, 0x7ffffff8, RZ, 0xc0, !PT ;  /* 0x7ffffff821217812 */ /* 0x001fe400078ec0ff */
[----:B------:R-:W-:-:S02]  /*3fe0*/  LEA R0, R58, R0, 0x3 ;  /* 0x000000003a007211 */ /* 0x000fc400078e18ff */
[C---:B------:R-:W-:Y:S02]  /*3ff0*/  LEA R36, R58.reuse, R36, 0x3 ;  /* 0x000000243a247211 */ /* 0x040fe400078e18ff */
[C---:B------:R-:W-:Y:S02]  /*4000*/  LEA R37, R58.reuse, R37, 0x3 ;  /* 0x000000253a257211 */ /* 0x040fe400078e18ff */
[C---:B------:R-:W-:Y:S02]  /*4010*/  LEA R38, R58.reuse, R38, 0x3 ;  /* 0x000000263a267211 */ /* 0x040fe400078e18ff */
[C---:B------:R-:W-:Y:S02]  /*4020*/  LEA R39, R58.reuse, R39, 0x3 ;  /* 0x000000273a277211 */ /* 0x040fe400078e18ff */
[C---:B------:R-:W-:Y:S02]  /*4030*/  LEA R40, R58.reuse, R40, 0x3 ;  /* 0x000000283a287211 */ /* 0x040fe400078e18ff */
[----:B------:R-:W-:Y:S01]  /*4040*/  LEA R41, R58, R41, 0x3 ;  /* 0x000000293a297211 */ /* 0x000fe200078e18ff */
[----:B--2---:R-:W-:Y:S01]  /*4050*/  @!P0 FADD.FTZ R54, R54, R30 ;  /* 0x0000001e36368221 */ /* 0x004fe20000010000 */
[----:B------:R-:W-:Y:S01]  /*4060*/  @!P0 FADD.FTZ R55, R55, R31 ;  /* 0x0000001f37378221 */ /* 0x000fe20000010000 */
[----:B------:R-:W-:-:S02]  /*4070*/  ISETP.NE.AND P0, PT, R28, R33, PT ;  /* 0x000000211c00720c */ /* 0x000fc40003f05270 */
[----:B---3--:R-:W-:Y:S01]  /*4080*/  @!P2 FADD.FTZ R54, R54, R34 ;  /* 0x000000223636a221 */ /* 0x008fe20000010000 */
[----:B------:R-:W-:-:S10]  /*4090*/  @!P2 FADD.FTZ R55, R55, R35 ;  /* 0x000000233737a221 */ /* 0x000fd40000010000 */
[----:B------:R-:W-:Y:S05]  /*40a0*/  @P0 BRA `(.L_x_1328) ;  /* 0xfffffffc000c0947 */ /* 0x000fea000383ffff */
[----:B------:R-:W-:-:S07]  /*40b0*/  MOV R0, R33 ;  /* 0x0000002100007202 */ /* 0x000fce0000000f00 */
.L_x_1327:
[----:B------:R-:W4:Y:S02]  /*40c0*/  LDCU UR5, c[0x0][0x370] ;  /* 0x00006e00ff0577ac */ /* 0x000f240008000800 */
[----:B----4-:R-:W-:-:S09]  /*40d0*/  ULOP3.LUT UP0, URZ, UR5, 0x7, URZ, 0xc0, !UPT ;  /* 0x0000000705ff7892 */ /* 0x010fd2000f80c0ff */
[----:B------:R-:W-:Y:S05]  /*40e0*/  BRA.U !UP0, `(.L_x_1324) ;  /* 0x0000000508007547 */ /* 0x000fea000b800000 */
[----:B------:R-:W4:Y:S01]  /*40f0*/  LDCU UR5, c[0x0][0x370] ;  /* 0x00006e00ff0577ac */ /* 0x000f220008000800 */
[----:B------:R-:W5:Y:S01]  /*4100*/  LDCU UR6, c[0x0][0x370] ;  /* 0x00006e00ff0677ac */ /* 0x000f620008000800 */
[----:B----4-:R-:W-:-:S04]  /*4110*/  ULOP3.LUT UR5, UR5, 0x7, URZ, 0xc0, !UPT ;  /* 0x0000000705057892 */ /* 0x010fc8000f8ec0ff */
[----:B------:R-:W-:Y:S02]  /*4120*/  UIADD3 UR5, UPT, UPT, UR5, -0x1, URZ ;  /* 0xffffffff05057890 */ /* 0x000fe4000fffe0ff */
[----:B-----5:R-:W-:Y:S02]  /*4130*/  ULOP3.LUT UP1, UR6, UR6, 0x3, URZ, 0xc0, !UPT ;  /* 0x0000000306067892 */ /* 0x020fe4000f82c0ff */
[----:B------:R-:W-:-:S09]  /*4140*/  UISETP.GE.U32.AND UP0, UPT, UR5, 0x3, UPT ;  /* 0x000000030500788c */ /* 0x000fd2000bf06070 */
[----:B------:R-:W-:Y:S05]  /*4150*/  BRA.U !UP0, `(.L_x_1329) ;  /* 0x0000000108707547 */ /* 0x000fea000b800000 */
[C---:B------:R-:W-:Y:S02]  /*4160*/  IADD3 R31, PT, PT, R0.reuse, 0x1, RZ ;  /* 0x00000001001f7810 */ /* 0x040fe40007ffe0ff */
[C---:B------:R-:W-:Y:S02]  /*4170*/  ISETP.EQ.OR P0, PT, R0.reuse, UR10, P1 ;  /* 0x0000000a00007c0c */ /* 0x040fe40008f02670 */
[C---:B-1----:R-:W-:Y:S02]  /*4180*/  IADD3 R35, PT, PT, R0.reuse, 0x2, RZ ;  /* 0x0000000200237810 */ /* 0x042fe40007ffe0ff */
        /* <DEDUP_REMOVED lines=11> */
[--C-:B--2---:R-:W-:Y:S01]  /*4240*/  @!P3 IMAD.WIDE.U32 R34, R35, 0x8, R42.reuse ;  /* 0x000000082322b825 */ /* 0x104fe200078e002a */
[----:B------:R-:W2:Y:S03]  /*4250*/  @!P2 LDG.E.64 R30, desc[UR8][R30.64] ;  /* 0x000000081e1ea981 */ /* 0x000ea6000c1e1b00 */
[----:B---3--:R-:W-:-:S02]  /*4260*/  @!P4 IMAD.WIDE.U32 R32, R33, 0x8, R42 ;  /* 0x000000082120c825 */ /* 0x008fc400078e002a */
        /* <DEDUP_REMOVED lines=11> */
.L_x_1329:
[----:B------:R-:W-:Y:S05]  /*4320*/  BRA.U !UP1, `(.L_x_1324) ;  /* 0x0000000109707547 */ /* 0x000fea000b800000 */
[----:B---3--:R-:W3:Y:S01]  /*4330*/  LDC R32, c[0x0][0x370] ;  /* 0x0000dc00ff207b82 */ /* 0x008ee20000000800 */
[----:B------:R-:W-:Y:S01]  /*4340*/  UISETP.NE.AND UP0, UPT, UR6, 0x1, UPT ;  /* 0x000000010600788c */ /* 0x000fe2000bf05270 */
[----:B---3--:R-:W-:-:S08]  /*4350*/  LOP3.LUT R32, R32, 0x1, RZ, 0xc0, !PT ;  /* 0x0000000120207812 */ /* 0x008fd000078ec0ff */
[----:B------:R-:W-:Y:S05]  /*4360*/  BRA.U !UP0, `(.L_x_1330) ;  /* 0x0000000108387547 */ /* 0x000fea000b800000 */
        /* <DEDUP_REMOVED lines=14> */
.L_x_1330:
        /* <DEDUP_REMOVED lines=9> */
.L_x_1331:
[----:B------:R-:W-:Y:S05]  /*44e0*/  BSYNC.RECONVERGENT B0 ;  /* 0x0000000000007941 */ /* 0x000fea0003800200 */
.L_x_1324:
[----:B------:R-:W5:Y:S01]  /*44f0*/  S2UR UR6, SR_CgaCtaId ;  /* 0x00000000000679c3 */ /* 0x000f620000008800 */
[----:B------:R-:W-:Y:S01]  /*4500*/  UMOV UR5, 0x400 ;  /* 0x0000040000057882 */ /* 0x000fe20000000000 */
[----:B------:R-:W0:Y:S01]  /*4510*/  LDCU.64 UR16, c[0x0][0x400] ;  /* 0x00008000ff1077ac */ /* 0x000e220008000a00 */
[----:B------:R-:W-:Y:S01]  /*4520*/  FADD.FTZ R52, R52, -UR14 ;  /* 0x8000000e34347e21 */ /* 0x000fe20008010000 */
[----:B--2-4-:R-:W-:-:S03]  /*4530*/  FADD.FTZ R34, R53, -UR14 ;  /* 0x8000000e35227e21 */ /* 0x014fc60008010000 */
[----:B------:R-:W-:Y:S01]  /*4540*/  FMUL.FTZ R33, R52, UR7 ;  /* 0x0000000734217c20 */ /* 0x000fe20008410000 */
[----:B------:R-:W2:Y:S01]  /*4550*/  LDC R0, c[0x0][0x41c] ;  /* 0x00010700ff007b82 */ /* 0x000ea20000000800 */
[----:B------:R-:W-:Y:S01]  /*4560*/  FMUL.FTZ R34, R34, UR7 ;  /* 0x0000000722227c20 */ /* 0x000fe20008410000 */
[----:B-----5:R-:W-:Y:S01]  /*4570*/  ULEA UR5, UR6, UR5, 0x18 ;  /* 0x0000000506057291 */ /* 0x020fe2000f8ec0ff */
[----:B--2---:R-:W-:-:S08]  /*4580*/  IMAD R0, R0, UR10, R63 ;  /* 0x0000000a00007c24 */ /* 0x004fd0000f8e023f */
[----:B------:R-:W-:Y:S01]  /*4590*/  @!P1 STS.64 [UR5+0x88], R54 ;  /* 0x00008836ff009988 */ /* 0x000fe20008000a05 */
[----:B------:R-:W-:Y:S01]  /*45a0*/  BAR.SYNC.DEFER_BLOCKING 0x0 ;  /* 0x0000000000007b1d */ /* 0x000fe20000010000 */
[----:B0-----:R-:W-:-:S05]  /*45b0*/  ISETP.GE.U32.AND P2, PT, R0, UR16, PT ;  /* 0x0000001000007c0c */ /* 0x001fca000bf46070 */
[----:B------:R-:W0:Y:S01]  /*45c0*/  LDS.64 R30, [UR5+0x88] ;  /* 0x00008805ff1e7984 */ /* 0x000e220008000a00 */
[----:B------:R-:W0:Y:S02]  /*45d0*/  LDCU UR5, c[0x0][0x42c] ;  /* 0x00008580ff0577ac */ /* 0x000e240008000800 */
[----:B0-----:R-:W-:Y:S01]  /*45e0*/  FMUL.FTZ R29, R30, UR5 ;  /* 0x000000051e1d7c20 */ /* 0x001fe20008410000 */
[----:B------:R-:W-:-:S04]  /*45f0*/  FMUL.FTZ R28, R31, UR5 ;  /* 0x000000051f1c7c20 */ /* 0x000fc80008410000 */
[----:B------:R-:W-:Y:S01]  /*4600*/  FFMA.FTZ R31, R29, R33, R28 ;  /* 0x000000211d1f7223 */ /* 0x000fe2000001001c */
[----:B------:R-:W-:Y:S06]  /*4610*/  @!P6 BRA `(.L_x_1332) ;  /* 0x000000000048e947 */ /* 0x000fec0003800000 */
[----:B------:R-:W-:Y:S01]  /*4620*/  FFMA.FTZ R30, R26, R33, R24 ;  /* 0x000000211a1e7223 */ /* 0x000fe20000010018 */
[----:B---3--:R-:W-:-:S03]  /*4630*/  FFMA.FTZ R32, R27, R34, R25 ;  /* 0x000000221b207223 */ /* 0x008fc60000010019 */
[----:B------:R-:W-:Y:S01]  /*4640*/  FMUL.FTZ R33, R30, -1.4426950216293334961 ;  /* 0xbfb8aa3b1e217820 */ /* 0x000fe20000410000 */
[----:B------:R-:W-:-:S05]  /*4650*/  FMUL.FTZ R36, R32, -1.4426950216293334961 ;  /* 0xbfb8aa3b20247820 */ /* 0x000fca0000410000 */
[----:B------:R-:W1:Y:S08]  /*4660*/  MUFU.EX2 R33, R33 ;  /* 0x0000002100217308 */ /* 0x000e700000000800 */
[----:B------:R-:W0:Y:S01]  /*4670*/  MUFU.EX2 R36, R36 ;  /* 0x0000002400247308 */ /* 0x000e220000000800 */
[----:B-1----:R-:W-:-:S07]  /*4680*/  FADD.FTZ R35, R33, 1 ;  /* 0x3f80000021237421 */ /* 0x002fce0000010000 */
[----:B------:R-:W1:Y:S01]  /*4690*/  MUFU.RCP R35, R35 ;  /* 0x0000002300237308 */ /* 0x000e620000001000 */
[----:B0-----:R-:W-:-:S07]  /*46a0*/  FADD.FTZ R37, R36, 1 ;  /* 0x3f80000024257421 */ /* 0x001fce0000010000 */
        /* <DEDUP_REMOVED lines=9> */
.L_x_1332:
[----:B-1----:R-:W-:Y:S01]  /*4740*/  SHF.R.S32.HI R35, RZ, 0x1f, R0 ;  /* 0x0000001fff237819 */ /* 0x002fe20000011400 */
[----:B------:R-:W-:Y:S01]  /*4750*/  FFMA.FTZ R50, R26, R50, -R31 ;  /* 0x000000321a327223 */ /* 0x000fe2000001081f */
[----:B------:R-:W-:Y:S01]  /*4760*/  IADD3 R43, PT, PT, R0, 0x20, RZ ;  /* 0x00000020002b7810 */ /* 0x000fe20007ffe0ff */
[----:B------:R-:W-:Y:S01]  /*4770*/  FADD.FTZ R36, R48, -UR14 ;  /* 0x8000000e30247e21 */ /* 0x000fe20008010000 */
[----:B------:R-:W-:Y:S01]  /*4780*/  ISETP.GE.AND.EX P2, PT, R35, UR17, PT, P2 ;  /* 0x0000001123007c0c */ /* 0x000fe2000bf46320 */
[----:B------:R-:W-:Y:S01]  /*4790*/  FFMA.FTZ R34, R29, R34, R28 ;  /* 0x000000221d227223 */ /* 0x000fe2000001001c */
[C---:B------:R-:W-:Y:S01]  /*47a0*/  IADD3 R30, PT, PT, R0.reuse, 0x40, RZ ;  /* 0x00000040001e7810 */ /* 0x040fe20007ffe0ff */
[----:B------:R-:W-:Y:S01]  /*47b0*/  BSSY.RECONVERGENT B0, `(.L_x_1333) ;  /* 0x0000024000007945 */ /* 0x000fe20003800200 */
[C---:B------:R-:W-:Y:S01]  /*47c0*/  IADD3 R31, PT, PT, R0.reuse, 0x60, RZ ;  /* 0x00000060001f7810 */ /* 0x040fe20007ffe0ff */
[----:B------:R-:W-:Y:S01]  /*47d0*/  FADD.FTZ R48, R49, -UR14 ;  /* 0x8000000e31307e21 */ /* 0x000fe20008010000 */
[----:B---3--:R-:W-:Y:S01]  /*47e0*/  IADD3 R32, PT, PT, R0, 0x80, RZ ;  /* 0x0000008000207810 */ /* 0x008fe20007ffe0ff */
[----:B------:R-:W-:Y:S01]  /*47f0*/  FMUL.FTZ R49, R36, UR7 ;  /* 0x0000000724317c20 */ /* 0x000fe20008410000 */
[----:B------:R-:W-:Y:S01]  /*4800*/  IADD3 R33, PT, PT, R0, 0xa0, RZ ;  /* 0x000000a000217810 */ /* 0x000fe20007ffe0ff */
[----:B------:R-:W-:Y:S01]  /*4810*/  FFMA.FTZ R51, R27, R51, -R34 ;  /* 0x000000331b337223 */ /* 0x000fe20000010822 */
[----:B------:R-:W-:-:S02]  /*4820*/  ISETP.GE.U32.AND P1, PT, R43, UR16, PT ;  /* 0x000000102b007c0c */ /* 0x000fc4000bf26070 */
[----:B------:R-:W-:Y:S02]  /*4830*/  ISETP.GE.U32.AND P0, PT, R30, UR16, PT ;  /* 0x000000101e007c0c */ /* 0x000fe4000bf06070 */
[----:B------:R-:W-:Y:S02]  /*4840*/  ISETP.GE.U32.AND P5, PT, R31, UR16, PT ;  /* 0x000000101f007c0c */ /* 0x000fe4000bfa6070 */
[----:B------:R-:W-:Y:S02]  /*4850*/  ISETP.GE.U32.AND P3, PT, R32, UR16, PT ;  /* 0x0000001020007c0c */ /* 0x000fe4000bf66070 */
[----:B------:R-:W-:Y:S02]  /*4860*/  ISETP.GE.U32.AND P4, PT, R33, UR16, PT ;  /* 0x0000001021007c0c */ /* 0x000fe4000bf86070 */
[----:B------:R-:W-:Y:S02]  /*4870*/  SHF.R.S32.HI R42, RZ, 0x1f, R43 ;  /* 0x0000001fff2a7819 */ /* 0x000fe4000001142b */
[----:B------:R-:W-:-:S02]  /*4880*/  SHF.R.S32.HI R38, RZ, 0x1f, R30 ;  /* 0x0000001fff267819 */ /* 0x000fc4000001141e */
[----:B------:R-:W-:Y:S02]  /*4890*/  SHF.R.S32.HI R39, RZ, 0x1f, R31 ;  /* 0x0000001fff277819 */ /* 0x000fe4000001141f */
[----:B------:R-:W-:Y:S02]  /*48a0*/  SHF.R.S32.HI R40, RZ, 0x1f, R32 ;  /* 0x0000001fff287819 */ /* 0x000fe40000011420 */
[----:B------:R-:W-:Y:S02]  /*48b0*/  SHF.R.S32.HI R41, RZ, 0x1f, R33 ;  /* 0x0000001fff297819 */ /* 0x000fe40000011421 */
[----:B------:R-:W-:Y:S02]  /*48c0*/  ISETP.GE.AND.EX P1, PT, R42, UR17, PT, P1 ;  /* 0x000000112a007c0c */ /* 0x000fe4000bf26310 */
[----:B------:R-:W-:Y:S02]  /*48d0*/  ISETP.GE.AND.EX P0, PT, R38, UR17, PT, P0 ;  /* 0x0000001126007c0c */ /* 0x000fe4000bf06300 */
[----:B------:R-:W-:-:S02]  /*48e0*/  ISETP.GE.AND.EX P5, PT, R39, UR17, PT, P5 ;  /* 0x0000001127007c0c */ /* 0x000fc4000bfa6350 */
[----:B------:R-:W-:Y:S02]  /*48f0*/  ISETP.GE.AND.EX P3, PT, R40, UR17, PT, P3 ;  /* 0x0000001128007c0c */ /* 0x000fe4000bf66330 */
[----:B------:R-:W-:Y:S01]  /*4900*/  ISETP.GE.AND.EX P4, PT, R41, UR17, PT, P4 ;  /* 0x0000001129007c0c */ /* 0x000fe2000bf86340 */
[----:B------:R-:W-:-:S12]  /*4910*/  @P2 BRA `(.L_x_1334) ;  /* 0x0000000000342947 */ /* 0x000fd80003800000 */
[----:B------:R-:W0:Y:S01]  /*4920*/  LDCU.64 UR18, c[0x0][0x3f8] ;  /* 0x00007f00ff1277ac */ /* 0x000e220008000a00 */
[----:B------:R-:W-:Y:S02]  /*4930*/  MOV R36, R66 ;  /* 0x0000004200247202 */ /* 0x000fe40000000f00 */
[----:B------:R-:W-:Y:S01]  /*4940*/  MOV R37, R69 ;  /* 0x0000004500257202 */ /* 0x000fe20000000f00 */
[----:B------:R-:W1:Y:S01]  /*4950*/  LDCU.64 UR12, c[0x0][0x380] ;  /* 0x00007000ff0c77ac */ /* 0x000e620008000a00 */
[----:B0-----:R-:W-:Y:S02]  /*4960*/  IMAD R35, R35, UR18, RZ ;  /* 0x0000001223237c24 */ /* 0x001fe4000f8e02ff */
[----:B------:R-:W-:-:S04]  /*4970*/  IMAD.WIDE.U32 R36, R0, UR18, R36 ;  /* 0x0000001200247c25 */ /* 0x000fc8000f8e0024 */
[----:B------:R-:W-:Y:S01]  /*4980*/  IMAD R35, R0, UR19, R35 ;  /* 0x0000001300237c24 */ /* 0x000fe2000f8e0223 */
[----:B-1----:R-:W-:-:S04]  /*4990*/  LEA R34, P2, R36, UR12, 0x2 ;  /* 0x0000000c24227c11 */ /* 0x002fc8000f8410ff */
[----:B------:R-:W-:Y:S01]  /*49a0*/  IADD3 R35, PT, PT, R37, R35, RZ ;  /* 0x0000002325237210 */ /* 0x000fe20007ffe0ff */
[----:B------:R-:W-:-:S03]  /*49b0*/  FMUL.FTZ R37, R51, UR7 ;  /* 0x0000000733257c20 */ /* 0x000fc60008410000 */
[----:B------:R-:W-:Y:S01]  /*49c0*/  LEA.HI.X R35, R36, UR13, R35, 0x2, P2 ;  /* 0x0000000d24237c11 */ /* 0x000fe200090f1423 */
[----:B------:R-:W-:-:S05]  /*49d0*/  FMUL.FTZ R36, R50, UR7 ;  /* 0x0000000732247c20 */ /* 0x000fca0008410000 */
[----:B------:R0:W-:Y:S02]  /*49e0*/  STG.E.64 desc[UR8][R34.64], R36 ;  /* 0x0000002422007986 */ /* 0x0001e4000c101b08 */
.L_x_1334:
[----:B------:R-:W-:Y:S05]  /*49f0*/  BSYNC.RECONVERGENT B0 ;  /* 0x0000000000007941 */ /* 0x000fea0003800200 */
.L_x_1333:
[----:B0-----:R-:W-:Y:S01]  /*4a00*/  FFMA.FTZ R35, R29, R49, R28 ;  /* 0x000000311d237223 */ /* 0x001fe2000001001c */
        /* <DEDUP_REMOVED lines=20> */
.L_x_1335:
[----:B------:R-:W-:Y:S01]  /*4b50*/  FADD.FTZ R49, R44, -UR14 ;  /* 0x8000000e2c317e21 */ /* 0x000fe20008010000 */
[----:B------:R-:W-:Y:S01]  /*4b60*/  FFMA.FTZ R48, R29, R48, R28 ;  /* 0x000000301d307223 */ /* 0x000fe2000001001c */
[----:B------:R-:W-:Y:S01]  /*4b70*/  BSSY.RECONVERGENT B0, `(.L_x_1336) ;  /* 0x0000013000007945 */ /* 0x000fe20003800200 */
[----:B------:R-:W-:Y:S01]  /*4b80*/  FFMA.FTZ R36, R26, R46, -R35 ;  /* 0x0000002e1a247223 */ /* 0x000fe20000010823 */
[----:B------:R-:W-:Y:S01]  /*4b90*/  FADD.FTZ R45, R45, -UR14 ;  /* 0x8000000e2d2d7e21 */ /* 0x000fe20008010000 */
[----:B------:R-:W-:Y:S01]  /*4ba0*/  FMUL.FTZ R49, R49, UR7 ;  /* 0x0000000731317c20 */ /* 0x000fe20008410000 */
        /* <DEDUP_REMOVED lines=12> */
[----:B------:R-:W-:-:S04]  /*4c70*/  IADD3 R43, PT, PT, R35, R43, RZ ;  /* 0x0000002b232b7210 */ /* 0x000fc80007ffe0ff */
[----:B------:R-:W-:-:S05]  /*4c80*/  LEA.HI.X R43, R34, UR19, R43, 0x2, P1 ;  /* 0x00000013222b7c11 */ /* 0x000fca00088f142b */
[----:B------:R0:W-:Y:S02]  /*4c90*/  STG.E.64 desc[UR8][R42.64], R36 ;  /* 0x000000242a007986 */ /* 0x0001e4000c101b08 */
.L_x_1337:
[----:B------:R-:W-:Y:S05]  /*4ca0*/  BSYNC.RECONVERGENT B0 ;  /* 0x0000000000007941 */ /* 0x000fea0003800200 */
.L_x_1336:
[----:B------:R-:W-:Y:S01]  /*4cb0*/  FFMA.FTZ R35, R29, R49, R28 ;  /* 0x000000311d237223 */ /* 0x000fe2000001001c */
[----:B------:R-:W-:Y:S01]  /*4cc0*/  FMUL.FTZ R48, R45, UR7 ;  /* 0x000000072d307c20 */ /* 0x000fe20008410000 */
[----:B------:R-:W-:Y:S06]  /*4cd0*/  @!P6 BRA `(.L_x_1338) ;  /* 0x000000000048e947 */ /* 0x000fec0003800000 */
        /* <DEDUP_REMOVED lines=18> */
.L_x_1338:
[----:B0-----:R-:W-:Y:S01]  /*4e00*/  FADD.FTZ R36, R4, -UR14 ;  /* 0x8000000e04247e21 */ /* 0x001fe20008010000 */
        /* <DEDUP_REMOVED lines=20> */
.L_x_1340:
[----:B------:R-:W-:Y:S05]  /*4f50*/  BSYNC.RECONVERGENT B0 ;  /* 0x0000000000007941 */ /* 0x000fea0003800200 */
.L_x_1339:
        /* <DEDUP_REMOVED lines=21> */
.L_x_1341:
[----:B------:R-:W-:Y:S01]  /*50b0*/  FADD.FTZ R8, R8, -UR14 ;  /* 0x8000000e08087e21 */ /* 0x000fe20008010000 */
[----:B------:R-:W-:Y:S01]  /*50c0*/  FFMA.FTZ R2, R29, R42, R28 ;  /* 0x0000002a1d027223 */ /* 0x000fe2000001001c */
[----:B------:R-:W-:Y:S01]  /*50d0*/  BSSY.RECONVERGENT B0, `(.L_x_1342) ;  /* 0x0000013000007945 */ /* 0x000fe20003800200 */
[----:B------:R-:W-:Y:S01]  /*50e0*/  FFMA.FTZ R37, R26, R6, -R37 ;  /* 0x000000061a257223 */ /* 0x000fe20000010825 */
[----:B------:R-:W-:Y:S01]  /*50f0*/  FADD.FTZ R9, R9, -UR14 ;  /* 0x8000000e09097e21 */ /* 0x000fe20008010000 */
[----:B0-----:R-:W-:Y:S01]  /*5100*/  FMUL.FTZ R35, R8, UR7 ;  /* 0x0000000708237c20 */ /* 0x001fe20008410000 */
        /* <DEDUP_REMOVED lines=15> */
.L_x_1343:
[----:B------:R-:W-:Y:S05]  /*5200*/  BSYNC.RECONVERGENT B0 ;  /* 0x0000000000007941 */ /* 0x000fea0003800200 */
.L_x_1342:
        /* <DEDUP_REMOVED lines=21> */
.L_x_1344:
[----:B------:R-:W-:Y:S01]  /*5360*/  FADD.FTZ R12, R12, -UR14 ;  /* 0x8000000e0c0c7e21 */ /* 0x000fe20008010000 */
[----:B------:R-:W-:Y:S01]  /*5370*/  FFMA.FTZ R2, R29, R34, R28 ;  /* 0x000000221d027223 */ /* 0x000fe2000001001c */
[----:B------:R-:W-:Y:S01]  /*5380*/  BSSY.RECONVERGENT B0, `(.L_x_1345) ;  /* 0x0000013000007945 */ /* 0x000fe20003800200 */
[----:B------:R-:W-:Y:S01]  /*5390*/  FFMA.FTZ R31, R26, R10, -R31 ;  /* 0x0000000a1a1f7223 */ /* 0x000fe2000001081f */
[----:B------:R-:W-:Y:S01]  /*53a0*/  FADD.FTZ R13, R13, -UR14 ;  /* 0x8000000e0d0d7e21 */ /* 0x000fe20008010000 */
[----:B------:R-:W-:Y:S01]  /*53b0*/  FMUL.FTZ R35, R12, UR7 ;  /* 0x000000070c237c20 */ /* 0x000fe20008410000 */
[----:B0-----:R-:W-:Y:S01]  /*53c0*/  FFMA.FTZ R7, R27, R11, -R2 ;  /* 0x0000000b1b077223 */ /* 0x001fe20000010802 */
        /* <DEDUP_REMOVED lines=14> */
.L_x_1346:
[----:B------:R-:W-:Y:S05]  /*54b0*/  BSYNC.RECONVERGENT B0 ;  /* 0x0000000000007941 */ /* 0x000fea0003800200 */
.L_x_1345:
[----:B------:R-:W-:Y:S01]  /*54c0*/  FFMA.FTZ R11, R29, R35, R28 ;  /* 0x000000231d0b7223 */ /* 0x000fe2000001001c */
[----:B------:R-:W-:Y:S01]  /*54d0*/  FMUL.FTZ R12, R13, UR7 ;  /* 0x000000070d0c7c20 */ /* 0x000fe20008410000 */
[----:B------:R-:W-:Y:S06]  /*54e0*/  @!P6 BRA `(.L_x_1347) ;  /* 0x000000000048e947 */ /* 0x000fec0003800000 */
        /* <DEDUP_REMOVED lines=18> */
.L_x_1347:
[----:B0-----:R-:W-:Y:S01]  /*5610*/  FFMA.FTZ R2, R29, R12, R28 ;  /* 0x0000000c1d027223 */ /* 0x001fe2000001001c */
[----:B------:R-:W-:Y:S01]  /*5620*/  BSSY.RECONVERGENT B0, `(.L_x_1348) ;  /* 0x0000013000007945 */ /* 0x000fe20003800200 */
[----:B------:R-:W-:Y:S01]  /*5630*/  FFMA.FTZ R11, R26, R14, -R11 ;  /* 0x0000000e1a0b7223 */ /* 0x000fe2000001080b */
[----:B------:R-:W-:Y:S01]  /*5640*/  FADD.FTZ R16, R16, -UR14 ;  /* 0x8000000e10107e21 */ /* 0x000fe20008010000 */
        /* <DEDUP_REMOVED lines=16> */
.L_x_1349:
[----:B------:R-:W-:Y:S05]  /*5750*/  BSYNC.RECONVERGENT B0 ;  /* 0x0000000000007941 */ /* 0x000fea0003800200 */
.L_x_1348:
[----:B------:R-:W-:Y:S01]  /*5760*/  UISETP.NE.AND UP0, UPT, UR11, URZ, UPT ;  /* 0x000000ff0b00728c */ /* 0x000fe2000bf05270 */
[----:B------:R-:W-:Y:S01]  /*5770*/  FADD.FTZ R20, R20, -UR14 ;  /* 0x8000000e14147e21 */ /* 0x000fe20008010000 */
[----:B------:R-:W-:Y:S01]  /*5780*/  IADD3 R31, PT, PT, R0, 0xc0, RZ ;  /* 0x000000c0001f7810 */ /* 0x000fe20007ffe0ff */
[----:B------:R-:W-:Y:S01]  /*5790*/  FADD.FTZ R21, R21, -UR14 ;  /* 0x8000000e15157e21 */ /* 0x000fe20008010000 */
[----:B------:R-:W-:Y:S01]  /*57a0*/  FMUL.FTZ R5, R16, UR7 ;  /* 0x0000000710057c20 */ /* 0x000fe20008410000 */
[----:B------:R-:W-:Y:S01]  /*57b0*/  FMUL.FTZ R17, R17, UR7 ;  /* 0x0000000711117c20 */ /* 0x000fe20008410000 */
[----:B------:R-:W-:Y:S01]  /*57c0*/  FMUL.FTZ R33, R20, UR7 ;  /* 0x0000000714217c20 */ /* 0x000fe20008410000 */
[----:B------:R-:W-:Y:S01]  /*57d0*/  IADD3 R0, PT, PT, R0, 0xe0, RZ ;  /* 0x000000e000007810 */ /* 0x000fe20007ffe0ff */
[----:B------:R-:W-:Y:S01]  /*57e0*/  FMUL.FTZ R21, R21, UR7 ;  /* 0x0000000715157c20 */ /* 0x000fe20008410000 */
[----:B------:R-:W-:Y:S01]  /*57f0*/  ISETP.GE.U32.AND P0, PT, R31, UR16, PT ;  /* 0x000000101f007c0c */ /* 0x000fe2000bf06070 */
[C-C-:B------:R-:W-:Y:S01]  /*5800*/  FFMA.FTZ R15, R29.reuse, R5, R28.reuse ;  /* 0x000000051d0f7223 */ /* 0x140fe2000001001c */
[----:B------:R-:W-:Y:S01]  /*5810*/  SHF.R.S32.HI R14, RZ, 0x1f, R31 ;  /* 0x0000001fff0e7819 */ /* 0x000fe2000001141f */
[C-C-:B------:R-:W-:Y:S01]  /*5820*/  FFMA.FTZ R12, R29.reuse, R17, R28.reuse ;  /* 0x000000111d0c7223 */ /* 0x140fe2000001001c */
[C-C-:B0-----:R-:W-:Y:S01]  /*5830*/  FFMA.FTZ R3, R29.reuse, R33, R28.reuse ;  /* 0x000000211d037223 */ /* 0x141fe2000001001c */
[----:B------:R-:W-:Y:S01]  /*5840*/  ISETP.GE.U32.AND P1, PT, R0, UR16, PT ;  /* 0x0000001000007c0c */ /* 0x000fe2000bf26070 */
[----:B------:R-:W-:Y:S01]  /*5850*/  FFMA.FTZ R28, R29, R21, R28 ;  /* 0x000000151d1c7223 */ /* 0x000fe2000001001c */
        /* <DEDUP_REMOVED lines=20> */
.L_x_1350:
        /* <DEDUP_REMOVED lines=18> */
.L_x_1352:
[----:B------:R-:W-:Y:S05]  /*5ac0*/  BSYNC.RECONVERGENT B0 ;  /* 0x0000000000007941 */ /* 0x000fea0003800200 */
.L_x_1351:
        /* <DEDUP_REMOVED lines=19> */
.L_x_1353:
        /* <DEDUP_REMOVED lines=17> */
.L_x_1355:
[----:B------:R-:W-:Y:S05]  /*5d10*/  BSYNC.RECONVERGENT B0 ;  /* 0x0000000000007941 */ /* 0x000fea0003800200 */
.L_x_1354:
[----:B------:R-:W-:Y:S02]  /*5d20*/  IADD3 R61, PT, PT, R58, R61, RZ ;  /* 0x0000003d3a3d7210 */ /* 0x000fe40007ffe0ff */
[----:B------:R-:W-:Y:S02]  /*5d30*/  IADD3 R62, PT, PT, R62, 0x1, RZ ;  /* 0x000000013e3e7810 */ /* 0x000fe40007ffe0ff */
[----:B------:R-:W-:-:S13]  /*5d40*/  ISETP.GE.AND P0, PT, R61, UR4, PT ;  /* 0x000000043d007c0c */ /* 0x000fda000bf06270 */
[----:B------:R-:W-:Y:S05]  /*5d50*/  @!P0 BRA `(.L_x_1356) ;  /* 0xffffffa4000c8947 */ /* 0x000fea000383ffff */
.L_x_1313:
[----:B0-----:R-:W0:Y:S01]  /*5d60*/  LDC R4, c[0x0][0x370] ;  /* 0x0000dc00ff047b82 */ /* 0x001e220000000800 */
[----:B------:R-:W-:Y:S01]  /*5d70*/  ISETP.NE.AND P2, PT, R60, RZ, PT ;  /* 0x000000ff3c00720c */ /* 0x000fe20003f45270 */
[----:B------:R-:W-:Y:S06]  /*5d80*/  BSSY.RECONVERGENT B0, `(.L_x_1357) ;  /* 0x0000011000007945 */ /* 0x000fec0003800200 */
[----:B------:R-:W1:Y:S08]  /*5d90*/  LDC R7, c[0x0][0x374] ;  /* 0x0000dd00ff077b82 */ /* 0x000e700000000800 */
[----:B------:R-:W2:Y:S01]  /*5da0*/  LDC.64 R2, c[0x0][0x3c8] ;  /* 0x0000f200ff027b82 */ /* 0x000ea20000000a00 */
[----:B0-----:R-:W-:-:S02]  /*5db0*/  IADD3 R5, PT, PT, R4, -0x1, RZ ;  /* 0xffffffff04057810 */ /* 0x001fc40007ffe0ff */
        /* <DEDUP_REMOVED lines=13> */
.L_x_1358:
[----:B------:R-:W-:Y:S05]  /*5e90*/  BSYNC.RECONVERGENT B0 ;  /* 0x0000000000007941 */ /* 0x000fea0003800200 */
.L_x_1357:
[----:B------:R-:W-:Y:S05]  /*5ea0*/  @P0 EXIT ;  /* 0x000000000000094d */ /* 0x000fea0003800000 */
[----:B------:R-:W-:Y:S05]  /*5eb0*/  @P2 BRA `(.L_x_1359) ;  /* 0x0000000000202947 */ /* 0x000fea0003800000 */
[----:B------:R-:W-:-:S05]  /*5ec0*/  IMAD R0, R4, R7, RZ ;  /* 0x0000000704007224 */ /* 0x000fca00078e02ff */
[----:B------:R-:W-:-:S13]  /*5ed0*/  ISETP.NE.AND P0, PT, R0, -0x1, PT ;  /* 0xffffffff0000780c */ /* 0x000fda0003f05270 */
[----:B------:R-:W-:Y:S05]  /*5ee0*/  @!P0 BRA `(.L_x_1359) ;  /* 0x0000000000148947 */ /* 0x000fea0003800000 */
.L_x_1360:
[----:B0-----:R-:W2:Y:S04]  /*5ef0*/  LDG.E.STRONG.GPU R5, desc[UR8][R2.64] ;  /* 0x0000000802057981 */ /* 0x001ea8000c1ef900 */
[----:B--2---:R-:W-:Y:S01]  /*5f00*/  CCTL.IVALL ;  /* 0x00000000ff00798f */ /* 0x004fe20002000000 */
[----:B------:R-:W-:Y:S05]  /*5f10*/  YIELD ;  /* 0x0000000000007946 */ /* 0x000fea0003800000 */
[----:B------:R-:W-:-:S13]  /*5f20*/  ISETP.NE.AND P0, PT, R5, R0, PT ;  /* 0x000000000500720c */ /* 0x000fda0003f05270 */
[----:B------:R-:W-:Y:S05]  /*5f30*/  @P0 BRA `(.L_x_1360) ;  /* 0xfffffffc00ec0947 */ /* 0x000fea000383ffff */
.L_x_1359:
        /* <DEDUP_REMOVED lines=52> */
[----:B------:R-:W1:Y:S01]  /*6280*/  LDCU.64 UR6, c[0x0][0x390] ;  /* 0x00007200ff0677ac */ /* 0x000e620008000a00 */
[----:B------:R-:W-:Y:S02]  /*6290*/  LOP3.LUT R9, R9, 0x3, RZ, 0xc0, !PT ;  /* 0x0000000309097812 */ /* 0x000fe400078ec0ff */
[--C-:B------:R-:W-:Y:S01]  /*62a0*/  SHF.L.U64.HI R22, R60, 0x3, R61.reuse ;  /* 0x000000033c167819 */ /* 0x100fe2000001023d */
[----:B------:R-:W2:Y:S01]  /*62b0*/  LDCU.64 UR10, c[0x0][0x388] ;  /* 0x00007100ff0a77ac */ /* 0x000ea20008000a00 */
[----:B------:R-:W-:Y:S01]  /*62c0*/  SHF.L.U32 R29, R7, 0x2, RZ ;  /* 0x00000002071d7819 */ /* 0x000fe200000006ff */
[----:B------:R-:W-:Y:S01]  /*62d0*/  IMAD.WIDE.U32 R4, R9, 0x1c0, R60 ;  /* 0x000001c009047825 */ /* 0x000fe200078e003c */
[----:B------:R-:W-:-:S02]  /*62e0*/  SHF.L.U64.HI R31, R3, 0x2, R0 ;  /* 0x00000002031f7819 */ /* 0x000fc40000010200 */
[----:B------:R-:W-:Y:S02]  /*62f0*/  SHF.L.U64.HI R27, R28, 0x2, R33 ;  /* 0x000000021c1b7819 */ /* 0x000fe40000010221 */
[C---:B0-----:R-:W-:Y:S01]  /*6300*/  LEA R25, P1, R60.reuse, UR4, 0x2 ;  /* 0x000000043c197c11 */ /* 0x041fe2000f8210ff */
[----:B------:R-:W-:Y:S01]  /*6310*/  UMOV UR4, URZ ;  /* 0x000000ff00047c82 */ /* 0x000fe20008000000 */
[----:B-1----:R-:W-:Y:S02]  /*6320*/  IADD3 R23, P2, PT, R21, UR6, RZ ;  /* 0x0000000615177c10 */ /* 0x002fe4000ff5e0ff */
[----:B------:R-:W-:Y:S02]  /*6330*/  LEA.HI.X R26, R60, UR5, R61, 0x2, P1 ;  /* 0x000000053c1a7c11 */ /* 0x000fe400088f143d */
[----:B------:R-:W-:Y:S02]  /*6340*/  IADD3 R61, PT, PT, R5, UR4, RZ ;  /* 0x00000004053d7c10 */ /* 0x000fe4000fffe0ff */
[----:B------:R-:W-:Y:S01]  /*6350*/  MOV R60, R4 ;  /* 0x00000004003c7202 */ /* 0x000fe20000000f00 */
[----:B------:R-:W-:Y:S01]  /*6360*/  IMAD.WIDE.U32 R4, R6, 0x4, RZ ;  /* 0x0000000406047825 */ /* 0x000fe200078e00ff */
[----:B------:R-:W-:-:S02]  /*6370*/  IADD3.X R24, PT, PT, R22, UR7, RZ, P2, !PT ;  /* 0x0000000716187c10 */ /* 0x000fc400097fe4ff */
[----:B--2---:R-:W-:Y:S02]  /*6380*/  IADD3 R21, P1, PT, R21, UR10, RZ ;  /* 0x0000000a15157c10 */ /* 0x004fe4000ff3e0ff */
[----:B------:R-:W-:Y:S02]  /*6390*/  IADD3 R2, P2, PT, RZ, -R9, RZ ;  /* 0x80000009ff027210 */ /* 0x000fe40007f5e0ff */
[----:B------:R-:W-:Y:S02]  /*63a0*/  IADD3.X R22, PT, PT, R22, UR11, RZ, P1, !PT ;  /* 0x0000000b16167c10 */ /* 0x000fe40008ffe4ff */
[----:B------:R-:W-:Y:S02]  /*63b0*/  IADD3 R29, PT, PT, R5, R29, RZ ;  /* 0x0000001d051d7210 */ /* 0x000fe40007ffe0ff */
[----:B------:R-:W-:-:S07]  /*63c0*/  IADD3.X R20, PT, PT, RZ, -0x1, RZ, P2, !PT ;  /* 0xffffffffff147810 */ /* 0x000fce00017fe4ff */
.L_x_1363:
        /* <DEDUP_REMOVED lines=29> */
.L_x_1362:
[----:B------:R-:W-:Y:S05]  /*65a0*/  BSYNC.RECONVERGENT B0 ;  /* 0x0000000000007941 */ /* 0x000fea0003800200 */
.L_x_1361:
[----:B------:R-:W-:Y:S05]  /*65b0*/  @!P0 EXIT ;  /* 0x000000000000894d */ /* 0x000fea0003800000 */
[C---:B------:R-:W-:Y:S01]  /*65c0*/  SHF.L.U64.HI R2, R6.reuse, 0x2, R7 ;  /* 0x0000000206027819 */ /* 0x040fe20000010207 */
[----:B------:R-:W1:Y:S01]  /*65d0*/  LDCU.64 UR4, c[0x0][0x3d8] ;  /* 0x00007b00ff0477ac */ /* 0x000e620008000a00 */
[----:B------:R-:W-:Y:S02]  /*65e0*/  SHF.L.U32 R6, R6, 0x2, RZ ;  /* 0x0000000206067819 */ /* 0x000fe400000006ff */
[C---:B------:R-:W-:Y:S01]  /*65f0*/  SHF.L.U64.HI R7, R28.reuse, 0x2, R33 ;  /* 0x000000021c077819 */ /* 0x040fe20000010221 */
[----:B------:R-:W2:Y:S01]  /*6600*/  LDCU.64 UR6, c[0x0][0x388] ;  /* 0x00007100ff0677ac */ /* 0x000ea20008000a00 */
[----:B0-----:R-:W-:Y:S02]  /*6610*/  SHF.L.U32 R8, R28, 0x2, RZ ;  /* 0x000000021c087819 */ /* 0x001fe400000006ff */
[C---:B------:R-:W-:Y:S01]  /*6620*/  SHF.L.U64.HI R4, R3.reuse, 0x2, R0 ;  /* 0x0000000203047819 */ /* 0x040fe20000010200 */
[----:B------:R-:W0:Y:S01]  /*6630*/  LDCU.64 UR10, c[0x0][0x390] ;  /* 0x00007200ff0a77ac */ /* 0x000e220008000a00 */
[----:B------:R-:W-:-:S07]  /*6640*/  SHF.L.U32 R5, R3, 0x2, RZ ;  /* 0x0000000203057819 */ /* 0x000fce00000006ff */
.L_x_1364:
        /* <DEDUP_REMOVED lines=12> */
[----:B------:R-:W4:Y:S04]  /*6710*/  LDG.E R25, desc[UR8][R16.64] ;  /* 0x0000000810197981 */ /* 0x000f28000c1e1900 */
[----:B------:R5:W4:Y:S01]  /*6720*/  LDG.E R24, desc[UR8][R14.64] ;  /* 0x000000080e187981 */ /* 0x000b22000c1e1900 */
[C---:B------:R-:W-:Y:S02]  /*6730*/  SHF.L.U32 R33, R60.reuse, 0x3, RZ ;  /* 0x000000033c217819 */ /* 0x040fe400000006ff */
[----:B------:R-:W-:Y:S02]  /*6740*/  SHF.L.U64.HI R61, R60, 0x3, R61 ;  /* 0x000000033c3d7819 */ /* 0x000fe4000001023d */
[----:B------:R-:W-:Y:S02]  /*6750*/  LOP3.LUT R20, R33, 0xfffffff8, RZ, 0xc0, !PT ;  /* 0xfffffff821147812 */ /* 0x000fe400078ec0ff */
[----:B------:R-:W-:-:S02]  /*6760*/  LOP3.LUT R9, R9, 0xfffffffc, RZ, 0xc0, !PT ;  /* 0xfffffffc09097812 */ /* 0x000fc400078ec0ff */
[----:B------:R-:W-:Y:S02]  /*6770*/  LOP3.LUT R21, R61, 0x3, RZ, 0xc0, !PT ;  /* 0x000000033d157812 */ /* 0x000fe400078ec0ff */
[C---:B--2---:R-:W-:Y:S02]  /*6780*/  IADD3 R18, P0, PT, R20.reuse, UR6, RZ ;  /* 0x0000000614127c10 */ /* 0x044fe4000ff1e0ff */
[----:B-1----:R-:W-:Y:S02]  /*6790*/  LOP3.LUT R11, R19, 0x3, RZ, 0xc0, !PT ;  /* 0x00000003130b7812 */ /* 0x002fe400078ec0ff */
[----:B0-----:R-:W-:Y:S02]  /*67a0*/  IADD3 R20, P1, PT, R20, UR10, RZ ;  /* 0x0000000a14147c10 */ /* 0x001fe4000ff3e0ff */
[----:B------:R-:W-:Y:S02]  /*67b0*/  IADD3 R10, P2, PT, R9, UR4, RZ ;  /* 0x00000004090a7c10 */ /* 0x000fe4000ff5e0ff */
[----:B------:R-:W-:-:S02]  /*67c0*/  IADD3.X R19, PT, PT, R21, UR7, RZ, P0, !PT ;  /* 0x0000000715137c10 */ /* 0x000fc400087fe4ff */
[----:B------:R-:W-:Y:S02]  /*67d0*/  IADD3.X R21, PT, PT, R21, UR11, RZ, P1, !PT ;  /* 0x0000000b15157c10 */ /* 0x000fe40008ffe4ff */
[----:B------:R-:W-:Y:S02]  /*67e0*/  IADD3.X R11, PT, PT, R11, UR5, RZ, P2, !PT ;  /* 0x000000050b0b7c10 */ /* 0x000fe400097fe4ff */
[C---:B-----5:R-:W-:Y:S02]  /*67f0*/  IADD3 R14, P0, PT, R10.reuse, R5, RZ ;  /* 0x000000050a0e7210 */ /* 0x060fe40007f1e0ff */
[C---:B------:R-:W-:Y:S02]  /*6800*/  IADD3 R16, P1, PT, R10.reuse, R6, RZ ;  /* 0x000000060a107210 */ /* 0x040fe40007f3e0ff */
[----:B------:R-:W-:Y:S02]  /*6810*/  IADD3 R12, P2, PT, R10, R8, RZ ;  /* 0x000000080a0c7210 */ /* 0x000fe40007f5e0ff */
[----:B------:R-:W-:-:S02]  /*6820*/  IADD3.X R15, PT, PT, R11, R4, RZ, P0, !PT ;  /* 0x000000040b0f7210 */ /* 0x000fc400007fe4ff */
[C---:B------:R-:W-:Y:S02]  /*6830*/  IADD3.X R17, PT, PT, R11.reuse, R2, RZ, P1, !PT ;  /* 0x000000020b117210 */ /* 0x040fe40000ffe4ff */
[----:B------:R-:W-:Y:S01]  /*6840*/  IADD3.X R13, PT, PT, R11, R7, RZ, P2, !PT ;  /* 0x000000070b0d7210 */ /* 0x000fe200017fe4ff */
[----:B---3--:R0:W-:Y:S04]  /*6850*/  STG.E.64 desc[UR8][R18.64], R22 ;  /* 0x0000001612007986 */ /* 0x0081e8000c101b08 */
[----:B----4-:R1:W-:Y:S04]  /*6860*/  STG.E.64 desc[UR8][R20.64], R24 ;  /* 0x0000001814007986 */ /* 0x0103e8000c101b08 */
        /* <DEDUP_REMOVED lines=28> */
[----:B------:R-:W4:Y:S04]  /*6a30*/  LDG.E R26, desc[UR8][R10.64+0x1500] ;  /* 0x001500080a1a7981 */ /* 0x000f28000c1e1900 */
        /* <DEDUP_REMOVED lines=15> */
[----:B----4-:R3:W-:Y:S04]  /*6b30*/  STG.E.64 desc[UR8][R22.64], R26 ;  /* 0x0000001a16007986 */ /* 0x0107e8000c101b08 */
[----:B--2---:R3:W-:Y:S07]  /*6b40*/  STG.E.64 desc[UR8][R20.64], R28 ;  /* 0x0000001c14007986 */ /* 0x0047ee000c101b08 */
[----:B------:R-:W-:Y:S05]  /*6b50*/  @P0 BRA `(.L_x_1364) ;  /* 0xfffffff800bc0947 */ /* 0x000fea000383ffff */
[----:B------:R-:W-:Y:S05]  /*6b60*/  EXIT ;  /* 0x000000000000794d */ /* 0x000fea0003800000 */
.L_x_1365:
        /* <DEDUP_REMOVED lines=9> */
.L_x_3430:


//--------------------- .text._Z35group_norm_nhwc_bwd_one_pass_kernelI11Fp32IOFp32WLi512ELi28ELi448EEv26Group_norm_nhwc_bwd_params --------------------------
	.section	.text._Z35group_norm_nhwc_bwd_one_pass_kernelI11Fp32IOFp32WLi512ELi28ELi448EEv26Group_norm_nhwc_bwd_params,"ax",@progbits
	.align	128
        .global         _Z35group_norm_nhwc_bwd_one_pass_kernelI11Fp32IOFp32WLi512ELi28ELi448EEv26Group_norm_nhwc_bwd_params
        .type           _Z35group_norm_nhwc_bwd_one_pass_kernelI11Fp32IOFp32WLi512ELi28ELi448EEv26Group_norm_nhwc_bwd_params,@function
        .size           _Z35group_norm_nhwc_bwd_one_pass_kernelI11Fp32IOFp32WLi512ELi28ELi448EEv26Group_norm_nhwc_bwd_params,(.L_x_3431 - _Z35group_norm_nhwc_bwd_one_pass_kernelI11Fp32IOFp32WLi512ELi28ELi448EEv26Group_norm_nhwc_bwd_params)
        .other          _Z35group_norm_nhwc_bwd_one_pass_kernelI11Fp32IOFp32WLi512ELi28ELi448EEv26Group_norm_nhwc_bwd_params,@"STO_CUDA_ENTRY STV_DEFAULT"
_Z35group_norm_nhwc_bwd_one_pass_kernelI11Fp32IOFp32WLi512ELi28ELi448EEv26Group_norm_nhwc_bwd_params:
.text._Z35group_norm_nhwc_bwd_one_pass_kernelI11Fp32IOFp32WLi512ELi28ELi448EEv26Group_norm_nhwc_bwd_params:
        /* <DEDUP_REMOVED lines=10> */
[----:B------:R-:W0:Y:S01]  /*00a0*/  LDC R3, c[0x0][0x41c] ;  /* 0x00010700ff037b82 */ /* 0x000e220000000800 */
[----:B------:R-:W-:Y:S01]  /*00b0*/  LOP3.LUT R0, R125, 0xffff, RZ, 0xc0, !PT ;  /* 0x0000ffff7d007812 */ /* 0x000fe200078ec0ff */
[----:B------:R-:W1:Y:S01]  /*00c0*/  S2R R117, SR_LANEID ;  /* 0x0000000000757919 */ /* 0x000e620000000000 */
[----:B------:R-:W2:Y:S03]  /*00d0*/  LDCU UR23, c[0x0][0x374] ;  /* 0x00006e80ff1777ac */ /* 0x000ea60008000800 */
[----:B------:R-:W-:Y:S01]  /*00e0*/  IMAD R0, R0, 0x124a, RZ ;  /* 0x0000124a00007824 */ /* 0x000fe200078e02ff */
[----:B------:R-:W3:Y:S01]  /*00f0*/  LDCU UR25, c[0x0][0x370] ;  /* 0x00006e00ff1977ac */ /* 0x000ee20008000800 */
[----:B------:R-:W4:Y:S03]  /*0100*/  S2UR UR8, SR_CgaCtaId ;  /* 0x00000000000879c3 */ /* 0x000f260000008800 */
[----:B------:R-:W-:Y:S01]  /*0110*/  SHF.R.U32.HI R2, RZ, 0x10, R0 ;  /* 0x00000010ff027819 */ /* 0x000fe20000011600 */
[----:B------:R-:W-:Y:S01]  /*0120*/  UMOV UR7, 0x400 ;  /* 0x0000040000077882 */ /* 0x000fe20000000000 */
[----:B------:R-:W0:Y:S01]  /*0130*/  LDCU.U8 UR24, c[0x0][0x414] ;  /* 0x00008280ff1877ac */ /* 0x000e220008000000 */
[----:B------:R-:W-:Y:S01]  /*0140*/  UIADD3 UR4, UPT, UPT, UR7, 0x90, URZ ;  /* 0x0000009007047890 */ /* 0x000fe2000fffe0ff */
[----:B------:R-:W-:Y:S01]  /*0150*/  UMOV UR14, UR5 ;  /* 0x00000005000e7c82 */ /* 0x000fe20008000000 */
[----:B--2---:R-:W-:-:S02]  /*0160*/  UIMAD UR26, UR22, UR23, UR5 ;  /* 0x00000017161a72a4 */ /* 0x004fc4000f8e0205 */
[----:B------:R-:W-:Y:S01]  /*0170*/  UIMAD UR10, UR23, 0x6, UR5 ;  /* 0x00000006170a78a4 */ /* 0x000fe2000f8e0205 */
[----:B0-----:R-:W-:Y:S01]  /*0180*/  IMAD R0, R3, UR22, R2 ;  /* 0x0000001603007c24 */ /* 0x001fe2000f8e0202 */
[----:B------:R-:W-:Y:S01]  /*0190*/  PRMT R3, R2, 0x9910, RZ ;  /* 0x0000991002037816 */ /* 0x000fe200000000ff */
[----:B------:R-:W-:Y:S02]  /*01a0*/  UIMAD UR11, UR23, 0x5, UR5 ;  /* 0x00000005170b78a4 */ /* 0x000fe4000f8e0205 */
[----:B------:R-:W-:Y:S01]  /*01b0*/  ULEA UR13, UR23, UR5, 0x2 ;  /* 0x00000005170d7291 */ /* 0x000fe2000f8e10ff */
[C---:B------:R-:W-:Y:S01]  /*01c0*/  IADD3 R115, PT, PT, R0.reuse, 0x140, RZ ;  /* 0x0000014000737810 */ /* 0x040fe20007ffe0ff */
[----:B------:R-:W-:Y:S01]  /*01d0*/  IMAD R2, R3, 0xe, RZ ;  /* 0x0000000e03027824 */ /* 0x000fe200078e02ff */
[C---:B------:R-:W-:Y:S01]  /*01e0*/  IADD3 R114, PT, PT, R0.reuse, 0x160, RZ ;  /* 0x0000016000727810 */ /* 0x040fe20007ffe0ff */
[----:B----4-:R-:W-:Y:S01]  /*01f0*/  ULEA UR4, UR8, UR4, 0x18 ;  /* 0x0000000408047291 */ /* 0x010fe2000f8ec0ff */
[C---:B------:R-:W-:Y:S01]  /*0200*/  IADD3 R113, PT, PT, R0.reuse, 0x180, RZ ;  /* 0x0000018000717810 */ /* 0x040fe20007ffe0ff */
[----:B------:R-:W-:Y:S01]  /*0210*/  ULEA UR7, UR8, UR7, 0x18 ;  /* 0x0000000708077291 */ /* 0x000fe2000f8ec0ff */
[----:B------:R-:W-:Y:S01]  /*0220*/  IADD3 R2, PT, PT, RZ, -R2, RZ ;  /* 0x80000002ff027210 */ /* 0x000fe20007ffe0ff */
[----:B------:R-:W-:Y:S01]  /*0230*/  ULEA UR12, UR23, UR5, 0x1 ;  /* 0x00000005170c7291 */ /* 0x000fe2000f8e08ff */
[----:B------:R-:W-:Y:S01]  /*0240*/  IADD3 R112, PT, PT, R0, 0x1a0, RZ ;  /* 0x000001a000707810 */ /* 0x000fe20007ffe0ff */
[----:B---3--:R-:W-:Y:S01]  /*0250*/  ULOP3.LUT UR27, UR25, 0x7, URZ, 0xc0, !UPT ;  /* 0x00000007191b7892 */ /* 0x008fe2000f8ec0ff */
[----:B------:R-:W-:-:S02]  /*0260*/  PRMT R110, R2, 0x7710, RZ ;  /* 0x00007710026e7816 */ /* 0x000fc400000000ff */
[C---:B------:R-:W-:Y:S02]  /*0270*/  IADD3 R111, PT, PT, R0.reuse, 0x1c0, RZ ;  /* 0x000001c0006f7810 */ /* 0x040fe40007ffe0ff */
[----:B------:R-:W-:Y:S02]  /*0280*/  IADD3 R116, PT, PT, R0, 0x1e0, RZ ;  /* 0x000001e000747810 */ /* 0x000fe40007ffe0ff */
[----:B------:R-:W-:Y:S02]  /*0290*/  IADD3 R110, PT, PT, R110, R125, RZ ;  /* 0x0000007d6e6e7210 */ /* 0x000fe40007ffe0ff */
[----:B------:R-:W-:Y:S02]  /*02a0*/  SHF.R.S32.HI R124, RZ, 0x1f, R0 ;  /* 0x0000001fff7c7819 */ /* 0x000fe40000011400 */
[----:B------:R-:W-:Y:S02]  /*02b0*/  SHF.R.S32.HI R123, RZ, 0x1f, R115 ;  /* 0x0000001fff7b7819 */ /* 0x000fe40000011473 */
[----:B------:R-:W-:-:S02]  /*02c0*/  SHF.R.S32.HI R122, RZ, 0x1f, R114 ;  /* 0x0000001fff7a7819 */ /* 0x000fc40000011472 */
[----:B------:R-:W-:Y:S02]  /*02d0*/  SHF.R.S32.HI R121, RZ, 0x1f, R113 ;  /* 0x0000001fff797819 */ /* 0x000fe40000011471 */
[----:B------:R-:W-:Y:S02]  /*02e0*/  SHF.R.S32.HI R120, RZ, 0x1f, R112 ;  /* 0x0000001fff787819 */ /* 0x000fe40000011470 */
[----:B------:R-:W-:Y:S02]  /*02f0*/  SHF.R.S32.HI R119, RZ, 0x1f, R111 ;  /* 0x0000001fff777819 */ /* 0x000fe4000001146f */
[----:B------:R-:W-:Y:S02]  /*0300*/  SHF.R.S32.HI R118, RZ, 0x1f, R116 ;  /* 0x0000001fff767819 */ /* 0x000fe40000011474 */
[----:B------:R-:W-:Y:S02]  /*0310*/  SHF.L.U32 R110, R110, 0x1, RZ ;  /* 0x000000016e6e7819 */ /* 0x000fe400000006ff */
[----:B------:R-:W-:Y:S01]  /*0320*/  LEA R4, R125, UR4, 0x4 ;  /* 0x000000047d047c11 */ /* 0x000fe2000f8e20ff */
[----:B-1----:R-:W-:-:S06]  /*0330*/  UMOV UR4, URZ ;  /* 0x000000ff00047c82 */ /* 0x002fcc0008000000 */
.L_x_1433:
[----:B0-----:R-:W0:Y:S01]  /*0340*/  LDC R8, c[0x0][0x410] ;  /* 0x00010400ff087b82 */ /* 0x001e220000000800 */
[----:B------:R-:W-:Y:S01]  /*0350*/  IABS R9, UR14 ;  /* 0x0000000e00097c13 */ /* 0x000fe20008000000 */
[----:B-1----:R-:W1:Y:S01]  /*0360*/  LDCU.128 UR16, c[0x0][0x400] ;  /* 0x00008000ff1077ac */ /* 0x002e620008000c00 */
[C---:B------:R-:W-:Y:S02]  /*0370*/  IADD3 R13, PT, PT, R0.reuse, 0x120, RZ ;  /* 0x00000120000d7810 */ /* 0x040fe40007ffe0ff */
[----:B------:R-:W-:Y:S02]  /*0380*/  CS2R R90, SRZ ;  /* 0x00000000005a7805 */ /* 0x000fe4000001ff00 */
[----:B------:R-:W-:Y:S02]  /*0390*/  ISETP.LE.AND P2, PT, RZ, UR14, PT ;  /* 0x0000000eff007c0c */ /* 0x000fe4000bf43270 */
[C---:B------:R-:W-:Y:S02]  /*03a0*/  IADD3 R17, PT, PT, R0.reuse, 0x20, RZ ;  /* 0x0000002000117810 */ /* 0x040fe40007ffe0ff */
[----:B------:R-:W-:-:S02]  /*03b0*/  IADD3 R35, PT, PT, R0, 0x40, RZ ;  /* 0x0000004000237810 */ /* 0x000fc40007ffe0ff */
[C---:B------:R-:W-:Y:S02]  /*03c0*/  IADD3 R41, PT, PT, R0.reuse, 0x60, RZ ;  /* 0x0000006000297810 */ /* 0x040fe40007ffe0ff */
[C---:B------:R-:W-:Y:S02]  /*03d0*/  IADD3 R43, PT, PT, R0.reuse, 0x80, RZ ;  /* 0x00000080002b7810 */ /* 0x040fe40007ffe0ff */
[----:B------:R-:W-:Y:S02]  /*03e0*/  IADD3 R45, PT, PT, R0, 0xa0, RZ ;  /* 0x000000a0002d7810 */ /* 0x000fe40007ffe0ff */
[----:B------:R-:W-:Y:S02]  /*03f0*/  CS2R R106, SRZ ;  /* 0x00000000006a7805 */ /* 0x000fe4000001ff00 */
[----:B------:R-:W-:Y:S02]  /*0400*/  SHF.R.S32.HI R27, RZ, 0x1f, R13 ;  /* 0x0000001fff1b7819 */ /* 0x000fe4000001140d */
[----:B------:R-:W-:-:S02]  /*0410*/  CS2R R104, SRZ ;  /* 0x0000000000687805 */ /* 0x000fc4000001ff00 */
[----:B------:R-:W-:Y:S02]  /*0420*/  SHF.R.S32.HI R19, RZ, 0x1f, R17 ;  /* 0x0000001fff137819 */ /* 0x000fe40000011411 */
[----:B------:R-:W-:Y:S02]  /*0430*/  IADD3 R51, PT, PT, R0, 0x100, RZ ;  /* 0x0000010000337810 */ /* 0x000fe40007ffe0ff */
[----:B------:R-:W-:Y:S02]  /*0440*/  CS2R R102, SRZ ;  /* 0x0000000000667805 */ /* 0x000fe4000001ff00 */
[----:B-1----:R-:W-:Y:S02]  /*0450*/  ISETP.GE.U32.AND P1, PT, R13, UR16, PT ;  /* 0x000000100d007c0c */ /* 0x002fe4000bf26070 */
[----:B------:R-:W-:Y:S02]  /*0460*/  CS2R R100, SRZ ;  /* 0x0000000000647805 */ /* 0x000fe4000001ff00 */
[----:B0-----:R-:W-:-:S02]  /*0470*/  IABS R6, R8 ;  /* 0x0000000800067213 */ /* 0x001fc40000000000 */
[----:B------:R-:W-:Y:S02]  /*0480*/  CS2R R98, SRZ ;  /* 0x0000000000627805 */ /* 0x000fe4000001ff00 */
[----:B------:R-:W-:Y:S02]  /*0490*/  ISETP.GE.AND.EX P1, PT, R27, UR17, PT, P1 ;  /* 0x000000111b007c0c */ /* 0x000fe4000bf26310 */
[----:B------:R-:W-:Y:S01]  /*04a0*/  CS2R R96, SRZ ;  /* 0x0000000000607805 */ /* 0x000fe2000001ff00 */
[----:B------:R-:W0:Y:S01]  /*04b0*/  I2F.RP R5, R6 ;  /* 0x0000000600057306 */ /* 0x000e220000209400 */
[----:B------:R-:W-:Y:S02]  /*04c0*/  ISETP.GE.U32.AND P6, PT, R17, UR16, PT ;  /* 0x0000001011007c0c */ /* 0x000fe4000bfc6070 */
[----:B------:R-:W-:Y:S02]  /*04d0*/  CS2R R94, SRZ ;  /* 0x00000000005e7805 */ /* 0x000fe4000001ff00 */
[----:B------:R-:W-:Y:S01]  /*04e0*/  SHF.R.S32.HI R23, RZ, 0x1f, R35 ;  /* 0x0000001fff177819 */ /* 0x000fe20000011423 */
[----:B------:R-:W1:Y:S01]  /*04f0*/  LDCU.64 UR8, c[0x0][0x3b8] ;  /* 0x00007700ff0877ac */ /* 0x000e620008000a00 */
[----:B------:R-:W-:-:S02]  /*0500*/  ISETP.GE.AND.EX P6, PT, R19, UR17, PT, P6 ;  /* 0x0000001113007c0c */ /* 0x000fc4000bfc6360 */
[----:B------:R-:W-:Y:S02]  /*0510*/  SHF.R.S32.HI R37, RZ, 0x1f, R41 ;  /* 0x0000001fff257819 */ /* 0x000fe40000011429 */
[----:B------:R-:W-:Y:S01]  /*0520*/  SHF.R.S32.HI R49, RZ, 0x1f, R43 ;  /* 0x0000001fff317819 */ /* 0x000fe2000001142b */
[----:B------:R-:W2:Y:S01]  /*0530*/  @!P1 LDC.64 R10, c[0x0][0x3f8] ;  /* 0x0000fe00ff0a9b82 */ /* 0x000ea20000000a00 */
[----:B------:R-:W-:Y:S01]  /*0540*/  SHF.R.S32.HI R47, RZ, 0x1f, R45 ;  /* 0x0000001fff2f7819 */ /* 0x000fe2000001142d */
[----:B0-----:R-:W0:Y:S06]  /*0550*/  MUFU.RCP R5, R5 ;  /* 0x0000000500057308 */ /* 0x001e2c0000001000 */
[----:B------:R-:W3:Y:S08]  /*0560*/  @!P6 LDC.64 R14, c[0x0][0x3f8] ;  /* 0x0000fe00ff0eeb82 */ /* 0x000ef00000000a00 */
[----:B------:R-:W4:Y:S01]  /*0570*/  @!P1 LDC.64 R20, c[0x0][0x3a0] ;  /* 0x0000e800ff149b82 */ /* 0x000f220000000a00 */
[----:B0-----:R-:W-:-:S07]  /*0580*/  IADD3 R2, PT, PT, R5, 0xffffffe, RZ ;  /* 0x0ffffffe05027810 */ /* 0x001fce0007ffe0ff */
[----:B------:R-:W0:Y:S01]  /*0590*/  @!P1 LDC.64 R24, c[0x0][0x398] ;  /* 0x0000e600ff189b82 */ /* 0x000e220000000a00 */
[----:B------:R1:W2:Y:S07]  /*05a0*/  F2I.FTZ.U32.TRUNC.NTZ R3, R2 ;  /* 0x0000000200037305 */ /* 0x0002ae000021f000 */
[----:B------:R-:W0:Y:S01]  /*05b0*/  @!P6 LDC.64 R28, c[0x0][0x398] ;  /* 0x0000e600ff1ceb82 */ /* 0x000e220000000a00 */
[----:B-1----:R-:W-:Y:S01]  /*05c0*/  HFMA2 R2, -RZ, RZ, 0, 0 ;  /* 0x00000000ff027431 */ /* 0x002fe200000001ff */
[----:B--2---:R-:W-:-:S05]  /*05d0*/  IADD3 R7, PT, PT, RZ, -R3, RZ ;  /* 0x80000003ff077210 */ /* 0x004fca0007ffe0ff */
[----:B------:R-:W-:-:S04]  /*05e0*/  IMAD R7, R7, R6, RZ ;  /* 0x0000000607077224 */ /* 0x000fc800078e02ff */
[----:B------:R-:W-:Y:S01]  /*05f0*/  IMAD.HI.U32 R3, R3, R7, R2 ;  /* 0x0000000703037227 */ /* 0x000fe200078e0002 */
[----:B------:R-:W-:-:S05]  /*0600*/  MOV R7, R9 ;  /* 0x0000000900077202 */ /* 0x000fca0000000f00 */
[----:B------:R-:W-:-:S05]  /*0610*/  IMAD.HI.U32 R3, R3, R7, RZ ;  /* 0x0000000703037227 */ /* 0x000fca00078e00ff */
        /* <DEDUP_REMOVED lines=17> */
[----:B------:R-:W-:Y:S01]  /*0730*/  LOP3.LUT R6, R110, 0xffff, RZ, 0xc0, !PT ;  /* 0x0000ffff6e067812 */ /* 0x000fe200078ec0ff */
[----:B------:R-:W-:Y:S01]  /*0740*/  IMAD R7, R5, 0x1c, RZ ;  /* 0x0000001c05077824 */ /* 0x000fe200078e02ff */
[----:B------:R-:W-:Y:S02]  /*0750*/  SEL R3, R2, R3, !P4 ;  /* 0x0000000302037207 */ /* 0x000fe40006000000 */
[----:B------:R-:W-:Y:S02]  /*0760*/  ISETP.GE.U32.AND P0, PT, R35, UR16, PT ;  /* 0x0000001023007c0c */ /* 0x000fe4000bf06070 */
[----:B------:R-:W-:Y:S02]  /*0770*/  IADD3 R6, P2, PT, R6, R7, RZ ;  /* 0x0000000706067210 */ /* 0x000fe40007f5e0ff */
[----:B------:R-:W-:Y:S02]  /*0780*/  SHF.R.S32.HI R2, RZ, 0x1f, R3 ;  /* 0x0000001fff027819 */ /* 0x000fe40000011403 */
[----:B------:R-:W-:-:S02]  /*0790*/  LEA.HI.X.SX32 R7, R7, RZ, 0x1, P2 ;  /* 0x000000ff07077211 */ /* 0x000fc400010f0eff */
[----:B------:R-:W-:Y:S01]  /*07a0*/  ISETP.GE.AND.EX P0, PT, R23, UR17, PT, P0 ;  /* 0x0000001117007c0c */ /* 0x000fe2000bf06300 */
[----:B------:R-:W-:Y:S01]  /*07b0*/  IMAD R2, R2, UR18, RZ ;  /* 0x0000001202027c24 */ /* 0x000fe2000f8e02ff */
[----:B------:R-:W-:Y:S01]  /*07c0*/  ISETP.GE.U32.AND P2, PT, R41, UR16, PT ;  /* 0x0000001029007c0c */ /* 0x000fe2000bf46070 */
[----:B------:R-:W-:Y:S01]  /*07d0*/  IMAD.WIDE.U32 R6, R3, UR18, R6 ;  /* 0x0000001203067c25 */ /* 0x000fe2000f8e0006 */
[----:B------:R-:W-:Y:S02]  /*07e0*/  ISETP.GE.U32.AND P3, PT, R43, UR16, PT ;  /* 0x000000102b007c0c */ /* 0x000fe4000bf66070 */
[----:B------:R-:W-:Y:S01]  /*07f0*/  ISETP.GE.AND.EX P2, PT, R37, UR17, PT, P2 ;  /* 0x0000001125007c0c */ /* 0x000fe2000bf46320 */
[----:B------:R-:W-:Y:S01]  /*0800*/  IMAD R9, R3, UR19, R2 ;  /* 0x0000001303097c24 */ /* 0x000fe2000f8e0202 */
[----:B------:R-:W-:Y:S01]  /*0810*/  @!P1 MOV R8, R6 ;  /* 0x0000000600089202 */ /* 0x000fe20000000f00 */
[----:B------:R-:W-:Y:S01]  /*0820*/  @!P1 IMAD R2, R27, R10, RZ ;  /* 0x0000000a1b029224 */ /* 0x000fe200078e02ff */
[----:B------:R-:W-:Y:S01]  /*0830*/  ISETP.GE.AND.EX P3, PT, R49, UR17, PT, P3 ;  /* 0x0000001131007c0c */ /* 0x000fe2000bf66330 */
[----:B------:R-:W1:Y:S01]  /*0840*/  @!P6 LDC.64 R26, c[0x0][0x3a0] ;  /* 0x0000e800ff1aeb82 */ /* 0x000e620000000a00 */
[----:B------:R-:W-:Y:S01]  /*0850*/  IADD3 R9, PT, PT, R7, R9, RZ ;  /* 0x0000000907097210 */ /* 0x000fe20007ffe0ff */
[----:B------:R-:W-:-:S02]  /*0860*/  @!P1 IMAD R11, R13, R11, R2 ;  /* 0x0000000b0d0b9224 */ /* 0x000fc400078e0202 */
[----:B------:R-:W-:-:S04]  /*0870*/  @!P1 IMAD.WIDE.U32 R2, R13, R10, R8 ;  /* 0x0000000a0d029225 */ /* 0x000fc800078e0008 */
[----:B------:R-:W2:Y:S01]  /*0880*/  @!P0 LDC.64 R30, c[0x0][0x3f8] ;  /* 0x0000fe00ff1e8b82 */ /* 0x000ea20000000a00 */
[----:B---3--:R-:W-:Y:S01]  /*0890*/  @!P6 IMAD R10, R19, R14, RZ ;  /* 0x0000000e130ae224 */ /* 0x008fe200078e02ff */
[----:B------:R-:W-:Y:S02]  /*08a0*/  @!P1 IADD3 R3, PT, PT, R3, R11, RZ ;  /* 0x0000000b03039210 */ /* 0x000fe40007ffe0ff */
[C---:B------:R-:W-:Y:S01]  /*08b0*/  @!P1 SHF.L.U32 R13, R2.reuse, 0x2, RZ ;  /* 0x00000002020d9819 */ /* 0x040fe200000006ff */
[----:B------:R-:W-:Y:S01]  /*08c0*/  @!P6 IMAD R15, R17, R15, R10 ;  /* 0x0000000f110fe224 */ /* 0x000fe200078e020a */
[----:B------:R-:W-:Y:S02]  /*08d0*/  @!P1 SHF.L.U64.HI R18, R2, 0x2, R3 ;  /* 0x0000000202129819 */ /* 0x000fe40000010203 */
[----:B------:R-:W3:Y:S01]  /*08e0*/  @!P0 LDC.64 R32, c[0x0][0x3a0] ;  /* 0x0000e800ff208b82 */ /* 0x000ee20000000a00 */
[----:B------:R-:W-:Y:S02]  /*08f0*/  @!P6 MOV R2, R6 ;  /* 0x000000060002e202 */ /* 0x000fe40000000f00 */
[----:B------:R-:W-:-:S02]  /*0900*/  @!P6 MOV R3, R9 ;  /* 0x000000090003e202 */ /* 0x000fc40000000f00 */
[C---:B----4-:R-:W-:Y:S02]  /*0910*/  @!P1 IADD3 R12, P5, PT, R13.reuse, R20, RZ ;  /* 0x000000140d0c9210 */ /* 0x050fe40007fbe0ff */
[----:B0-----:R-:W-:Y:S01]  /*0920*/  @!P1 IADD3 R24, P4, PT, R13, R24, RZ ;  /* 0x000000180d189210 */ /* 0x001fe20007f9e0ff */
[----:B------:R-:W-:Y:S01]  /*0930*/  @!P6 IMAD.WIDE.U32 R2, R17, R14, R2 ;  /* 0x0000000e1102e225 */ /* 0x000fe200078e0002 */
[----:B------:R-:W0:Y:S01]  /*0940*/  @!P2 LDC.64 R10, c[0x0][0x3f8] ;  /* 0x0000fe00ff0aab82 */ /* 0x000e220000000a00 */
[C---:B------:R-:W-:Y:S02]  /*0950*/  @!P1 IADD3.X R13, PT, PT, R18.reuse, R21, RZ, P5, !PT ;  /* 0x00000015120d9210 */ /* 0x040fe40002ffe4ff */
[----:B------:R-:W-:Y:S02]  /*0960*/  @!P1 IADD3.X R25, PT, PT, R18, R25, RZ, P4, !PT ;  /* 0x0000001912199210 */ /* 0x000fe400027fe4ff */
[----:B------:R-:W-:Y:S01]  /*0970*/  @!P6 IADD3 R3, PT, PT, R3, R15, RZ ;  /* 0x0000000f0303e210 */ /* 0x000fe20007ffe0ff */
[----:B------:R4:W5:Y:S01]  /*0980*/  @!P1 LDG.E.64 R90, desc[UR20][R12.64] ;  /* 0x000000140c5a9981 */ /* 0x000962000c1e1b00 */
[----:B--2---:R-:W-:Y:S01]  /*0990*/  @!P0 IMAD R14, R23, R30, RZ ;  /* 0x0000001e170e8224 */ /* 0x004fe200078e02ff */
[----:B------:R-:W2:Y:S01]  /*09a0*/  @!P0 LDC.64 R16, c[0x0][0x398] ;  /* 0x0000e600ff108b82 */ /* 0x000ea20000000a00 */
[----:B------:R-:W-:-:S02]  /*09b0*/  @!P6 SHF.L.U32 R23, R2, 0x2, RZ ;  /* 0x000000020217e819 */ /* 0x000fc400000006ff */
[----:B------:R-:W-:Y:S01]  /*09c0*/  @!P6 SHF.L.U64.HI R20, R2, 0x2, R3 ;  /* 0x000000020214e819 */ /* 0x000fe20000010203 */
[----:B------:R-:W-:Y:S01]  /*09d0*/  @!P0 IMAD R19, R35, R31, R14 ;  /* 0x0000001f23138224 */ /* 0x000fe200078e020e */
[----:B------:R-:W-:Y:S02]  /*09e0*/  @!P0 MOV R2, R6 ;  /* 0x0000000600028202 */ /* 0x000fe40000000f00 */
[----:B------:R-:W-:Y:S01]  /*09f0*/  @!P0 MOV R3, R9 ;  /* 0x0000000900038202 */ /* 0x000fe20000000f00 */
[----:B------:R-:W2:Y:S01]  /*0a00*/  @!P3 LDC.64 R38, c[0x0][0x3f8] ;  /* 0x0000fe00ff26bb82 */ /* 0x000ea20000000a00 */
[C---:B-1----:R-:W-:Y:S02]  /*0a10*/  @!P6 IADD3 R14, P5, PT, R23.reuse, R26, RZ ;  /* 0x0000001a170ee210 */ /* 0x042fe40007fbe0ff */
[----:B------:R-:W-:Y:S01]  /*0a20*/  @!P6 IADD3 R22, P4, PT, R23, R28, RZ ;  /* 0x0000001c1716e210 */ /* 0x000fe20007f9e0ff */
[----:B------:R-:W-:Y:S01]  /*0a30*/  @!P0 IMAD.WIDE.U32 R2, R35, R30, R2 ;  /* 0x0000001e23028225 */ /* 0x000fe200078e0002 */
[----:B------:R-:W-:-:S02]  /*0a40*/  @!P6 IADD3.X R15, PT, PT, R20, R27, RZ, P5, !PT ;  /* 0x0000001b140fe210 */ /* 0x000fc40002ffe4ff */
[----:B------:R-:W-:Y:S01]  /*0a50*/  @!P6 IADD3.X R23, PT, PT, R20, R29, RZ, P4, !PT ;  /* 0x0000001d1417e210 */ /* 0x000fe200027fe4ff */
[----:B0-----:R-:W-:Y:S01]  /*0a60*/  @!P2 IMAD R18, R37, R10, RZ ;  /* 0x0000000a2512a224 */ /* 0x001fe200078e02ff */
[----:B------:R-:W-:Y:S01]  /*0a70*/  @!P0 IADD3 R19, PT, PT, R3, R19, RZ ;  /* 0x0000001303138210 */ /* 0x000fe20007ffe0ff */
[----:B------:R-:W0:Y:S01]  /*0a80*/  @!P2 LDC.64 R34, c[0x0][0x3a0] ;  /* 0x0000e800ff22ab82 */ /* 0x000e220000000a00 */
[C---:B------:R-:W-:Y:S01]  /*0a90*/  @!P0 SHF.L.U32 R3, R2.reuse, 0x2, RZ ;  /* 0x0000000202038819 */ /* 0x040fe200000006ff */
[----:B------:R-:W-:Y:S01]  /*0aa0*/  @!P2 IMAD R11, R41, R11, R18 ;  /* 0x0000000b290ba224 */ /* 0x000fe200078e0212 */
[----:B------:R-:W-:Y:S02]  /*0ab0*/  @!P0 SHF.L.U64.HI R20, R2, 0x2, R19 ;  /* 0x0000000202148819 */ /* 0x000fe40000010213 */
[----:B----4-:R-:W-:Y:S02]  /*0ac0*/  CS2R R12, SRZ ;  /* 0x00000000000c7805 */ /* 0x010fe4000001ff00 */
[C---:B---3--:R-:W-:Y:S01]  /*0ad0*/  @!P0 IADD3 R2, P5, PT, R3.reuse, R32, RZ ;  /* 0x0000002003028210 */ /* 0x048fe20007fbe0ff */
[----:B------:R1:W5:Y:S01]  /*0ae0*/  @!P6 LDG.E.64 R106, desc[UR20][R14.64] ;  /* 0x000000140e6ae981 */ /* 0x000362000c1e1b00 */
[----:B--2---:R-:W-:Y:S01]  /*0af0*/  @!P0 IADD3 R16, P4, PT, R3, R16, RZ ;  /* 0x0000001003108210 */ /* 0x004fe20007f9e0ff */
[----:B------:R-:W2:Y:S01]  /*0b00*/  @!P2 LDC.64 R36, c[0x0][0x398] ;  /* 0x0000e600ff24ab82 */ /* 0x000ea20000000a00 */
[----:B------:R-:W-:Y:S01]  /*0b10*/  @!P0 IADD3.X R3, PT, PT, R20, R33, RZ, P5, !PT ;  /* 0x0000002114038210 */ /* 0x000fe20002ffe4ff */
[----:B------:R-:W5:Y:S01]  /*0b20*/  @!P6 LDG.E.64 R12, desc[UR20][R22.64] ;  /* 0x00000014160ce981 */ /* 0x000f62000c1e1b00 */
[----:B------:R-:W-:-:S02]  /*0b30*/  ISETP.GE.U32.AND P5, PT, R45, UR16, PT ;  /* 0x000000102d007c0c */ /* 0x000fc4000bfa6070 */
[----:B------:R-:W-:Y:S01]  /*0b40*/  @!P2 MOV R18, R6 ;  /* 0x000000060012a202 */ /* 0x000fe20000000f00 */
[----:B------:R-:W-:Y:S01]  /*0b50*/  @!P3 IMAD R26, R49, R38, RZ ;  /* 0x00000026311ab224 */ /* 0x000fe200078e02ff */
[----:B------:R-:W-:Y:S01]  /*0b60*/  ISETP.GE.AND.EX P5, PT, R47, UR17, PT, P5 ;  /* 0x000000112f007c0c */ /* 0x000fe2000bfa6350 */
[----:B------:R-:W3:Y:S01]  /*0b70*/  @!P3 LDC.64 R30, c[0x0][0x3a0] ;  /* 0x0000e800ff1ebb82 */ /* 0x000ee20000000a00 */
[-C--:B------:R-:W-:Y:S02]  /*0b80*/  @!P2 MOV R19, R9.reuse ;  /* 0x000000090013a202 */ /* 0x080fe40000000f00 */
[----:B------:R-:W-:Y:S02]  /*0b90*/  @!P3 MOV R27, R9 ;  /* 0x00000009001bb202 */ /* 0x000fe40000000f00 */
[----:B-1----:R-:W-:Y:S02]  /*0ba0*/  CS2R R14, SRZ ;  /* 0x00000000000e7805 */ /* 0x002fe4000001ff00 */
[----:B------:R-:W-:Y:S01]  /*0bb0*/  @!P0 IADD3.X R17, PT, PT, R20, R17, RZ, P4, !PT ;  /* 0x0000001114118210 */ /* 0x000fe200027fe4ff */
[----:B------:R-:W-:Y:S01]  /*0bc0*/  @!P2 IMAD.WIDE.U32 R18, R41, R10, R18 ;  /* 0x0000000a2912a225 */ /* 0x000fe200078e0012 */
[----:B------:R-:W5:Y:S01]  /*0bd0*/  @!P0 LDG.E.64 R104, desc[UR20][R2.64] ;  /* 0x0000001402688981 */ /* 0x000f62000c1e1b00 */
[----:B------:R-:W1:Y:S03]  /*0be0*/  @!P3 LDC.64 R32, c[0x0][0x398] ;  /* 0x0000e600ff20bb82 */ /* 0x000e660000000a00 */
[----:B------:R-:W-:-:S02]  /*0bf0*/  @!P2 IADD3 R19, PT, PT, R19, R11, RZ ;  /* 0x0000000b1313a210 */ /* 0x000fc40007ffe0ff */
[----:B------:R-:W-:Y:S02]  /*0c00*/  CS2R R10, SRZ ;  /* 0x00000000000a7805 */ /* 0x000fe4000001ff00 */
[----:B------:R-:W-:Y:S01]  /*0c10*/  @!P2 SHF.L.U32 R21, R18, 0x2, RZ ;  /* 0x000000021215a819 */ /* 0x000fe200000006ff */
[----:B------:R-:W-:Y:S01]  /*0c20*/  @!P3 IMAD R29, R43, R39, R26 ;  /* 0x000000272b1db224 */ /* 0x000fe200078e021a */
[----:B------:R-:W-:Y:S01]  /*0c30*/  IADD3 R49, PT, PT, R0, 0xc0, RZ ;  /* 0x000000c000317810 */ /* 0x000fe20007ffe0ff */
[----:B------:R-:W4:Y:S01]  /*0c40*/  @!P5 LDC.64 R40, c[0x0][0x3f8] ;  /* 0x0000fe00ff28db82 */ /* 0x000f220000000a00 */
[----:B------:R-:W-:Y:S01]  /*0c50*/  @!P3 MOV R26, R6 ;  /* 0x00000006001ab202 */ /* 0x000fe20000000f00 */
[----:B------:R2:W5:Y:S01]  /*0c60*/  @!P1 LDG.E.64 R10, desc[UR20][R24.64] ;  /* 0x00000014180a9981 */ /* 0x000562000c1e1b00 */
[----:B------:R-:W-:Y:S02]  /*0c70*/  @!P2 SHF.L.U64.HI R28, R18, 0x2, R19 ;  /* 0x00000002121ca819 */ /* 0x000fe40000010213 */
[C---:B0-----:R-:W-:Y:S01]  /*0c80*/  @!P2 IADD3 R18, P4, PT, R21.reuse, R34, RZ ;  /* 0x000000221512a210 */ /* 0x041fe20007f9e0ff */
[----:B------:R0:W5:Y:S01]  /*0c90*/  @!P0 LDG.E.64 R14, desc[UR20][R16.64] ;  /* 0x00000014100e8981 */ /* 0x000162000c1e1b00 */
[----:B--2---:R-:W-:Y:S01]  /*0ca0*/  @!P2 IADD3 R20, P1, PT, R21, R36, RZ ;  /* 0x000000241514a210 */ /* 0x004fe20007f3e0ff */
[----:B------:R-:W-:Y:S01]  /*0cb0*/  @!P3 IMAD.WIDE.U32 R26, R43, R38, R26 ;  /* 0x000000262b1ab225 */ /* 0x000fe200078e001a */
[C---:B------:R-:W-:Y:S01]  /*0cc0*/  @!P2 IADD3.X R19, PT, PT, R28.reuse, R35, RZ, P4, !PT ;  /* 0x000000231c13a210 */ /* 0x040fe200027fe4ff */
[----:B------:R-:W2:Y:S01]  /*0cd0*/  @!P5 LDC.64 R38, c[0x0][0x398] ;  /* 0x0000e600ff26db82 */ /* 0x000ea20000000a00 */
[----:B------:R-:W-:-:S02]  /*0ce0*/  @!P2 IADD3.X R21, PT, PT, R28, R37, RZ, P1, !PT ;  /* 0x000000251c15a210 */ /* 0x000fc40000ffe4ff */
[----:B------:R-:W-:Y:S01]  /*0cf0*/  ISETP.GE.U32.AND P4, PT, R49, UR16, PT ;  /* 0x0000001031007c0c */ /* 0x000fe2000bf86070 */
[----:B------:R0:W5:Y:S01]  /*0d00*/  @!P2 LDG.E.64 R102, desc[UR20][R18.64] ;  /* 0x000000141266a981 */ /* 0x000162000c1e1b00 */
[----:B------:R-:W-:-:S03]  /*0d10*/  SHF.R.S32.HI R35, RZ, 0x1f, R49 ;  /* 0x0000001fff237819 */ /* 0x000fc60000011431 */
[----:B------:R-:W2:Y:S01]  /*0d20*/  @!P5 LDC.64 R36, c[0x0][0x3a0] ;  /* 0x0000e800ff24db82 */ /* 0x000ea20000000a00 */
[----:B------:R-:W-:Y:S02]  /*0d30*/  @!P3 IADD3 R27, PT, PT, R27, R29, RZ ;  /* 0x0000001d1b1bb210 */ /* 0x000fe40007ffe0ff */
[----:B------:R-:W-:Y:S02]  /*0d40*/  ISETP.GE.AND.EX P4, PT, R35, UR17, PT, P4 ;  /* 0x0000001123007c0c */ /* 0x000fe4000bf86340 */
[C---:B------:R-:W-:Y:S01]  /*0d50*/  @!P3 SHF.L.U32 R25, R26.reuse, 0x2, RZ ;  /* 0x000000021a19b819 */ /* 0x040fe200000006ff */
[----:B----4-:R-:W-:Y:S01]  /*0d60*/  @!P5 IMAD R24, R47, R40, RZ ;  /* 0x000000282f18d224 */ /* 0x010fe200078e02ff */
[----:B------:R-:W-:Y:S02]  /*0d70*/  @!P3 SHF.L.U64.HI R26, R26, 0x2, R27 ;  /* 0x000000021a1ab819 */ /* 0x000fe4000001021b */
[----:B---3--:R-:W-:Y:S01]  /*0d80*/  @!P3 IADD3 R30, P1, PT, R25, R30, RZ ;  /* 0x0000001e191eb210 */ /* 0x008fe20007f3e0ff */
[----:B------:R-:W-:Y:S01]  /*0d90*/  @!P5 IMAD R27, R45, R41, R24 ;  /* 0x000000292d1bd224 */ /* 0x000fe200078e0218 */
[----:B-1----:R-:W-:-:S02]  /*0da0*/  @!P3 IADD3 R32, P6, PT, R25, R32, RZ ;  /* 0x000000201920b210 */ /* 0x002fc40007fde0ff */
[----:B------:R-:W-:Y:S02]  /*0db0*/  @!P5 MOV R24, R6 ;  /* 0x000000060018d202 */ /* 0x000fe40000000f00 */
[----:B------:R-:W-:Y:S01]  /*0dc0*/  @!P5 MOV R25, R9 ;  /* 0x000000090019d202 */ /* 0x000fe20000000f00 */
[----:B------:R-:W1:Y:S01]  /*0dd0*/  @!P4 LDC.64 R42, c[0x0][0x3f8] ;  /* 0x0000fe00ff2acb82 */ /* 0x000e620000000a00 */
[----:B------:R-:W-:Y:S01]  /*0de0*/  IADD3 R47, PT, PT, R0, 0xe0, RZ ;  /* 0x000000e0002f7810 */ /* 0x000fe20007ffe0ff */
[----:B------:R-:W-:Y:S01]  /*0df0*/  @!P5 IMAD.WIDE.U32 R24, R45, R40, R24 ;  /* 0x000000282d18d225 */ /* 0x000fe200078e0018 */
[----:B------:R-:W-:Y:S02]  /*0e00*/  @!P3 IADD3.X R31, PT, PT, R26, R31, RZ, P1, !PT ;  /* 0x0000001f1a1fb210 */ /* 0x000fe40000ffe4ff */
[----:B------:R-:W-:Y:S02]  /*0e10*/  ISETP.GE.U32.AND P1, PT, R47, UR16, PT ;  /* 0x000000102f007c0c */ /* 0x000fe4000bf26070 */
[----:B------:R-:W-:-:S02]  /*0e20*/  @!P5 IADD3 R25, PT, PT, R25, R27, RZ ;  /* 0x0000001b1919d210 */ /* 0x000fc40007ffe0ff */
[----:B------:R-:W-:Y:S02]  /*0e30*/  SHF.R.S32.HI R53, RZ, 0x1f, R51 ;  /* 0x0000001fff357819 */ /* 0x000fe40000011433 */
[----:B0-----:R-:W-:Y:S02]  /*0e40*/  CS2R R16, SRZ ;  /* 0x0000000000107805 */ /* 0x001fe4000001ff00 */
[----:B------:R-:W-:Y:S02]  /*0e50*/  @!P5 SHF.L.U32 R23, R24, 0x2, RZ ;  /* 0x000000021817d819 */ /* 0x000fe400000006ff */
[----:B------:R-:W-:Y:S02]  /*0e60*/  CS2R R18, SRZ ;  /* 0x0000000000127805 */ /* 0x000fe4000001ff00 */
[----:B------:R-:W-:Y:S01]  /*0e70*/  SHF.R.S32.HI R45, RZ, 0x1f, R47 ;  /* 0x0000001fff2d7819 */ /* 0x000fe2000001142f */
[----:B------:R-:W5:Y:S01]  /*0e80*/  @!P3 LDG.E.64 R100, desc[UR20][R30.64] ;  /* 0x000000141e64b981 */ /* 0x000f62000c1e1b00 */
[----:B------:R-:W-:-:S02]  /*0e90*/  @!P3 IADD3.X R33, PT, PT, R26, R33, RZ, P6, !PT ;  /* 0x000000211a21b210 */ /* 0x000fc400037fe4ff */
[----:B------:R-:W-:Y:S01]  /*0ea0*/  @!P5 SHF.L.U64.HI R26, R24, 0x2, R25 ;  /* 0x00000002181ad819 */ /* 0x000fe20000010219 */
[----:B------:R0:W5:Y:S01]  /*0eb0*/  @!P2 LDG.E.64 R16, desc[UR20][R20.64] ;  /* 0x000000141410a981 */ /* 0x000162000c1e1b00 */
[----:B--2---:R-:W-:Y:S02]  /*0ec0*/  @!P5 IADD3 R24, P0, PT, R23, R36, RZ ;  /* 0x000000241718d210 */ /* 0x004fe40007f1e0ff */
[----:B------:R-:W-:Y:S01]  /*0ed0*/  ISETP.GE.AND.EX P1, PT, R45, UR17, PT, P1 ;  /* 0x000000112d007c0c */ /* 0x000fe2000bf26310 */
[----:B-1----:R-:W-:Y:S01]  /*0ee0*/  @!P4 IMAD R34, R35, R42, RZ ;  /* 0x0000002a2322c224 */ /* 0x002fe200078e02ff */
[----:B------:R-:W-:Y:S01]  /*0ef0*/  @!P5 IADD3.X R25, PT, PT, R26, R37, RZ, P0, !PT ;  /* 0x000000251a19d210 */ /* 0x000fe200007fe4ff */
[----:B------:R-:W5:Y:S01]  /*0f00*/  @!P3 LDG.E.64 R18, desc[UR20][R32.64] ;  /* 0x000000142012b981 */ /* 0x000f62000c1e1b00 */
[----:B------:R-:W-:Y:S02]  /*0f10*/  ISETP.GE.U32.AND P0, PT, R51, UR16, PT ;  /* 0x0000001033007c0c */ /* 0x000fe4000bf06070 */
[----:B------:R-:W-:-:S02]  /*0f20*/  @!P4 MOV R2, R6 ;  /* 0x000000060002c202 */ /* 0x000fc40000000f00 */
[----:B------:R-:W-:Y:S02]  /*0f30*/  @!P4 MOV R3, R9 ;  /* 0x000000090003c202 */ /* 0x000fe40000000f00 */
[----:B------:R-:W-:-:S03]  /*0f40*/  @!P5 IADD3 R22, P6, PT, R23, R38, RZ ;  /* 0x000000261716d210 */ /* 0x000fc60007fde0ff */
[----:B------:R-:W1:Y:S01]  /*0f50*/  @!P1 LDC.64 R28, c[0x0][0x3f8] ;  /* 0x0000fe00ff1c9b82 */ /* 0x000e620000000a00 */
[----:B------:R-:W-:Y:S01]  /*0f60*/  ISETP.GE.AND.EX P0, PT, R53, UR17, PT, P0 ;  /* 0x0000001135007c0c */ /* 0x000fe2000bf06300 */
[C---:B------:R-:W-:Y:S01]  /*0f70*/  @!P4 IMAD R27, R49.reuse, R43, R34 ;  /* 0x0000002b311bc224 */ /* 0x040fe200078e0222 */
[----:B------:R-:W-:Y:S01]  /*0f80*/  @!P5 IADD3.X R23, PT, PT, R26, R39, RZ, P6, !PT ;  /* 0x000000271a17d210 */ /* 0x000fe200037fe4ff */
[----:B------:R-:W-:Y:S01]  /*0f90*/  @!P4 IMAD.WIDE.U32 R2, R49, R42, R2 ;  /* 0x0000002a3102c225 */ /* 0x000fe200078e0002 */
[----:B------:R-:W-:Y:S01]  /*0fa0*/  ISETP.GE.U32.AND P2, PT, R0, UR16, PT ;  /* 0x0000001000007c0c */ /* 0x000fe2000bf46070 */
[----:B------:R2:W5:Y:S02]  /*0fb0*/  @!P5 LDG.E.64 R98, desc[UR20][R24.64] ;  /* 0x000000141862d981 */ /* 0x000564000c1e1b00 */
[----:B------:R-:W3:Y:S01]  /*0fc0*/  @!P4 LDC.64 R42, c[0x0][0x398] ;  /* 0x0000e600ff2acb82 */ /* 0x000ee20000000a00 */
[----:B------:R-:W-:-:S07]  /*0fd0*/  @!P4 IADD3 R3, PT, PT, R3, R27, RZ ;  /* 0x0000001b0303c210 */ /* 0x000fce0007ffe0ff */
[----:B------:R-:W0:Y:S08]  /*0fe0*/  @!P0 LDC.64 R38, c[0x0][0x3f8] ;  /* 0x0000fe00ff268b82 */ /* 0x000e300000000a00 */
[----:B------:R-:W4:Y:S01]  /*0ff0*/  @!P4 LDC.64 R26, c[0x0][0x3a0] ;  /* 0x0000e800ff1acb82 */ /* 0x000f220000000a00 */
[C---:B------:R-:W-:Y:S02]  /*1000*/  @!P4 SHF.L.U32 R41, R2.reuse, 0x2, RZ ;  /* 0x000000020229c819 */ /* 0x040fe400000006ff */
[----:B------:R-:W-:Y:S01]  /*1010*/  @!P4 SHF.L.U64.HI R40, R2, 0x2, R3 ;  /* 0x000000020228c819 */ /* 0x000fe20000010203 */
[----:B-1----:R-:W-:Y:S01]  /*1020*/  @!P1 IMAD R2, R45, R28, RZ ;  /* 0x0000001c2d029224 */ /* 0x002fe200078e02ff */
[----:B------:R-:W-:-:S03]  /*1030*/  ISETP.GE.AND.EX P2, PT, R124, UR17, PT, P2 ;  /* 0x000000117c007c0c */ /* 0x000fc6000bf46320 */
[----:B------:R-:W1:Y:S01]  /*1040*/  @!P1 LDC.64 R44, c[0x0][0x3a0] ;  /* 0x0000e800ff2c9b82 */ /* 0x000e620000000a00 */
[----:B------:R-:W-:Y:S01]  /*1050*/  ISETP.GE.U32.AND P3, PT, R115, UR16, PT ;  /* 0x0000001073007c0c */ /* 0x000fe2000bf66070 */
[----:B------:R-:W-:Y:S01]  /*1060*/  @!P1 IMAD R29, R47, R29, R2 ;  /* 0x0000001d2f1d9224 */ /* 0x000fe200078e0202 */
[----:B------:R-:W-:Y:S02]  /*1070*/  @!P1 MOV R2, R6 ;  /* 0x0000000600029202 */ /* 0x000fe40000000f00 */
[----:B------:R-:W-:-:S03]  /*1080*/  @!P1 MOV R3, R9 ;  /* 0x0000000900039202 */ /* 0x000fc60000000f00 */
[----:B------:R-:W1:Y:S01]  /*1090*/  @!P1 LDC.64 R34, c[0x0][0x398] ;  /* 0x0000e600ff229b82 */ /* 0x000e620000000a00 */
[----:B0-----:R-:W-:Y:S01]  /*10a0*/  @!P0 IMAD R20, R53, R38, RZ ;  /* 0x0000002635148224 */ /* 0x001fe200078e02ff */
[----:B------:R-:W-:Y:S02]  /*10b0*/  ISETP.GE.AND.EX P3, PT, R123, UR17, PT, P3 ;  /* 0x000000117b007c0c */ /* 0x000fe4000bf66330 */
[----:B------:R-:W-:Y:S01]  /*10c0*/  @!P0 MOV R21, R9 ;  /* 0x0000000900158202 */ /* 0x000fe20000000f00 */
[----:B------:R-:W-:Y:S01]  /*10d0*/  @!P0 IMAD R39, R51, R39, R20 ;  /* 0x0000002733278224 */ /* 0x000fe200078e0214 */
[----:B------:R-:W-:Y:S02]  /*10e0*/  @!P0 MOV R20, R6 ;  /* 0x0000000600148202 */ /* 0x000fe40000000f00 */
[----:B------:R-:W0:Y:S01]  /*10f0*/  @!P2 LDC.64 R36, c[0x0][0x3f8] ;  /* 0x0000fe00ff24ab82 */ /* 0x000e220000000a00 */
[----:B----4-:R-:W-:Y:S01]  /*1100*/  @!P4 IADD3 R26, P6, PT, R41, R26, RZ ;  /* 0x0000001a291ac210 */ /* 0x010fe20007fde0ff */
[----:B------:R-:W-:-:S03]  /*1110*/  @!P1 IMAD.WIDE.U32 R2, R47, R28, R2 ;  /* 0x0000001c2f029225 */ /* 0x000fc600078e0002 */
[----:B------:R-:W-:Y:S01]  /*1120*/  @!P4 IADD3.X R27, PT, PT, R40, R27, RZ, P6, !PT ;  /* 0x0000001b281bc210 */ /* 0x000fe200037fe4ff */
[----:B------:R-:W-:Y:S01]  /*1130*/  @!P0 IMAD.WIDE.U32 R20, R51, R38, R20 ;  /* 0x0000002633148225 */ /* 0x000fe200078e0014 */
[----:B---3--:R-:W-:Y:S02]  /*1140*/  @!P4 IADD3 R28, P6, PT, R41, R42, RZ ;  /* 0x0000002a291cc210 */ /* 0x008fe40007fde0ff */
[----:B------:R-:W-:Y:S02]  /*1150*/  @!P1 IADD3 R3, PT, PT, R3, R29, RZ ;  /* 0x0000001d03039210 */ /* 0x000fe40007ffe0ff */
[----:B--2---:R-:W-:Y:S02]  /*1160*/  CS2R R24, SRZ ;  /* 0x0000000000187805 */ /* 0x004fe4000001ff00 */
[----:B------:R-:W-:Y:S01]  /*1170*/  @!P1 SHF.L.U32 R31, R2, 0x2, RZ ;  /* 0x00000002021f9819 */ /* 0x000fe200000006ff */
[----:B------:R-:W5:Y:S01]  /*1180*/  @!P4 LDG.E.64 R96, desc[UR20][R26.64] ;  /* 0x000000141a60c981 */ /* 0x000f62000c1e1b00 */
[----:B------:R-:W-:-:S02]  /*1190*/  @!P4 IADD3.X R29, PT, PT, R40, R43, RZ, P6, !PT ;  /* 0x0000002b281dc210 */ /* 0x000fc400037fe4ff */
[----:B------:R-:W2:Y:S01]  /*11a0*/  @!P0 LDC.64 R42, c[0x0][0x3a0] ;  /* 0x0000e800ff2a8b82 */ /* 0x000ea20000000a00 */
[----:B------:R-:W-:Y:S02]  /*11b0*/  @!P0 IADD3 R21, PT, PT, R21, R39, RZ ;  /* 0x0000002715158210 */ /* 0x000fe40007ffe0ff */
[----:B------:R-:W-:Y:S02]  /*11c0*/  @!P1 SHF.L.U64.HI R32, R2, 0x2, R3 ;  /* 0x0000000202209819 */ /* 0x000fe40000010203 */
[----:B-1----:R-:W-:-:S03]  /*11d0*/  @!P1 IADD3 R2, P6, PT, R31, R44, RZ ;  /* 0x0000002c1f029210 */ /* 0x002fc60007fde0ff */
[----:B------:R-:W1:Y:S01]  /*11e0*/  @!P3 LDC.64 R38, c[0x0][0x3f8] ;  /* 0x0000fe00ff26bb82 */ /* 0x000e620000000a00 */
[----:B------:R-:W-:Y:S02]  /*11f0*/  @!P1 IADD3.X R3, PT, PT, R32, R45, RZ, P6, !PT ;  /* 0x0000002d20039210 */ /* 0x000fe400037fe4ff */
[----:B------:R-:W-:Y:S02]  /*1200*/  @!P1 IADD3 R30, P6, PT, R31, R34, RZ ;  /* 0x000000221f1e9210 */ /* 0x000fe40007fde0ff */
[----:B------:R-:W-:Y:S01]  /*1210*/  @!P0 SHF.L.U32 R41, R20, 0x2, RZ ;  /* 0x0000000214298819 */ /* 0x000fe200000006ff */
[----:B------:R-:W5:Y:S02]  /*1220*/  @!P1 LDG.E.64 R94, desc[UR20][R2.64] ;  /* 0x00000014025e9981 */ /* 0x000f64000c1e1b00 */
[----:B------:R-:W3:Y:S01]  /*1230*/  @!P0 LDC.64 R44, c[0x0][0x398] ;  /* 0x0000e600ff2c8b82 */ /* 0x000ee20000000a00 */
[----:B------:R-:W-:Y:S01]  /*1240*/  @!P1 IADD3.X R31, PT, PT, R32, R35, RZ, P6, !PT ;  /* 0x00000023201f9210 */ /* 0x000fe200037fe4ff */
[----:B0-----:R-:W-:Y:S01]  /*1250*/  @!P2 IMAD R32, R124, R36, RZ ;  /* 0x000000247c20a224 */ /* 0x001fe200078e02ff */
[----:B------:R-:W-:-:S02]  /*1260*/  @!P0 SHF.L.U64.HI R40, R20, 0x2, R21 ;  /* 0x0000000214288819 */ /* 0x000fc40000010215 */
[----:B------:R-:W-:Y:S02]  /*1270*/  CS2R R20, SRZ ;  /* 0x0000000000147805 */ /* 0x000fe4000001ff00 */
[----:B------:R-:W-:Y:S01]  /*1280*/  @!P2 MOV R33, R9 ;  /* 0x000000090021a202 */ /* 0x000fe20000000f00 */
[----:B------:R-:W-:Y:S01]  /*1290*/  @!P2 IMAD R37, R0, R37, R32 ;  /* 0x000000250025a224 */ /* 0x000fe200078e0220 */
[----:B------:R-:W-:Y:S01]  /*12a0*/  @!P2 MOV R32, R6 ;  /* 0x000000060020a202 */ /* 0x000fe20000000f00 */
[----:B------:R-:W5:Y:S04]  /*12b0*/  @!P1 LDG.E.64 R24, desc[UR20][R30.64] ;  /* 0x000000141e189981 */ /* 0x000f68000c1e1b00 */
[----:B------:R0:W5:Y:S01]  /*12c0*/  @!P5 LDG.E.64 R20, desc[UR20][R22.64] ;  /* 0x000000141614d981 */ /* 0x000162000c1e1b00 */
[----:B------:R-:W-:Y:S01]  /*12d0*/  ISETP.GE.U32.AND P5, PT, R114, UR16, PT ;  /* 0x0000001072007c0c */ /* 0x000fe2000bfa6070 */
[----:B------:R-:W-:Y:S01]  /*12e0*/  @!P2 IMAD.WIDE.U32 R32, R0, R36, R32 ;  /* 0x000000240020a225 */ /* 0x000fe200078e0020 */
[----:B--2---:R-:W-:-:S02]  /*12f0*/  @!P0 IADD3 R34, P6, PT, R41, R42, RZ ;  /* 0x0000002a29228210 */ /* 0x004fc40007fde0ff */
[----:B------:R-:W-:Y:S01]  /*1300*/  ISETP.GE.AND.EX P5, PT, R122, UR17, PT, P5 ;  /* 0x000000117a007c0c */ /* 0x000fe2000bfa6350 */
[----:B-1----:R-:W-:Y:S01]  /*1310*/  @!P3 IMAD R42, R123, R38, RZ ;  /* 0x000000267b2ab224 */ /* 0x002fe200078e02ff */
[----:B------:R-:W-:Y:S02]  /*1320*/  @!P2 IADD3 R33, PT, PT, R33, R37, RZ ;  /* 0x000000252121a210 */ /* 0x000fe40007ffe0ff */
[----:B------:R-:W-:Y:S01]  /*1330*/  @!P0 IADD3.X R35, PT, PT, R40, R43, RZ, P6, !PT ;  /* 0x0000002b28238210 */ /* 0x000fe200037fe4ff */
[----:B------:R-:W-:Y:S01]  /*1340*/  @!P3 IMAD R39, R115, R39, R42 ;  /* 0x000000277327b224 */ /* 0x000fe200078e022a */
[----:B---3--:R-:W-:Y:S01]  /*1350*/  @!P0 IADD3 R36, P6, PT, R41, R44, RZ ;  /* 0x0000002c29248210 */ /* 0x008fe20007fde0ff */
[----:B------:R-:W1:Y:S01]  /*1360*/  @!P2 LDC.64 R42, c[0x0][0x3a0] ;  /* 0x0000e800ff2aab82 */ /* 0x000e620000000a00 */
[C---:B------:R-:W-:Y:S02]  /*1370*/  @!P2 SHF.L.U32 R53, R32.reuse, 0x2, RZ ;  /* 0x000000022035a819 */ /* 0x040fe400000006ff */
[----:B------:R-:W-:-:S02]  /*1380*/  @!P2 SHF.L.U64.HI R52, R32, 0x2, R33 ;  /* 0x000000022034a819 */ /* 0x000fc40000010221 */
[----:B------:R-:W-:-:S03]  /*1390*/  @!P0 IADD3.X R37, PT, PT, R40, R45, RZ, P6, !PT ;  /* 0x0000002d28258210 */ /* 0x000fc600037fe4ff */
[----:B------:R-:W2:Y:S08]  /*13a0*/  @!P2 LDC.64 R32, c[0x0][0x398] ;  /* 0x0000e600ff20ab82 */ /* 0x000eb00000000a00 */
[----:B------:R-:W3:Y:S01]  /*13b0*/  @!P3 LDC.64 R44, c[0x0][0x3a0] ;  /* 0x0000e800ff2cbb82 */ /* 0x000ee20000000a00 */
[----:B0-----:R-:W-:Y:S02]  /*13c0*/  CS2R R22, SRZ ;  /* 0x0000000000167805 */ /* 0x001fe4000001ff00 */
[----:B------:R-:W-:-:S02]  /*13d0*/  @!P3 MOV R48, R6 ;  /* 0x000000060030b202 */ /* 0x000fc40000000f00 */
[----:B------:R-:W-:Y:S02]  /*13e0*/  @!P3 MOV R49, R9 ;  /* 0x000000090031b202 */ /* 0x000fe40000000f00 */
[----:B------:R0:W5:Y:S01]  /*13f0*/  @!P4 LDG.E.64 R22, desc[UR20][R28.64] ;  /* 0x000000141c16c981 */ /* 0x000162000c1e1b00 */
[----:B------:R-:W4:Y:S08]  /*1400*/  @!P5 LDC.64 R46, c[0x0][0x3f8] ;  /* 0x0000fe00ff2edb82 */ /* 0x000f300000000a00 */
[----:B------:R-:W3:Y:S01]  /*1410*/  @!P3 LDC.64 R40, c[0x0][0x398] ;  /* 0x0000e600ff28bb82 */ /* 0x000ee20000000a00 */
[----:B------:R-:W-:Y:S01]  /*1420*/  @!P3 IMAD.WIDE.U32 R48, R115, R38, R48 ;  /* 0x000000267330b225 */ /* 0x000fe200078e0030 */
[----:B------:R-:W-:-:S02]  /*1430*/  ISETP.GE.U32.AND P4, PT, R113, UR16, PT ;  /* 0x0000001071007c0c */ /* 0x000fc4000bf86070 */
[----:B-1----:R-:W-:Y:S02]  /*1440*/  @!P2 IADD3 R38, P1, PT, R53, R42, RZ ;  /* 0x0000002a3526a210 */ /* 0x002fe40007f3e0ff */
[----:B------:R-:W-:Y:S02]  /*1450*/  ISETP.GE.AND.EX P4, PT, R121, UR17, PT, P4 ;  /* 0x0000001179007c0c */ /* 0x000fe4000bf86340 */
[----:B------:R-:W-:Y:S01]  /*1460*/  @!P3 IADD3 R27, PT, PT, R49, R39, RZ ;  /* 0x00000027311bb210 */ /* 0x000fe20007ffe0ff */
[----:B------:R-:W1:Y:S01]  /*1470*/  @!P5 LDC.64 R50, c[0x0][0x3a0] ;  /* 0x0000e800ff32db82 */ /* 0x000e620000000a00 */
[----:B0-----:R-:W-:Y:S02]  /*1480*/  @!P3 SHF.L.U32 R29, R48, 0x2, RZ ;  /* 0x00000002301db819 */ /* 0x001fe400000006ff */
[----:B--2---:R-:W-:Y:S02]  /*1490*/  @!P2 IADD3 R32, P6, PT, R53, R32, RZ ;  /* 0x000000203520a210 */ /* 0x004fe40007fde0ff */
[----:B------:R-:W-:-:S02]  /*14a0*/  @!P2 IADD3.X R39, PT, PT, R52, R43, RZ, P1, !PT ;  /* 0x0000002b3427a210 */ /* 0x000fc40000ffe4ff */
[----:B------:R-:W-:Y:S01]  /*14b0*/  @!P3 SHF.L.U64.HI R48, R48, 0x2, R27 ;  /* 0x000000023030b819 */ /* 0x000fe2000001021b */
[----:B----4-:R-:W-:Y:S01]  /*14c0*/  @!P5 IMAD R26, R122, R46, RZ ;  /* 0x0000002e7a1ad224 */ /* 0x010fe200078e02ff */
[C---:B---3--:R-:W-:Y:S01]  /*14d0*/  @!P3 IADD3 R28, P1, PT, R29.reuse, R44, RZ ;  /* 0x0000002c1d1cb210 */ /* 0x048fe20007f3e0ff */
[----:B------:R-:W0:Y:S01]  /*14e0*/  @!P5 LDC.64 R42, c[0x0][0x398] ;  /* 0x0000e600ff2adb82 */ /* 0x000e220000000a00 */
[----:B------:R-:W-:Y:S02]  /*14f0*/  @!P2 IADD3.X R33, PT, PT, R52, R33, RZ, P6, !PT ;  /* 0x000000213421a210 */ /* 0x000fe400037fe4ff */
[----:B------:R-:W-:Y:S02]  /*1500*/  @!P3 IADD3 R30, P6, PT, R29, R40, RZ ;  /* 0x000000281d1eb210 */ /* 0x000fe40007fde0ff */
[----:B------:R-:W-:Y:S02]  /*1510*/  @!P3 IADD3.X R29, PT, PT, R48, R45, RZ, P1, !PT ;  /* 0x0000002d301db210 */ /* 0x000fe40000ffe4ff */
[----:B------:R-:W-:-:S02]  /*1520*/  CS2R R108, SRZ ;  /* 0x00000000006c7805 */ /* 0x000fc4000001ff00 */
[----:B------:R-:W-:Y:S01]  /*1530*/  ISETP.GE.U32.AND P1, PT, R112, UR16, PT ;  /* 0x0000001070007c0c */ /* 0x000fe2000bf26070 */
[----:B------:R-:W-:Y:S01]  /*1540*/  @!P5 IMAD R49, R114, R47, R26 ;  /* 0x0000002f7231d224 */ /* 0x000fe200078e021a */
[----:B------:R-:W-:Y:S01]  /*1550*/  @!P5 MOV R2, R6 ;  /* 0x000000060002d202 */ /* 0x000fe20000000f00 */
[----:B------:R-:W2:Y:S01]  /*1560*/  @!P4 LDC.64 R26, c[0x0][0x3f8] ;  /* 0x0000fe00ff1acb82 */ /* 0x000ea20000000a00 */
[----:B------:R-:W-:Y:S01]  /*1570*/  ISETP.GE.AND.EX P1, PT, R120, UR17, PT, P1 ;  /* 0x0000001178007c0c */ /* 0x000fe2000bf26310 */
[----:B------:R3:W5:Y:S01]  /*1580*/  @!P2 LDG.E.64 R108, desc[UR20][R38.64] ;  /* 0x00000014266ca981 */ /* 0x000762000c1e1b00 */
[----:B------:R-:W-:-:S03]  /*1590*/  @!P5 MOV R3, R9 ;  /* 0x000000090003d202 */ /* 0x000fc60000000f00 */
[----:B------:R-:W-:Y:S02]  /*15a0*/  @!P5 IMAD.WIDE.U32 R46, R114, R46, R2 ;  /* 0x0000002e722ed225 */ /* 0x000fe400078e0002 */
[----:B------:R-:W4:Y:S08]  /*15b0*/  @!P4 LDC.64 R58, c[0x0][0x3a0] ;  /* 0x0000e800ff3acb82 */ /* 0x000f300000000a00 */
[----:B------:R-:W4:Y:S01]  /*15c0*/  @!P1 LDC.64 R44, c[0x0][0x3f8] ;  /* 0x0000fe00ff2c9b82 */ /* 0x000f220000000a00 */
[----:B------:R-:W-:-:S02]  /*15d0*/  @!P3 IADD3.X R31, PT, PT, R48, R41, RZ, P6, !PT ;  /* 0x00000029301fb210 */ /* 0x000fc400037fe4ff */
[----:B---3--:R-:W-:Y:S02]  /*15e0*/  @!P4 MOV R38, R6 ;  /* 0x000000060026c202 */ /* 0x008fe40000000f00 */
[----:B------:R-:W-:Y:S02]  /*15f0*/  @!P4 MOV R39, R9 ;  /* 0x000000090027c202 */ /* 0x000fe40000000f00 */
[----:B------:R-:W-:Y:S01]  /*1600*/  @!P5 IADD3 R3, PT, PT, R47, R49, RZ ;  /* 0x000000312f03d210 */ /* 0x000fe20007ffe0ff */
[-C--:B--2---:R-:W-:Y:S01]  /*1610*/  @!P4 IMAD R48, R121, R26.reuse, RZ ;  /* 0x0000001a7930c224 */ /* 0x084fe200078e02ff */
[C---:B------:R-:W-:Y:S01]  /*1620*/  @!P5 SHF.L.U32 R41, R46.reuse, 0x2, RZ ;  /* 0x000000022e29d819 */ /* 0x040fe200000006ff */
[----:B------:R-:W-:Y:S01]  /*1630*/  @!P4 IMAD.WIDE.U32 R38, R113, R26, R38 ;  /* 0x0000001a7126c225 */ /* 0x000fe200078e0026 */
[----:B------:R-:W-:Y:S02]  /*1640*/  @!P5 SHF.L.U64.HI R46, R46, 0x2, R3 ;  /* 0x000000022e2ed819 */ /* 0x000fe40000010203 */
[----:B------:R-:W-:-:S02]  /*1650*/  CS2R R88, SRZ ;  /* 0x0000000000587805 */ /* 0x000fc4000001ff00 */
[----:B-1----:R-:W-:Y:S01]  /*1660*/  @!P5 IADD3 R50, P6, PT, R41, R50, RZ ;  /* 0x000000322932d210 */ /* 0x002fe20007fde0ff */
[----:B------:R-:W-:Y:S01]  /*1670*/  @!P4 IMAD R47, R113, R27, R48 ;  /* 0x0000001b712fc224 */ /* 0x000fe200078e0230 */
[----:B------:R-:W-:Y:S01]  /*1680*/  UIMAD.WIDE UR8, UR14, 0x8, UR8 ;  /* 0x000000080e0878a5 */ /* 0x000fe2000f8e0208 */
[----:B------:R-:W1:Y:S01]  /*1690*/  @!P1 LDC.64 R52, c[0x0][0x398] ;  /* 0x0000e600ff349b82 */ /* 0x000e620000000a00 */
[----:B------:R-:W-:Y:S01]  /*16a0*/  @!P5 IADD3.X R51, PT, PT, R46, R51, RZ, P6, !PT ;  /* 0x000000332e33d210 */ /* 0x000fe200037fe4ff */
[----:B------:R-:W-:Y:S01]  /*16b0*/  HFMA2 R3, -RZ, RZ, 0, 0 ;  /* 0x00000000ff037431 */ /* 0x000fe200000001ff */
[----:B0-----:R-:W-:Y:S01]  /*16c0*/  @!P5 IADD3 R42, P6, PT, R41, R42, RZ ;  /* 0x0000002a292ad210 */ /* 0x001fe20007fde0ff */
[----:B------:R0:W5:Y:S01]  /*16d0*/  @!P3 LDG.E.64 R88, desc[UR20][R28.64] ;  /* 0x000000141c58b981 */ /* 0x000162000c1e1b00 */
[----:B------:R-:W-:-:S03]  /*16e0*/  @!P4 IADD3 R47, PT, PT, R39, R47, RZ ;  /* 0x0000002f272fc210 */ /* 0x000fc60007ffe0ff */
[----:B------:R-:W2:Y:S01]  /*16f0*/  @!P4 LDC.64 R40, c[0x0][0x398] ;  /* 0x0000e600ff28cb82 */ /* 0x000ea20000000a00 */
[----:B------:R-:W-:Y:S02]  /*1700*/  @!P5 IADD3.X R43, PT, PT, R46, R43, RZ, P6, !PT ;  /* 0x0000002b2e2bd210 */ /* 0x000fe400037fe4ff */
[C---:B------:R-:W-:Y:S02]  /*1710*/  @!P4 SHF.L.U32 R39, R38.reuse, 0x2, RZ ;  /* 0x000000022627c819 */ /* 0x040fe400000006ff */
[----:B------:R-:W-:Y:S01]  /*1720*/  @!P4 SHF.L.U64.HI R48, R38, 0x2, R47 ;  /* 0x000000022630c819 */ /* 0x000fe2000001022f */
[----:B----4-:R-:W-:Y:S01]  /*1730*/  @!P1 IMAD R38, R120, R44, RZ ;  /* 0x0000002c78269224 */ /* 0x010fe200078e02ff */
[----:B0-----:R-:W-:Y:S02]  /*1740*/  @!P1 MOV R28, R6 ;  /* 0x00000006001c9202 */ /* 0x001fe40000000f00 */
[----:B------:R-:W-:Y:S02]  /*1750*/  @!P1 MOV R29, R9 ;  /* 0x00000009001d9202 */ /* 0x000fe40000000f00 */
[----:B------:R-:W-:-:S02]  /*1760*/  MOV R2, RZ ;  /* 0x000000ff00027202 */ /* 0x000fc40000000f00 */
[----:B------:R-:W-:Y:S02]  /*1770*/  MOV R46, UR8 ;  /* 0x00000008002e7c02 */ /* 0x000fe40008000f00 */
[----:B------:R-:W-:Y:S01]  /*1780*/  MOV R47, UR9 ;  /* 0x00000009002f7c02 */ /* 0x000fe20008000f00 */
[C---:B------:R-:W-:Y:S01]  /*1790*/  @!P1 IMAD R49, R112.reuse, R45, R38 ;  /* 0x0000002d70319224 */ /* 0x040fe200078e0226 */
[----:B------:R0:W5:Y:S01]  /*17a0*/  @!P2 LDG.E.64 R2, desc[UR20][R32.64] ;  /* 0x000000142002a981 */ /* 0x000162000c1e1b00 */
[----:B------:R-:W-:Y:S01]  /*17b0*/  @!P1 IMAD.WIDE.U32 R28, R112, R44, R28 ;  /* 0x0000002c701c9225 */ /* 0x000fe200078e001c */
[----:B------:R-:W-:Y:S02]  /*17c0*/  ISETP.GE.U32.AND P2, PT, R111, UR16, PT ;  /* 0x000000106f007c0c */ /* 0x000fe4000bf46070 */
[----:B------:R-:W3:Y:S01]  /*17d0*/  LDG.E.64 R44, desc[UR20][R46.64] ;  /* 0x000000142e2c7981 */ /* 0x000ee2000c1e1b00 */
[----:B------:R-:W-:Y:S02]  /*17e0*/  CS2R R26, SRZ ;  /* 0x00000000001a7805 */ /* 0x000fe4000001ff00 */
[----:B------:R-:W-:-:S02]  /*17f0*/  ISETP.GE.AND.EX P2, PT, R119, UR17, PT, P2 ;  /* 0x0000001177007c0c */ /* 0x000fc4000bf46320 */
[C---:B------:R-:W-:Y:S02]  /*1800*/  @!P4 IADD3 R58, P6, PT, R39.reuse, R58, RZ ;  /* 0x0000003a273ac210 */ /* 0x040fe40007fde0ff */
[----:B------:R4:W5:Y:S01]  /*1810*/  @!P3 LDG.E.64 R26, desc[UR20][R30.64] ;  /* 0x000000141e1ab981 */ /* 0x000962000c1e1b00 */
[----:B------:R-:W-:Y:S02]  /*1820*/  ISETP.GE.U32.AND P3, PT, R116, UR16, PT ;  /* 0x0000001074007c0c */ /* 0x000fe4000bf66070 */
[----:B------:R-:W-:Y:S02]  /*1830*/  @!P4 IADD3.X R59, PT, PT, R48, R59, RZ, P6, !PT ;  /* 0x0000003b303bc210 */ /* 0x000fe400037fe4ff */
[----:B------:R-:W-:Y:S02]  /*1840*/  ISETP.GE.AND.EX P3, PT, R118, UR17, PT, P3 ;  /* 0x0000001176007c0c */ /* 0x000fe4000bf66330 */
[----:B--2---:R-:W-:Y:S02]  /*1850*/  @!P4 IADD3 R40, P6, PT, R39, R40, RZ ;  /* 0x000000282728c210 */ /* 0x004fe40007fde0ff */
[----:B0-----:R-:W0:Y:S08]  /*1860*/  @!P2 LDC.64 R32, c[0x0][0x3f8] ;  /* 0x0000fe00ff20ab82 */ /* 0x001e300000000a00 */
[----:B------:R-:W2:Y:S01]  /*1870*/  @!P1 LDC.64 R38, c[0x0][0x3a0] ;  /* 0x0000e800ff269b82 */ /* 0x000ea20000000a00 */
[----:B------:R-:W-:-:S02]  /*1880*/  @!P1 IADD3 R29, PT, PT, R29, R49, RZ ;  /* 0x000000311d1d9210 */ /* 0x000fc40007ffe0ff */
[----:B------:R-:W-:Y:S02]  /*1890*/  CS2R R86, SRZ ;  /* 0x0000000000567805 */ /* 0x000fe4000001ff00 */
[----:B------:R-:W-:-:S03]  /*18a0*/  @!P1 SHF.L.U32 R49, R28, 0x2, RZ ;  /* 0x000000021c319819 */ /* 0x000fc600000006ff */
[----:B----4-:R-:W4:Y:S01]  /*18b0*/  @!P3 LDC.64 R30, c[0x0][0x3f8] ;  /* 0x0000fe00ff1ebb82 */ /* 0x010f220000000a00 */
[----:B------:R-:W-:Y:S02]  /*18c0*/  @!P1 SHF.L.U64.HI R60, R28, 0x2, R29 ;  /* 0x000000021c3c9819 */ /* 0x000fe4000001021d */
[----:B------:R-:W-:Y:S01]  /*18d0*/  CS2R R28, SRZ ;  /* 0x00000000001c7805 */ /* 0x000fe2000001ff00 */
[----:B------:R-:W5:Y:S01]  /*18e0*/  @!P5 LDG.E.64 R86, desc[UR20][R50.64] ;  /* 0x000000143256d981 */ /* 0x000f62000c1e1b00 */
[----:B------:R-:W-:-:S03]  /*18f0*/  @!P4 IADD3.X R41, PT, PT, R48, R41, RZ, P6, !PT ;  /* 0x000000293029c210 */ /* 0x000fc600037fe4ff */
[----:B------:R-:W4:Y:S01]  /*1900*/  @!P2 LDC.64 R54, c[0x0][0x3a0] ;  /* 0x0000e800ff36ab82 */ /* 0x000f220000000a00 */
[----:B------:R1:W5:Y:S01]  /*1910*/  @!P5 LDG.E.64 R28, desc[UR20][R42.64] ;  /* 0x000000142a1cd981 */ /* 0x000362000c1e1b00 */
[----:B0-----:R-:W-:Y:S01]  /*1920*/  @!P2 IMAD R48, R119, R32, RZ ;  /* 0x000000207730a224 */ /* 0x001fe200078e02ff */
[----:B--2---:R-:W-:-:S05]  /*1930*/  @!P1 IADD3 R38, P5, PT, R49, R38, RZ ;  /* 0x0000002631269210 */ /* 0x004fca0007fbe0ff */
[----:B------:R-:W0:Y:S01]  /*1940*/  @!P2 LDC.64 R56, c[0x0][0x398] ;  /* 0x0000e600ff38ab82 */ /* 0x000e220000000a00 */
[----:B-1----:R-:W-:Y:S02]  /*1950*/  @!P2 MOV R42, R6 ;  /* 0x00000006002aa202 */ /* 0x002fe40000000f00 */
[----:B------:R-:W-:Y:S02]  /*1960*/  @!P2 MOV R43, R9 ;  /* 0x00000009002ba202 */ /* 0x000fe40000000f00 */
[----:B------:R-:W-:Y:S02]  /*1970*/  @!P1 IADD3.X R39, PT, PT, R60, R39, RZ, P5, !PT ;  /* 0x000000273c279210 */ /* 0x000fe40002ffe4ff */
[----:B------:R-:W-:Y:S01]  /*1980*/  ISETP.NE.AND P5, PT, RZ, UR24, PT ;  /* 0x00000018ff007c0c */ /* 0x000fe2000bfa5270 */
[C---:B------:R-:W-:Y:S01]  /*1990*/  @!P2 IMAD R61, R111.reuse, R33, R48 ;  /* 0x000000216f3da224 */ /* 0x040fe200078e0230 */
[----:B------:R-:W1:Y:S01]  /*19a0*/  @!P3 LDC.64 R46, c[0x0][0x3a0] ;  /* 0x0000e800ff2ebb82 */ /* 0x000e620000000a00 */
[----:B------:R-:W-:Y:S01]  /*19b0*/  @!P2 IMAD.WIDE.U32 R32, R111, R32, R42 ;  /* 0x000000206f20a225 */ /* 0x000fe200078e002a */
[----:B------:R-:W-:-:S03]  /*19c0*/  @!P1 IADD3 R52, P6, PT, R49, R52, RZ ;  /* 0x0000003431349210 */ /* 0x000fc60007fde0ff */
[----:B----4-:R-:W-:Y:S01]  /*19d0*/  @!P3 IMAD R42, R118, R30, RZ ;  /* 0x0000001e762ab224 */ /* 0x010fe200078e02ff */
[----:B------:R-:W-:Y:S02]  /*19e0*/  @!P2 IADD3 R33, PT, PT, R33, R61, RZ ;  /* 0x0000003d2121a210 */ /* 0x000fe40007ffe0ff */
[----:B------:R-:W2:Y:S01]  /*19f0*/  @!P3 LDC.64 R48, c[0x0][0x398] ;  /* 0x0000e600ff30bb82 */ /* 0x000ea20000000a00 */
[----:B------:R-:W-:Y:S01]  /*1a00*/  @!P1 IADD3.X R53, PT, PT, R60, R53, RZ, P6, !PT ;  /* 0x000000353c359210 */ /* 0x000fe200037fe4ff */
[----:B------:R-:W-:Y:S01]  /*1a10*/  @!P3 IMAD R63, R116, R31, R42 ;  /* 0x0000001f743fb224 */ /* 0x000fe200078e022a */
[C---:B------:R-:W-:Y:S02]  /*1a20*/  @!P2 SHF.L.U32 R61, R32.reuse, 0x2, RZ ;  /* 0x00000002203da819 */ /* 0x040fe400000006ff */
[----:B------:R-:W-:Y:S02]  /*1a30*/  @!P2 SHF.L.U64.HI R60, R32, 0x2, R33 ;  /* 0x00000002203ca819 */ /* 0x000fe40000010221 */
[----:B------:R-:W-:Y:S01]  /*1a40*/  @!P3 MOV R32, R6 ;  /* 0x000000060020b202 */ /* 0x000fe20000000f00 */
[----:B------:R-:W4:Y:S01]  /*1a50*/  LDC.64 R42, c[0x0][0x3a8] ;  /* 0x0000ea00ff2a7b82 */ /* 0x000f220000000a00 */
[----:B------:R-:W-:-:S02]  /*1a60*/  @!P3 MOV R33, R9 ;  /* 0x000000090021b202 */ /* 0x000fc40000000f00 */
[----:B------:R-:W-:-:S05]  /*1a70*/  @!P2 IADD3 R54, P6, PT, R61, R54, RZ ;  /* 0x000000363d36a210 */ /* 0x000fca0007fde0ff */
[----:B------:R-:W4:Y:S01]  /*1a80*/  @P5 LDC.64 R50, c[0x0][0x3b0] ;  /* 0x0000ec00ff325b82 */ /* 0x000f220000000a00 */
[----:B------:R-:W-:Y:S01]  /*1a90*/  @!P3 IMAD.WIDE.U32 R30, R116, R30, R32 ;  /* 0x0000001e741eb225 */ /* 0x000fe200078e0020 */
[----:B------:R-:W-:Y:S02]  /*1aa0*/  @!P2 IADD3.X R55, PT, PT, R60, R55, RZ, P6, !PT ;  /* 0x000000373c37a210 */ /* 0x000fe400037fe4ff */
[----:B0-----:R-:W-:Y:S02]  /*1ab0*/  @!P2 IADD3 R56, P6, PT, R61, R56, RZ ;  /* 0x000000383d38a210 */ /* 0x001fe40007fde0ff */
[----:B------:R-:W-:Y:S02]  /*1ac0*/  @!P3 IADD3 R33, PT, PT, R31, R63, RZ ;  /* 0x0000003f1f21b210 */ /* 0x000fe40007ffe0ff */
[----:B------:R-:W-:Y:S01]  /*1ad0*/  @!P3 SHF.L.U32 R31, R30, 0x2, RZ ;  /* 0x000000021e1fb819 */ /* 0x000fe200000006ff */
[----:B------:R-:W-:Y:S01]  /*1ae0*/  IMAD R32, R5, 0x1c, RZ ;  /* 0x0000001c05207824 */ /* 0x000fe200078e02ff */
[----:B------:R-:W-:-:S02]  /*1af0*/  @!P2 IADD3.X R57, PT, PT, R60, R57, RZ, P6, !PT ;  /* 0x000000393c39a210 */ /* 0x000fc400037fe4ff */
[----:B------:R-:W-:Y:S02]  /*1b00*/  @!P3 SHF.L.U64.HI R30, R30, 0x2, R33 ;  /* 0x000000021e1eb819 */ /* 0x000fe40000010221 */
[----:B-1----:R-:W-:Y:S02]  /*1b10*/  @!P3 IADD3 R46, P6, PT, R31, R46, RZ ;  /* 0x0000002e1f2eb210 */ /* 0x002fe40007fde0ff */
[----:B------:R-:W-:Y:S02]  /*1b20*/  LOP3.LUT R33, R110, 0xffff, RZ, 0xc0, !PT ;  /* 0x0000ffff6e217812 */ /* 0x000fe400078ec0ff */
[----:B------:R-:W-:Y:S02]  /*1b30*/  @!P3 IADD3.X R47, PT, PT, R30, R47, RZ, P6, !PT ;  /* 0x0000002f1e2fb210 */ /* 0x000fe400037fe4ff */
[----:B------:R-:W-:Y:S02]  /*1b40*/  IADD3 R33, PT, PT, R33, R32, RZ ;  /* 0x0000002021217210 */ /* 0x000fe40007ffe0ff */
[----:B--2---:R-:W-:-:S02]  /*1b50*/  @!P3 IADD3 R48, P6, PT, R31, R48, RZ ;  /* 0x000000301f30b210 */ /* 0x004fc40007fde0ff */
[----:B------:R-:W-:Y:S01]  /*1b60*/  CS2R R82, SRZ ;  /* 0x0000000000527805 */ /* 0x000fe2000001ff00 */
[C---:B----4-:R-:W-:Y:S01]  /*1b70*/  IMAD.WIDE R42, R33.reuse, 0x4, R42 ;  /* 0x00000004212a7825 */ /* 0x050fe200078e022a */
[----:B------:R-:W-:Y:S02]  /*1b80*/  @!P3 IADD3.X R49, PT, PT, R30, R49, RZ, P6, !PT ;  /* 0x000000311e31b210 */ /* 0x000fe400037fe4ff */
[----:B------:R-:W-:Y:S01]  /*1b90*/  CS2R R30, SRZ ;  /* 0x00000000001e7805 */ /* 0x000fe2000001ff00 */
[----:B------:R-:W-:Y:S01]  /*1ba0*/  @P5 IMAD.WIDE R50, R33, 0x4, R50 ;  /* 0x0000000421325825 */ /* 0x000fe200078e0232 */
[----:B------:R-:W-:Y:S01]  /*1bb0*/  CS2R R32, SRZ ;  /* 0x0000000000207805 */ /* 0x000fe2000001ff00 */
[----:B------:R0:W5:Y:S01]  /*1bc0*/  @!P1 LDG.E.64 R82, desc[UR20][R38.64] ;  /* 0x0000001426529981 */ /* 0x000162000c1e1b00 */
[----:B------:R-:W-:Y:S02]  /*1bd0*/  CS2R R84, SRZ ;  /* 0x0000000000547805 */ /* 0x000fe4000001ff00 */
[----:B------:R-:W-:-:S02]  /*1be0*/  CS2R R80, SRZ ;  /* 0x0000000000507805 */ /* 0x000fc4000001ff00 */
[----:B------:R-:W-:Y:S01]  /*1bf0*/  CS2R R78, SRZ ;  /* 0x00000000004e7805 */ /* 0x000fe2000001ff00 */
[----:B------:R1:W5:Y:S04]  /*1c00*/  @!P0 LDG.E.64 R30, desc[UR20][R36.64] ;  /* 0x00000014241e8981 */ /* 0x000368000c1e1b00 */
[----:B------:R2:W5:Y:S01]  /*1c10*/  @!P4 LDG.E.64 R32, desc[UR20][R40.64] ;  /* 0x000000142820c981 */ /* 0x000562000c1e1b00 */
[----:B0-----:R-:W-:-:S03]  /*1c20*/  CS2R R38, SRZ ;  /* 0x0000000000267805 */ /* 0x001fc6000001ff00 */
[----:B------:R-:W5:Y:S01]  /*1c30*/  @!P4 LDG.E.64 R84, desc[UR20][R58.64] ;  /* 0x000000143a54c981 */ /* 0x000f62000c1e1b00 */
[----:B-1----:R-:W-:-:S03]  /*1c40*/  CS2R R36, SRZ ;  /* 0x0000000000247805 */ /* 0x002fc6000001ff00 */
[----:B------:R-:W5:Y:S01]  /*1c50*/  @!P2 LDG.E.64 R80, desc[UR20][R54.64] ;  /* 0x000000143650a981 */ /* 0x000f62000c1e1b00 */
[----:B--2---:R-:W-:-:S03]  /*1c60*/  CS2R R40, SRZ ;  /* 0x0000000000287805 */ /* 0x004fc6000001ff00 */
[----:B------:R-:W5:Y:S04]  /*1c70*/  @!P2 LDG.E.64 R36, desc[UR20][R56.64] ;  /* 0x000000143824a981 */ /* 0x000f68000c1e1b00 */
[----:B------:R-:W5:Y:S04]  /*1c80*/  @!P3 LDG.E.64 R78, desc[UR20][R46.64] ;  /* 0x000000142e4eb981 */ /* 0x000f68000c1e1b00 */
[----:B------:R-:W5:Y:S04]  /*1c90*/  @!P3 LDG.E.64 R38, desc[UR20][R48.64] ;  /* 0x000000143026b981 */ /* 0x000f68000c1e1b00 */
[----:B------:R-:W5:Y:S04]  /*1ca0*/  @P5 LDG.E.64 R40, desc[UR20][R50.64] ;  /* 0x0000001432285981 */ /* 0x000f68000c1e1b00 */
[----:B------:R-:W5:Y:S01]  /*1cb0*/  LDG.E.64 R42, desc[UR20][R42.64] ;  /* 0x000000142a2a7981 */ /* 0x000f62000c1e1b00 */
[----:B------:R-:W-:-:S06]  /*1cc0*/  CS2R R92, SRZ ;  /* 0x00000000005c7805 */ /* 0x000fcc000001ff00 */
[----:B------:R0:W5:Y:S02]  /*1cd0*/  @!P0 LDG.E.64 R92, desc[UR20][R34.64] ;  /* 0x00000014225c8981 */ /* 0x000164000c1e1b00 */
[----:B0-----:R-:W-:-:S06]  /*1ce0*/  CS2R R34, SRZ ;  /* 0x0000000000227805 */ /* 0x001fcc000001ff00 */
[----:B------:R0:W5:Y:S01]  /*1cf0*/  @!P1 LDG.E.64 R34, desc[UR20][R52.64] ;  /* 0x0000001434229981 */ /* 0x000162000c1e1b00 */
        /* <DEDUP_REMOVED lines=14> */
[----:B-----5:R-:W-:Y:S01]  /*1de0*/  FADD.FTZ R45, R108, -UR28 ;  /* 0x8000001c6c2d7e21 */ /* 0x020fe20008010000 */
[-C--:B------:R-:W-:Y:S01]  /*1df0*/  FMUL.FTZ R46, R2, R42.reuse ;  /* 0x0000002a022e7220 */ /* 0x080fe20000410000 */
[----:B------:R-:W-:Y:S01]  /*1e00*/  FADD.FTZ R44, R109, -UR28 ;  /* 0x8000001c6d2c7e21 */ /* 0x000fe20008010000 */
[----:B------:R-:W-:Y:S01]  /*1e10*/  FMUL.FTZ R47, R3, R43 ;  /* 0x0000002b032f7220 */ /* 0x000fe20000410000 */
[----:B------:R-:W-:Y:S01]  /*1e20*/  FMUL.FTZ R45, R45, UR29 ;  /* 0x0000001d2d2d7c20 */ /* 0x000fe20008410000 */
[----:B------:R-:W-:Y:S01]  /*1e30*/  FADD.FTZ R48, RZ, R46 ;  /* 0x0000002eff307221 */ /* 0x000fe20000010000 */
[----:B------:R-:W-:Y:S01]  /*1e40*/  FMUL.FTZ R44, R44, UR29 ;  /* 0x0000001d2c2c7c20 */ /* 0x000fe20008410000 */
[----:B------:R-:W-:Y:S01]  /*1e50*/  FMUL.FTZ R51, R12, R42 ;  /* 0x0000002a0c337220 */ /* 0x000fe20000410000 */
[----:B------:R-:W-:Y:S01]  /*1e60*/  FFMA.FTZ R49, R45, R46, RZ ;  /* 0x0000002e2d317223 */ /* 0x000fe200000100ff */
[----:B------:R-:W-:Y:S01]  /*1e70*/  FADD.FTZ R46, R106, -UR28 ;  /* 0x8000001c6a2e7e21 */ /* 0x000fe20008010000 */
[----:B------:R-:W-:Y:S01]  /*1e80*/  FADD.FTZ R48, R47, R48 ;  /* 0x000000302f307221 */ /* 0x000fe20000010000 */
[----:B------:R-:W-:Y:S01]  /*1e90*/  FFMA.FTZ R45, R2, R45, RZ ;  /* 0x0000002d022d7223 */ /* 0x000fe200000100ff */
[----:B------:R-:W-:Y:S01]  /*1ea0*/  FFMA.FTZ R49, R44, R47, R49 ;  /* 0x0000002f2c317223 */ /* 0x000fe20000010031 */
[----:B------:R-:W-:Y:S01]  /*1eb0*/  FMUL.FTZ R46, R46, UR29 ;  /* 0x0000001d2e2e7c20 */ /* 0x000fe20008410000 */
[----:B------:R-:W-:Y:S01]  /*1ec0*/  FADD.FTZ R47, R107, -UR28 ;  /* 0x8000001c6b2f7e21 */ /* 0x000fe20008010000 */
[----:B------:R-:W-:Y:S01]  /*1ed0*/  FMUL.FTZ R53, R13, R43 ;  /* 0x0000002b0d357220 */ /* 0x000fe20000410000 */
[----:B------:R-:W-:Y:S01]  /*1ee0*/  FADD.FTZ R48, R48, R51 ;  /* 0x0000003330307221 */ /* 0x000fe20000010000 */
[----:B------:R-:W-:Y:S01]  /*1ef0*/  FFMA.FTZ R45, R12, R46, R45 ;  /* 0x0000002e0c2d7223 */ /* 0x000fe2000001002d */
[----:B------:R-:W-:Y:S01]  /*1f00*/  FFMA.FTZ R49, R46, R51, R49 ;  /* 0x000000332e317223 */ /* 0x000fe20000010031 */
[----:B------:R-:W-:Y:S01]  /*1f10*/  FADD.FTZ R46, R104, -UR28 ;  /* 0x8000001c682e7e21 */ /* 0x000fe20008010000 */
[----:B------:R-:W-:Y:S01]  /*1f20*/  FMUL.FTZ R50, R47, UR29 ;  /* 0x0000001d2f327c20 */ /* 0x000fe20008410000 */
[----:B------:R-:W-:Y:S01]  /*1f30*/  FADD.FTZ R48, R53, R48 ;  /* 0x0000003035307221 */ /* 0x000fe20000010000 */
[----:B------:R-:W-:Y:S01]  /*1f40*/  FMUL.FTZ R51, R14, R42 ;  /* 0x0000002a0e337220 */ /* 0x000fe20000410000 */
[----:B------:R-:W-:Y:S01]  /*1f50*/  FFMA.FTZ R44, R3, R44, RZ ;  /* 0x0000002c032c7223 */ /* 0x000fe200000100ff */
[----:B------:R-:W-:Y:S01]  /*1f60*/  FMUL.FTZ R46, R46, UR29 ;  /* 0x0000001d2e2e7c20 */ /* 0x000fe20008410000 */
[----:B------:R-:W-:Y:S01]  /*1f70*/  FFMA.FTZ R49, R50, R53, R49 ;  /* 0x0000003532317223 */ /* 0x000fe20000010031 */
[----:B------:R-:W-:Y:S01]  /*1f80*/  FADD.FTZ R47, R105, -UR28 ;  /* 0x8000001c692f7e21 */ /* 0x000fe20008010000 */
[----:B------:R-:W-:Y:S01]  /*1f90*/  FADD.FTZ R53, R48, R51 ;  /* 0x0000003330357221 */ /* 0x000fe20000010000 */
[----:B------:R-:W-:Y:S01]  /*1fa0*/  FFMA.FTZ R44, R13, R50, R44 ;  /* 0x000000320d2c7223 */ /* 0x000fe2000001002c */
[----:B------:R-:W-:Y:S01]  /*1fb0*/  FFMA.FTZ R45, R14, R46, R45 ;  /* 0x0000002e0e2d7223 */ /* 0x000fe2000001002d */
[----:B------:R-:W-:Y:S01]  /*1fc0*/  FADD.FTZ R48, R102, -UR28 ;  /* 0x8000001c66307e21 */ /* 0x000fe20008010000 */
[----:B------:R-:W-:Y:S01]  /*1fd0*/  FMUL.FTZ R50, R15, R43 ;  /* 0x0000002b0f327220 */ /* 0x000fe20000410000 */
[----:B------:R-:W-:Y:S01]  /*1fe0*/  FMUL.FTZ R47, R47, UR29 ;  /* 0x0000001d2f2f7c20 */ /* 0x000fe20008410000 */
[----:B------:R-:W-:Y:S01]  /*1ff0*/  FFMA.FTZ R46, R46, R51, R49 ;  /* 0x000000332e2e7223 */ /* 0x000fe20000010031 */
[----:B------:R-:W-:Y:S01]  /*2000*/  FMUL.FTZ R49, R48, UR29 ;  /* 0x0000001d30317c20 */ /* 0x000fe20008410000 */
[----:B------:R-:W-:Y:S01]  /*2010*/  FADD.FTZ R53, R50, R53 ;  /* 0x0000003532357221 */ /* 0x000fe20000010000 */
[----:B------:R-:W-:Y:S01]  /*2020*/  FMUL.FTZ R48, R16, R42 ;  /* 0x0000002a10307220 */ /* 0x000fe20000410000 */
[----:B------:R-:W-:Y:S01]  /*2030*/  FFMA.FTZ R46, R47, R50, R46 ;  /* 0x000000322f2e7223 */ /* 0x000fe2000001002e */
[----:B------:R-:W-:Y:S01]  /*2040*/  FFMA.FTZ R44, R15, R47, R44 ;  /* 0x0000002f0f2c7223 */ /* 0x000fe2000001002c */
[----:B------:R-:W-:Y:S01]  /*2050*/  FADD.FTZ R47, R103, -UR28 ;  /* 0x8000001c672f7e21 */ /* 0x000fe20008010000 */
[----:B------:R-:W-:Y:S01]  /*2060*/  FADD.FTZ R53, R53, R48 ;  /* 0x0000003035357221 */ /* 0x000fe20000010000 */
[----:B------:R-:W-:Y:S01]  /*2070*/  FFMA.FTZ R46, R49, R48, R46 ;  /* 0x00000030312e7223 */ /* 0x000fe2000001002e */
[----:B------:R-:W-:Y:S01]  /*2080*/  FADD.FTZ R48, R100, -UR28 ;  /* 0x8000001c64307e21 */ /* 0x000fe20008010000 */
[----:B------:R-:W-:Y:S01]  /*2090*/  FMUL.FTZ R50, R17, R43 ;  /* 0x0000002b11327220 */ /* 0x000fe20000410000 */
[----:B------:R-:W-:Y:S01]  /*20a0*/  FMUL.FTZ R47, R47, UR29 ;  /* 0x0000001d2f2f7c20 */ /* 0x000fe20008410000 */
[----:B------:R-:W-:Y:S01]  /*20b0*/  FFMA.FTZ R45, R16, R49, R45 ;  /* 0x00000031102d7223 */ /* 0x000fe2000001002d */
[----:B------:R-:W-:Y:S01]  /*20c0*/  FMUL.FTZ R49, R48, UR29 ;  /* 0x0000001d30317c20 */ /* 0x000fe20008410000 */
[----:B------:R-:W-:Y:S01]  /*20d0*/  FADD.FTZ R53, R50, R53 ;  /* 0x0000003532357221 */ /* 0x000fe20000010000 */
[----:B------:R-:W-:Y:S01]  /*20e0*/  FFMA.FTZ R46, R47, R50, R46 ;  /* 0x000000322f2e7223 */ /* 0x000fe2000001002e */
[----:B------:R-:W-:Y:S01]  /*20f0*/  FMUL.FTZ R48, R18, R42 ;  /* 0x0000002a12307220 */ /* 0x000fe20000410000 */
[----:B------:R-:W-:Y:S01]  /*2100*/  FFMA.FTZ R44, R17, R47, R44 ;  /* 0x0000002f112c7223 */ /* 0x000fe2000001002c */
[----:B------:R-:W-:Y:S01]  /*2110*/  FADD.FTZ R47, R101, -UR28 ;  /* 0x8000001c652f7e21 */ /* 0x000fe20008010000 */
[----:B------:R-:W-:Y:S01]  /*2120*/  FMUL.FTZ R50, R19, R43 ;  /* 0x0000002b13327220 */ /* 0x000fe20000410000 */
[----:B------:R-:W-:Y:S01]  /*2130*/  FADD.FTZ R53, R53, R48 ;  /* 0x0000003035357221 */ /* 0x000fe20000010000 */
[----:B------:R-:W-:Y:S01]  /*2140*/  FFMA.FTZ R46, R49, R48, R46 ;  /* 0x00000030312e7223 */ /* 0x000fe2000001002e */
[----:B------:R-:W-:Y:S01]  /*2150*/  FADD.FTZ R48, R98, -UR28 ;  /* 0x8000001c62307e21 */ /* 0x000fe20008010000 */
[----:B------:R-:W-:Y:S01]  /*2160*/  FMUL.FTZ R47, R47, UR29 ;  /* 0x0000001d2f2f7c20 */ /* 0x000fe20008410000 */
[----:B------:R-:W-:Y:S01]  /*2170*/  FFMA.FTZ R45, R18, R49, R45 ;  /* 0x00000031122d7223 */ /* 0x000fe2000001002d */
[----:B------:R-:W-:Y:S01]  /*2180*/  FADD.FTZ R53, R50, R53 ;  /* 0x0000003532357221 */ /* 0x000fe20000010000 */
[----:B------:R-:W-:Y:S01]  /*2190*/  FMUL.FTZ R49, R48, UR29 ;  /* 0x0000001d30317c20 */ /* 0x000fe20008410000 */
        /* <DEDUP_REMOVED lines=61> */
[----:B------:R-:W-:Y:S01]  /*2570*/  FFMA.FTZ R46, R47, R50, R46 ;  /* 0x000000322f2e7223 */ /* 0x000fe2000001002e */
[C---:B------:R-:W-:Y:S01]  /*2580*/  FMUL.FTZ R48, R26.reuse, R42 ;  /* 0x0000002a1a307220 */ /* 0x040fe20000410000 */
[----:B------:R-:W-:Y:S01]  /*2590*/  FADD.FTZ R47, R89, -UR28 ;  /* 0x8000001c592f7e21 */ /* 0x000fe20008010000 */
[----:B------:R-:W-:Y:S01]  /*25a0*/  FMUL.FTZ R50, R27, R43 ;  /* 0x0000002b1b327220 */ /* 0x000fe20000410000 */
[----:B------:R-:W-:Y:S01]  /*25b0*/  FFMA.FTZ R45, R26, R49, R45 ;  /* 0x000000311a2d7223 */ /* 0x000fe2000001002d */
[----:B------:R-:W-:Y:S01]  /*25c0*/  FADD.FTZ R53, R53, R48 ;  /* 0x0000003035357221 */ /* 0x000fe20000010000 */
[----:B------:R-:W-:Y:S01]  /*25d0*/  FFMA.FTZ R46, R49, R48, R46 ;  /* 0x00000030312e7223 */ /* 0x000fe2000001002e */
[----:B------:R-:W-:Y:S01]  /*25e0*/  FMUL.FTZ R47, R47, UR29 ;  /* 0x0000001d2f2f7c20 */ /* 0x000fe20008410000 */
[----:B------:R-:W-:Y:S01]  /*25f0*/  FADD.FTZ R48, R86, -UR28 ;  /* 0x8000001c56307e21 */ /* 0x000fe20008010000 */
[----:B------:R-:W-:Y:S01]  /*2600*/  FADD.FTZ R53, R50, R53 ;  /* 0x0000003532357221 */ /* 0x000fe20000010000 */
[----:B------:R-:W-:Y:S01]  /*2610*/  FMUL.FTZ R52, R36, R42 ;  /* 0x0000002a24347220 */ /* 0x000fe20000410000 */
[----:B------:R-:W-:Y:S01]  /*2620*/  FFMA.FTZ R44, R27, R47, R44 ;  /* 0x0000002f1b2c7223 */ /* 0x000fe2000001002c */
[----:B------:R-:W-:Y:S01]  /*2630*/  FFMA.FTZ R46, R47, R50, R46 ;  /* 0x000000322f2e7223 */ /* 0x000fe2000001002e */
[----:B------:R-:W-:Y:S01]  /*2640*/  FMUL.FTZ R49, R48, UR29 ;  /* 0x0000001d30317c20 */ /* 0x000fe20008410000 */
[----:B------:R-:W-:Y:S01]  /*2650*/  FADD.FTZ R47, R87, -UR28 ;  /* 0x8000001c572f7e21 */ /* 0x000fe20008010000 */
[C---:B------:R-:W-:Y:S01]  /*2660*/  FMUL.FTZ R48, R28.reuse, R42 ;  /* 0x0000002a1c307220 */ /* 0x040fe20000410000 */
[----:B------:R-:W-:Y:S01]  /*2670*/  FMUL.FTZ R50, R29, R43 ;  /* 0x0000002b1d327220 */ /* 0x000fe20000410000 */
[----:B------:R-:W-:Y:S01]  /*2680*/  FFMA.FTZ R45, R28, R49, R45 ;  /* 0x000000311c2d7223 */ /* 0x000fe2000001002d */
[----:B------:R-:W-:Y:S01]  /*2690*/  FMUL.FTZ R47, R47, UR29 ;  /* 0x0000001d2f2f7c20 */ /* 0x000fe20008410000 */
[----:B------:R-:W-:Y:S01]  /*26a0*/  FFMA.FTZ R46, R49, R48, R46 ;  /* 0x00000030312e7223 */ /* 0x000fe2000001002e */
[----:B------:R-:W-:Y:S01]  /*26b0*/  FADD.FTZ R53, R53, R48 ;  /* 0x0000003035357221 */ /* 0x000fe20000010000 */
[----:B------:R-:W-:Y:S01]  /*26c0*/  FADD.FTZ R48, R84, -UR28 ;  /* 0x8000001c54307e21 */ /* 0x000fe20008010000 */
[----:B------:R-:W-:Y:S01]  /*26d0*/  FFMA.FTZ R44, R29, R47, R44 ;  /* 0x0000002f1d2c7223 */ /* 0x000fe2000001002c */
[----:B------:R-:W-:Y:S01]  /*26e0*/  FFMA.FTZ R46, R47, R50, R46 ;  /* 0x000000322f2e7223 */ /* 0x000fe2000001002e */
[----:B------:R-:W-:Y:S01]  /*26f0*/  FADD.FTZ R53, R50, R53 ;  /* 0x0000003532357221 */ /* 0x000fe20000010000 */
[----:B------:R-:W-:Y:S01]  /*2700*/  FADD.FTZ R47, R85, -UR28 ;  /* 0x8000001c552f7e21 */ /* 0x000fe20008010000 */
[----:B------:R-:W-:Y:S01]  /*2710*/  FMUL.FTZ R50, R32, R42 ;  /* 0x0000002a20327220 */ /* 0x000fe20000410000 */
[----:B------:R-:W-:Y:S01]  /*2720*/  FMUL.FTZ R49, R48, UR29 ;  /* 0x0000001d30317c20 */ /* 0x000fe20008410000 */
[----:B------:R-:W-:Y:S01]  /*2730*/  FMUL.FTZ R48, R33, R43 ;  /* 0x0000002b21307220 */ /* 0x000fe20000410000 */
[----:B------:R-:W-:Y:S01]  /*2740*/  FMUL.FTZ R47, R47, UR29 ;  /* 0x0000001d2f2f7c20 */ /* 0x000fe20008410000 */
[----:B------:R-:W-:Y:S01]  /*2750*/  FADD.FTZ R53, R53, R50 ;  /* 0x0000003235357221 */ /* 0x000fe20000010000 */
[----:B------:R-:W-:Y:S01]  /*2760*/  FFMA.FTZ R50, R49, R50, R46 ;  /* 0x0000003231327223 */ /* 0x000fe2000001002e */
[----:B------:R-:W-:Y:S01]  /*2770*/  FFMA.FTZ R49, R32, R49, R45 ;  /* 0x0000003120317223 */ /* 0x000fe2000001002d */
[----:B------:R-:W-:Y:S01]  /*2780*/  FFMA.FTZ R46, R33, R47, R44 ;  /* 0x0000002f212e7223 */ /* 0x000fe2000001002c */
[----:B------:R-:W-:Y:S01]  /*2790*/  FADD.FTZ R45, RZ, R2 ;  /* 0x00000002ff2d7221 */ /* 0x000fe20000010000 */
[----:B------:R-:W-:Y:S01]  /*27a0*/  FADD.FTZ R44, RZ, R3 ;  /* 0x00000003ff2c7221 */ /* 0x000fe20000010000 */
[----:B------:R-:W-:Y:S01]  /*27b0*/  FFMA.FTZ R50, R47, R48, R50 ;  /* 0x000000302f327223 */ /* 0x000fe20000010032 */
[----:B------:R-:W-:Y:S01]  /*27c0*/  FADD.FTZ R47, R82, -UR28 ;  /* 0x8000001c522f7e21 */ /* 0x000fe20008010000 */
[----:B------:R-:W-:Y:S01]  /*27d0*/  FADD.FTZ R45, R12, R45 ;  /* 0x0000002d0c2d7221 */ /* 0x000fe20000010000 */
[----:B------:R-:W-:Y:S01]  /*27e0*/  FADD.FTZ R44, R13, R44 ;  /* 0x0000002c0d2c7221 */ /* 0x000fe20000010000 */
[----:B------:R-:W-:Y:S01]  /*27f0*/  FADD.FTZ R53, R48, R53 ;  /* 0x0000003530357221 */ /* 0x000fe20000010000 */
[----:B------:R-:W-:Y:S01]  /*2800*/  FMUL.FTZ R48, R34, R42 ;  /* 0x0000002a22307220 */ /* 0x000fe20000410000 */
[----:B------:R-:W-:Y:S01]  /*2810*/  FADD.FTZ R45, R14, R45 ;  /* 0x0000002d0e2d7221 */ /* 0x000fe20000010000 */
[----:B------:R-:W-:Y:S01]  /*2820*/  FADD.FTZ R44, R15, R44 ;  /* 0x0000002c0f2c7221 */ /* 0x000fe20000010000 */
[----:B------:R-:W-:Y:S01]  /*2830*/  FMUL.FTZ R51, R47, UR29 ;  /* 0x0000001d2f337c20 */ /* 0x000fe20008410000 */
[----:B------:R-:W-:Y:S01]  /*2840*/  FADD.FTZ R47, R83, -UR28 ;  /* 0x8000001c532f7e21 */ /* 0x000fe20008010000 */
[----:B------:R-:W-:Y:S01]  /*2850*/  FADD.FTZ R45, R16, R45 ;  /* 0x0000002d102d7221 */ /* 0x000fe20000010000 */
[----:B------:R-:W-:Y:S01]  /*2860*/  FADD.FTZ R44, R17, R44 ;  /* 0x0000002c112c7221 */ /* 0x000fe20000010000 */
[----:B------:R-:W-:Y:S01]  /*2870*/  FADD.FTZ R53, R53, R48 ;  /* 0x0000003035357221 */ /* 0x000fe20000010000 */
[----:B------:R-:W-:Y:S01]  /*2880*/  FFMA.FTZ R50, R51, R48, R50 ;  /* 0x0000003033327223 */ /* 0x000fe20000010032 */
[----:B------:R-:W-:Y:S01]  /*2890*/  FADD.FTZ R45, R18, R45 ;  /* 0x0000002d122d7221 */ /* 0x000fe20000010000 */
[----:B------:R-:W-:Y:S01]  /*28a0*/  FADD.FTZ R44, R19, R44 ;  /* 0x0000002c132c7221 */ /* 0x000fe20000010000 */
[----:B------:R-:W-:Y:S01]  /*28b0*/  FMUL.FTZ R47, R47, UR29 ;  /* 0x0000001d2f2f7c20 */ /* 0x000fe20008410000 */
[----:B------:R-:W-:Y:S01]  /*28c0*/  FMUL.FTZ R48, R35, R43 ;  /* 0x0000002b23307220 */ /* 0x000fe20000410000 */
[----:B------:R-:W-:Y:S01]  /*28d0*/  FADD.FTZ R45, R20, R45 ;  /* 0x0000002d142d7221 */ /* 0x000fe20000010000 */
[----:B------:R-:W-:Y:S01]  /*28e0*/  FADD.FTZ R44, R21, R44 ;  /* 0x0000002c152c7221 */ /* 0x000fe20000010000 */
[----:B------:R-:W-:Y:S01]  /*28f0*/  FFMA.FTZ R46, R35, R47, R46 ;  /* 0x0000002f232e7223 */ /* 0x000fe2000001002e */
[----:B------:R-:W-:Y:S01]  /*2900*/  FFMA.FTZ R50, R47, R48, R50 ;  /* 0x000000302f327223 */ /* 0x000fe20000010032 */
[----:B------:R-:W-:Y:S01]  /*2910*/  FADD.FTZ R47, R80, -UR28 ;  /* 0x8000001c502f7e21 */ /* 0x000fe20008010000 */
[----:B------:R-:W-:Y:S01]  /*2920*/  FADD.FTZ R45, R22, R45 ;  /* 0x0000002d162d7221 */ /* 0x000fe20000010000 */
[----:B------:R-:W-:Y:S01]  /*2930*/  FADD.FTZ R44, R23, R44 ;  /* 0x0000002c172c7221 */ /* 0x000fe20000010000 */
[----:B------:R-:W-:Y:S01]  /*2940*/  FFMA.FTZ R49, R34, R51, R49 ;  /* 0x0000003322317223 */ /* 0x000fe20000010031 */
[----:B------:R-:W-:Y:S01]  /*2950*/  FMUL.FTZ R51, R47, UR29 ;  /* 0x0000001d2f337c20 */ /* 0x000fe20008410000 */
[----:B------:R-:W-:Y:S01]  /*2960*/  FADD.FTZ R47, R24, R45 ;  /* 0x0000002d182f7221 */ /* 0x000fe20000010000 */
[----:B------:R-:W-:Y:S01]  /*2970*/  FADD.FTZ R44, R25, R44 ;  /* 0x0000002c192c7221 */ /* 0x000fe20000010000 */
[----:B------:R-:W-:Y:S01]  /*2980*/  FADD.FTZ R53, R48, R53 ;  /* 0x0000003530357221 */ /* 0x000fe20000010000 */
[----:B------:R-:W-:Y:S01]  /*2990*/  FADD.FTZ R48, R81, -UR28 ;  /* 0x8000001c51307e21 */ /* 0x000fe20008010000 */
[----:B------:R-:W-:Y:S01]  /*29a0*/  FADD.FTZ R47, R30, R47 ;  /* 0x0000002f1e2f7221 */ /* 0x000fe20000010000 */
[----:B------:R-:W-:Y:S01]  /*29b0*/  FADD.FTZ R44, R31, R44 ;  /* 0x0000002c1f2c7221 */ /* 0x000fe20000010000 */
[----:B------:R-:W-:Y:S01]  /*29c0*/  FFMA.FTZ R45, R36, R51, R49 ;  /* 0x00000033242d7223 */ /* 0x000fe20000010031 */
[----:B------:R-:W-:Y:S01]  /*29d0*/  FFMA.FTZ R51, R51, R52, R50 ;  /* 0x0000003433337223 */ /* 0x000fe20000010032 */
[----:B------:R-:W-:Y:S01]  /*29e0*/  FADD.FTZ R47, R10, R47 ;  /* 0x0000002f0a2f7221 */ /* 0x000fe20000010000 */
[----:B------:R-:W-:Y:S01]  /*29f0*/  FADD.FTZ R44, R11, R44 ;  /* 0x0000002c0b2c7221 */ /* 0x000fe20000010000 */
[----:B------:R-:W-:Y:S01]  /*2a00*/  FMUL.FTZ R48, R48, UR29 ;  /* 0x0000001d30307c20 */ /* 0x000fe20008410000 */
[----:B------:R-:W-:Y:S01]  /*2a10*/  FMUL.FTZ R49, R37, R43 ;  /* 0x0000002b25317220 */ /* 0x000fe20000410000 */
[----:B------:R-:W-:Y:S01]  /*2a20*/  FADD.FTZ R47, R26, R47 ;  /* 0x0000002f1a2f7221 */ /* 0x000fe20000010000 */
[----:B------:R-:W-:Y:S01]  /*2a30*/  FADD.FTZ R44, R27, R44 ;  /* 0x0000002c1b2c7221 */ /* 0x000fe20000010000 */
[----:B------:R-:W-:Y:S01]  /*2a40*/  FADD.FTZ R54, R53, R52 ;  /* 0x0000003435367221 */ /* 0x000fe20000010000 */
[----:B------:R-:W-:Y:S01]  /*2a50*/  FFMA.FTZ R46, R37, R48, R46 ;  /* 0x00000030252e7223 */ /* 0x000fe2000001002e */
[----:B------:R-:W-:Y:S01]  /*2a60*/  FADD.FTZ R47, R28, R47 ;  /* 0x0000002f1c2f7221 */ /* 0x000fe20000010000 */
[----:B------:R-:W-:Y:S01]  /*2a70*/  FFMA.FTZ R51, R48, R49, R51 ;  /* 0x0000003130337223 */ /* 0x000fe20000010033 */
[----:B------:R-:W-:Y:S01]  /*2a80*/  FADD.FTZ R44, R29, R44 ;  /* 0x0000002c1d2c7221 */ /* 0x000fe20000010000 */
[----:B------:R-:W-:Y:S01]  /*2a90*/  FADD.FTZ R48, R78, -UR28 ;  /* 0x8000001c4e307e21 */ /* 0x000fe20008010000 */
[----:B------:R-:W-:Y:S01]  /*2aa0*/  FADD.FTZ R54, R49, R54 ;  /* 0x0000003631367221 */ /* 0x000fe20000010000 */
[----:B------:R-:W-:Y:S01]  /*2ab0*/  FADD.FTZ R47, R32, R47 ;  /* 0x0000002f202f7221 */ /* 0x000fe20000010000 */
[----:B------:R-:W-:Y:S01]  /*2ac0*/  FMUL.FTZ R49, R38, R42 ;  /* 0x0000002a26317220 */ /* 0x000fe20000410000 */
[----:B------:R-:W-:Y:S01]  /*2ad0*/  FADD.FTZ R44, R33, R44 ;  /* 0x0000002c212c7221 */ /* 0x000fe20000010000 */
[----:B------:R-:W-:Y:S01]  /*2ae0*/  FMUL.FTZ R50, R48, UR29 ;  /* 0x0000001d30327c20 */ /* 0x000fe20008410000 */
[----:B------:R-:W-:Y:S01]  /*2af0*/  FADD.FTZ R48, R79, -UR28 ;  /* 0x8000001c4f307e21 */ /* 0x000fe20008010000 */
[----:B------:R-:W-:Y:S01]  /*2b00*/  FADD.FTZ R47, R34, R47 ;  /* 0x0000002f222f7221 */ /* 0x000fe20000010000 */
[----:B------:R-:W-:Y:S01]  /*2b10*/  FADD.FTZ R53, R54, R49 ;  /* 0x0000003136357221 */ /* 0x000fe20000010000 */
[----:B------:R-:W-:Y:S01]  /*2b20*/  FADD.FTZ R44, R35, R44 ;  /* 0x0000002c232c7221 */ /* 0x000fe20000010000 */
        /* <DEDUP_REMOVED lines=12> */
.L_x_1367:
        /* <DEDUP_REMOVED lines=8> */
[--C-:B------:R-:W-:Y:S01]  /*2c70*/  FFMA.FTZ R46, R42, R45, R40.reuse ;  /* 0x0000002d2a2e7223 */ /* 0x100fe20000010028 */
[--C-:B------:R-:W-:Y:S01]  /*2c80*/  FFMA.FTZ R61, R43, R44, R41.reuse ;  /* 0x0000002c2b3d7223 */ /* 0x100fe20000010029 */
[----:B------:R-:W-:Y:S01]  /*2c90*/  FADD.FTZ R55, R104, -UR28 ;  /* 0x8000001c68377e21 */ /* 0x000fe20008010000 */
[--C-:B------:R-:W-:Y:S01]  /*2ca0*/  FFMA.FTZ R58, R42, R59, R40.reuse ;  /* 0x0000003b2a3a7223 */ /* 0x100fe20000010028 */
[----:B------:R-:W-:Y:S01]  /*2cb0*/  FMUL.FTZ R47, R46, -1.4426950216293334961 ;  /* 0xbfb8aa3b2e2f7820 */ /* 0x000fe20000410000 */
[----:B------:R-:W-:Y:S01]  /*2cc0*/  FMUL.FTZ R62, R61, -1.4426950216293334961 ;  /* 0xbfb8aa3b3d3e7820 */ /* 0x000fe20000410000 */
[--C-:B------:R-:W-:Y:S01]  /*2cd0*/  FFMA.FTZ R51, R43, R56, R41.reuse ;  /* 0x000000382b337223 */ /* 0x100fe20000010029 */
[----:B------:R-:W-:Y:S01]  /*2ce0*/  FMUL.FTZ R55, R55, UR29 ;  /* 0x0000001d37377c20 */ /* 0x000fe20008410000 */
[----:B------:R-:W-:Y:S01]  /*2cf0*/  FADD.FTZ R54, R105, -UR28 ;  /* 0x8000001c69367e21 */ /* 0x000fe20008010000 */
[----:B------:R-:W-:Y:S01]  /*2d00*/  FMUL.FTZ R65, R58, -1.4426950216293334961 ;  /* 0xbfb8aa3b3a417820 */ /* 0x000fe20000410000 */
[----:B------:R-:W0:Y:S01]  /*2d10*/  MUFU.EX2 R47, R47 ;  /* 0x0000002f002f7308 */ /* 0x000e220000000800 */
[----:B------:R-:W-:Y:S01]  /*2d20*/  FMUL.FTZ R64, R51, -1.4426950216293334961 ;  /* 0xbfb8aa3b33407820 */ /* 0x000fe20000410000 */
[----:B------:R-:W-:Y:S01]  /*2d30*/  FFMA.FTZ R50, R42, R55, R40 ;  /* 0x000000372a327223 */ /* 0x000fe20000010028 */
[----:B------:R-:W-:Y:S01]  /*2d40*/  FMUL.FTZ R54, R54, UR29 ;  /* 0x0000001d36367c20 */ /* 0x000fe20008410000 */
[----:B------:R-:W-:Y:S01]  /*2d50*/  FADD.FTZ R77, R102, -UR28 ;  /* 0x8000001c664d7e21 */ /* 0x000fe20008010000 */
[----:B------:R-:W-:Y:S01]  /*2d60*/  FADD.FTZ R66, R103, -UR28 ;  /* 0x8000001c67427e21 */ /* 0x000fe20008010000 */
[----:B------:R-:W-:Y:S01]  /*2d70*/  FMUL.FTZ R63, R50, -1.4426950216293334961 ;  /* 0xbfb8aa3b323f7820 */ /* 0x000fe20000410000 */
[--C-:B------:R-:W-:Y:S01]  /*2d80*/  FFMA.FTZ R49, R43, R54, R41.reuse ;  /* 0x000000362b317223 */ /* 0x100fe20000010029 */
[----:B------:R-:W1:Y:S01]  /*2d90*/  MUFU.EX2 R62, R62 ;  /* 0x0000003e003e7308 */ /* 0x000e620000000800 */
[----:B------:R-:W-:Y:S01]  /*2da0*/  FMUL.FTZ R77, R77, UR29 ;  /* 0x0000001d4d4d7c20 */ /* 0x000fe20008410000 */
[----:B------:R-:W-:Y:S01]  /*2db0*/  FMUL.FTZ R66, R66, UR29 ;  /* 0x0000001d42427c20 */ /* 0x000fe20008410000 */
[----:B------:R-:W-:Y:S01]  /*2dc0*/  FMUL.FTZ R60, R49, -1.4426950216293334961 ;  /* 0xbfb8aa3b313c7820 */ /* 0x000fe20000410000 */
[----:B------:R-:W-:Y:S01]  /*2dd0*/  FADD.FTZ R75, R100, -UR28 ;  /* 0x8000001c644b7e21 */ /* 0x000fe20008010000 */
[----:B------:R-:W-:Y:S01]  /*2de0*/  FADD.FTZ R74, R101, -UR28 ;  /* 0x8000001c654a7e21 */ /* 0x000fe20008010000 */
[----:B------:R-:W-:-:S02]  /*2df0*/  FFMA.FTZ R48, R43, R66, R41 ;  /* 0x000000422b307223 */ /* 0x000fc40000010029 */
[----:B------:R-:W2:Y:S01]  /*2e00*/  MUFU.EX2 R65, R65 ;  /* 0x0000004100417308 */ /* 0x000ea20000000800 */
[----:B0-----:R-:W-:Y:S01]  /*2e10*/  FADD.FTZ R53, R47, 1 ;  /* 0x3f8000002f357421 */ /* 0x001fe20000010000 */
[----:B------:R-:W-:Y:S01]  /*2e20*/  FFMA.FTZ R47, R42, R77, R40 ;  /* 0x0000004d2a2f7223 */ /* 0x000fe20000010028 */
[----:B------:R-:W-:Y:S01]  /*2e30*/  FMUL.FTZ R52, R48, -1.4426950216293334961 ;  /* 0xbfb8aa3b30347820 */ /* 0x000fe20000410000 */
[----:B------:R-:W-:Y:S01]  /*2e40*/  FMUL.FTZ R75, R75, UR29 ;  /* 0x0000001d4b4b7c20 */ /* 0x000fe20008410000 */
[----:B------:R-:W-:Y:S01]  /*2e50*/  FMUL.FTZ R74, R74, UR29 ;  /* 0x0000001d4a4a7c20 */ /* 0x000fe20008410000 */
[----:B------:R-:W-:Y:S02]  /*2e60*/  FMUL.FTZ R57, R47, -1.4426950216293334961 ;  /* 0xbfb8aa3b2f397820 */ /* 0x000fe40000410000 */
[----:B------:R-:W0:Y:S01]  /*2e70*/  MUFU.EX2 R64, R64 ;  /* 0x0000004000407308 */ /* 0x000e220000000800 */
[----:B-1----:R-:W-:-:S07]  /*2e80*/  FADD.FTZ R68, R62, 1 ;  /* 0x3f8000003e447421 */ /* 0x002fce0000010000 */
[----:B------:R-:W1:Y:S01]  /*2e90*/  MUFU.RCP R53, R53 ;  /* 0x0000003500357308 */ /* 0x000e620000001000 */
[----:B--2---:R-:W-:-:S07]  /*2ea0*/  FADD.FTZ R67, R65, 1 ;  /* 0x3f80000041437421 */ /* 0x004fce0000010000 */
[----:B------:R-:W2:Y:S01]  /*2eb0*/  MUFU.RCP R68, R68 ;  /* 0x0000004400447308 */ /* 0x000ea20000001000 */
[----:B0-----:R-:W-:-:S07]  /*2ec0*/  FADD.FTZ R64, R64, 1 ;  /* 0x3f80000040407421 */ /* 0x001fce0000010000 */
[----:B------:R-:W0:Y:S01]  /*2ed0*/  MUFU.EX2 R63, R63 ;  /* 0x0000003f003f7308 */ /* 0x000e220000000800 */
[----:B-1----:R-:W-:Y:S01]  /*2ee0*/  FADD.FTZ R65, -R53, 1 ;  /* 0x3f80000035417421 */ /* 0x002fe20000010100 */
[----:B------:R-:W-:-:S03]  /*2ef0*/  FMUL.FTZ R62, R2, R53 ;  /* 0x00000035023e7220 */ /* 0x000fc60000410000 */
[----:B------:R-:W-:Y:S01]  /*2f00*/  FFMA.FTZ R65, R46, R65, 1 ;  /* 0x3f8000002e417423 */ /* 0x000fe20000010041 */
[----:B------:R-:W-:Y:S02]  /*2f10*/  FFMA.FTZ R46, R42, R75, R40 ;  /* 0x0000004b2a2e7223 */ /* 0x000fe40000010028 */
[----:B------:R-:W1:Y:S01]  /*2f20*/  MUFU.EX2 R60, R60 ;  /* 0x0000003c003c7308 */ /* 0x000e620000000800 */
[----:B--2---:R-:W-:Y:S01]  /*2f30*/  FADD.FTZ R70, -R68, 1 ;  /* 0x3f80000044467421 */ /* 0x004fe20000010100 */
[----:B------:R-:W-:Y:S01]  /*2f40*/  FMUL.FTZ R62, R62, R65 ;  /* 0x000000413e3e7220 */ /* 0x000fe20000410000 */
[----:B------:R-:W-:Y:S01]  /*2f50*/  FMUL.FTZ R65, R3, R68 ;  /* 0x0000004403417220 */ /* 0x000fe20000410000 */
[----:B------:R-:W-:Y:S01]  /*2f60*/  FMUL.FTZ R53, R46, -1.4426950216293334961 ;  /* 0xbfb8aa3b2e357820 */ /* 0x000fe20000410000 */
[----:B------:R-:W-:Y:S01]  /*2f70*/  FFMA.FTZ R70, R61, R70, 1 ;  /* 0x3f8000003d467423 */ /* 0x000fe20000010046 */
[----:B------:R-:W-:Y:S02]  /*2f80*/  FFMA.FTZ R76, R45, R62, RZ ;  /* 0x0000003e2d4c7223 */ /* 0x000fe400000100ff */
[----:B------:R-:W2:Y:S01]  /*2f90*/  MUFU.EX2 R57, R57 ;  /* 0x0000003900397308 */ /* 0x000ea20000000800 */
[----:B0-----:R-:W-:Y:S01]  /*2fa0*/  FADD.FTZ R61, R63, 1 ;  /* 0x3f8000003f3d7421 */ /* 0x001fe20000010000 */
[----:B------:R-:W-:-:S06]  /*2fb0*/  FMUL.FTZ R65, R65, R70 ;  /* 0x0000004641417220 */ /* 0x000fcc0000410000 */
[----:B------:R-:W0:Y:S01]  /*2fc0*/  MUFU.EX2 R52, R52 ;  /* 0x0000003400347308 */ /* 0x000e220000000800 */
[----:B-1----:R-:W-:-:S07]  /*2fd0*/  FADD.FTZ R68, R60, 1 ;  /* 0x3f8000003c447421 */ /* 0x002fce0000010000 */
[----:B------:R-:W1:Y:S01]  /*2fe0*/  MUFU.RCP R64, R64 ;  /* 0x0000004000407308 */ /* 0x000e620000001000 */
[----:B--2---:R-:W-:-:S07]  /*2ff0*/  FADD.FTZ R57, R57, 1 ;  /* 0x3f80000039397421 */ /* 0x004fce0000010000 */
        /* <DEDUP_REMOVED lines=9> */
[----:B------:R-:W-:Y:S02]  /*3090*/  FMUL.FTZ R60, R14, R61 ;  /* 0x0000003d0e3c7220 */ /* 0x000fe40000410000 */
[----:B------:R-:W-:-:S03]  /*30a0*/  FFMA.FTZ R51, R50, R51, 1 ;  /* 0x3f80000032337423 */ /* 0x000fc60000010033 */
[----:B------:R-:W2:Y:S01]  /*30b0*/  MUFU.EX2 R53, R53 ;  /* 0x0000003500357308 */ /* 0x000ea20000000800 */
[----:B0-----:R-:W-:Y:S01]  /*30c0*/  FADD.FTZ R50, -R68, 1 ;  /* 0x3f80000044327421 */ /* 0x001fe20000010100 */
[----:B------:R-:W-:Y:S01]  /*30d0*/  FMUL.FTZ R60, R60, R51 ;  /* 0x000000333c3c7220 */ /* 0x000fe20000410000 */
[----:B------:R-:W-:Y:S02]  /*30e0*/  FADD.FTZ R51, R96, -UR28 ;  /* 0x8000001c60337e21 */ /* 0x000fe40008010000 */
[----:B------:R-:W-:Y:S02]  /*30f0*/  FFMA.FTZ R50, R49, R50, 1 ;  /* 0x3f80000031327423 */ /* 0x000fe40000010032 */
[----:B------:R-:W-:Y:S01]  /*3100*/  FMUL.FTZ R51, R51, UR29 ;  /* 0x0000001d33337c20 */ /* 0x000fe20008410000 */
[----:B------:R-:W0:Y:S01]  /*3110*/  MUFU.RCP R57, R57 ;  /* 0x0000003900397308 */ /* 0x000e220000001000 */
[----:B-1----:R-:W-:-:S04]  /*3120*/  FADD.FTZ R63, -R67, 1 ;  /* 0x3f800000433f7421 */ /* 0x002fc80000010100 */
[----:B------:R-:W-:Y:S01]  /*3130*/  FFMA.FTZ R63, R58, R63, 1 ;  /* 0x3f8000003a3f7423 */ /* 0x000fe2000001003f */
[----:B------:R-:W-:Y:S01]  /*3140*/  FMUL.FTZ R58, R12, R67 ;  /* 0x000000430c3a7220 */ /* 0x000fe20000410000 */
[----:B------:R-:W-:Y:S01]  /*3150*/  FMUL.FTZ R67, R15, R68 ;  /* 0x000000440f437220 */ /* 0x000fe20000410000 */
[----:B------:R-:W1:Y:S01]  /*3160*/  MUFU.RCP R52, R52 ;  /* 0x0000003400347308 */ /* 0x000e620000001000 */
[----:B--2---:R-:W-:Y:S01]  /*3170*/  FADD.FTZ R53, R53, 1 ;  /* 0x3f80000035357421 */ /* 0x004fe20000010000 */
[----:B------:R-:W-:Y:S01]  /*3180*/  FMUL.FTZ R58, R58, R63 ;  /* 0x0000003f3a3a7220 */ /* 0x000fe20000410000 */
[----:B------:R-:W-:Y:S01]  /*3190*/  FMUL.FTZ R67, R67, R50 ;  /* 0x0000003243437220 */ /* 0x000fe20000410000 */
[----:B------:R-:W-:Y:S02]  /*31a0*/  FADD.FTZ R50, R99, -UR28 ;  /* 0x8000001c63327e21 */ /* 0x000fe40008010000 */
[----:B------:R-:W-:Y:S02]  /*31b0*/  FFMA.FTZ R76, R59, R58, R76 ;  /* 0x0000003a3b4c7223 */ /* 0x000fe4000001004c */
[----:B------:R2:W3:Y:S01]  /*31c0*/  MUFU.RCP R61, R53 ;  /* 0x00000035003d7308 */ /* 0x0004e20000001000 */
[----:B0-----:R-:W-:Y:S01]  /*31d0*/  FADD.FTZ R64, -R57, 1 ;  /* 0x3f80000039407421 */ /* 0x001fe20000010100 */
[----:B------:R-:W-:Y:S01]  /*31e0*/  FMUL.FTZ R68, R16, R57 ;  /* 0x0000003910447220 */ /* 0x000fe20000410000 */
[----:B------:R-:W-:Y:S01]  /*31f0*/  FMUL.FTZ R50, R50, UR29 ;  /* 0x0000001d32327c20 */ /* 0x000fe20008410000 */
[----:B------:R-:W-:Y:S01]  /*3200*/  FFMA.FTZ R76, R55, R60, R76 ;  /* 0x0000003c374c7223 */ /* 0x000fe2000001004c */
[----:B------:R-:W-:Y:S01]  /*3210*/  FFMA.FTZ R47, R47, R64, 1 ;  /* 0x3f8000002f2f7423 */ /* 0x000fe20000010040 */
[----:B-1----:R-:W-:Y:S01]  /*3220*/  FADD.FTZ R49, -R52, 1 ;  /* 0x3f80000034317421 */ /* 0x002fe20000010100 */
[----:B------:R-:W-:Y:S01]  /*3230*/  FMUL.FTZ R57, R17, R52 ;  /* 0x0000003411397220 */ /* 0x000fe20000410000 */
[----:B--2---:R-:W-:Y:S01]  /*3240*/  FADD.FTZ R53, R98, -UR28 ;  /* 0x8000001c62357e21 */ /* 0x004fe20008010000 */
[----:B------:R-:W-:Y:S01]  /*3250*/  FMUL.FTZ R68, R68, R47 ;  /* 0x0000002f44447220 */ /* 0x000fe20000410000 */
[----:B------:R-:W-:Y:S01]  /*3260*/  FFMA.FTZ R64, R48, R49, 1 ;  /* 0x3f80000030407423 */ /* 0x000fe20000010031 */
[----:B------:R-:W-:Y:S01]  /*3270*/  FFMA.FTZ R48, R43, R74, R41 ;  /* 0x0000004a2b307223 */ /* 0x000fe20000010029 */
[----:B------:R-:W-:-:S02]  /*3280*/  FMUL.FTZ R53, R53, UR29 ;  /* 0x0000001d35357c20 */ /* 0x000fc40008410000 */
[----:B------:R-:W-:Y:S01]  /*3290*/  FMUL.FTZ R57, R57, R64 ;  /* 0x0000004039397220 */ /* 0x000fe20000410000 */
[----:B------:R-:W-:Y:S01]  /*32a0*/  FMUL.FTZ R64, R48, -1.4426950216293334961 ;  /* 0xbfb8aa3b30407820 */ /* 0x000fe20000410000 */
[--C-:B------:R-:W-:Y:S01]  /*32b0*/  FFMA.FTZ R49, R42, R53, R40.reuse ;  /* 0x000000352a317223 */ /* 0x100fe20000010028 */
[----:B---3--:R-:W-:Y:S01]  /*32c0*/  FADD.FTZ R47, -R61, 1 ;  /* 0x3f8000003d2f7421 */ /* 0x008fe20000010100 */
[----:B------:R-:W-:Y:S02]  /*32d0*/  FMUL.FTZ R61, R18, R61 ;  /* 0x0000003d123d7220 */ /* 0x000fe40000410000 */
[----:B------:R-:W-:Y:S01]  /*32e0*/  FMUL.FTZ R63, R49, -1.4426950216293334961 ;  /* 0xbfb8aa3b313f7820 */ /* 0x000fe20000410000 */
[----:B------:R-:W0:Y:S01]  /*32f0*/  MUFU.EX2 R64, R64 ;  /* 0x0000004000407308 */ /* 0x000e220000000800 */
[----:B------:R-:W-:Y:S01]  /*3300*/  FFMA.FTZ R70, R46, R47, 1 ;  /* 0x3f8000002e467423 */ /* 0x000fe2000001002f */
[----:B------:R-:W-:Y:S01]  /*3310*/  FFMA.FTZ R46, R43, R50, R41 ;  /* 0x000000322b2e7223 */ /* 0x000fe20000010029 */
[----:B------:R-:W-:-:S02]  /*3320*/  FFMA.FTZ R47, R42, R51, R40 ;  /* 0x000000332a2f7223 */ /* 0x000fc40000010028 */
[----:B------:R-:W-:Y:S01]  /*3330*/  FMUL.FTZ R70, R61, R70 ;  /* 0x000000463d467220 */ /* 0x000fe20000410000 */
[----:B------:R-:W-:Y:S01]  /*3340*/  FMUL.FTZ R69, R46, -1.4426950216293334961 ;  /* 0xbfb8aa3b2e457820 */ /* 0x000fe20000410000 */
[----:B------:R-:W-:Y:S01]  /*3350*/  FMUL.FTZ R52, R47, -1.4426950216293334961 ;  /* 0xbfb8aa3b2f347820 */ /* 0x000fe20000410000 */
        /* <DEDUP_REMOVED lines=8> */
[----:B0-----:R-:W-:-:S04]  /*33e0*/  FADD.FTZ R61, -R64, 1 ;  /* 0x3f800000403d7421 */ /* 0x001fc80000010100 */
[----:B------:R-:W-:-:S03]  /*33f0*/  FFMA.FTZ R48, R48, R61, 1 ;  /* 0x3f80000030307423 */ /* 0x000fc6000001003d */
[----:B------:R-:W0:Y:S01]  /*3400*/  MUFU.RCP R72, R72 ;  /* 0x0000004800487308 */ /* 0x000e220000001000 */
[----:B-1----:R-:W-:-:S07]  /*3410*/  FADD.FTZ R69, R52, 1 ;  /* 0x3f80000034457421 */ /* 0x002fce0000010000 */
[----:B------:R-:W1:Y:S01]  /*3420*/  MUFU.RCP R61, R69 ;  /* 0x00000045003d7308 */ /* 0x000e620000001000 */
[----:B--2---:R-:W-:Y:S01]  /*3430*/  FADD.FTZ R52, -R63, 1 ;  /* 0x3f8000003f347421 */ /* 0x004fe20000010100 */
[----:B------:R-:W-:-:S03]  /*3440*/  FMUL.FTZ R63, R20, R63 ;  /* 0x0000003f143f7220 */ /* 0x000fc60000410000 */
[----:B------:R-:W-:Y:S01]  /*3450*/  FFMA.FTZ R52, R49, R52, 1 ;  /* 0x3f80000031347423 */ /* 0x000fe20000010034 */
[----:B------:R-:W-:-:S04]  /*3460*/  FMUL.FTZ R49, R19, R64 ;  /* 0x0000004013317220 */ /* 0x000fc80000410000 */
[----:B------:R-:W-:Y:S01]  /*3470*/  FMUL.FTZ R64, R49, R48 ;  /* 0x0000003031407220 */ /* 0x000fe20000410000 */
[----:B------:R-:W-:Y:S01]  /*3480*/  FMUL.FTZ R49, R63, R52 ;  /* 0x000000343f317220 */ /* 0x000fe20000410000 */
[----:B0-----:R-:W-:-:S04]  /*3490*/  FADD.FTZ R63, -R72, 1 ;  /* 0x3f800000483f7421 */ /* 0x001fc80000010100 */
[----:B------:R-:W-:Y:S01]  /*34a0*/  FFMA.FTZ R63, R46, R63, 1 ;  /* 0x3f8000002e3f7423 */ /* 0x000fe2000001003f */
[----:B-1----:R-:W-:-:S04]  /*34b0*/  FADD.FTZ R46, -R61, 1 ;  /* 0x3f8000003d2e7421 */ /* 0x002fc80000010100 */
[----:B------:R-:W-:Y:S01]  /*34c0*/  FFMA.FTZ R48, R47, R46, 1 ;  /* 0x3f8000002f307423 */ /* 0x000fe2000001002e */
[----:B------:R-:W-:Y:S01]  /*34d0*/  FMUL.FTZ R47, R22, R61 ;  /* 0x0000003d162f7220 */ /* 0x000fe20000410000 */
[----:B------:R-:W-:Y:S01]  /*34e0*/  FMUL.FTZ R61, R43, R65 ;  /* 0x000000412b3d7220 */ /* 0x000fe20000410000 */
[----:B------:R-:W-:Y:S02]  /*34f0*/  FMUL.FTZ R46, R21, R72 ;  /* 0x00000048152e7220 */ /* 0x000fe40000410000 */
[----:B------:R-:W-:Y:S01]  /*3500*/  FMUL.FTZ R47, R47, R48 ;  /* 0x000000302f2f7220 */ /* 0x000fe20000410000 */
[----:B------:R-:W-:Y:S01]  /*3510*/  FMUL.FTZ R48, R42, R62 ;  /* 0x0000003e2a307220 */ /* 0x000fe20000410000 */
[----:B------:R-:W-:Y:S01]  /*3520*/  FMUL.FTZ R46, R46, R63 ;  /* 0x0000003f2e2e7220 */ /* 0x000fe20000410000 */
[----:B------:R-:W-:Y:S02]  /*3530*/  FADD.FTZ R63, RZ, R62 ;  /* 0x0000003eff3f7221 */ /* 0x000fe40000010000 */
[----:B------:R-:W-:Y:S01]  /*3540*/  FFMA.FTZ R69, R45, R48, RZ ;  /* 0x000000302d457223 */ /* 0x000fe200000100ff */
[----:B------:R-:W-:Y:S01]  /*3550*/  FADD.FTZ R52, RZ, R48 ;  /* 0x00000030ff347221 */ /* 0x000fe20000010000 */
[----:B------:R-:W-:Y:S01]  /*3560*/  FADD.FTZ R48, R97, -UR28 ;  /* 0x8000001c61307e21 */ /* 0x000fe20008010000 */
[----:B------:R-:W-:Y:S01]  /*3570*/  FADD.FTZ R63, R63, R58 ;  /* 0x0000003a3f3f7221 */ /* 0x000fe20000010000 */
[----:B------:R-:W-:Y:S01]  /*3580*/  FFMA.FTZ R69, R44, R61, R69 ;  /* 0x0000003d2c457223 */ /* 0x000fe20000010045 */
[----:B------:R-:W-:Y:S01]  /*3590*/  FADD.FTZ R61, R61, R52 ;  /* 0x000000343d3d7221 */ /* 0x000fe20000010000 */
[----:B------:R-:W-:Y:S01]  /*35a0*/  FMUL.FTZ R48, R48, UR29 ;  /* 0x0000001d30307c20 */ /* 0x000fe20008410000 */
[C---:B------:R-:W-:Y:S01]  /*35b0*/  FMUL.FTZ R58, R42.reuse, R58 ;  /* 0x0000003a2a3a7220 */ /* 0x040fe20000410000 */
[----:B------:R-:W-:Y:S01]  /*35c0*/  FADD.FTZ R63, R63, R60 ;  /* 0x0000003c3f3f7221 */ /* 0x000fe20000010000 */
[----:B------:R-:W-:Y:S01]  /*35d0*/  FMUL.FTZ R60, R42, R60 ;  /* 0x0000003c2a3c7220 */ /* 0x000fe20000410000 */
[----:B------:R-:W-:Y:S01]  /*35e0*/  FFMA.FTZ R52, R43, R48, R41 ;  /* 0x000000302b347223 */ /* 0x000fe20000010029 */
[----:B------:R-:W-:Y:S01]  /*35f0*/  FFMA.FTZ R62, R59, R58, R69 ;  /* 0x0000003a3b3e7223 */ /* 0x000fe20000010045 */
[----:B------:R-:W-:Y:S01]  /*3600*/  FADD.FTZ R61, R61, R58 ;  /* 0x0000003a3d3d7221 */ /* 0x000fe20000010000 */
[----:B------:R-:W-:Y:S01]  /*3610*/  FFMA.FTZ R69, R44, R65, RZ ;  /* 0x000000412c457223 */ /* 0x000fe200000100ff */
[----:B------:R-:W-:Y:S01]  /*3620*/  FMUL.FTZ R73, R52, -1.4426950216293334961 ;  /* 0xbfb8aa3b34497820 */ /* 0x000fe20000410000 */
[----:B------:R-:W-:Y:S01]  /*3630*/  FADD.FTZ R44, RZ, R65 ;  /* 0x00000041ff2c7221 */ /* 0x000fe20000010000 */
[----:B------:R-:W-:Y:S01]  /*3640*/  FADD.FTZ R63, R63, R68 ;  /* 0x000000443f3f7221 */ /* 0x000fe20000010000 */
[----:B------:R-:W-:-:S02]  /*3650*/  FFMA.FTZ R65, R56, R71, R69 ;  /* 0x0000004738417223 */ /* 0x000fc40000010045 */
[----:B------:R-:W-:Y:S01]  /*3660*/  FADD.FTZ R44, R44, R71 ;  /* 0x000000472c2c7221 */ /* 0x000fe20000010000 */
[----:B------:R-:W0:Y:S01]  /*3670*/  MUFU.EX2 R73, R73 ;  /* 0x0000004900497308 */ /* 0x000e220000000800 */
[C---:B------:R-:W-:Y:S01]  /*3680*/  FMUL.FTZ R71, R43.reuse, R71 ;  /* 0x000000472b477220 */ /* 0x040fe20000410000 */
[-C--:B------:R-:W-:Y:S01]  /*3690*/  FFMA.FTZ R65, R54, R67.reuse, R65 ;  /* 0x0000004336417223 */ /* 0x080fe20000010041 */
[----:B------:R-:W-:Y:S01]  /*36a0*/  FADD.FTZ R44, R44, R67 ;  /* 0x000000432c2c7221 */ /* 0x000fe20000010000 */
[----:B------:R-:W-:Y:S01]  /*36b0*/  FMUL.FTZ R67, R43, R67 ;  /* 0x000000432b437220 */ /* 0x000fe20000410000 */
[----:B------:R-:W-:Y:S01]  /*36c0*/  FFMA.FTZ R69, R56, R71, R62 ;  /* 0x0000004738457223 */ /* 0x000fe2000001003e */
[----:B------:R-:W-:Y:S01]  /*36d0*/  FADD.FTZ R62, R95, -UR28 ;  /* 0x8000001c5f3e7e21 */ /* 0x000fe20008010000 */
[----:B------:R-:W-:Y:S01]  /*36e0*/  FADD.FTZ R61, R71, R61 ;  /* 0x0000003d473d7221 */ /* 0x000fe20000010000 */
[----:B------:R-:W-:Y:S02]  /*36f0*/  FFMA.FTZ R65, R66, R57, R65 ;  /* 0x0000003942417223 */ /* 0x000fe40000010041 */
[----:B------:R-:W-:Y:S01]  /*3700*/  FMUL.FTZ R62, R62, UR29 ;  /* 0x0000001d3e3e7c20 */ /* 0x000fe20008410000 */
[----:B------:R-:W-:Y:S01]  /*3710*/  FADD.FTZ R61, R61, R60 ;  /* 0x0000003c3d3d7221 */ /* 0x000fe20000010000 */
[----:B------:R-:W-:-:S03]  /*3720*/  FFMA.FTZ R65, R74, R64, R65 ;  /* 0x000000404a417223 */ /* 0x000fc60000010041 */
[----:B------:R-:W-:Y:S01]  /*3730*/  FADD.FTZ R61, R67, R61 ;  /* 0x0000003d433d7221 */ /* 0x000fe20000010000 */
[----:B------:R-:W-:Y:S01]  /*3740*/  FFMA.FTZ R65, R50, R46, R65 ;  /* 0x0000002e32417223 */ /* 0x000fe20000010041 */
[----:B0-----:R-:W-:-:S06]  /*3750*/  FADD.FTZ R72, R73, 1 ;  /* 0x3f80000049487421 */ /* 0x001fcc0000010000 */
[----:B------:R-:W0:Y:S02]  /*3760*/  MUFU.RCP R72, R72 ;  /* 0x0000004800487308 */ /* 0x000e240000001000 */
[----:B0-----:R-:W-:-:S04]  /*3770*/  FADD.FTZ R45, -R72, 1 ;  /* 0x3f800000482d7421 */ /* 0x001fc80000010100 */
[----:B------:R-:W-:Y:S01]  /*3780*/  FFMA.FTZ R45, R52, R45, 1 ;  /* 0x3f800000342d7423 */ /* 0x000fe2000001002d */
[----:B------:R-:W-:-:S04]  /*3790*/  FMUL.FTZ R52, R23, R72 ;  /* 0x0000004817347220 */ /* 0x000fc80000410000 */
[----:B------:R-:W-:Y:S01]  /*37a0*/  FMUL.FTZ R52, R52, R45 ;  /* 0x0000002d34347220 */ /* 0x000fe20000410000 */
[----:B------:R-:W-:-:S03]  /*37b0*/  FADD.FTZ R45, R94, -UR28 ;  /* 0x8000001c5e2d7e21 */ /* 0x000fc60008010000 */
[----:B------:R-:W-:Y:S01]  /*37c0*/  FFMA.FTZ R65, R48, R52, R65 ;  /* 0x0000003430417223 */ /* 0x000fe20000010041 */
[----:B------:R-:W-:-:S04]  /*37d0*/  FMUL.FTZ R45, R45, UR29 ;  /* 0x0000001d2d2d7c20 */ /* 0x000fc80008410000 */
[----:B------:R-:W-:-:S04]  /*37e0*/  FFMA.FTZ R58, R42, R45, R40 ;  /* 0x0000002d2a3a7223 */ /* 0x000fc80000010028 */
[----:B------:R-:W-:-:S06]  /*37f0*/  FMUL.FTZ R72, R58, -1.4426950216293334961 ;  /* 0xbfb8aa3b3a487820 */ /* 0x000fcc0000410000 */
[----:B------:R-:W0:Y:S02]  /*3800*/  MUFU.EX2 R72, R72 ;  /* 0x0000004800487308 */ /* 0x000e240000000800 */
[----:B0-----:R-:W-:Y:S01]  /*3810*/  FADD.FTZ R59, R72, 1 ;  /* 0x3f800000483b7421 */ /* 0x001fe20000010000 */
[----:B------:R-:W-:-:S05]  /*3820*/  FFMA.FTZ R72, R55, R60, R69 ;  /* 0x0000003c37487223 */ /* 0x000fca0000010045 */
[----:B------:R-:W0:Y:S02]  /*3830*/  MUFU.RCP R59, R59 ;  /* 0x0000003b003b7308 */ /* 0x000e240000001000 */
[----:B0-----:R-:W-:Y:S01]  /*3840*/  FADD.FTZ R73, -R59, 1 ;  /* 0x3f8000003b497421 */ /* 0x001fe20000010100 */
[----:B------:R-:W-:-:S03]  /*3850*/  FMUL.FTZ R56, R24, R59 ;  /* 0x0000003b18387220 */ /* 0x000fc60000410000 */
[----:B------:R-:W-:Y:S01]  /*3860*/  FFMA.FTZ R73, R58, R73, 1 ;  /* 0x3f8000003a497423 */ /* 0x000fe20000010049 */
[----:B------:R-:W-:-:S03]  /*3870*/  FFMA.FTZ R58, R43, R62, R41 ;  /* 0x0000003e2b3a7223 */ /* 0x000fc60000010029 */
[----:B------:R-:W-:Y:S01]  /*3880*/  FMUL.FTZ R56, R56, R73 ;  /* 0x0000004938387220 */ /* 0x000fe20000410000 */
[----:B------:R-:W-:-:S06]  /*3890*/  FMUL.FTZ R71, R58, -1.4426950216293334961 ;  /* 0xbfb8aa3b3a477820 */ /* 0x000fcc0000410000 */
[----:B------:R-:W0:Y:S02]  /*38a0*/  MUFU.EX2 R71, R71 ;  /* 0x0000004700477308 */ /* 0x000e240000000800 */
[----:B0-----:R-:W-:-:S06]  /*38b0*/  FADD.FTZ R73, R71, 1 ;  /* 0x3f80000047497421 */ /* 0x001fcc0000010000 */
[----:B------:R-:W0:Y:S02]  /*38c0*/  MUFU.RCP R59, R73 ;  /* 0x00000049003b7308 */ /* 0x000e240000001000 */
[----:B0-----:R-:W-:-:S04]  /*38d0*/  FADD.FTZ R55, -R59, 1 ;  /* 0x3f8000003b377421 */ /* 0x001fc80000010100 */
[----:B------:R-:W-:Y:S01]  /*38e0*/  FFMA.FTZ R55, R58, R55, 1 ;  /* 0x3f8000003a377423 */ /* 0x000fe20000010037 */
[----:B------:R-:W-:Y:S01]  /*38f0*/  FMUL.FTZ R58, R25, R59 ;  /* 0x0000003b193a7220 */ /* 0x000fe20000410000 */
[----:B------:R-:W-:-:S03]  /*3900*/  FADD.FTZ R59, R92, -UR28 ;  /* 0x8000001c5c3b7e21 */ /* 0x000fc60008010000 */
[----:B------:R-:W-:Y:S01]  /*3910*/  FMUL.FTZ R58, R58, R55 ;  /* 0x000000373a3a7220 */ /* 0x000fe20000410000 */
[----:B------:R-:W-:Y:S01]  /*3920*/  FMUL.FTZ R59, R59, UR29 ;  /* 0x0000001d3b3b7c20 */ /* 0x000fe20008410000 */
[----:B------:R-:W-:Y:S02]  /*3930*/  FFMA.FTZ R55, R54, R67, R72 ;  /* 0x0000004336377223 */ /* 0x000fe40000010048 */
[----:B------:R-:W-:Y:S01]  /*3940*/  FFMA.FTZ R65, R62, R58, R65 ;  /* 0x0000003a3e417223 */ /* 0x000fe20000010041 */
[----:B------:R-:W-:-:S04]  /*3950*/  FFMA.FTZ R60, R42, R59, R40 ;  /* 0x0000003b2a3c7223 */ /* 0x000fc80000010028 */
[----:B------:R-:W-:-:S06]  /*3960*/  FMUL.FTZ R71, R60, -1.4426950216293334961 ;  /* 0xbfb8aa3b3c477820 */ /* 0x000fcc0000410000 */
[----:B------:R-:W0:Y:S02]  /*3970*/  MUFU.EX2 R71, R71 ;  /* 0x0000004700477308 */ /* 0x000e240000000800 */
[----:B0-----:R-:W-:Y:S01]  /*3980*/  FADD.FTZ R73, R71, 1 ;  /* 0x3f80000047497421 */ /* 0x001fe20000010000 */
[-C--:B------:R-:W-:Y:S01]  /*3990*/  FFMA.FTZ R71, R77, R68.reuse, R76 ;  /* 0x000000444d477223 */ /* 0x080fe2000001004c */
[----:B------:R-:W-:Y:S01]  /*39a0*/  FMUL.FTZ R68, R42, R68 ;  /* 0x000000442a447220 */ /* 0x000fe20000410000 */
[----:B------:R-:W-:-:S03]  /*39b0*/  FADD.FTZ R76, R63, R70 ;  /* 0x000000463f4c7221 */ /* 0x000fc60000010000 */
[----:B------:R-:W0:Y:S01]  /*39c0*/  MUFU.RCP R69, R73 ;  /* 0x0000004900457308 */ /* 0x000e220000001000 */
[----:B------:R-:W-:Y:S01]  /*39d0*/  FFMA.FTZ R71, R75, R70, R71 ;  /* 0x000000464b477223 */ /* 0x000fe20000010047 */
[----:B------:R-:W-:Y:S01]  /*39e0*/  FFMA.FTZ R77, R77, R68, R55 ;  /* 0x000000444d4d7223 */ /* 0x000fe20000010037 */
[----:B------:R-:W-:Y:S01]  /*39f0*/  FADD.FTZ R61, R61, R68 ;  /* 0x000000443d3d7221 */ /* 0x000fe20000010000 */
[----:B------:R-:W-:Y:S01]  /*3a00*/  FMUL.FTZ R70, R42, R70 ;  /* 0x000000462a467220 */ /* 0x000fe20000410000 */
[----:B------:R-:W-:Y:S01]  /*3a10*/  FADD.FTZ R63, R88, -UR28 ;  /* 0x8000001c583f7e21 */ /* 0x000fe20008010000 */
[----:B------:R-:W-:Y:S01]  /*3a20*/  FADD.FTZ R76, R76, R49 ;  /* 0x000000314c4c7221 */ /* 0x000fe20000010000 */
[-C--:B------:R-:W-:Y:S01]  /*3a30*/  FFMA.FTZ R71, R53, R49.reuse, R71 ;  /* 0x0000003135477223 */ /* 0x080fe20000010047 */
[----:B------:R-:W-:Y:S01]  /*3a40*/  FMUL.FTZ R49, R42, R49 ;  /* 0x000000312a317220 */ /* 0x000fe20000410000 */
[----:B------:R-:W-:Y:S01]  /*3a50*/  FMUL.FTZ R63, R63, UR29 ;  /* 0x0000001d3f3f7c20 */ /* 0x000fe20008410000 */
[----:B0-----:R-:W-:Y:S01]  /*3a60*/  FADD.FTZ R54, -R69, 1 ;  /* 0x3f80000045367421 */ /* 0x001fe20000010100 */
[----:B------:R-:W-:-:S03]  /*3a70*/  FMUL.FTZ R69, R30, R69 ;  /* 0x000000451e457220 */ /* 0x000fc60000410000 */
[----:B------:R-:W-:Y:S01]  /*3a80*/  FFMA.FTZ R54, R60, R54, 1 ;  /* 0x3f8000003c367423 */ /* 0x000fe20000010036 */
[----:B------:R-:W-:-:S03]  /*3a90*/  FADD.FTZ R60, R93, -UR28 ;  /* 0x8000001c5d3c7e21 */ /* 0x000fc60008010000 */
[----:B------:R-:W-:Y:S01]  /*3aa0*/  FMUL.FTZ R69, R69, R54 ;  /* 0x0000003645457220 */ /* 0x000fe20000410000 */
[----:B------:R-:W-:-:S04]  /*3ab0*/  FMUL.FTZ R60, R60, UR29 ;  /* 0x0000001d3c3c7c20 */ /* 0x000fc80008410000 */
[----:B------:R-:W-:-:S04]  /*3ac0*/  FFMA.FTZ R54, R43, R60, R41 ;  /* 0x0000003c2b367223 */ /* 0x000fc80000010029 */
[----:B------:R-:W-:-:S06]  /*3ad0*/  FMUL.FTZ R67, R54, -1.4426950216293334961 ;  /* 0xbfb8aa3b36437820 */ /* 0x000fcc0000410000 */
[----:B------:R-:W0:Y:S02]  /*3ae0*/  MUFU.EX2 R67, R67 ;  /* 0x0000004300437308 */ /* 0x000e240000000800 */
[----:B0-----:R-:W-:Y:S01]  /*3af0*/  FADD.FTZ R72, R67, 1 ;  /* 0x3f80000043487421 */ /* 0x001fe20000010000 */
[----:B------:R-:W-:Y:S01]  /*3b00*/  FADD.FTZ R67, R44, R57 ;  /* 0x000000392c437221 */ /* 0x000fe20000010000 */
[----:B------:R-:W-:-:S03]  /*3b10*/  FMUL.FTZ R44, R43, R57 ;  /* 0x000000392b2c7220 */ /* 0x000fc60000410000 */
[----:B------:R-:W-:Y:S01]  /*3b20*/  FADD.FTZ R67, R67, R64 ;  /* 0x0000004043437221 */ /* 0x000fe20000010000 */
[----:B------:R-:W0:Y:S01]  /*3b30*/  MUFU.RCP R72, R72 ;  /* 0x0000004800487308 */ /* 0x000e220000001000 */
[----:B------:R-:W-:Y:S01]  /*3b40*/  FFMA.FTZ R57, R66, R44, R77 ;  /* 0x0000002c42397223 */ /* 0x000fe2000001004d */
[----:B------:R-:W-:Y:S01]  /*3b50*/  FADD.FTZ R61, R44, R61 ;  /* 0x0000003d2c3d7221 */ /* 0x000fe20000010000 */
[----:B------:R-:W-:Y:S01]  /*3b60*/  FMUL.FTZ R64, R43, R64 ;  /* 0x000000402b407220 */ /* 0x000fe20000410000 */
[----:B------:R-:W-:Y:S01]  /*3b70*/  FADD.FTZ R67, R67, R46 ;  /* 0x0000002e43437221 */ /* 0x000fe20000010000 */
        /* <DEDUP_REMOVED lines=11> */
[----:B0-----:R-:W-:Y:S01]  /*3c30*/  FADD.FTZ R55, -R72, 1 ;  /* 0x3f80000048377421 */ /* 0x001fe20000010100 */
[----:B------:R-:W-:Y:S01]  /*3c40*/  FFMA.FTZ R50, R50, R46, R53 ;  /* 0x0000002e32327223 */ /* 0x000fe20000010035 */
[----:B------:R-:W-:Y:S01]  /*3c50*/  FADD.FTZ R61, R46, R61 ;  /* 0x0000003d2e3d7221 */ /* 0x000fe20000010000 */
[----:B------:R-:W-:Y:S01]  /*3c60*/  FADD.FTZ R53, R76, R47 ;  /* 0x0000002f4c357221 */ /* 0x000fe20000010000 */
[----:B------:R-:W-:Y:S01]  /*3c70*/  FFMA.FTZ R55, R54, R55, 1 ;  /* 0x3f80000036377423 */ /* 0x000fe20000010037 */
[----:B------:R-:W-:Y:S01]  /*3c80*/  FMUL.FTZ R54, R31, R72 ;  /* 0x000000481f367220 */ /* 0x000fe20000410000 */
[-C--:B------:R-:W-:Y:S01]  /*3c90*/  FFMA.FTZ R76, R51, R47.reuse, R71 ;  /* 0x0000002f334c7223 */ /* 0x080fe20000010047 */
[----:B------:R-:W-:-:S02]  /*3ca0*/  FMUL.FTZ R47, R42, R47 ;  /* 0x0000002f2a2f7220 */ /* 0x000fc40000410000 */
[----:B------:R-:W-:Y:S01]  /*3cb0*/  FMUL.FTZ R54, R54, R55 ;  /* 0x0000003736367220 */ /* 0x000fe20000410000 */
[----:B------:R-:W-:Y:S01]  /*3cc0*/  FADD.FTZ R55, R90, -UR28 ;  /* 0x8000001c5a377e21 */ /* 0x000fe20008010000 */
[----:B------:R-:W-:Y:S01]  /*3cd0*/  FFMA.FTZ R51, R51, R47, R50 ;  /* 0x0000002f33337223 */ /* 0x000fe20000010032 */
[----:B------:R-:W-:Y:S01]  /*3ce0*/  FADD.FTZ R61, R61, R47 ;  /* 0x0000002f3d3d7221 */ /* 0x000fe20000010000 */
[----:B------:R-:W-:Y:S01]  /*3cf0*/  FFMA.FTZ R76, R45, R56, R76 ;  /* 0x000000382d4c7223 */ /* 0x000fe2000001004c */
[----:B------:R-:W-:Y:S01]  /*3d00*/  FMUL.FTZ R55, R55, UR29 ;  /* 0x0000001d37377c20 */ /* 0x000fe20008410000 */
[----:B------:R-:W-:Y:S01]  /*3d10*/  FFMA.FTZ R48, R48, R52, R51 ;  /* 0x0000003430307223 */ /* 0x000fe20000010033 */
[----:B------:R-:W-:Y:S01]  /*3d20*/  FADD.FTZ R61, R52, R61 ;  /* 0x0000003d343d7221 */ /* 0x000fe20000010000 */
[----:B------:R-:W-:Y:S01]  /*3d30*/  FFMA.FTZ R76, R59, R69, R76 ;  /* 0x000000453b4c7223 */ /* 0x000fe2000001004c */
[----:B------:R-:W-:Y:S01]  /*3d40*/  FFMA.FTZ R68, R42, R55, R40 ;  /* 0x000000372a447223 */ /* 0x000fe20000010028 */
[----:B------:R-:W-:Y:S01]  /*3d50*/  FADD.FTZ R67, R67, R54 ;  /* 0x0000003643437221 */ /* 0x000fe20000010000 */
[-C--:B------:R-:W-:Y:S01]  /*3d60*/  FFMA.FTZ R65, R60, R54.reuse, R65 ;  /* 0x000000363c417223 */ /* 0x080fe20000010041 */
[----:B------:R-:W-:Y:S01]  /*3d70*/  FMUL.FTZ R54, R43, R54 ;  /* 0x000000362b367220 */ /* 0x000fe20000410000 */
[----:B------:R-:W-:-:S06]  /*3d80*/  FMUL.FTZ R72, R68, -1.4426950216293334961 ;  /* 0xbfb8aa3b44487820 */ /* 0x000fcc0000410000 */
[----:B------:R-:W0:Y:S02]  /*3d90*/  MUFU.EX2 R72, R72 ;  /* 0x0000004800487308 */ /* 0x000e240000000800 */
[----:B0-----:R-:W-:-:S06]  /*3da0*/  FADD.FTZ R73, R72, 1 ;  /* 0x3f80000048497421 */ /* 0x001fcc0000010000 */
[----:B------:R-:W0:Y:S02]  /*3db0*/  MUFU.RCP R73, R73 ;  /* 0x0000004900497308 */ /* 0x000e240000001000 */
[----:B0-----:R-:W-:Y:S01]  /*3dc0*/  FADD.FTZ R77, -R73, 1 ;  /* 0x3f800000494d7421 */ /* 0x001fe20000010100 */
[----:B------:R-:W-:-:S03]  /*3dd0*/  FMUL.FTZ R66, R10, R73 ;  /* 0x000000490a427220 */ /* 0x000fc60000410000 */
[----:B------:R-:W-:Y:S01]  /*3de0*/  FFMA.FTZ R77, R68, R77, 1 ;  /* 0x3f800000444d7423 */ /* 0x000fe2000001004d */
[----:B------:R-:W-:-:S03]  /*3df0*/  FADD.FTZ R68, R91, -UR28 ;  /* 0x8000001c5b447e21 */ /* 0x000fc60008010000 */
[----:B------:R-:W-:Y:S01]  /*3e00*/  FMUL.FTZ R66, R66, R77 ;  /* 0x0000004d42427220 */ /* 0x000fe20000410000 */
[----:B------:R-:W-:Y:S01]  /*3e10*/  FMUL.FTZ R68, R68, UR29 ;  /* 0x0000001d44447c20 */ /* 0x000fe20008410000 */
[----:B------:R-:W-:Y:S02]  /*3e20*/  FADD.FTZ R77, R80, -UR28 ;  /* 0x8000001c504d7e21 */ /* 0x000fe40008010000 */
[----:B------:R-:W-:Y:S01]  /*3e30*/  FFMA.FTZ R76, R55, R66, R76 ;  /* 0x00000042374c7223 */ /* 0x000fe2000001004c */
[----:B------:R-:W-:Y:S01]  /*3e40*/  FFMA.FTZ R44, R43, R68, R41 ;  /* 0x000000442b2c7223 */ /* 0x000fe20000010029 */
[----:B------:R-:W-:-:S03]  /*3e50*/  FMUL.FTZ R77, R77, UR29 ;  /* 0x0000001d4d4d7c20 */ /* 0x000fc60008410000 */
        /* <DEDUP_REMOVED lines=9> */
[----:B------:R-:W-:Y:S01]  /*3ef0*/  FADD.FTZ R67, R67, R44 ;  /* 0x0000002c43437221 */ /* 0x000fe20000010000 */
[----:B------:R-:W-:Y:S01]  /*3f00*/  FMUL.FTZ R70, R57, -1.4426950216293334961 ;  /* 0xbfb8aa3b39467820 */ /* 0x000fe20000410000 */
[-C--:B------:R-:W-:Y:S01]  /*3f10*/  FFMA.FTZ R65, R68, R44.reuse, R65 ;  /* 0x0000002c44417223 */ /* 0x080fe20000010041 */
[----:B------:R-:W-:-:S04]  /*3f20*/  FMUL.FTZ R44, R43, R44 ;  /* 0x0000002c2b2c7220 */ /* 0x000fc80000410000 */
[----:B------:R-:W0:Y:S02]  /*3f30*/  MUFU.EX2 R70, R70 ;  /* 0x0000004600467308 */ /* 0x000e240000000800 */
[----:B0-----:R-:W-:Y:S01]  /*3f40*/  FADD.FTZ R73, R70, 1 ;  /* 0x3f80000046497421 */ /* 0x001fe20000010000 */
[----:B------:R-:W-:-:S04]  /*3f50*/  FADD.FTZ R70, R89, -UR28 ;  /* 0x8000001c59467e21 */ /* 0x000fc80008010000 */
[----:B------:R-:W-:Y:S01]  /*3f60*/  FMUL.FTZ R70, R70, UR29 ;  /* 0x0000001d46467c20 */ /* 0x000fe20008410000 */
[----:B------:R-:W0:Y:S03]  /*3f70*/  MUFU.RCP R73, R73 ;  /* 0x0000004900497308 */ /* 0x000e260000001000 */
[----:B------:R-:W-:Y:S01]  /*3f80*/  FFMA.FTZ R64, R43, R70, R41 ;  /* 0x000000462b407223 */ /* 0x000fe20000010029 */
[----:B0-----:R-:W-:-:S04]  /*3f90*/  FADD.FTZ R72, -R73, 1 ;  /* 0x3f80000049487421 */ /* 0x001fc80000010100 */
[----:B------:R-:W-:Y:S01]  /*3fa0*/  FFMA.FTZ R72, R57, R72, 1 ;  /* 0x3f80000039487423 */ /* 0x000fe20000010048 */
[----:B------:R-:W-:Y:S01]  /*3fb0*/  FMUL.FTZ R57, R26, R73 ;  /* 0x000000491a397220 */ /* 0x000fe20000410000 */
[----:B------:R-:W-:-:S03]  /*3fc0*/  FMUL.FTZ R73, R64, -1.4426950216293334961 ;  /* 0xbfb8aa3b40497820 */ /* 0x000fc60000410000 */
[----:B------:R-:W-:-:S03]  /*3fd0*/  FMUL.FTZ R57, R57, R72 ;  /* 0x0000004839397220 */ /* 0x000fc60000410000 */
[----:B------:R-:W0:Y:S01]  /*3fe0*/  MUFU.EX2 R73, R73 ;  /* 0x0000004900497308 */ /* 0x000e220000000800 */
[----:B------:R-:W-:Y:S01]  /*3ff0*/  FFMA.FTZ R76, R63, R57, R76 ;  /* 0x000000393f4c7223 */ /* 0x000fe2000001004c */
        /* <DEDUP_REMOVED lines=11> */
[----:B------:R-:W-:Y:S01]  /*40b0*/  FADD.FTZ R67, R67, R64 ;  /* 0x0000004043437221 */ /* 0x000fe20000010000 */
[-C--:B------:R-:W-:Y:S01]  /*40c0*/  FFMA.FTZ R65, R70, R64.reuse, R65 ;  /* 0x0000004046417223 */ /* 0x080fe20000010041 */
[----:B------:R-:W-:Y:S01]  /*40d0*/  FMUL.FTZ R64, R43, R64 ;  /* 0x000000402b407220 */ /* 0x000fe20000410000 */
        /* <DEDUP_REMOVED lines=20> */
[----:B------:R-:W-:Y:S01]  /*4220*/  FMUL.FTZ R71, R71, UR29 ;  /* 0x0000001d47477c20 */ /* 0x000fe20008410000 */
[----:B------:R-:W-:-:S03]  /*4230*/  FADD.FTZ R67, R67, R46 ;  /* 0x0000002e43437221 */ /* 0x000fc60000010000 */
[----:B------:R-:W-:-:S04]  /*4240*/  FFMA.FTZ R47, R42, R71, R40 ;  /* 0x000000472a2f7223 */ /* 0x000fc80000010028 */
[----:B------:R-:W-:-:S06]  /*4250*/  FMUL.FTZ R50, R47, -1.4426950216293334961 ;  /* 0xbfb8aa3b2f327820 */ /* 0x000fcc0000410000 */
        /* <DEDUP_REMOVED lines=10> */
[----:B------:R-:W-:Y:S01]  /*4300*/  FMUL.FTZ R47, R47, R74 ;  /* 0x0000004a2f2f7220 */ /* 0x000fe20000410000 */
[----:B------:R-:W-:Y:S01]  /*4310*/  FADD.FTZ R74, R53, R56 ;  /* 0x00000038354a7221 */ /* 0x000fe20000010000 */
[----:B------:R-:W-:Y:S01]  /*4320*/  FMUL.FTZ R53, R42, R56 ;  /* 0x000000382a357220 */ /* 0x000fe20000410000 */
[----:B------:R-:W0:Y:S01]  /*4330*/  MUFU.EX2 R75, R75 ;  /* 0x0000004b004b7308 */ /* 0x000e220000000800 */
[----:B------:R-:W-:Y:S02]  /*4340*/  FFMA.FTZ R76, R71, R47, R76 ;  /* 0x0000002f474c7223 */ /* 0x000fe4000001004c */
[----:B------:R-:W-:Y:S01]  /*4350*/  FFMA.FTZ R45, R45, R53, R48 ;  /* 0x000000352d2d7223 */ /* 0x000fe20000010030 */
[----:B------:R-:W-:-:S03]  /*4360*/  FADD.FTZ R61, R61, R53 ;  /* 0x000000353d3d7221 */ /* 0x000fc60000010000 */
[----:B------:R-:W-:Y:S01]  /*4370*/  FFMA.FTZ R62, R62, R58, R45 ;  /* 0x0000003a3e3e7223 */ /* 0x000fe2000001002d */
[----:B------:R-:W-:Y:S01]  /*4380*/  FADD.FTZ R61, R58, R61 ;  /* 0x0000003d3a3d7221 */ /* 0x000fe20000010000 */
[----:B0-----:R-:W-:Y:S01]  /*4390*/  FADD.FTZ R52, R75, 1 ;  /* 0x3f8000004b347421 */ /* 0x001fe20000010000 */
[----:B------:R-:W-:Y:S01]  /*43a0*/  FADD.FTZ R75, R74, R69 ;  /* 0x000000454a4b7221 */ /* 0x000fe20000010000 */
[----:B------:R-:W-:-:S03]  /*43b0*/  FMUL.FTZ R69, R42, R69 ;  /* 0x000000452a457220 */ /* 0x000fc60000410000 */
[----:B------:R-:W-:Y:S01]  /*43c0*/  FADD.FTZ R74, R75, R66 ;  /* 0x000000424b4a7221 */ /* 0x000fe20000010000 */
[----:B------:R-:W0:Y:S01]  /*43d0*/  MUFU.RCP R52, R52 ;  /* 0x0000003400347308 */ /* 0x000e220000001000 */
[----:B------:R-:W-:Y:S01]  /*43e0*/  FFMA.FTZ R59, R59, R69, R62 ;  /* 0x000000453b3b7223 */ /* 0x000fe2000001003e */
[----:B------:R-:W-:Y:S01]  /*43f0*/  FADD.FTZ R61, R61, R69 ;  /* 0x000000453d3d7221 */ /* 0x000fe20000010000 */
[----:B------:R-:W-:Y:S01]  /*4400*/  FADD.FTZ R74, R74, R57 ;  /* 0x000000394a4a7221 */ /* 0x000fe20000010000 */
[----:B------:R-:W-:Y:S01]  /*4410*/  FMUL.FTZ R57, R42, R57 ;  /* 0x000000392a397220 */ /* 0x000fe20000410000 */
[----:B------:R-:W-:Y:S01]  /*4420*/  FFMA.FTZ R60, R60, R54, R59 ;  /* 0x000000363c3c7223 */ /* 0x000fe2000001003b */
[----:B------:R-:W-:Y:S01]  /*4430*/  FADD.FTZ R61, R54, R61 ;  /* 0x0000003d363d7221 */ /* 0x000fe20000010000 */
[----:B------:R-:W-:Y:S01]  /*4440*/  FADD.FTZ R74, R74, R49 ;  /* 0x000000314a4a7221 */ /* 0x000fe20000010000 */
[----:B------:R-:W-:-:S03]  /*4450*/  FMUL.FTZ R49, R42, R49 ;  /* 0x000000312a317220 */ /* 0x000fc60000410000 */
[----:B------:R-:W-:Y:S01]  /*4460*/  FADD.FTZ R74, R74, R47 ;  /* 0x0000002f4a4a7221 */ /* 0x000fe20000010000 */
        /* <DEDUP_REMOVED lines=25> */
[----:B------:R-:W-:Y:S01]  /*4600*/  FMUL.FTZ R53, R35, R56 ;  /* 0x0000003823357220 */ /* 0x000fe20000410000 */
[----:B------:R-:W-:-:S03]  /*4610*/  FFMA.FTZ R56, R42, R77, R40 ;  /* 0x0000004d2a387223 */ /* 0x000fc60000010028 */
[----:B------:R-:W-:Y:S01]  /*4620*/  FMUL.FTZ R53, R53, R62 ;  /* 0x0000003e35357220 */ /* 0x000fe20000410000 */
[----:B------:R-:W-:-:S03]  /*4630*/  FMUL.FTZ R58, R56, -1.4426950216293334961 ;  /* 0xbfb8aa3b383a7820 */ /* 0x000fc60000410000 */
[----:B------:R-:W-:-:S03]  /*4640*/  FFMA.FTZ R65, R52, R53, R65 ;  /* 0x0000003534417223 */ /* 0x000fc60000010041 */
        /* <DEDUP_REMOVED lines=11> */
[----:B------:R-:W-:Y:S02]  /*4700*/  FMUL.FTZ R59, R42, R66 ;  /* 0x000000422a3b7220 */ /* 0x000fe40000410000 */
[----:B------:R-:W0:Y:S02]  /*4710*/  MUFU.EX2 R69, R69 ;  /* 0x0000004500457308 */ /* 0x000e240000000800 */
[----:B------:R-:W-:Y:S01]  /*4720*/  FFMA.FTZ R55, R55, R59, R60 ;  /* 0x0000003b37377223 */ /* 0x000fe2000001003c */
[----:B------:R-:W-:-:S03]  /*4730*/  FADD.FTZ R61, R61, R59 ;  /* 0x0000003b3d3d7221 */ /* 0x000fc60000010000 */
[----:B------:R-:W-:Y:S01]  /*4740*/  FFMA.FTZ R68, R68, R44, R55 ;  /* 0x0000002c44447223 */ /* 0x000fe20000010037 */
[----:B------:R-:W-:-:S03]  /*4750*/  FADD.FTZ R61, R44, R61 ;  /* 0x0000003d2c3d7221 */ /* 0x000fc60000010000 */
[----:B------:R-:W-:Y:S01]  /*4760*/  FFMA.FTZ R63, R63, R57, R68 ;  /* 0x000000393f3f7223 */ /* 0x000fe20000010044 */
[----:B------:R-:W-:Y:S01]  /*4770*/  FADD.FTZ R61, R61, R57 ;  /* 0x000000393d3d7221 */ /* 0x000fe20000010000 */
[----:B------:R-:W-:Y:S02]  /*4780*/  FMUL.FTZ R57, R43, R46 ;  /* 0x0000002e2b397220 */ /* 0x000fe40000410000 */
[----:B------:R-:W-:Y:S01]  /*4790*/  FFMA.FTZ R70, R70, R64, R63 ;  /* 0x0000004046467223 */ /* 0x000fe2000001003f */
[----:B------:R-:W-:Y:S01]  /*47a0*/  FADD.FTZ R61, R64, R61 ;  /* 0x0000003d403d7221 */ /* 0x000fe20000010000 */
[----:B0-----:R-:W-:Y:S01]  /*47b0*/  FADD.FTZ R62, R69, 1 ;  /* 0x3f800000453e7421 */ /* 0x001fe20000010000 */
[----:B------:R-:W-:Y:S01]  /*47c0*/  FADD.FTZ R69, R78, -UR28 ;  /* 0x8000001c4e457e21 */ /* 0x000fe20008010000 */
[----:B------:R-:W-:-:S03]  /*47d0*/  FFMA.FTZ R70, R73, R49, R70 ;  /* 0x0000003149467223 */ /* 0x000fc60000010046 */
[----:B------:R-:W-:Y:S01]  /*47e0*/  FMUL.FTZ R69, R69, UR29 ;  /* 0x0000001d45457c20 */ /* 0x000fe20008410000 */
[----:B------:R-:W0:Y:S01]  /*47f0*/  MUFU.RCP R62, R62 ;  /* 0x0000003e003e7308 */ /* 0x000e220000001000 */
[----:B------:R-:W-:Y:S02]  /*4800*/  FFMA.FTZ R70, R72, R57, R70 ;  /* 0x0000003948467223 */ /* 0x000fe40000010046 */
[----:B------:R-:W-:-:S04]  /*4810*/  FFMA.FTZ R59, R42, R69, R40 ;  /* 0x000000452a3b7223 */ /* 0x000fc80000010028 */
[----:B------:R-:W-:-:S06]  /*4820*/  FMUL.FTZ R60, R59, -1.4426950216293334961 ;  /* 0xbfb8aa3b3b3c7820 */ /* 0x000fcc0000410000 */
[----:B------:R-:W1:Y:S01]  /*4830*/  MUFU.EX2 R60, R60 ;  /* 0x0000003c003c7308 */ /* 0x000e620000000800 */
[----:B0-----:R-:W-:-:S04]  /*4840*/  FADD.FTZ R75, -R62, 1 ;  /* 0x3f8000003e4b7421 */ /* 0x001fc80000010100 */
[----:B------:R-:W-:Y:S01]  /*4850*/  FFMA.FTZ R75, R54, R75, 1 ;  /* 0x3f800000364b7423 */ /* 0x000fe2000001004b */
[----:B------:R-:W-:-:S04]  /*4860*/  FMUL.FTZ R54, R37, R62 ;  /* 0x0000003e25367220 */ /* 0x000fc80000410000 */
[----:B------:R-:W-:Y:S01]  /*4870*/  FMUL.FTZ R54, R54, R75 ;  /* 0x0000004b36367220 */ /* 0x000fe20000410000 */
[----:B-1----:R-:W-:Y:S01]  /*4880*/  FADD.FTZ R75, R60, 1 ;  /* 0x3f8000003c4b7421 */ /* 0x002fe20000010000 */
[----:B------:R-:W-:Y:S02]  /*4890*/  FADD.FTZ R60, R79, -UR28 ;  /* 0x8000001c4f3c7e21 */ /* 0x000fe40008010000 */
[----:B------:R-:W-:Y:S02]  /*48a0*/  FFMA.FTZ R65, R58, R54, R65 ;  /* 0x000000363a417223 */ /* 0x000fe40000010041 */
[----:B------:R-:W-:Y:S01]  /*48b0*/  FMUL.FTZ R60, R60, UR29 ;  /* 0x0000001d3c3c7c20 */ /* 0x000fe20008410000 */
[----:B------:R-:W0:Y:S03]  /*48c0*/  MUFU.RCP R75, R75 ;  /* 0x0000004b004b7308 */ /* 0x000e260000001000 */
[----:B------:R-:W-:-:S04]  /*48d0*/  FFMA.FTZ R44, R43, R60, R41 ;  /* 0x0000003c2b2c7223 */ /* 0x000fc80000010029 */
[----:B------:R-:W-:-:S06]  /*48e0*/  FMUL.FTZ R66, R44, -1.4426950216293334961 ;  /* 0xbfb8aa3b2c427820 */ /* 0x000fcc0000410000 */
[----:B------:R-:W1:Y:S01]  /*48f0*/  MUFU.EX2 R66, R66 ;  /* 0x0000004200427308 */ /* 0x000e620000000800 */
[----:B0-----:R-:W-:Y:S01]  /*4900*/  FADD.FTZ R62, -R75, 1 ;  /* 0x3f8000004b3e7421 */ /* 0x001fe20000010100 */
[----:B------:R-:W-:-:S03]  /*4910*/  FMUL.FTZ R55, R38, R75 ;  /* 0x0000004b26377220 */ /* 0x000fc60000410000 */
[----:B------:R-:W-:-:S04]  /*4920*/  FFMA.FTZ R62, R59, R62, 1 ;  /* 0x3f8000003b3e7423 */ /* 0x000fc8000001003e */
[----:B------:R-:W-:Y:S01]  /*4930*/  FMUL.FTZ R55, R55, R62 ;  /* 0x0000003e37377220 */ /* 0x000fe20000410000 */
[----:B-1----:R-:W-:-:S06]  /*4940*/  FADD.FTZ R62, R66, 1 ;  /* 0x3f800000423e7421 */ /* 0x002fcc0000010000 */
[----:B------:R-:W0:Y:S02]  /*4950*/  MUFU.RCP R62, R62 ;  /* 0x0000003e003e7308 */ /* 0x000e240000001000 */
[----:B0-----:R-:W-:-:S04]  /*4960*/  FADD.FTZ R59, -R62, 1 ;  /* 0x3f8000003e3b7421 */ /* 0x001fc80000010100 */
[----:B------:R-:W-:Y:S01]  /*4970*/  FFMA.FTZ R44, R44, R59, 1 ;  /* 0x3f8000002c2c7423 */ /* 0x000fe2000001003b */
[----:B------:R-:W-:-:S04]  /*4980*/  FMUL.FTZ R59, R39, R62 ;  /* 0x0000003e273b7220 */ /* 0x000fc80000410000 */
[----:B------:R-:W-:Y:S01]  /*4990*/  FMUL.FTZ R59, R59, R44 ;  /* 0x0000002c3b3b7220 */ /* 0x000fe20000410000 */
[----:B------:R-:W-:Y:S01]  /*49a0*/  FADD.FTZ R44, R61, R49 ;  /* 0x000000313d2c7221 */ /* 0x000fe20000010000 */
[----:B------:R-:W-:Y:S01]  /*49b0*/  FMUL.FTZ R49, R42, R47 ;  /* 0x0000002f2a317220 */ /* 0x000fe20000410000 */
[----:B------:R-:W-:Y:S02]  /*49c0*/  FFMA.FTZ R47, R51, R45, R76 ;  /* 0x0000002d332f7223 */ /* 0x000fe4000001004c */
        /* <DEDUP_REMOVED lines=8> */
[----:B------:R-:W-:Y:S01]  /*4a50*/  FADD.FTZ R44, R57, R44 ;  /* 0x0000002c392c7221 */ /* 0x000fe20000010000 */
[----:B------:R-:W-:Y:S01]  /*4a60*/  FMUL.FTZ R50, R42, R55 ;  /* 0x000000372a327220 */ /* 0x000fe20000410000 */
[----:B------:R-:W-:Y:S01]  /*4a70*/  FFMA.FTZ R70, R51, R49, R70 ;  /* 0x0000003133467223 */ /* 0x000fe20000010046 */
[----:B------:R-:W-:Y:S01]  /*4a80*/  FMUL.FTZ R51, R43, R53 ;  /* 0x000000352b337220 */ /* 0x000fe20000410000 */
[----:B------:R-:W-:Y:S01]  /*4a90*/  FADD.FTZ R44, R44, R49 ;  /* 0x000000312c2c7221 */ /* 0x000fe20000010000 */
[----:B------:R-:W-:Y:S01]  /*4aa0*/  FMUL.FTZ R49, R42, R56 ;  /* 0x000000382a317220 */ /* 0x000fe20000410000 */
[----:B------:R-:W-:Y:S01]  /*4ab0*/  FADD.FTZ R53, R48, R53 ;  /* 0x0000003530357221 */ /* 0x000fe20000010000 */
[----:B------:R-:W-:Y:S01]  /*4ac0*/  FFMA.FTZ R70, R52, R51, R70 ;  /* 0x0000003334467223 */ /* 0x000fe20000010046 */
[----:B------:R-:W-:Y:S01]  /*4ad0*/  FADD.FTZ R44, R51, R44 ;  /* 0x0000002c332c7221 */ /* 0x000fe20000010000 */
[----:B------:R-:W-:Y:S01]  /*4ae0*/  FMUL.FTZ R51, R43, R54 ;  /* 0x000000362b337220 */ /* 0x000fe20000410000 */
[----:B------:R-:W-:Y:S01]  /*4af0*/  FADD.FTZ R54, R53, R54 ;  /* 0x0000003635367221 */ /* 0x000fe20000010000 */
[C---:B------:R-:W-:Y:S01]  /*4b00*/  FFMA.FTZ R57, R77.reuse, R49, R70 ;  /* 0x000000314d397223 */ /* 0x040fe20000010046 */
[----:B------:R-:W-:Y:S01]  /*4b10*/  FADD.FTZ R46, R44, R49 ;  /* 0x000000312c2e7221 */ /* 0x000fe20000010000 */
[----:B------:R-:W-:-:S02]  /*4b20*/  FFMA.FTZ R44, R77, R56, R47 ;  /* 0x000000384d2c7223 */ /* 0x000fc4000001002f */
[----:B------:R-:W-:Y:S01]  /*4b30*/  FFMA.FTZ R48, R58, R51, R57 ;  /* 0x000000333a307223 */ /* 0x000fe20000010039 */
[----:B------:R-:W-:Y:S01]  /*4b40*/  FADD.FTZ R51, R51, R46 ;  /* 0x0000002e33337221 */ /* 0x000fe20000010000 */
[----:B------:R-:W-:Y:S01]  /*4b50*/  FADD.FTZ R46, R45, R56 ;  /* 0x000000382d2e7221 */ /* 0x000fe20000010000 */
[----:B------:R-:W-:Y:S01]  /*4b60*/  FMUL.FTZ R45, R43, R59 ;  /* 0x0000003b2b2d7220 */ /* 0x000fe20000410000 */
[----:B------:R-:W-:Y:S01]  /*4b70*/  FFMA.FTZ R47, R69, R50, R48 ;  /* 0x00000032452f7223 */ /* 0x000fe20000010030 */
[----:B------:R-:W-:Y:S01]  /*4b80*/  FADD.FTZ R50, R51, R50 ;  /* 0x0000003233327221 */ /* 0x000fe20000010000 */
[----:B------:R-:W-:Y:S01]  /*4b90*/  FFMA.FTZ R44, R69, R55, R44 ;  /* 0x00000037452c7223 */ /* 0x000fe2000001002c */
[----:B------:R-:W-:Y:S01]  /*4ba0*/  FADD.FTZ R46, R46, R55 ;  /* 0x000000372e2e7221 */ /* 0x000fe20000010000 */
[C---:B------:R-:W-:Y:S01]  /*4bb0*/  FFMA.FTZ R52, R60.reuse, R45, R47 ;  /* 0x0000002d3c347223 */ /* 0x040fe2000001002f */
[----:B------:R-:W-:Y:S01]  /*4bc0*/  FADD.FTZ R53, R45, R50 ;  /* 0x000000322d357221 */ /* 0x000fe20000010000 */
[----:B------:R-:W-:Y:S01]  /*4bd0*/  FFMA.FTZ R45, R60, R59, R65 ;  /* 0x0000003b3c2d7223 */ /* 0x000fe20000010041 */
[----:B------:R-:W-:-:S07]  /*4be0*/  FADD.FTZ R47, R54, R59 ;  /* 0x0000003b362f7221 */ /* 0x000fce0000010000 */
.L_x_1368:
        /* <DEDUP_REMOVED lines=32> */
[----:B------:R-:W-:Y:S01]  /*4df0*/  SHF.R.U32.HI R54, RZ, 0x2, R125 ;  /* 0x00000002ff367819 */ /* 0x000fe2000001167d */
[----:B--2---:R-:W-:-:S03]  /*4e00*/  FADD.FTZ R77, R48, R49 ;  /* 0x00000031304d7221 */ /* 0x004fc60000010000 */
[----:B------:R-:W-:-:S07]  /*4e10*/  LOP3.LUT R54, R54, 0xf8, RZ, 0xc0, !PT ;  /* 0x000000f836367812 */ /* 0x000fce00078ec0ff */
[----:B------:R3:W-:Y:S02]  /*4e20*/  @!P1 STS.64 [R54+UR7+0x10], R76 ;  /* 0x0000104c36009988 */ /* 0x0007e40008000a07 */
.L_x_1370:
[----:B------:R-:W-:Y:S05]  /*4e30*/  BSYNC.RECONVERGENT B0 ;  /* 0x0000000000007941 */ /* 0x000fea0003800200 */
.L_x_1369:
        /* <DEDUP_REMOVED lines=8> */
[----:B---3--:R-:W2:Y:S04]  /*4ec0*/  LDS.128 R52, [UR8+0x30] ;  /* 0x00003008ff347984 */ /* 0x008ea80008000c00 */
[----:B------:R-:W3:Y:S04]  /*4ed0*/  LDS.128 R60, [UR8+0x40] ;  /* 0x00004008ff3c7984 */ /* 0x000ee80008000c00 */
[----:B------:R-:W5:Y:S01]  /*4ee0*/  LDS.128 R56, [UR8+0x50] ;  /* 0x00005008ff387984 */ /* 0x000f620008000c00 */
[----:B----4-:R-:W-:Y:S01]  /*4ef0*/  FADD.FTZ R67, R76, R64 ;  /* 0x000000404c437221 */ /* 0x010fe20000010000 */
[----:B------:R-:W-:-:S03]  /*4f00*/  FADD.FTZ R64, R77, R65 ;  /* 0x000000414d407221 */ /* 0x000fc60000010000 */
[----:B-1----:R-:W-:Y:S01]  /*4f10*/  FADD.FTZ R69, R67, R48 ;  /* 0x0000003043457221 */ /* 0x002fe20000010000 */
[----:B------:R-:W-:Y:S02]  /*4f20*/  FADD.FTZ R48, R64, R49 ;  /* 0x0000003140307221 */ /* 0x000fe40000010000 */
[----:B------:R-:W1:Y:S01]  /*4f30*/  LDS.128 R64, [UR8+0x60] ;  /* 0x00006008ff407984 */ /* 0x000e620008000c00 */
[----:B------:R-:W-:Y:S01]  /*4f40*/  FADD.FTZ R69, R69, R50 ;  /* 0x0000003245457221 */ /* 0x000fe20000010000 */
[----:B------:R-:W-:Y:S02]  /*4f50*/  FADD.FTZ R68, R48, R51 ;  /* 0x0000003330447221 */ /* 0x000fe40000010000 */
[----:B------:R-:W4:Y:S01]  /*4f60*/  LDS.128 R48, [UR8+0x70] ;  /* 0x00007008ff307984 */ /* 0x000f220008000c00 */
[----:B--2---:R-:W-:Y:S01]  /*4f70*/  FADD.FTZ R69, R69, R52 ;  /* 0x0000003445457221 */ /* 0x004fe20000010000 */
[----:B------:R-:W-:-:S03]  /*4f80*/  FADD.FTZ R68, R68, R53 ;  /* 0x0000003544447221 */ /* 0x000fc60000010000 */
        /* <DEDUP_REMOVED lines=10> */
[----:B-1----:R-:W-:Y:S01]  /*5030*/  FADD.FTZ R69, R69, R64 ;  /* 0x0000004045457221 */ /* 0x002fe20000010000 */
[----:B------:R-:W-:-:S03]  /*5040*/  FADD.FTZ R68, R68, R65 ;  /* 0x0000004144447221 */ /* 0x000fc60000010000 */
[----:B------:R-:W-:Y:S01]  /*5050*/  FADD.FTZ R69, R69, R66 ;  /* 0x0000004245457221 */ /* 0x000fe20000010000 */
[----:B------:R-:W-:-:S03]  /*5060*/  FADD.FTZ R68, R68, R67 ;  /* 0x0000004344447221 */ /* 0x000fc60000010000 */
[----:B----4-:R-:W-:Y:S01]  /*5070*/  FADD.FTZ R69, R69, R48 ;  /* 0x0000003045457221 */ /* 0x010fe20000010000 */
[----:B------:R-:W-:-:S03]  /*5080*/  FADD.FTZ R68, R68, R49 ;  /* 0x0000003144447221 */ /* 0x000fc60000010000 */
[----:B0-----:R-:W-:Y:S01]  /*5090*/  FADD.FTZ R76, R69, R50 ;  /* 0x00000032454c7221 */ /* 0x001fe20000010000 */
[----:B------:R-:W-:-:S07]  /*50a0*/  FADD.FTZ R77, R68, R51 ;  /* 0x00000033444d7221 */ /* 0x000fce0000010000 */
.L_x_1372:
[----:B------:R-:W-:Y:S05]  /*50b0*/  BSYNC.RECONVERGENT B0 ;  /* 0x0000000000007941 */ /* 0x000fea0003800200 */
.L_x_1371:
[----:B------:R-:W-:Y:S06]  /*50c0*/  BAR.SYNC.DEFER_BLOCKING 0x0 ;  /* 0x0000000000007b1d */ /* 0x000fec0000010000 */
[----:B------:R-:W-:Y:S04]  /*50d0*/  BSSY.RECONVERGENT B0, `(.L_x_1373) ;  /* 0x000009d000007945 */ /* 0x000fe80003800200 */
[----:B------:R-:W-:Y:S05]  /*50e0*/  @P4 BRA `(.L_x_1374) ;  /* 0x00000008006c4947 */ /* 0x000fea0003800000 */
[----:B-12---:R-:W1:Y:S04]  /*50f0*/  LDS.128 R48, [R4+0xe0] ;  /* 0x0000e00004307984 */ /* 0x006e680000000c00 */
[----:B---3--:R-:W2:Y:S04]  /*5100*/  LDS.128 R52, [R4+0x1c0] ;  /* 0x0001c00004347984 */ /* 0x008ea80000000c00 */
[----:B------:R-:W3:Y:S04]  /*5110*/  LDS.128 R56, [R4+0x2a0] ;  /* 0x0002a00004387984 */ /* 0x000ee80000000c00 */
[----:B------:R-:W4:Y:S04]  /*5120*/  LDS.128 R60, [R4+0x380] ;  /* 0x00038000043c7984 */ /* 0x000f280000000c00 */
[----:B------:R-:W5:Y:S04]  /*5130*/  LDS.128 R64, [R4+0x460] ;  /* 0x0004600004407984 */ /* 0x000f680000000c00 */
[----:B------:R-:W0:Y:S04]  /*5140*/  LDS.128 R68, [R4+0x540] ;  /* 0x0005400004447984 */ /* 0x000e280000000c00 */
[----:B------:R-:W0:Y:S01]  /*5150*/  LDS.128 R72, [R4+0x620] ;  /* 0x0006200004487984 */ /* 0x000e220000000c00 */
        /* <DEDUP_REMOVED lines=18> */
[----:B------:R-:W1:Y:S01]  /*5280*/  LDS.128 R44, [R4+0x700] ;  /* 0x00070000042c7984 */ /* 0x000e620000000c00 */
[----:B------:R-:W-:Y:S01]  /*5290*/  FADD.FTZ R49, R49, R66 ;  /* 0x0000004231317221 */ /* 0x000fe20000010000 */
[----:B------:R-:W-:Y:S01]  /*52a0*/  FADD.FTZ R56, R50, R67 ;  /* 0x0000004332387221 */ /* 0x000fe20000010000 */
[----:B0-----:R-:W-:Y:S01]  /*52b0*/  FADD.FTZ R57, R51, R68 ;  /* 0x0000004433397221 */ /* 0x001fe20000010000 */
[----:B------:R-:W0:Y:S01]  /*52c0*/  LDS.128 R52, [R4+0x7e0] ;  /* 0x0007e00004347984 */ /* 0x000e220000000c00 */
[----:B------:R-:W-:Y:S01]  /*52d0*/  FADD.FTZ R60, R48, R69 ;  /* 0x00000045303c7221 */ /* 0x000fe20000010000 */
[----:B------:R-:W-:Y:S01]  /*52e0*/  FADD.FTZ R61, R49, R70 ;  /* 0x00000046313d7221 */ /* 0x000fe20000010000 */
[----:B------:R-:W-:Y:S01]  /*52f0*/  FADD.FTZ R68, R56, R71 ;  /* 0x0000004738447221 */ /* 0x000fe20000010000 */
[----:B------:R-:W2:Y:S01]  /*5300*/  LDS.128 R48, [R4+0x8c0] ;  /* 0x0008c00004307984 */ /* 0x000ea20000000c00 */
[----:B------:R-:W-:Y:S01]  /*5310*/  FADD.FTZ R69, R57, R72 ;  /* 0x0000004839457221 */ /* 0x000fe20000010000 */
[----:B------:R-:W-:Y:S01]  /*5320*/  FADD.FTZ R70, R60, R73 ;  /* 0x000000493c467221 */ /* 0x000fe20000010000 */
[----:B------:R-:W-:Y:S01]  /*5330*/  FADD.FTZ R71, R61, R74 ;  /* 0x0000004a3d477221 */ /* 0x000fe20000010000 */
[----:B------:R-:W3:Y:S01]  /*5340*/  LDS.128 R56, [R4+0x9a0] ;  /* 0x0009a00004387984 */ /* 0x000ee20000000c00 */
[----:B------:R-:W-:-:S03]  /*5350*/  FADD.FTZ R68, R68, R75 ;  /* 0x0000004b44447221 */ /* 0x000fc60000010000 */
[----:B------:R-:W4:Y:S04]  /*5360*/  LDS.128 R60, [R4+0xa80] ;  /* 0x000a8000043c7984 */ /* 0x000f280000000c00 */
[----:B------:R-:W5:Y:S01]  /*5370*/  LDS.128 R64, [R4+0xb60] ;  /* 0x000b600004407984 */ /* 0x000f620000000c00 */
[----:B-1----:R-:W-:Y:S01]  /*5380*/  FADD.FTZ R69, R69, R44 ;  /* 0x0000002c45457221 */ /* 0x002fe20000010000 */
[----:B------:R-:W-:Y:S01]  /*5390*/  FADD.FTZ R70, R70, R45 ;  /* 0x0000002d46467221 */ /* 0x000fe20000010000 */
[----:B------:R-:W-:Y:S01]  /*53a0*/  FADD.FTZ R71, R71, R46 ;  /* 0x0000002e47477221 */ /* 0x000fe20000010000 */
[----:B------:R-:W-:Y:S01]  /*53b0*/  FADD.FTZ R68, R68, R47 ;  /* 0x0000002f44447221 */ /* 0x000fe20000010000 */
[----:B0-----:R-:W-:Y:S01]  /*53c0*/  FADD.FTZ R69, R69, R52 ;  /* 0x0000003445457221 */ /* 0x001fe20000010000 */
[----:B------:R-:W-:Y:S01]  /*53d0*/  FADD.FTZ R70, R70, R53 ;  /* 0x0000003546467221 */ /* 0x000fe20000010000 */
[----:B------:R-:W-:Y:S01]  /*53e0*/  FADD.FTZ R71, R71, R54 ;  /* 0x0000003647477221 */ /* 0x000fe20000010000 */
[----:B------:R-:W0:Y:S01]  /*53f0*/  LDS.128 R44, [R4+0xc40] ;  /* 0x000c4000042c7984 */ /* 0x000e220000000c00 */
[----:B--2---:R-:W-:Y:S01]  /*5400*/  FADD.FTZ R69, R69, R48 ;  /* 0x0000003045457221 */ /* 0x004fe20000010000 */
[----:B------:R-:W-:Y:S01]  /*5410*/  FADD.FTZ R68, R68, R55 ;  /* 0x0000003744447221 */ /* 0x000fe20000010000 */
[----:B------:R-:W-:Y:S01]  /*5420*/  FADD.FTZ R70, R70, R49 ;  /* 0x0000003146467221 */ /* 0x000fe20000010000 */
[----:B------:R-:W-:Y:S01]  /*5430*/  FADD.FTZ R71, R71, R50 ;  /* 0x0000003247477221 */ /* 0x000fe20000010000 */
[----:B------:R-:W1:Y:S01]  /*5440*/  LDS.128 R52, [R4+0xd20] ;  /* 0x000d200004347984 */ /* 0x000e620000000c00 */
[----:B---3--:R-:W-:Y:S01]  /*5450*/  FADD.FTZ R69, R69, R56 ;  /* 0x0000003845457221 */ /* 0x008fe20000010000 */
[----:B------:R-:W-:Y:S01]  /*5460*/  FADD.FTZ R68, R68, R51 ;  /* 0x0000003344447221 */ /* 0x000fe20000010000 */
[----:B------:R-:W-:Y:S01]  /*5470*/  FADD.FTZ R70, R70, R57 ;  /* 0x0000003946467221 */ /* 0x000fe20000010000 */
[----:B------:R-:W-:Y:S01]  /*5480*/  FADD.FTZ R71, R71, R58 ;  /* 0x0000003a47477221 */ /* 0x000fe20000010000 */
[----:B------:R-:W2:Y:S01]  /*5490*/  LDS.128 R48, [R4+0xe00] ;  /* 0x000e000004307984 */ /* 0x000ea20000000c00 */
[----:B----4-:R-:W-:Y:S01]  /*54a0*/  FADD.FTZ R69, R69, R60 ;  /* 0x0000003c45457221 */ /* 0x010fe20000010000 */
[----:B------:R-:W-:Y:S01]  /*54b0*/  FADD.FTZ R68, R68, R59 ;  /* 0x0000003b44447221 */ /* 0x000fe20000010000 */
[----:B------:R-:W-:Y:S01]  /*54c0*/  FADD.FTZ R70, R70, R61 ;  /* 0x0000003d46467221 */ /* 0x000fe20000010000 */
[----:B------:R-:W-:Y:S01]  /*54d0*/  FADD.FTZ R71, R71, R62 ;  /* 0x0000003e47477221 */ /* 0x000fe20000010000 */
[----:B------:R-:W3:Y:S01]  /*54e0*/  LDS.128 R56, [R4+0xee0] ;  /* 0x000ee00004387984 */ /* 0x000ee20000000c00 */
[----:B-----5:R-:W-:Y:S01]  /*54f0*/  FADD.FTZ R73, R69, R64 ;  /* 0x0000004045497221 */ /* 0x020fe20000010000 */
[----:B------:R-:W-:Y:S01]  /*5500*/  FADD.FTZ R64, R70, R65 ;  /* 0x0000004146407221 */ /* 0x000fe20000010000 */
[----:B------:R-:W-:Y:S01]  /*5510*/  FADD.FTZ R72, R68, R63 ;  /* 0x0000003f44487221 */ /* 0x000fe20000010000 */
[----:B------:R-:W-:Y:S01]  /*5520*/  FADD.FTZ R65, R71, R66 ;  /* 0x0000004247417221 */ /* 0x000fe20000010000 */
[----:B------:R-:W-:Y:S02]  /*5530*/  LDS.128 R60, [R4+0x10a0] ;  /* 0x0010a000043c7984 */ /* 0x000fe40000000c00 */
[----:B------:R-:W-:-:S02]  /*5540*/  FADD.FTZ R72, R72, R67 ;  /* 0x0000004348487221 */ /* 0x000fc40000010000 */
[----:B------:R-:W4:Y:S01]  /*5550*/  LDS.128 R68, [R4+0xfc0] ;  /* 0x000fc00004447984 */ /* 0x000f220000000c00 */
[----:B0-----:R-:W-:Y:S01]  /*5560*/  FADD.FTZ R73, R73, R44 ;  /* 0x0000002c49497221 */ /* 0x001fe20000010000 */
[----:B------:R-:W-:Y:S01]  /*5570*/  FADD.FTZ R64, R64, R45 ;  /* 0x0000002d40407221 */ /* 0x000fe20000010000 */
[----:B------:R-:W-:Y:S01]  /*5580*/  FADD.FTZ R65, R65, R46 ;  /* 0x0000002e41417221 */ /* 0x000fe20000010000 */
[----:B------:R-:W-:Y:S02]  /*5590*/  FADD.FTZ R72, R72, R47 ;  /* 0x0000002f48487221 */ /* 0x000fe40000010000 */
[----:B------:R-:W0:Y:S01]  /*55a0*/  LDS.128 R44, [R4+0x1180] ;  /* 0x00118000042c7984 */ /* 0x000e220000000c00 */
        /* <DEDUP_REMOVED lines=13> */
[----:B------:R-:W-:-:S02]  /*5680*/  FADD.FTZ R72, R72, R59 ;  /* 0x0000003b48487221 */ /* 0x000fc40000010000 */
[----:B------:R-:W3:Y:S01]  /*5690*/  LDS.128 R56, [R4+0x1420] ;  /* 0x0014200004387984 */ /* 0x000ee20000000c00 */
[----:B----4-:R-:W-:Y:S01]  /*56a0*/  FADD.FTZ R73, R73, R68 ;  /* 0x0000004449497221 */ /* 0x010fe20000010000 */
        /* <DEDUP_REMOVED lines=8> */
[----:B------:R-:W5:Y:S01]  /*5730*/  LDS.128 R64, [R4+0x15e0] ;  /* 0x0015e00004407984 */ /* 0x000f620000000c00 */
[----:B0-----:R-:W-:Y:S01]  /*5740*/  FADD.FTZ R73, R73, R44 ;  /* 0x0000002c49497221 */ /* 0x001fe20000010000 */
[----:B------:R-:W-:Y:S01]  /*5750*/  FADD.FTZ R60, R60, R45 ;  /* 0x0000002d3c3c7221 */ /* 0x000fe20000010000 */
[----:B------:R-:W-:Y:S01]  /*5760*/  FADD.FTZ R61, R61, R46 ;  /* 0x0000002e3d3d7221 */ /* 0x000fe20000010000 */
[----:B------:R-:W-:-:S02]  /*5770*/  FADD.FTZ R72, R72, R47 ;  /* 0x0000002f48487221 */ /* 0x000fc40000010000 */
        /* <DEDUP_REMOVED lines=14> */
[----:B------:R-:W-:-:S03]  /*5860*/  FADD.FTZ R72, R72, R59 ;  /* 0x0000003b48487221 */ /* 0x000fc60000010000 */
[----:B------:R-:W3:Y:S01]  /*5870*/  LDS.128 R56, [R4+0x1960] ;  /* 0x0019600004387984 */ /* 0x000ee20000000c00 */
[----:B----4-:R-:W-:Y:S01]  /*5880*/  FADD.FTZ R73, R73, R68 ;  /* 0x0000004449497221 */ /* 0x010fe20000010000 */
[----:B------:R-:W-:Y:S01]  /*5890*/  FADD.FTZ R60, R60, R69 ;  /* 0x000000453c3c7221 */ /* 0x000fe20000010000 */
[----:B------:R-:W-:Y:S01]  /*58a0*/  FADD.FTZ R61, R61, R70 ;  /* 0x000000463d3d7221 */ /* 0x000fe20000010000 */
[----:B------:R-:W-:Y:S01]  /*58b0*/  FADD.FTZ R72, R72, R71 ;  /* 0x0000004748487221 */ /* 0x000fe20000010000 */
[----:B-----5:R-:W-:Y:S01]  /*58c0*/  FADD.FTZ R73, R73, R64 ;  /* 0x0000004049497221 */ /* 0x020fe20000010000 */
[----:B------:R-:W-:Y:S01]  /*58d0*/  FADD.FTZ R64, R60, R65 ;  /* 0x000000413c407221 */ /* 0x000fe20000010000 */
[----:B------:R-:W-:Y:S01]  /*58e0*/  FADD.FTZ R65, R61, R66 ;  /* 0x000000423d417221 */ /* 0x000fe20000010000 */
[----:B------:R-:W-:Y:S01]  /*58f0*/  LDS.128 R68, [R4+0x1b20] ;  /* 0x001b200004447984 */ /* 0x000fe20000000c00 */
[----:B------:R-:W-:-:S03]  /*5900*/  FADD.FTZ R72, R72, R67 ;  /* 0x0000004348487221 */ /* 0x000fc60000010000 */
[----:B------:R-:W4:Y:S01]  /*5910*/  LDS.128 R60, [R4+0x1a40] ;  /* 0x001a4000043c7984 */ /* 0x000f220000000c00 */
[----:B0-----:R-:W-:Y:S01]  /*5920*/  FADD.FTZ R73, R73, R44 ;  /* 0x0000002c49497221 */ /* 0x001fe20000010000 */
        /* <DEDUP_REMOVED lines=19> */
[----:B------:R-:W-:Y:S01]  /*5a60*/  FADD.FTZ R44, R73, R68 ;  /* 0x00000044492c7221 */ /* 0x000fe20000010000 */
[----:B------:R-:W-:Y:S01]  /*5a70*/  FADD.FTZ R45, R64, R69 ;  /* 0x00000045402d7221 */ /* 0x000fe20000010000 */
[----:B------:R-:W-:Y:S01]  /*5a80*/  FADD.FTZ R46, R65, R70 ;  /* 0x00000046412e7221 */ /* 0x000fe20000010000 */
[----:B------:R-:W-:-:S07]  /*5a90*/  FADD.FTZ R47, R72, R71 ;  /* 0x00000047482f7221 */ /* 0x000fce0000010000 */
.L_x_1374:
[----:B------:R-:W-:Y:S05]  /*5aa0*/  BSYNC.RECONVERGENT B0 ;  /* 0x0000000000007941 */ /* 0x000fea0003800200 */
.L_x_1373:
[----:B------:R-:W-:Y:S04]  /*5ab0*/  BSSY.RECONVERGENT B0, `(.L_x_1375) ;  /* 0x000001d000007945 */ /* 0x000fe80003800200 */
[----:B------:R-:W-:Y:S05]  /*5ac0*/  @P4 BRA `(.L_x_1376) ;  /* 0x00000000006c4947 */ /* 0x000fea0003800000 */
[----:B--2---:R-:W2:Y:S01]  /*5ad0*/  LDC.64 R48, c[0x0][0x3f8] ;  /* 0x0000fe00ff307b82 */ /* 0x004ea20000000a00 */
[----:B------:R-:W-:-:S07]  /*5ae0*/  IMAD R5, R5, 0xe, R125 ;  /* 0x0000000e05057824 */ /* 0x000fce00078e027d */
[----:B-1----:R-:W1:Y:S01]  /*5af0*/  LDC.64 R50, c[0x0][0x3d8] ;  /* 0x0000f600ff327b82 */ /* 0x002e620000000a00 */
[----:B--2---:R-:W-:Y:S01]  /*5b00*/  IMAD.WIDE.U32 R52, R48, 0x3, RZ ;  /* 0x0000000330347825 */ /* 0x004fe200078e00ff */
[C---:B------:R-:W-:Y:S02]  /*5b10*/  LEA R55, R49.reuse, R49, 0x1 ;  /* 0x0000003131377211 */ /* 0x040fe400078e08ff */
[----:B------:R-:W-:Y:S02]  /*5b20*/  LEA.HI R59, P1, R49, R48, RZ, 0x1 ;  /* 0x00000030313b7211 */ /* 0x000fe400078308ff */
[----:B------:R-:W-:Y:S02]  /*5b30*/  IADD3 R53, PT, PT, R53, R55, RZ ;  /* 0x0000003735357210 */ /* 0x000fe40007ffe0ff */
[----:B---3--:R-:W-:Y:S01]  /*5b40*/  IADD3.X R54, PT, PT, RZ, R49, RZ, P1, !PT ;  /* 0x00000031ff367210 */ /* 0x008fe20000ffe4ff */
[----:B-1----:R-:W-:Y:S01]  /*5b50*/  IMAD.WIDE R50, R5, 0x4, R50 ;  /* 0x0000000405327825 */ /* 0x002fe200078e0232 */
[----:B------:R-:W-:-:S02]  /*5b60*/  LEA.HI R55, P1, R53, R52, RZ, 0x1 ;  /* 0x0000003435377211 */ /* 0x000fc400078308ff */
[----:B------:R-:W-:Y:S02]  /*5b70*/  SHF.L.U32 R57, R59, 0x1, RZ ;  /* 0x000000013b397819 */ /* 0x000fe400000006ff */
[----:B------:R-:W-:Y:S01]  /*5b80*/  SHF.L.U32 R5, R55, 0x1, RZ ;  /* 0x0000000137057819 */ /* 0x000fe200000006ff */
[----:B------:R4:W-:Y:S01]  /*5b90*/  REDG.E.ADD.F32.FTZ.RN.STRONG.GPU desc[UR20][R50.64], R44 ;  /* 0x0000002c320079a6 */ /* 0x0009e2000c12f314 */
[----:B------:R-:W-:Y:S02]  /*5ba0*/  LOP3.LUT R57, R57, 0xfffffffc, RZ, 0xc0, !PT ;  /* 0xfffffffc39397812 */ /* 0x000fe400078ec0ff */
[----:B------:R-:W-:Y:S02]  /*5bb0*/  LEA R52, P3, R48, R50, 0x2 ;  /* 0x0000003230347211 */ /* 0x000fe400078610ff */
[----:B------:R-:W-:Y:S02]  /*5bc0*/  IADD3.X R56, PT, PT, RZ, R53, RZ, P1, !PT ;  /* 0x00000035ff387210 */ /* 0x000fe40000ffe4ff */
[----:B------:R-:W-:-:S02]  /*5bd0*/  LOP3.LUT R5, R5, 0xfffffffc, RZ, 0xc0, !PT ;  /* 0xfffffffc05057812 */ /* 0x000fc400078ec0ff */
[----:B------:R-:W-:Y:S02]  /*5be0*/  SHF.L.U64.HI R59, R59, 0x1, R54 ;  /* 0x000000013b3b7819 */ /* 0x000fe40000010236 */
[----:B------:R-:W-:Y:S02]  /*5bf0*/  IADD3 R54, P1, PT, R50, R57, RZ ;  /* 0x0000003932367210 */ /* 0x000fe40007f3e0ff */
[----:B------:R-:W-:Y:S02]  /*5c00*/  LEA.HI.X R53, R48, R51, R49, 0x2, P3 ;  /* 0x0000003330357211 */ /* 0x000fe400018f1431 */
[----:B------:R-:W-:Y:S02]  /*5c10*/  SHF.L.U64.HI R49, R55, 0x1, R56 ;  /* 0x0000000137317819 */ /* 0x000fe40000010238 */
[----:B------:R-:W-:Y:S02]  /*5c20*/  IADD3 R48, P3, PT, R50, R5, RZ ;  /* 0x0000000532307210 */ /* 0x000fe40007f7e0ff */
[----:B------:R-:W-:-:S02]  /*5c30*/  IADD3.X R55, PT, PT, R51, R59, RZ, P1, !PT ;  /* 0x0000003b33377210 */ /* 0x000fc40000ffe4ff */
[----:B------:R-:W-:-:S03]  /*5c40*/  IADD3.X R49, PT, PT, R51, R49, RZ, P3, !PT ;  /* 0x0000003133317210 */ /* 0x000fc60001ffe4ff */
[----:B------:R4:W-:Y:S04]  /*5c50*/  REDG.E.ADD.F32.FTZ.RN.STRONG.GPU desc[UR20][R54.64], R45 ;  /* 0x0000002d360079a6 */ /* 0x0009e8000c12f314 */
[----:B------:R4:W-:Y:S04]  /*5c60*/  REDG.E.ADD.F32.FTZ.RN.STRONG.GPU desc[UR20][R52.64], R46 ;  /* 0x0000002e340079a6 */ /* 0x0009e8000c12f314 */
[----:B------:R4:W-:Y:S02]  /*5c70*/  REDG.E.ADD.F32.FTZ.RN.STRONG.GPU desc[UR20][R48.64], R47 ;  /* 0x0000002f300079a6 */ /* 0x0009e4000c12f314 */
.L_x_1376:
[----:B------:R-:W-:Y:S05]  /*5c80*/  BSYNC.RECONVERGENT B0 ;  /* 0x0000000000007941 */ /* 0x000fea0003800200 */
.L_x_1375:
        /* <DEDUP_REMOVED lines=16> */
[----:B--2---:R-:W-:Y:S02]  /*5d90*/  MOV R49, UR15 ;  /* 0x0000000f00317c02 */ /* 0x004fe40008000f00 */
[----:B------:R-:W-:Y:S02]  /*5da0*/  SEL R48, RZ, UR25, P1 ;  /* 0x00000019ff307c07 */ /* 0x000fe40008800000 */
[----:B------:R-:W-:Y:S02]  /*5db0*/  MOV R46, UR18 ;  /* 0x00000012002e7c02 */ /* 0x000fe40008000f00 */
[----:B------:R-:W-:Y:S02]  /*5dc0*/  ISETP.NE.AND P1, PT, R48, -0x1, PT ;  /* 0xffffffff3000780c */ /* 0x000fe40003f25270 */
[----:B------:R-:W-:Y:S02]  /*5dd0*/  MOV R47, UR19 ;  /* 0x00000013002f7c02 */ /* 0x000fe40008000f00 */
[----:B------:R-:W-:-:S03]  /*5de0*/  IADD3 R5, PT, PT, -R5, 0x1, RZ ;  /* 0x0000000105057810 */ /* 0x000fc60007ffe1ff */
[----:B------:R2:W-:Y:S01]  /*5df0*/  STG.E.64 desc[UR20][R46.64], R76 ;  /* 0x0000004c2e007986 */ /* 0x0005e2000c101b14 */
[----:B----4-:R-:W-:Y:S01]  /*5e00*/  IMAD.WIDE.U32 R44, R49, 0x4, R44 ;  /* 0x00000004312c7825 */ /* 0x010fe200078e002c */
[----:B------:R-:W-:Y:S06]  /*5e10*/  MEMBAR.ALL.GPU ;  /* 0x0000000000007992 */ /* 0x000fec000000a000 */
[----:B------:R-:W-:-:S00]  /*5e20*/  ERRBAR ;  /* 0x00000000000079ab */ /* 0x000fc00000000000 */
[----:B------:R-:W-:Y:S06]  /*5e30*/  CGAERRBAR ;  /* 0x00000000000075ab */ /* 0x000fec0000000000 */
[----:B------:R2:W-:Y:S01]  /*5e40*/  REDG.E.ADD.S32.STRONG.GPU desc[UR20][R44.64], R5 ;  /* 0x000000052c00798e */ /* 0x0005e2000c12e314 */
[----:B------:R-:W-:Y:S05]  /*5e50*/  @!P1 BRA `(.L_x_1378) ;  /* 0x0000000000149947 */ /* 0x000fea0003800000 */
.L_x_1379:
[----:B--2---:R-:W2:Y:S04]  /*5e60*/  LDG.E.STRONG.GPU R5, desc[UR20][R44.64] ;  /* 0x000000142c057981 */ /* 0x004ea8000c1ef900 */
[----:B--2---:R-:W-:Y:S01]  /*5e70*/  CCTL.IVALL ;  /* 0x00000000ff00798f */ /* 0x004fe20002000000 */
[----:B------:R-:W-:Y:S05]  /*5e80*/  YIELD ;  /* 0x0000000000007946 */ /* 0x000fea0003800000 */
[----:B------:R-:W-:-:S13]  /*5e90*/  ISETP.NE.AND P1, PT, R5, R48, PT ;  /* 0x000000300500720c */ /* 0x000fda0003f25270 */
[----:B------:R-:W-:Y:S05]  /*5ea0*/  @P1 BRA `(.L_x_1379) ;  /* 0xfffffffc00ec1947 */ /* 0x000fea000383ffff */
.L_x_1378:
[----:B------:R-:W-:Y:S05]  /*5eb0*/  WARPSYNC.ALL ;  /* 0x0000000000007948 */ /* 0x000fea0003800000 */
[----:B------:R-:W-:Y:S01]  /*5ec0*/  BAR.SYNC.DEFER_BLOCKING 0x0 ;  /* 0x0000000000007b1d */ /* 0x000fe20000010000 */
[----:B--2---:R-:W-:-:S05]  /*5ed0*/  HFMA2 R5, -RZ, RZ, 0, 0 ;  /* 0x00000000ff057431 */ /* 0x004fca00000001ff */
[----:B------:R-:W-:Y:S05]  /*5ee0*/  @!P3 BRA `(.L_x_1380) ;  /* 0x00000004007cb947 */ /* 0x000fea0003800000 */
[----:B----4-:R-:W-:Y:S01]  /*5ef0*/  MOV R52, RZ ;  /* 0x000000ff00347202 */ /* 0x010fe20000000f00 */
[----:B------:R-:W-:Y:S02]  /*5f00*/  UIMAD UR30, UR23, 0x3, UR5 ;  /* 0x00000003171e78a4 */ /* 0x000fe4000f8e0205 */
[----:B------:R-:W-:Y:S02]  /*5f10*/  UIMAD UR31, UR23, 0x7, UR5 ;  /* 0x00000007171f78a4 */ /* 0x000fe4000f8e0205 */
[----:B------:R-:W-:Y:S02]  /*5f20*/  UIADD3 UR32, UPT, UPT, UR5, UR23, URZ ;  /* 0x0000001705207290 */ /* 0x000fe4000fffe0ff */
[----:B------:R-:W-:Y:S02]  /*5f30*/  UIADD3 UR33, UPT, UPT, -UR22, URZ, URZ ;  /* 0x000000ff16217290 */ /* 0x000fe4000fffe1ff */
[----:B------:R-:W-:Y:S01]  /*5f40*/  ULOP3.LUT UR38, UR25, 0x7ffffff8, URZ, 0xc0, !UPT ;  /* 0x7ffffff819267892 */ /* 0x000fe2000f8ec0ff */
[----:B------:R-:W-:Y:S01]  /*5f50*/  UMOV UR15, UR5 ;  /* 0x00000005000f7c82 */ /* 0x000fe20008000000 */
[----:B------:R-:W-:Y:S01]  /*5f60*/  UMOV UR16, UR12 ;  /* 0x0000000c00107c82 */ /* 0x000fe20008000000 */
[----:B------:R-:W-:Y:S01]  /*5f70*/  UMOV UR17, UR13 ;  /* 0x0000000d00117c82 */ /* 0x000fe20008000000 */
[----:B------:R-:W-:Y:S01]  /*5f80*/  UMOV UR18, UR11 ;  /* 0x0000000b00127c82 */ /* 0x000fe20008000000 */
[----:B------:R-:W-:-:S07]  /*5f90*/  UMOV UR19, UR10 ;  /* 0x0000000a00137c82 */ /* 0x000fce0008000000 */
.L_x_1381:
[C---:B------:R-:W-:Y:S02]  /*5fa0*/  IADD3 R5, PT, PT, R52.reuse, 0x1, RZ ;  /* 0x0000000134057810 */ /* 0x040fe40007ffe0ff */
[----:B------:R-:W-:Y:S02]  /*5fb0*/  ISETP.EQ.OR P1, PT, RZ, UR33, P2 ;  /* 0x00000021ff007c0c */ /* 0x000fe40009722670 */
[----:B------:R-:W-:Y:S02]  /*5fc0*/  ISETP.EQ.OR P3, PT, R5, UR22, P2 ;  /* 0x0000001605007c0c */ /* 0x000fe40009762670 */
[----:B------:R-:W-:-:S04]  /*5fd0*/  IADD3 R5, PT, PT, R52, 0x2, RZ ;  /* 0x0000000234057810 */ /* 0x000fc80007ffe0ff */
[----:B------:R-:W-:Y:S02]  /*5fe0*/  ISETP.EQ.OR P6, PT, R5, UR22, P2 ;  /* 0x0000001605007c0c */ /* 0x000fe400097c2670 */
[----:B------:R-:W-:-:S03]  /*5ff0*/  IADD3 R5, PT, PT, R52, 0x3, RZ ;  /* 0x0000000334057810 */ /* 0x000fc60007ffe0ff */
[----:B------:R-:W-:Y:S01]  /*6000*/  VOTEU.ALL UP1, P1 ;  /* 0x0000000000ff7886 */ /* 0x000fe20000820000 */
[----:B------:R-:W-:Y:S01]  /*6010*/  ISETP.EQ.OR P4, PT, R5, UR22, P2 ;  /* 0x0000001605007c0c */ /* 0x000fe20009782670 */
[----:B------:R-:W-:-:S03]  /*6020*/  VOTEU.ALL UP0, P3 ;  /* 0x0000000000ff7886 */ /* 0x000fc60001800000 */
[----:B------:R-:W-:Y:S02]  /*6030*/  @!UP1 UIMAD.WIDE.U32 UR34, UR15, 0x8, UR8 ;  /* 0x000000080f2298a5 */ /* 0x000fe4000f8e0008 */
[----:B------:R-:W-:Y:S01]  /*6040*/  @!UP0 UIMAD.WIDE.U32 UR36, UR32, 0x8, UR8 ;  /* 0x00000008202488a5 */ /* 0x000fe2000f8e0008 */
[----:B------:R-:W-:-:S03]  /*6050*/  VOTEU.ALL UP1, P6 ;  /* 0x0000000000ff7886 */ /* 0x000fc60003020000 */
[----:B------:R-:W-:Y:S02]  /*6060*/  MOV R44, UR34 ;  /* 0x00000022002c7c02 */ /* 0x000fe40008000f00 */
[----:B------:R-:W-:Y:S01]  /*6070*/  MOV R45, UR35 ;  /* 0x00000023002d7c02 */ /* 0x000fe20008000f00 */
[----:B------:R-:W-:Y:S01]  /*6080*/  @!UP1 UIMAD.WIDE.U32 UR34, UR16, 0x8, UR8 ;  /* 0x00000008102298a5 */ /* 0x000fe2000f8e0008 */
[----:B------:R-:W-:Y:S01]  /*6090*/  MOV R46, UR36 ;  /* 0x00000024002e7c02 */ /* 0x000fe20008000f00 */
[----:B------:R-:W-:Y:S01]  /*60a0*/  VOTEU.ALL UP0, P4 ;  /* 0x0000000000ff7886 */ /* 0x000fe20002000000 */
[----:B------:R-:W-:Y:S02]  /*60b0*/  MOV R47, UR37 ;  /* 0x00000025002f7c02 */ /* 0x000fe40008000f00 */
[----:B------:R-:W0:Y:S01]  /*60c0*/  @!P1 LDG.E.64 R44, desc[UR20][R44.64] ;  /* 0x000000142c2c9981 */ /* 0x000e22000c1e1b00 */
[----:B------:R-:W-:Y:S02]  /*60d0*/  MOV R48, UR34 ;  /* 0x0000002200307c02 */ /* 0x000fe40008000f00 */
[----:B------:R-:W-:Y:S01]  /*60e0*/  MOV R49, UR35 ;  /* 0x0000002300317c02 */ /* 0x000fe20008000f00 */
[----:B------:R-:W-:Y:S01]  /*60f0*/  @!UP0 UIMAD.WIDE.U32 UR34, UR30, 0x8, UR8 ;  /* 0x000000081e2288a5 */ /* 0x000fe2000f8e0008 */
[----:B------:R-:W2:Y:S04]  /*6100*/  @!P3 LDG.E.64 R46, desc[UR20][R46.64] ;  /* 0x000000142e2eb981 */ /* 0x000ea8000c1e1b00 */
[----:B------:R-:W4:Y:S01]  /*6110*/  @!P6 LDG.E.64 R48, desc[UR20][R48.64] ;  /* 0x000000143030e981 */ /* 0x000f22000c1e1b00 */
[----:B-1----:R-:W-:-:S02]  /*6120*/  MOV R50, UR34 ;  /* 0x0000002200327c02 */ /* 0x002fc40008000f00 */
[----:B------:R-:W-:-:S06]  /*6130*/  MOV R51, UR35 ;  /* 0x0000002300337c02 */ /* 0x000fcc0008000f00 */
[----:B------:R-:W5:Y:S01]  /*6140*/  @!P4 LDG.E.64 R50, desc[UR20][R50.64] ;  /* 0x000000143232c981 */ /* 0x000f62000c1e1b00 */
[----:B------:R-:W-:Y:S01]  /*6150*/  IADD3 R5, PT, PT, R52, 0x4, RZ ;  /* 0x0000000434057810 */ /* 0x000fe20007ffe0ff */
[----:B0--3--:R-:W-:Y:S01]  /*6160*/  @!P1 FADD.FTZ R76, R76, R44 ;  /* 0x0000002c4c4c9221 */ /* 0x009fe20000010000 */
[----:B------:R-:W-:Y:S02]  /*6170*/  @!P1 FADD.FTZ R77, R77, R45 ;  /* 0x0000002d4d4d9221 */ /* 0x000fe40000010000 */
[----:B------:R-:W-:Y:S02]  /*6180*/  ISETP.EQ.OR P1, PT, R5, UR22, P2 ;  /* 0x0000001605007c0c */ /* 0x000fe40009722670 */
[----:B------:R-:W-:Y:S01]  /*6190*/  IADD3 R44, PT, PT, R52, 0x5, RZ ;  /* 0x00000005342c7810 */ /* 0x000fe20007ffe0ff */
[----:B--2---:R-:W-:Y:S01]  /*61a0*/  @!P3 FADD.FTZ R76, R76, R46 ;  /* 0x0000002e4c4cb221 */ /* 0x004fe20000010000 */
[----:B------:R-:W-:Y:S01]  /*61b0*/  @!P3 FADD.FTZ R77, R77, R47 ;  /* 0x0000002f4d4db221 */ /* 0x000fe20000010000 */
[----:B------:R-:W-:-:S02]  /*61c0*/  IADD3 R5, PT, PT, R52, 0x6, RZ ;  /* 0x0000000634057810 */ /* 0x000fc40007ffe0ff */
[----:B------:R-:W-:Y:S01]  /*61d0*/  ISETP.EQ.OR P3, PT, R44, UR22, P2 ;  /* 0x000000162c007c0c */ /* 0x000fe20009762670 */
[----:B----4-:R-:W-:Y:S01]  /*61e0*/  @!P6 FADD.FTZ R76, R76, R48 ;  /* 0x000000304c4ce221 */ /* 0x010fe20000010000 */
[----:B------:R-:W-:Y:S01]  /*61f0*/  @!P6 FADD.FTZ R77, R77, R49 ;  /* 0x000000314d4de221 */ /* 0x000fe20000010000 */
[----:B------:R-:W-:Y:S02]  /*6200*/  ISETP.EQ.OR P6, PT, R5, UR22, P2 ;  /* 0x0000001605007c0c */ /* 0x000fe400097c2670 */
[----:B------:R-:W-:Y:S01]  /*6210*/  IADD3 R5, PT, PT, R52, 0x7, RZ ;  /* 0x0000000734057810 */ /* 0x000fe20007ffe0ff */
[----:B------:R-:W-:Y:S01]  /*6220*/  VOTEU.ALL UP1, P1 ;  /* 0x0000000000ff7886 */ /* 0x000fe20000820000 */
[----:B-----5:R-:W-:Y:S01]  /*6230*/  @!P4 FADD.FTZ R76, R76, R50 ;  /* 0x000000324c4cc221 */ /* 0x020fe20000010000 */
[----:B------:R-:W-:Y:S01]  /*6240*/  @!P4 FADD.FTZ R77, R77, R51 ;  /* 0x000000334d4dc221 */ /* 0x000fe20000010000 */
[----:B------:R-:W-:Y:S02]  /*6250*/  ISETP.EQ.OR P4, PT, R5, UR22, P2 ;  /* 0x0000001605007c0c */ /* 0x000fe40009782670 */
[----:B------:R-:W-:-:S02]  /*6260*/  @!UP1 UIMAD.WIDE.U32 UR34, UR17, 0x8, UR8 ;  /* 0x00000008112298a5 */ /* 0x000fc4000f8e0008 */
[----:B------:R-:W-:-:S03]  /*6270*/  VOTEU.ALL UP0, P3 ;  /* 0x0000000000ff7886 */ /* 0x000fc60001800000 */
[----:B------:R-:W-:Y:S01]  /*6280*/  VOTEU.ALL UP1, P6 ;  /* 0x0000000000ff7886 */ /* 0x000fe20003020000 */
[----:B------:R-:W-:Y:S01]  /*6290*/  MOV R44, UR34 ;  /* 0x00000022002c7c02 */ /* 0x000fe20008000f00 */
[----:B------:R-:W-:Y:S01]  /*62a0*/  @!UP0 UIMAD.WIDE.U32 UR36, UR18, 0x8, UR8 ;  /* 0x00000008122488a5 */ /* 0x000fe2000f8e0008 */
[----:B------:R-:W-:Y:S02]  /*62b0*/  MOV R45, UR35 ;  /* 0x00000023002d7c02 */ /* 0x000fe40008000f00 */
[----:B------:R-:W-:Y:S01]  /*62c0*/  @!UP1 UIMAD.WIDE.U32 UR34, UR19, 0x8, UR8 ;  /* 0x00000008132298a5 */ /* 0x000fe2000f8e0008 */
        /* <DEDUP_REMOVED lines=33> */
.L_x_1380:
[----:B------:R-:W-:-:S09]  /*64e0*/  UISETP.NE.AND UP0, UPT, UR27, URZ, UPT ;  /* 0x000000ff1b00728c */ /* 0x000fd2000bf05270 */
[----:B------:R-:W-:Y:S05]  /*64f0*/  BRA.U !UP0, `(.L_x_1377) ;  /* 0x00000005082c7547 */ /* 0x000fea000b800000 */
[----:B------:R-:W-:Y:S02]  /*6500*/  UIADD3 UR15, UPT, UPT, UR27, -0x1, URZ ;  /* 0xffffffff1b0f7890 */ /* 0x000fe4000fffe0ff */
[----:B------:R-:W-:Y:S02]  /*6510*/  ULOP3.LUT UP1, UR16, UR25, 0x3, URZ, 0xc0, !UPT ;  /* 0x0000000319107892 */ /* 0x000fe4000f82c0ff */
[----:B------:R-:W-:-:S09]  /*6520*/  UISETP.GE.U32.AND UP0, UPT, UR15, 0x3, UPT ;  /* 0x000000030f00788c */ /* 0x000fd2000bf06070 */
[----:B------:R-:W-:Y:S05]  /*6530*/  BRA.U !UP0, `(.L_x_1382) ;  /* 0x0000000108907547 */ /* 0x000fea000b800000 */
[C---:B----4-:R-:W-:Y:S02]  /*6540*/  IADD3 R46, PT, PT, R5.reuse, 0x1, RZ ;  /* 0x00000001052e7810 */ /* 0x050fe40007ffe0ff */
[C---:B------:R-:W-:Y:S02]  /*6550*/  ISETP.EQ.OR P1, PT, R5.reuse, UR22, P2 ;  /* 0x0000001605007c0c */ /* 0x040fe40009722670 */
[----:B------:R-:W-:Y:S02]  /*6560*/  ISETP.EQ.OR P3, PT, R46, UR22, P2 ;  /* 0x000000162e007c0c */ /* 0x000fe40009762670 */
[C---:B-1----:R-:W-:Y:S02]  /*6570*/  IADD3 R50, PT, PT, R5.reuse, 0x3, RZ ;  /* 0x0000000305327810 */ /* 0x042fe40007ffe0ff */
[----:B------:R-:W-:Y:S02]  /*6580*/  IADD3 R48, PT, PT, R5, 0x2, RZ ;  /* 0x0000000205307810 */ /* 0x000fe40007ffe0ff */
[----:B------:R-:W-:-:S02]  /*6590*/  MOV R47, UR23 ;  /* 0x00000017002f7c02 */ /* 0x000fc40008000f00 */
[----:B------:R-:W-:Y:S02]  /*65a0*/  ISETP.EQ.OR P6, PT, R50, UR22, P2 ;  /* 0x0000001632007c0c */ /* 0x000fe400097c2670 */
[----:B------:R-:W-:Y:S02]  /*65b0*/  ISETP.EQ.OR P4, PT, R48, UR22, P2 ;  /* 0x0000001630007c0c */ /* 0x000fe40009782670 */
[----:B------:R-:W-:Y:S01]  /*65c0*/  MOV R44, UR23 ;  /* 0x00000017002c7c02 */ /* 0x000fe20008000f00 */
[----:B------:R-:W-:Y:S02]  /*65d0*/  @!P3 IMAD R46, R46, R47, UR5 ;  /* 0x000000052e2ebe24 */ /* 0x000fe4000f8e022f */
[----:B------:R-:W-:Y:S01]  /*65e0*/  HFMA2 R47, -RZ, RZ, 0, 4.76837158203125e-07 ;  /* 0x00000008ff2f7431 */ /* 0x000fe200000001ff */
[----:B------:R-:W-:Y:S01]  /*65f0*/  MOV R45, 0x8 ;  /* 0x00000008002d7802 */ /* 0x000fe20000000f00 */
[----:B------:R-:W-:Y:S01]  /*6600*/  @!P1 IMAD R44, R5, R44, UR5 ;  /* 0x00000005052c9e24 */ /* 0x000fe2000f8e022c */
[----:B------:R-:W-:-:S02]  /*6610*/  MOV R51, UR23 ;  /* 0x0000001700337c02 */ /* 0x000fc40008000f00 */
[----:B------:R-:W-:Y:S01]  /*6620*/  MOV R49, UR23 ;  /* 0x0000001700317c02 */ /* 0x000fe20008000f00 */
        /* <DEDUP_REMOVED lines=8> */
[----:B------:R-:W2:Y:S02]  /*66b0*/  @!P3 LDG.E.64 R46, desc[UR20][R46.64] ;  /* 0x000000142e2eb981 */ /* 0x000ea4000c1e1b00 */
[----:B------:R-:W-:Y:S02]  /*66c0*/  @!P6 IMAD.WIDE.U32 R50, R50, R51, UR8 ;  /* 0x000000083232ee25 */ /* 0x000fe4000f8e0033 */
        /* <DEDUP_REMOVED lines=11> */
.L_x_1382:
[----:B------:R-:W-:Y:S05]  /*6780*/  BRA.U !UP1, `(.L_x_1377) ;  /* 0x0000000109887547 */ /* 0x000fea000b800000 */
[----:B------:R-:W-:Y:S02]  /*6790*/  UISETP.NE.AND UP0, UPT, UR16, 0x1, UPT ;  /* 0x000000011000788c */ /* 0x000fe4000bf05270 */
[----:B------:R-:W-:-:S06]  /*67a0*/  ULOP3.LUT UR15, UR25, 0x1, URZ, 0xc0, !UPT ;  /* 0x00000001190f7892 */ /* 0x000fcc000f8ec0ff */
[----:B----4-:R-:W-:Y:S01]  /*67b0*/  MOV R48, UR15 ;  /* 0x0000000f00307c02 */ /* 0x010fe20008000f00 */
[----:B------:R-:W-:Y:S06]  /*67c0*/  BRA.U !UP0, `(.L_x_1383) ;  /* 0x0000000108487547 */ /* 0x000fec000b800000 */
[C---:B------:R-:W-:Y:S02]  /*67d0*/  IADD3 R44, PT, PT, R5.reuse, 0x1, RZ ;  /* 0x00000001052c7810 */ /* 0x040fe40007ffe0ff */
        /* <DEDUP_REMOVED lines=17> */
.L_x_1383:
[----:B------:R-:W-:Y:S01]  /*68f0*/  ISETP.EQ.OR P1, PT, R5, UR22, P2 ;  /* 0x0000001605007c0c */ /* 0x000fe20009722670 */
[----:B------:R-:W-:Y:S03]  /*6900*/  BSSY.RECONVERGENT B0, `(.L_x_1377) ;  /* 0x000000a000007945 */ /* 0x000fe60003800200 */
[----:B------:R-:W-:-:S13]  /*6910*/  ISETP.NE.U32.OR P1, PT, R48, 0x1, P1 ;  /* 0x000000013000780c */ /* 0x000fda0000f25470 */
[----:B------:R-:W-:Y:S05]  /*6920*/  @P1 BRA `(.L_x_1384) ;  /* 0x00000000001c1947 */ /* 0x000fea0003800000 */
[----:B------:R-:W-:Y:S02]  /*6930*/  MOV R44, UR23 ;  /* 0x00000017002c7c02 */ /* 0x000fe40008000f00 */
[----:B------:R-:W-:-:S03]  /*6940*/  MOV R45, 0x8 ;  /* 0x00000008002d7802 */ /* 0x000fc60000000f00 */
[----:B------:R-:W-:-:S04]  /*6950*/  IMAD R44, R5, R44, UR5 ;  /* 0x00000005052c7e24 */ /* 0x000fc8000f8e022c */
[----:B------:R-:W-:-:S06]  /*6960*/  IMAD.WIDE.U32 R44, R44, R45, UR8 ;  /* 0x000000082c2c7e25 */ /* 0x000fcc000f8e002d */
[----:B------:R-:W0:Y:S02]  /*6970*/  LDG.E.64 R44, desc[UR20][R44.64] ;  /* 0x000000142c2c7981 */ /* 0x000e24000c1e1b00 */
[----:B0--3--:R-:W-:Y:S01]  /*6980*/  FADD.FTZ R76, R76, R44 ;  /* 0x0000002c4c4c7221 */ /* 0x009fe20000010000 */
[----:B------:R-:W-:-:S07]  /*6990*/  FADD.FTZ R77, R77, R45 ;  /* 0x0000002d4d4d7221 */ /* 0x000fce0000010000 */
.L_x_1384:
[----:B------:R-:W-:Y:S05]  /*69a0*/  BSYNC.RECONVERGENT B0 ;  /* 0x0000000000007941 */ /* 0x000fea0003800200 */
.L_x_1377:
[----:B------:R-:W5:Y:S01]  /*69b0*/  S2UR UR9, SR_CgaCtaId ;  /* 0x00000000000979c3 */ /* 0x000f620000008800 */
[----:B------:R-:W-:Y:S01]  /*69c0*/  UMOV UR8, 0x400 ;  /* 0x0000040000087882 */ /* 0x000fe20000000000 */
[----:B------:R-:W0:Y:S01]  /*69d0*/  LDCU UR16, c[0x0][0x42c] ;  /* 0x00008580ff1077ac */ /* 0x000e220008000800 */
[----:B----4-:R-:W-:Y:S01]  /*69e0*/  IADD3 R46, PT, PT, R0, 0x20, RZ ;  /* 0x00000020002e7810 */ /* 0x010fe20007ffe0ff */
[----:B------:R-:W-:Y:S01]  /*69f0*/  FADD.FTZ R108, R108, -UR28 ;  /* 0x8000001c6c6c7e21 */ /* 0x000fe20008010000 */
[----:B------:R-:W-:Y:S01]  /*6a00*/  IADD3 R44, PT, PT, R0, 0x40, RZ ;  /* 0x00000040002c7810 */ /* 0x000fe20007ffe0ff */
[----:B------:R-:W-:Y:S01]  /*6a10*/  FADD.FTZ R109, R109, -UR28 ;  /* 0x8000001c6d6d7e21 */ /* 0x000fe20008010000 */
[----:B------:R-:W-:Y:S01]  /*6a20*/  SHF.R.S32.HI R47, RZ, 0x1f, R46 ;  /* 0x0000001fff2f7819 */ /* 0x000fe2000001142e */
[----:B------:R-:W-:Y:S01]  /*6a30*/  FMUL.FTZ R108, R108, UR29 ;  /* 0x0000001d6c6c7c20 */ /* 0x000fe20008410000 */
[----:B------:R-:W-:Y:S01]  /*6a40*/  SHF.R.S32.HI R45, RZ, 0x1f, R44 ;  /* 0x0000001fff2d7819 */ /* 0x000fe2000001142c */
[----:B------:R-:W-:Y:S01]  /*6a50*/  FMUL.FTZ R58, R109, UR29 ;  /* 0x0000001d6d3a7c20 */ /* 0x000fe20008410000 */
[----:B-----5:R-:W-:-:S09]  /*6a60*/  ULEA UR8, UR9, UR8, 0x18 ;  /* 0x0000000809087291 */ /* 0x020fd2000f8ec0ff */
[----:B------:R-:W-:Y:S01]  /*6a70*/  @!P2 STS.64 [UR8+0x88], R76 ;  /* 0x0000884cff00a988 */ /* 0x000fe20008000a08 */
[----:B------:R-:W-:Y:S06]  /*6a80*/  BAR.SYNC.DEFER_BLOCKING 0x0 ;  /* 0x0000000000007b1d */ /* 0x000fec0000010000 */
[----:B--2---:R-:W0:Y:S01]  /*6a90*/  LDS.64 R48, [UR8+0x88] ;  /* 0x00008808ff307984 */ /* 0x004e220008000a00 */
[----:B------:R-:W2:Y:S02]  /*6aa0*/  LDCU.64 UR8, c[0x0][0x400] ;  /* 0x00008000ff0877ac */ /* 0x000ea40008000a00 */
[----:B--2---:R-:W-:-:S02]  /*6ab0*/  ISETP.GE.U32.AND P1, PT, R0, UR8, PT ;  /* 0x0000000800007c0c */ /* 0x004fc4000bf26070 */
[----:B------:R-:W-:Y:S02]  /*6ac0*/  ISETP.GE.U32.AND P2, PT, R46, UR8, PT ;  /* 0x000000082e007c0c */ /* 0x000fe4000bf46070 */
[----:B------:R-:W-:Y:S02]  /*6ad0*/  ISETP.GE.U32.AND P3, PT, R44, UR8, PT ;  /* 0x000000082c007c0c */ /* 0x000fe4000bf66070 */
[----:B------:R-:W-:Y:S02]  /*6ae0*/  ISETP.GE.AND.EX P1, PT, R124, UR9, PT, P1 ;  /* 0x000000097c007c0c */ /* 0x000fe4000bf26310 */
[----:B------:R-:W-:Y:S02]  /*6af0*/  ISETP.GE.AND.EX P2, PT, R47, UR9, PT, P2 ;  /* 0x000000092f007c0c */ /* 0x000fe4000bf46320 */
[----:B------:R-:W-:Y:S01]  /*6b00*/  ISETP.GE.AND.EX P3, PT, R45, UR9, PT, P3 ;  /* 0x000000092d007c0c */ /* 0x000fe2000bf66330 */
[----:B0-----:R-:W-:Y:S01]  /*6b10*/  FMUL.FTZ R48, R48, UR16 ;  /* 0x0000001030307c20 */ /* 0x001fe20008410000 */
[----:B------:R-:W-:-:S04]  /*6b20*/  FMUL.FTZ R5, R49, UR16 ;  /* 0x0000001031057c20 */ /* 0x000fc80008410000 */
[----:B------:R-:W-:-:S13]  /*6b30*/  R2UR UR15, R48 ;  /* 0x00000000300f72ca */ /* 0x000fda00000e0000 */
[----:B------:R-:W-:Y:S01]  /*6b40*/  FFMA.FTZ R57, R108, UR15, R5 ;  /* 0x0000000f6c397c23 */ /* 0x000fe20008010005 */
        /* <DEDUP_REMOVED lines=10> */
[----:B---3--:R-:W1:Y:S01]  /*6bf0*/  MUFU.RCP R54, R53 ;  /* 0x0000003500367308 */ /* 0x008e620000001000 */
        /* <DEDUP_REMOVED lines=8> */
.L_x_1385:
[----:B------:R-:W-:Y:S01]  /*6c80*/  FADD.FTZ R106, R106, -UR28 ;  /* 0x8000001c6a6a7e21 */ /* 0x000fe20008010000 */
[----:B------:R-:W-:Y:S01]  /*6c90*/  FFMA.FTZ R48, R58, UR15, R5 ;  /* 0x0000000f3a307c23 */ /* 0x000fe20008010005 */
[----:B------:R-:W-:Y:S01]  /*6ca0*/  BSSY.RECONVERGENT B0, `(.L_x_1386) ;  /* 0x0000013000007945 */ /* 0x000fe20003800200 */
[----:B-1----:R-:W-:Y:S01]  /*6cb0*/  FFMA.FTZ R50, R42, R2, -R57 ;  /* 0x000000022a327223 */ /* 0x002fe20000010839 */
        /* <DEDUP_REMOVED lines=17> */
.L_x_1387:
[----:B------:R-:W-:Y:S05]  /*6dd0*/  BSYNC.RECONVERGENT B0 ;  /* 0x0000000000007941 */ /* 0x000fea0003800200 */
.L_x_1386:
[----:B------:R-:W-:Y:S01]  /*6de0*/  FFMA.FTZ R55, R106, UR15, R5 ;  /* 0x0000000f6a377c23 */ /* 0x000fe20008010005 */
        /* <DEDUP_REMOVED lines=11> */
[----:B------:R-:W3:Y:S01]  /*6ea0*/  MUFU.RCP R52, R51 ;  /* 0x0000003300347308 */ /* 0x000ee20000001000 */
[----:B0-----:R-:W-:Y:S01]  /*6eb0*/  FADD.FTZ R53, -R49, 1 ;  /* 0x3f80000031357421 */ /* 0x001fe20000010100 */
[----:B------:R-:W-:-:S03]  /*6ec0*/  FMUL.FTZ R12, R12, R49 ;  /* 0x000000310c0c7220 */ /* 0x000fc60000410000 */
[----:B------:R-:W-:Y:S01]  /*6ed0*/  FFMA.FTZ R53, R2, R53, 1 ;  /* 0x3f80000002357423 */ /* 0x000fe20000010035 */
[----:B---3--:R-:W-:Y:S01]  /*6ee0*/  FADD.FTZ R54, -R52, 1 ;  /* 0x3f80000034367421 */ /* 0x008fe20000010100 */
[----:B------:R-:W-:Y:S02]  /*6ef0*/  FMUL.FTZ R13, R13, R52 ;  /* 0x000000340d0d7220 */ /* 0x000fe40000410000 */
[----:B------:R-:W-:Y:S01]  /*6f00*/  FMUL.FTZ R12, R12, R53 ;  /* 0x000000350c0c7220 */ /* 0x000fe20000410000 */
[----:B------:R-:W-:-:S04]  /*6f10*/  FFMA.FTZ R54, R3, R54, 1 ;  /* 0x3f80000003367423 */ /* 0x000fc80000010036 */
[----:B------:R-:W-:-:S07]  /*6f20*/  FMUL.FTZ R13, R13, R54 ;  /* 0x000000360d0d7220 */ /* 0x000fce0000410000 */
.L_x_1388:
[----:B------:R-:W-:Y:S01]  /*6f30*/  FADD.FTZ R104, R104, -UR28 ;  /* 0x8000001c68687e21 */ /* 0x000fe20008010000 */
[----:B------:R-:W-:Y:S01]  /*6f40*/  FFMA.FTZ R2, R56, UR15, R5 ;  /* 0x0000000f38027c23 */ /* 0x000fe20008010005 */
[----:B------:R-:W-:Y:S01]  /*6f50*/  BSSY.RECONVERGENT B0, `(.L_x_1389) ;  /* 0x0000013000007945 */ /* 0x000fe20003800200 */
[----:B------:R-:W-:Y:S01]  /*6f60*/  FFMA.FTZ R55, R42, R12, -R55 ;  /* 0x0000000c2a377223 */ /* 0x000fe20000010837 */
[----:B------:R-:W-:Y:S01]  /*6f70*/  FADD.FTZ R105, R105, -UR28 ;  /* 0x8000001c69697e21 */ /* 0x000fe20008010000 */
[----:B------:R-:W-:Y:S01]  /*6f80*/  FMUL.FTZ R104, R104, UR29 ;  /* 0x0000001d68687c20 */ /* 0x000fe20008410000 */
[----:B0-----:R-:W-:Y:S01]  /*6f90*/  FFMA.FTZ R48, R43, R13, -R2 ;  /* 0x0000000d2b307223 */ /* 0x001fe20000010802 */
[----:B------:R-:W-:Y:S06]  /*6fa0*/  @P2 BRA `(.L_x_1390) ;  /* 0x0000000000342947 */ /* 0x000fec0003800000 */
[----:B------:R-:W0:Y:S01]  /*6fb0*/  LDCU.64 UR16, c[0x0][0x3f8] ;  /* 0x00007f00ff1077ac */ /* 0x000e220008000a00 */
[----:B------:R-:W-:Y:S02]  /*6fc0*/  MOV R2, R6 ;  /* 0x0000000600027202 */ /* 0x000fe40000000f00 */
        /* <DEDUP_REMOVED lines=8> */
[----:B------:R-:W-:Y:S01]  /*7050*/  LEA.HI.X R13, R2, UR19, R47, 0x2, P1 ;  /* 0x00000013020d7c11 */ /* 0x000fe200088f142f */
[----:B------:R-:W-:-:S05]  /*7060*/  FMUL.FTZ R47, R48, UR29 ;  /* 0x0000001d302f7c20 */ /* 0x000fca0008410000 */
[----:B------:R0:W-:Y:S02]  /*7070*/  STG.E.64 desc[UR20][R12.64], R46 ;  /* 0x0000002e0c007986 */ /* 0x0001e4000c101b14 */
.L_x_1390:
[----:B------:R-:W-:Y:S05]  /*7080*/  BSYNC.RECONVERGENT B0 ;  /* 0x0000000000007941 */ /* 0x000fea0003800200 */
.L_x_1389:
        /* <DEDUP_REMOVED lines=21> */
.L_x_1391:
[----:B------:R-:W-:Y:S01]  /*71e0*/  FFMA.FTZ R2, R52, UR15, R5 ;  /* 0x0000000f34027c23 */ /* 0x000fe20008010005 */
[----:B------:R-:W-:Y:S01]  /*71f0*/  BSSY.RECONVERGENT B0, `(.L_x_1392) ;  /* 0x0000013000007945 */ /* 0x000fe20003800200 */
[----:B------:R-:W-:Y:S01]  /*7200*/  FFMA.FTZ R51, R42, R14, -R51 ;  /* 0x0000000e2a337223 */ /* 0x000fe20000010833 */
[----:B------:R-:W-:Y:S01]  /*7210*/  FADD.FTZ R102, R102, -UR28 ;  /* 0x8000001c66667e21 */ /* 0x000fe20008010000 */
[----:B0-----:R-:W-:Y:S01]  /*7220*/  IADD3 R46, PT, PT, R0, 0x60, RZ ;  /* 0x00000060002e7810 */ /* 0x001fe20007ffe0ff */
        /* <DEDUP_REMOVED lines=15> */
.L_x_1393:
[----:B------:R-:W-:Y:S05]  /*7320*/  BSYNC.RECONVERGENT B0 ;  /* 0x0000000000007941 */ /* 0x000fea0003800200 */
.L_x_1392:
[----:B------:R-:W-:Y:S01]  /*7330*/  IADD3 R44, PT, PT, R0, 0x80, RZ ;  /* 0x00000080002c7810 */ /* 0x000fe20007ffe0ff */
[----:B------:R-:W-:Y:S01]  /*7340*/  FMUL.FTZ R102, R102, UR29 ;  /* 0x0000001d66667c20 */ /* 0x000fe20008410000 */
[C---:B0-----:R-:W-:Y:S01]  /*7350*/  IADD3 R14, PT, PT, R0.reuse, 0xa0, RZ ;  /* 0x000000a0000e7810 */ /* 0x041fe20007ffe0ff */
[----:B------:R-:W-:Y:S01]  /*7360*/  FADD.FTZ R103, R103, -UR28 ;  /* 0x8000001c67677e21 */ /* 0x000fe20008010000 */
[----:B------:R-:W-:Y:S01]  /*7370*/  IADD3 R12, PT, PT, R0, 0xc0, RZ ;  /* 0x000000c0000c7810 */ /* 0x000fe20007ffe0ff */
[----:B------:R-:W-:Y:S01]  /*7380*/  FFMA.FTZ R57, R102, UR15, R5 ;  /* 0x0000000f66397c23 */ /* 0x000fe20008010005 */
[----:B------:R-:W-:Y:S01]  /*7390*/  IADD3 R2, PT, PT, R0, 0xe0, RZ ;  /* 0x000000e000027810 */ /* 0x000fe20007ffe0ff */
[----:B------:R-:W-:Y:S01]  /*73a0*/  FMUL.FTZ R58, R103, UR29 ;  /* 0x0000001d673a7c20 */ /* 0x000fe20008410000 */
[----:B------:R-:W-:Y:S02]  /*73b0*/  ISETP.GE.U32.AND P2, PT, R46, UR8, PT ;  /* 0x000000082e007c0c */ /* 0x000fe4000bf46070 */
[----:B------:R-:W-:-:S02]  /*73c0*/  ISETP.GE.U32.AND P1, PT, R44, UR8, PT ;  /* 0x000000082c007c0c */ /* 0x000fc4000bf26070 */
[----:B------:R-:W-:Y:S02]  /*73d0*/  ISETP.GE.U32.AND P6, PT, R14, UR8, PT ;  /* 0x000000080e007c0c */ /* 0x000fe4000bfc6070 */
[----:B------:R-:W-:Y:S02]  /*73e0*/  ISETP.GE.U32.AND P3, PT, R12, UR8, PT ;  /* 0x000000080c007c0c */ /* 0x000fe4000bf66070 */
[----:B------:R-:W-:Y:S02]  /*73f0*/  ISETP.GE.U32.AND P4, PT, R2, UR8, PT ;  /* 0x0000000802007c0c */ /* 0x000fe4000bf86070 */
[----:B------:R-:W-:Y:S02]  /*7400*/  SHF.R.S32.HI R59, RZ, 0x1f, R46 ;  /* 0x0000001fff3b7819 */ /* 0x000fe4000001142e */
[----:B------:R-:W-:Y:S02]  /*7410*/  SHF.R.S32.HI R45, RZ, 0x1f, R44 ;  /* 0x0000001fff2d7819 */ /* 0x000fe4000001142c */
[----:B------:R-:W-:-:S02]  /*7420*/  SHF.R.S32.HI R15, RZ, 0x1f, R14 ;  /* 0x0000001fff0f7819 */ /* 0x000fc4000001140e */
[----:B------:R-:W-:Y:S02]  /*7430*/  SHF.R.S32.HI R13, RZ, 0x1f, R12 ;  /* 0x0000001fff0d7819 */ /* 0x000fe4000001140c */
[----:B------:R-:W-:Y:S02]  /*7440*/  SHF.R.S32.HI R3, RZ, 0x1f, R2 ;  /* 0x0000001fff037819 */ /* 0x000fe40000011402 */
[----:B------:R-:W-:Y:S02]  /*7450*/  ISETP.GE.AND.EX P2, PT, R59, UR9, PT, P2 ;  /* 0x000000093b007c0c */ /* 0x000fe4000bf46320 */
[----:B------:R-:W-:Y:S02]  /*7460*/  ISETP.GE.AND.EX P1, PT, R45, UR9, PT, P1 ;  /* 0x000000092d007c0c */ /* 0x000fe4000bf26310 */
[----:B------:R-:W-:Y:S02]  /*7470*/  ISETP.GE.AND.EX P6, PT, R15, UR9, PT, P6 ;  /* 0x000000090f007c0c */ /* 0x000fe4000bfc6360 */
[----:B------:R-:W-:-:S02]  /*7480*/  ISETP.GE.AND.EX P3, PT, R13, UR9, PT, P3 ;  /* 0x000000090d007c0c */ /* 0x000fc4000bf66330 */
[----:B------:R-:W-:Y:S01]  /*7490*/  ISETP.GE.AND.EX P4, PT, R3, UR9, PT, P4 ;  /* 0x0000000903007c0c */ /* 0x000fe2000bf86340 */
[----:B------:R-:W-:-:S12]  /*74a0*/  @!P5 BRA `(.L_x_1394) ;  /* 0x000000000048d947 */ /* 0x000fd80003800000 */
        /* <DEDUP_REMOVED lines=18> */
.L_x_1394:
[----:B------:R-:W-:Y:S01]  /*75d0*/  FADD.FTZ R100, R100, -UR28 ;  /* 0x8000001c64647e21 */ /* 0x000fe20008010000 */
[----:B------:R-:W-:Y:S01]  /*75e0*/  FFMA.FTZ R48, R58, UR15, R5 ;  /* 0x0000000f3a307c23 */ /* 0x000fe20008010005 */
        /* <DEDUP_REMOVED lines=19> */
.L_x_1396:
[----:B------:R-:W-:Y:S05]  /*7720*/  BSYNC.RECONVERGENT B0 ;  /* 0x0000000000007941 */ /* 0x000fea0003800200 */
.L_x_1395:
[----:B------:R-:W-:Y:S01]  /*7730*/  FFMA.FTZ R53, R100, UR15, R5 ;  /* 0x0000000f64357c23 */ /* 0x000fe20008010005 */
[----:B---3--:R-:W-:Y:S01]  /*7740*/  FMUL.FTZ R54, R101, UR29 ;  /* 0x0000001d65367c20 */ /* 0x008fe20008410000 */
        /* <DEDUP_REMOVED lines=19> */
.L_x_1397:
        /* <DEDUP_REMOVED lines=21> */
.L_x_1399:
[----:B------:R-:W-:Y:S05]  /*79d0*/  BSYNC.RECONVERGENT B0 ;  /* 0x0000000000007941 */ /* 0x000fea0003800200 */
.L_x_1398:
[----:B------:R-:W-:Y:S01]  /*79e0*/  FFMA.FTZ R49, R98, UR15, R5 ;  /* 0x0000000f62317c23 */ /* 0x000fe20008010005 */
        /* <DEDUP_REMOVED lines=20> */
.L_x_1400:
[----:B------:R-:W-:Y:S01]  /*7b30*/  FADD.FTZ R96, R96, -UR28 ;  /* 0x8000001c60607e21 */ /* 0x000fe20008010000 */
[----:B0-----:R-:W-:Y:S01]  /*7b40*/  FFMA.FTZ R16, R50, UR15, R5 ;  /* 0x0000000f32107c23 */ /* 0x001fe20008010005 */
        /* <DEDUP_REMOVED lines=19> */
.L_x_1402:
[----:B------:R-:W-:Y:S05]  /*7c80*/  BSYNC.RECONVERGENT B0 ;  /* 0x0000000000007941 */ /* 0x000fea0003800200 */
.L_x_1401:
        /* <DEDUP_REMOVED lines=21> */
.L_x_1403:
        /* <DEDUP_REMOVED lines=21> */
.L_x_1405:
[----:B------:R-:W-:Y:S05]  /*7f30*/  BSYNC.RECONVERGENT B0 ;  /* 0x0000000000007941 */ /* 0x000fea0003800200 */
.L_x_1404:
        /* <DEDUP_REMOVED lines=21> */
.L_x_1406:
[----:B0-----:R-:W-:Y:S01]  /*8090*/  FFMA.FTZ R12, R22, UR15, R5 ;  /* 0x0000000f160c7c23 */ /* 0x001fe20008010005 */
        /* <DEDUP_REMOVED lines=19> */
.L_x_1408:
[----:B------:R-:W-:Y:S05]  /*81d0*/  BSYNC.RECONVERGENT B0 ;  /* 0x0000000000007941 */ /* 0x000fea0003800200 */
.L_x_1407:
[----:B------:R-:W-:Y:S01]  /*81e0*/  FADD.FTZ R90, R90, -UR28 ;  /* 0x8000001c5a5a7e21 */ /* 0x000fe20008010000 */
[----:B------:R-:W-:Y:S01]  /*81f0*/  IADD3 R21, PT, PT, R0, 0x120, RZ ;  /* 0x0000012000157810 */ /* 0x000fe20007ffe0ff */
[----:B------:R-:W-:Y:S01]  /*8200*/  FMUL.FTZ R92, R92, UR29 ;  /* 0x0000001d5c5c7c20 */ /* 0x000fe20008410000 */
        /* <DEDUP_REMOVED lines=20> */
.L_x_1409:
[----:B------:R-:W-:Y:S04]  /*8350*/  BSSY.RECONVERGENT B0, `(.L_x_1410) ;  /* 0x0000015000007945 */ /* 0x000fe80003800200 */
[----:B------:R-:W-:Y:S05]  /*8360*/  @P0 BRA `(.L_x_1411) ;  /* 0x00000000004c0947 */ /* 0x000fea0003800000 */
[----:B------:R-:W1:Y:S01]  /*8370*/  LDCU.64 UR16, c[0x0][0x3f8] ;  /* 0x00007f00ff1077ac */ /* 0x000e620008000a00 */
[----:B------:R-:W-:Y:S01]  /*8380*/  IADD3 R17, PT, PT, R0, 0x100, RZ ;  /* 0x0000010000117810 */ /* 0x000fe20007ffe0ff */
[----:B0-----:R-:W-:Y:S01]  /*8390*/  FFMA.FTZ R15, R92, UR15, R5 ;  /* 0x0000000f5c0f7c23 */ /* 0x001fe20008010005 */
[----:B------:R-:W-:Y:S01]  /*83a0*/  MOV R2, R6 ;  /* 0x0000000600027202 */ /* 0x000fe20000000f00 */
[----:B------:R-:W0:Y:S01]  /*83b0*/  LDCU.64 UR18, c[0x0][0x380] ;  /* 0x00007000ff1277ac */ /* 0x000e220008000a00 */
[----:B------:R-:W-:Y:S01]  /*83c0*/  SHF.R.S32.HI R14, RZ, 0x1f, R17 ;  /* 0x0000001fff0e7819 */ /* 0x000fe20000011411 */
[----:B------:R-:W-:Y:S01]  /*83d0*/  FFMA.FTZ R15, R42, R30, -R15 ;  /* 0x0000001e2a0f7223 */ /* 0x000fe2000001080f */
[----:B------:R-:W-:-:S03]  /*83e0*/  MOV R3, R9 ;  /* 0x0000000900037202 */ /* 0x000fc60000000f00 */
[----:B-1----:R-:W-:Y:S02]  /*83f0*/  IMAD R14, R14, UR16, RZ ;  /* 0x000000100e0e7c24 */ /* 0x002fe4000f8e02ff */
[----:B------:R-:W-:-:S04]  /*8400*/  IMAD.WIDE.U32 R12, R17, UR16, R2 ;  /* 0x00000010110c7c25 */ /* 0x000fc8000f8e0002 */
[----:B------:R-:W-:Y:S02]  /*8410*/  IMAD R3, R17, UR17, R14 ;  /* 0x0000001111037c24 */ /* 0x000fe4000f8e020e */
[----:B------:R-:W-:Y:S01]  /*8420*/  FFMA.FTZ R14, R20, UR15, R5 ;  /* 0x0000000f140e7c23 */ /* 0x000fe20008010005 */
[C---:B0-----:R-:W-:Y:S02]  /*8430*/  LEA R2, P0, R12.reuse, UR18, 0x2 ;  /* 0x000000120c027c11 */ /* 0x041fe4000f8010ff */
[----:B------:R-:W-:Y:S01]  /*8440*/  IADD3 R3, PT, PT, R13, R3, RZ ;  /* 0x000000030d037210 */ /* 0x000fe20007ffe0ff */
[----:B------:R-:W-:Y:S01]  /*8450*/  FFMA.FTZ R31, R43, R31, -R14 ;  /* 0x0000001f2b1f7223 */ /* 0x000fe2000001080e */
[----:B------:R-:W-:Y:S02]  /*8460*/  FMUL.FTZ R14, R15, UR29 ;  /* 0x0000001d0f0e7c20 */ /* 0x000fe40008410000 */
[----:B------:R-:W-:Y:S01]  /*8470*/  LEA.HI.X R3, R12, UR19, R3, 0x2, P0 ;  /* 0x000000130c037c11 */ /* 0x000fe200080f1403 */
[----:B------:R-:W-:-:S05]  /*8480*/  FMUL.FTZ R15, R31, UR29 ;  /* 0x0000001d1f0f7c20 */ /* 0x000fca0008410000 */
[----:B------:R1:W-:Y:S02]  /*8490*/  STG.E.64 desc[UR20][R2.64], R14 ;  /* 0x0000000e02007986 */ /* 0x0003e4000c101b14 */
.L_x_1411:
[----:B------:R-:W-:Y:S05]  /*84a0*/  BSYNC.RECONVERGENT B0 ;  /* 0x0000000000007941 */ /* 0x000fea0003800200 */
.L_x_1410:
[----:B------:R-:W-:Y:S01]  /*84b0*/  UISETP.NE.AND UP0, UPT, UR24, URZ, UPT ;  /* 0x000000ff1800728c */ /* 0x000fe2000bf05270 */
[----:B------:R-:W-:Y:S01]  /*84c0*/  FADD.FTZ R91, R91, -UR28 ;  /* 0x8000001c5b5b7e21 */ /* 0x000fe20008010000 */
[----:B------:R-:W-:Y:S01]  /*84d0*/  ISETP.GE.U32.AND P2, PT, R21, UR8, PT ;  /* 0x0000000815007c0c */ /* 0x000fe2000bf46070 */
[----:B------:R-:W-:Y:S01]  /*84e0*/  FMUL.FTZ R90, R90, UR29 ;  /* 0x0000001d5a5a7c20 */ /* 0x000fe20008410000 */
[----:B------:R-:W-:Y:S01]  /*84f0*/  ISETP.GE.U32.AND P1, PT, R115, UR8, PT ;  /* 0x0000000873007c0c */ /* 0x000fe2000bf26070 */
[----:B01----:R-:W-:Y:S01]  /*8500*/  FMUL.FTZ R14, R91, UR29 ;  /* 0x0000001d5b0e7c20 */ /* 0x003fe20008410000 */
[----:B------:R-:W-:Y:S01]  /*8510*/  ISETP.GE.U32.AND P0, PT, R114, UR8, PT ;  /* 0x0000000872007c0c */ /* 0x000fe2000bf06070 */
[--C-:B------:R-:W-:Y:S01]  /*8520*/  FFMA.FTZ R19, R90, UR15, R5.reuse ;  /* 0x0000000f5a137c23 */ /* 0x100fe20008010005 */
[----:B------:R-:W-:Y:S01]  /*8530*/  ISETP.GE.U32.AND P6, PT, R113, UR8, PT ;  /* 0x0000000871007c0c */ /* 0x000fe2000bfc6070 */
[----:B------:R-:W-:Y:S01]  /*8540*/  FFMA.FTZ R20, R14, UR15, R5 ;  /* 0x0000000f0e147c23 */ /* 0x000fe20008010005 */
[----:B------:R-:W-:-:S02]  /*8550*/  SHF.R.S32.HI R22, RZ, 0x1f, R21 ;  /* 0x0000001fff167819 */ /* 0x000fc40000011415 */
[----:B------:R-:W-:Y:S02]  /*8560*/  ISETP.GE.U32.AND P4, PT, R112, UR8, PT ;  /* 0x0000000870007c0c */ /* 0x000fe4000bf86070 */
[----:B------:R-:W-:Y:S02]  /*8570*/  ISETP.GE.U32.AND P5, PT, R111, UR8, PT ;  /* 0x000000086f007c0c */ /* 0x000fe4000bfa6070 */
[----:B------:R-:W-:Y:S02]  /*8580*/  ISETP.GE.U32.AND P3, PT, R116, UR8, PT ;  /* 0x0000000874007c0c */ /* 0x000fe4000bf66070 */
[----:B------:R-:W-:Y:S02]  /*8590*/  ISETP.GE.AND.EX P2, PT, R22, UR9, PT, P2 ;  /* 0x0000000916007c0c */ /* 0x000fe4000bf46320 */
[----:B------:R-:W-:Y:S02]  /*85a0*/  ISETP.GE.AND.EX P1, PT, R123, UR9, PT, P1 ;  /* 0x000000097b007c0c */ /* 0x000fe4000bf26310 */
[----:B------:R-:W-:-:S02]  /*85b0*/  ISETP.GE.AND.EX P0, PT, R122, UR9, PT, P0 ;  /* 0x000000097a007c0c */ /* 0x000fc4000bf06300 */
[----:B------:R-:W-:Y:S02]  /*85c0*/  ISETP.GE.AND.EX P6, PT, R121, UR9, PT, P6 ;  /* 0x0000000979007c0c */ /* 0x000fe4000bfc6360 */
[----:B------:R-:W-:Y:S02]  /*85d0*/  ISETP.GE.AND.EX P4, PT, R120, UR9, PT, P4 ;  /* 0x0000000978007c0c */ /* 0x000fe4000bf86340 */
        /* <DEDUP_REMOVED lines=20> */
.L_x_1412:
        /* <DEDUP_REMOVED lines=17> */
.L_x_1414:
[----:B------:R-:W-:Y:S05]  /*8830*/  BSYNC.RECONVERGENT B0 ;  /* 0x0000000000007941 */ /* 0x000fea0003800200 */
.L_x_1413:
[----:B------:R-:W-:Y:S01]  /*8840*/  FADD.FTZ R88, R88, -UR28 ;  /* 0x8000001c58587e21 */ /* 0x000fe20008010000 */
[----:B------:R-:W-:Y:S01]  /*8850*/  FADD.FTZ R89, R89, -UR28 ;  /* 0x8000001c59597e21 */ /* 0x000fe20008010000 */
[----:B------:R-:W-:Y:S01]  /*8860*/  FADD.FTZ R86, R86, -UR28 ;  /* 0x8000001c56567e21 */ /* 0x000fe20008010000 */
[----:B------:R-:W-:Y:S01]  /*8870*/  FADD.FTZ R87, R87, -UR28 ;  /* 0x8000001c57577e21 */ /* 0x000fe20008010000 */
[----:B------:R-:W-:Y:S01]  /*8880*/  FMUL.FTZ R88, R88, UR29 ;  /* 0x0000001d58587c20 */ /* 0x000fe20008410000 */
        /* <DEDUP_REMOVED lines=20> */
.L_x_1415:
[--C-:B0-----:R-:W-:Y:S01]  /*89d0*/  FFMA.FTZ R3, R88, UR15, R5.reuse ;  /* 0x0000000f58037c23 */ /* 0x101fe20008010005 */
[----:B------:R-:W-:Y:S01]  /*89e0*/  FMUL.FTZ R86, R86, UR29 ;  /* 0x0000001d56567c20 */ /* 0x000fe20008410000 */
[----:B------:R-:W-:Y:S01]  /*89f0*/  FMUL.FTZ R14, R87, UR29 ;  /* 0x0000001d570e7c20 */ /* 0x000fe20008410000 */
[----:B------:R-:W-:Y:S01]  /*8a00*/  FFMA.FTZ R2, R18, UR15, R5 ;  /* 0x0000000f12027c23 */ /* 0x000fe20008010005 */
[----:B------:R-:W-:Y:S01]  /*8a10*/  BSSY.RECONVERGENT B0, `(.L_x_1416) ;  /* 0x0000013000007945 */ /* 0x000fe20003800200 */
[----:B------:R-:W-:Y:S01]  /*8a20*/  FFMA.FTZ R26, R42, R26, -R3 ;  /* 0x0000001a2a1a7223 */ /* 0x000fe20000010803 */
[--C-:B------:R-:W-:Y:S01]  /*8a30*/  FFMA.FTZ R17, R86, UR15, R5.reuse ;  /* 0x0000000f56117c23 */ /* 0x100fe20008010005 */
[----:B------:R-:W-:Y:S01]  /*8a40*/  FFMA.FTZ R18, R14, UR15, R5 ;  /* 0x0000000f0e127c23 */ /* 0x000fe20008010005 */
        /* <DEDUP_REMOVED lines=15> */
.L_x_1417:
[----:B------:R-:W-:Y:S05]  /*8b40*/  BSYNC.RECONVERGENT B0 ;  /* 0x0000000000007941 */ /* 0x000fea0003800200 */
.L_x_1416:
[----:B------:R-:W-:Y:S05]  /*8b50*/  BRA.U !UP0, `(.L_x_1418) ;  /* 0x0000000108487547 */ /* 0x000fea000b800000 */
        /* <DEDUP_REMOVED lines=18> */
.L_x_1418:
[----:B------:R-:W-:Y:S01]  /*8c80*/  BSSY.RECONVERGENT B0, `(.L_x_1419) ;  /* 0x0000011000007945 */ /* 0x000fe20003800200 */
[----:B------:R-:W-:Y:S01]  /*8c90*/  FFMA.FTZ R17, R42, R28, -R17 ;  /* 0x0000001c2a117223 */ /* 0x000fe20000010811 */
[----:B------:R-:W-:Y:S02]  /*8ca0*/  FFMA.FTZ R13, R43, R29, -R18 ;  /* 0x0000001d2b0d7223 */ /* 0x000fe40000010812 */
[----:B------:R-:W-:Y:S05]  /*8cb0*/  @P0 BRA `(.L_x_1420) ;  /* 0x0000000000340947 */ /* 0x000fea0003800000 */
[----:B------:R-:W1:Y:S01]  /*8cc0*/  LDCU.64 UR16, c[0x0][0x3f8] ;  /* 0x00007f00ff1077ac */ /* 0x000e620008000a00 */
[----:B0-----:R-:W-:Y:S01]  /*8cd0*/  MOV R2, R6 ;  /* 0x0000000600027202 */ /* 0x001fe20000000f00 */
[----:B------:R-:W-:Y:S01]  /*8ce0*/  FMUL.FTZ R12, R17, UR29 ;  /* 0x0000001d110c7c20 */ /* 0x000fe20008410000 */
[----:B------:R-:W-:Y:S01]  /*8cf0*/  MOV R3, R9 ;  /* 0x0000000900037202 */ /* 0x000fe20000000f00 */
[----:B------:R-:W0:Y:S01]  /*8d00*/  LDCU.64 UR18, c[0x0][0x380] ;  /* 0x00007000ff1277ac */ /* 0x000e220008000a00 */
[----:B------:R-:W-:Y:S01]  /*8d10*/  FMUL.FTZ R13, R13, UR29 ;  /* 0x0000001d0d0d7c20 */ /* 0x000fe20008410000 */
[----:B-1----:R-:W-:Y:S02]  /*8d20*/  IMAD R15, R122, UR16, RZ ;  /* 0x000000107a0f7c24 */ /* 0x002fe4000f8e02ff */
[----:B------:R-:W-:-:S04]  /*8d30*/  IMAD.WIDE.U32 R10, R114, UR16, R2 ;  /* 0x00000010720a7c25 */ /* 0x000fc8000f8e0002 */
[----:B------:R-:W-:Y:S01]  /*8d40*/  IMAD R15, R114, UR17, R15 ;  /* 0x00000011720f7c24 */ /* 0x000fe2000f8e020f */
[----:B0-----:R-:W-:-:S04]  /*8d50*/  LEA R2, P0, R10, UR18, 0x2 ;  /* 0x000000120a027c11 */ /* 0x001fc8000f8010ff */
[----:B------:R-:W-:-:S04]  /*8d60*/  IADD3 R15, PT, PT, R11, R15, RZ ;  /* 0x0000000f0b0f7210 */ /* 0x000fc80007ffe0ff */
[----:B------:R-:W-:-:S05]  /*8d70*/  LEA.HI.X R3, R10, UR19, R15, 0x2, P0 ;  /* 0x000000130a037c11 */ /* 0x000fca00080f140f */
[----:B------:R1:W-:Y:S02]  /*8d80*/  STG.E.64 desc[UR20][R2.64], R12 ;  /* 0x0000000c02007986 */ /* 0x0003e4000c101b14 */
.L_x_1420:
[----:B------:R-:W-:Y:S05]  /*8d90*/  BSYNC.RECONVERGENT B0 ;  /* 0x0000000000007941 */ /* 0x000fea0003800200 */
.L_x_1419:
[----:B------:R-:W-:Y:S01]  /*8da0*/  FADD.FTZ R84, R84, -UR28 ;  /* 0x8000001c54547e21 */ /* 0x000fe20008010000 */
[----:B------:R-:W-:Y:S01]  /*8db0*/  FADD.FTZ R85, R85, -UR28 ;  /* 0x8000001c55557e21 */ /* 0x000fe20008010000 */
[----:B------:R-:W-:Y:S01]  /*8dc0*/  FADD.FTZ R82, R82, -UR28 ;  /* 0x8000001c52527e21 */ /* 0x000fe20008010000 */
[----:B------:R-:W-:Y:S01]  /*8dd0*/  FADD.FTZ R83, R83, -UR28 ;  /* 0x8000001c53537e21 */ /* 0x000fe20008010000 */
[----:B------:R-:W-:Y:S01]  /*8de0*/  FMUL.FTZ R84, R84, UR29 ;  /* 0x0000001d54547c20 */ /* 0x000fe20008410000 */
[----:B------:R-:W-:Y:S01]  /*8df0*/  FMUL.FTZ R18, R85, UR29 ;  /* 0x0000001d55127c20 */ /* 0x000fe20008410000 */
[----:B------:R-:W-:Y:S06]  /*8e00*/  BRA.U !UP0, `(.L_x_1421) ;  /* 0x0000000108487547 */ /* 0x000fec000b800000 */
[----:B01----:R-:W-:Y:S01]  /*8e10*/  FFMA.FTZ R2, R42, R84, R40 ;  /* 0x000000542a027223 */ /* 0x003fe20000010028 */
        /* <DEDUP_REMOVED lines=17> */
.L_x_1421:
[--C-:B01----:R-:W-:Y:S01]  /*8f30*/  FFMA.FTZ R3, R84, UR15, R5.reuse ;  /* 0x0000000f54037c23 */ /* 0x103fe20008010005 */
        /* <DEDUP_REMOVED lines=22> */
.L_x_1423:
[----:B------:R-:W-:Y:S05]  /*90a0*/  BSYNC.RECONVERGENT B0 ;  /* 0x0000000000007941 */ /* 0x000fea0003800200 */
.L_x_1422:
        /* <DEDUP_REMOVED lines=19> */
.L_x_1424:
        /* <DEDUP_REMOVED lines=17> */
.L_x_1426:
[----:B------:R-:W-:Y:S05]  /*92f0*/  BSYNC.RECONVERGENT B0 ;  /* 0x0000000000007941 */ /* 0x000fea0003800200 */
.L_x_1425:
        /* <DEDUP_REMOVED lines=25> */
.L_x_1427:
        /* <DEDUP_REMOVED lines=23> */
.L_x_1429:
[----:B------:R-:W-:Y:S05]  /*9600*/  BSYNC.RECONVERGENT B0 ;  /* 0x0000000000007941 */ /* 0x000fea0003800200 */
.L_x_1428:
        /* <DEDUP_REMOVED lines=19> */
.L_x_1430:
        /* <DEDUP_REMOVED lines=17> */
.L_x_1432:
[----:B------:R-:W-:Y:S05]  /*9850*/  BSYNC.RECONVERGENT B0 ;  /* 0x0000000000007941 */ /* 0x000fea0003800200 */
.L_x_1431:
[----:B------:R-:W-:Y:S02]  /*9860*/  UIADD3 UR14, UPT, UPT, UR23, UR14, URZ ;  /* 0x0000000e170e7290 */ /* 0x000fe4000fffe0ff */
[----:B------:R-:W-:Y:S02]  /*9870*/  UIADD3 UR4, UPT, UPT, UR4, 0x1, URZ ;  /* 0x0000000104047890 */ /* 0x000fe4000fffe0ff */
[----:B------:R-:W-:-:S09]  /*9880*/  UISETP.GE.AND UP0, UPT, UR14, UR6, UPT ;  /* 0x000000060e00728c */ /* 0x000fd2000bf06270 */
[----:B------:R-:W-:Y:S05]  /*9890*/  BRA.U !UP0, `(.L_x_1433) ;  /* 0xffffff6908a87547 */ /* 0x000fea000b83ffff */
.L_x_1366:
[----:B------:R-:W2:Y:S01]  /*98a0*/  LDC R4, c[0x0][0x370] ;  /* 0x0000dc00ff047b82 */ /* 0x000ea20000000800 */
[----:B------:R-:W-:Y:S01]  /*98b0*/  ISETP.NE.AND P2, PT, R125, RZ, PT ;  /* 0x000000ff7d00720c */ /* 0x000fe20003f45270 */
[----:B------:R-:W-:Y:S06]  /*98c0*/  BSSY.RECONVERGENT B0, `(.L_x_1434) ;  /* 0x0000011000007945 */ /* 0x000fec0003800200 */
[----:B------:R-:W3:Y:S08]  /*98d0*/  LDC R7, c[0x0][0x374] ;  /* 0x0000dd00ff077b82 */ /* 0x000ef00000000800 */
[----:B01----:R-:W0:Y:S01]  /*98e0*/  LDC.64 R2, c[0x0][0x3c8] ;  /* 0x0000f200ff027b82 */ /* 0x003e220000000a00 */
[----:B--2---:R-:W-:-:S02]  /*98f0*/  IADD3 R5, PT, PT, R4, -0x1, RZ ;  /* 0xffffffff04057810 */ /* 0x004fc40007ffe0ff */
[----:B------:R-:W-:Y:S02]  /*9900*/  ISETP.NE.AND P1, PT, R4, 0x1, PT ;  /* 0x000000010400780c */ /* 0x000fe40003f25270 */
[----:B---3--:R-:W-:-:S04]  /*9910*/  IADD3 R0, PT, PT, R7, -0x1, RZ ;  /* 0xffffffff07007810 */ /* 0x008fc80007ffe0ff */
        /* <DEDUP_REMOVED lines=11> */
.L_x_1435:
[----:B------:R-:W-:Y:S05]  /*99d0*/  BSYNC.RECONVERGENT B0 ;  /* 0x0000000000007941 */ /* 0x000fea0003800200 */
.L_x_1434:
[----:B------:R-:W-:Y:S05]  /*99e0*/  @P0 EXIT ;  /* 0x000000000000094d */ /* 0x000fea0003800000 */
[----:B------:R-:W-:Y:S05]  /*99f0*/  @P2 BRA `(.L_x_1436) ;  /* 0x0000000000202947 */ /* 0x000fea0003800000 */
[----:B------:R-:W-:-:S05]  /*9a00*/  IMAD R0, R4, R7, RZ ;  /* 0x0000000704007224 */ /* 0x000fca00078e02ff */
[----:B------:R-:W-:-:S13]  /*9a10*/  ISETP.NE.AND P0, PT, R0, -0x1, PT ;  /* 0xffffffff0000780c */ /* 0x000fda0003f05270 */
[----:B------:R-:W-:Y:S05]  /*9a20*/  @!P0 BRA `(.L_x_1436) ;  /* 0x0000000000148947 */ /* 0x000fea0003800000 */
.L_x_1437:
[----:B0-----:R-:W2:Y:S04]  /*9a30*/  LDG.E.STRONG.GPU R5, desc[UR20][R2.64] ;  /* 0x0000001402057981 */ /* 0x001ea8000c1ef900 */
[----:B--2---:R-:W-:Y:S01]  /*9a40*/  CCTL.IVALL ;  /* 0x00000000ff00798f */ /* 0x004fe20002000000 */
[----:B------:R-:W-:Y:S05]  /*9a50*/  YIELD ;  /* 0x0000000000007946 */ /* 0x000fea0003800000 */
[----:B------:R-:W-:-:S13]  /*9a60*/  ISETP.NE.AND P0, PT, R5, R0, PT ;  /* 0x000000000500720c */ /* 0x000fda0003f05270 */
[----:B------:R-:W-:Y:S05]  /*9a70*/  @P0 BRA `(.L_x_1437) ;  /* 0xfffffffc00ec0947 */ /* 0x000fea000383ffff */
.L_x_1436:
[----:B------:R-:W-:Y:S05]  /*9a80*/  WARPSYNC.ALL ;  /* 0x0000000000007948 */ /* 0x000fea0003800000 */
[----:B------:R-:W1:Y:S08]  /*9a90*/  LDC.64 R30, c[0x0][0x3f8] ;  /* 0x0000fe00ff1e7b82 */ /* 0x000e700000000a00 */
[----:B------:R-:W-:Y:S01]  /*9aa0*/  BAR.SYNC.DEFER_BLOCKING 0x0 ;  /* 0x0000000000007b1d */ /* 0x000fe20000010000 */
[----:B-1----:R-:W-:-:S04]  /*9ab0*/  LEA.HI R0, P0, R31, R30, RZ, 0x1 ;  /* 0x0000001e1f007211 */ /* 0x002fc800078108ff */
[----:B0-----:R-:W-:-:S04]  /*9ac0*/  IADD3.X R3, PT, PT, RZ, R31, RZ, P0, !PT ;  /* 0x0000001fff037210 */ /* 0x001fc800007fe4ff */
        /* <DEDUP_REMOVED lines=54> */
[----:B------:R-:W-:-:S02]  /*9e30*/  SHF.L.U32 R27, R31, 0x2, RZ ;  /* 0x000000021f1b7819 */ /* 0x000fc400000006ff */
        /* <DEDUP_REMOVED lines=15> */
.L_x_1440:
        /* <DEDUP_REMOVED lines=29> */
.L_x_1439:
[----:B------:R-:W-:Y:S05]  /*a100*/  BSYNC.RECONVERGENT B0 ;  /* 0x0000000000007941 */ /* 0x000fea0003800200 */
.L_x_1438:
        /* <DEDUP_REMOVED lines=10> */
.L_x_1441:
[C---:B0-----:R-:W-:Y:S02]  /*a1b0*/  SHF.L.U32 R16, R125.reuse, 0x2, RZ ;  /* 0x000000027d107819 */ /* 0x041fe400000006ff */
[----:B------:R-:W-:Y:S02]  /*a1c0*/  SHF.L.U64.HI R2, R125, 0x2, R28 ;  /* 0x000000027d027819 */ /* 0x000fe4000001021c */
[----:B-1----:R-:W-:-:S04]  /*a1d0*/  IADD3 R4, P0, PT, R16, UR4, RZ ;  /* 0x0000000410047c10 */ /* 0x002fc8000ff1e0ff */
[----:B------:R-:W-:Y:S02]  /*a1e0*/  IADD3.X R5, PT, PT, R2, UR5, RZ, P0, !PT ;  /* 0x0000000502057c10 */ /* 0x000fe400087fe4ff */
[C---:B------:R-:W-:Y:S02]  /*a1f0*/  IADD3 R6, P0, PT, R4.reuse, R35, RZ ;  /* 0x0000002304067210 */ /* 0x040fe40007f1e0ff */
[C---:B----4-:R-:W-:Y:S01]  /*a200*/  IADD3 R10, P1, PT, R4.reuse, R39, RZ ;  /* 0x00000027040a7210 */ /* 0x050fe20007f3e0ff */
        /* <DEDUP_REMOVED lines=12> */
[----:B--2---:R-:W-:Y:S02]  /*a2d0*/  IADD3 R12, P0, PT, R14, UR6, RZ ;  /* 0x000000060e0c7c10 */ /* 0x004fe4000ff1e0ff */
[----:B0-----:R-:W-:Y:S02]  /*a2e0*/  LOP3.LUT R4, R28, 0x3, RZ, 0xc0, !PT ;  /* 0x000000031c047812 */ /* 0x001fe400078ec0ff */
[----:B---3--:R-:W-:Y:S02]  /*a2f0*/  IADD3 R14, P1, PT, R14, UR8, RZ ;  /* 0x000000080e0e7c10 */ /* 0x008fe4000ff3e0ff */
[----:B------:R-:W-:Y:S02]  /*a300*/  LOP3.LUT R2, R2, 0x3, RZ, 0xc0, !PT ;  /* 0x0000000302027812 */ /* 0x000fe400078ec0ff */
[----:B------:R-:W-:Y:S02]  /*a310*/  IADD3 R16, P2, PT, R16, UR4, RZ ;  /* 0x0000000410107c10 */ /* 0x000fe4000ff5e0ff */
        /* <DEDUP_REMOVED lines=59> */
.L_x_1442:
        /* <DEDUP_REMOVED lines=11> */
.L_x_3431:


//--------------------- .text._Z35group_norm_nhwc_bwd_one_pass_kernelI11Fp32IOBf16WLi64ELi28ELi448EEv26Group_norm_nhwc_bwd_params --------------------------
	.section	.text._Z35group_norm_nhwc_bwd_one_pass_kernelI11Fp32IOBf16WLi64ELi28ELi448EEv26Group_norm_nhwc_bwd_params,"ax",@progbits
	.align	128
        .global         _Z35group_norm_nhwc_bwd_one_pass_kernelI11Fp32IOBf16WLi64ELi28ELi448EEv26Group_norm_nhwc_bwd_params
        .type           _Z35group_norm_nhwc_bwd_one_pass_kernelI11Fp32IOBf16WLi64ELi28ELi448EEv26Group_norm_nhwc_bwd_params,@function
        .size           _Z35group_norm_nhwc_bwd_one_pass_kernelI11Fp32IOBf16WLi64ELi28ELi448EEv26Group_norm_nhwc_bwd_params,(.L_x_3432 - _Z35group_norm_nhwc_bwd_one_pass_kernelI11Fp32IOBf16WLi64ELi28ELi448EEv26Group_norm_nhwc_bwd_params)
        .other          _Z35group_norm_nhwc_bwd_one_pass_kernelI11Fp32IOBf16WLi64ELi28ELi448EEv26Group_norm_nhwc_bwd_params,@"STO_CUDA_ENTRY STV_DEFAULT"
_Z35group_norm_nhwc_bwd_one_pass_kernelI11Fp32IOBf16WLi64ELi28ELi448EEv26Group_norm_nhwc_bwd_params:
.text._Z35group_norm_nhwc_bwd_one_pass_kernelI11Fp32IOBf16WLi64ELi28ELi448EEv26Group_norm_nhwc_bwd_params:
        /* <DEDUP_REMOVED lines=26> */
.L_x_1468:
[----:B0-----:R-:W0:Y:S01]  /*01a0*/  LDC R9, c[0x0][0x410] ;  /* 0x00010400ff097b82 */ /* 0x001e220000000800 */
[----:B-1----:R-:W1:Y:S01]  /*01b0*/  LDCU.64 UR8, c[0x0][0x3b8] ;  /* 0x00007700ff0877ac */ /* 0x002e620008000a00 */
[----:B------:R-:W-:Y:S02]  /*01c0*/  IABS R6, UR6 ;  /* 0x0000000600067c13 */ /* 0x000fe40008000000 */
[----:B------:R-:W-:Y:S01]  /*01d0*/  ISETP.LE.AND P2, PT, RZ, UR6, PT ;  /* 0x00000006ff007c0c */ /* 0x000fe2000bf43270 */
[----:B--2---:R-:W2:Y:S03]  /*01e0*/  LDCU.128 UR20, c[0x0][0x400] ;  /* 0x00008000ff1477ac */ /* 0x004ea60008000c00 */
[----:B------:R-:W3:Y:S01]  /*01f0*/  LDC R8, c[0x0][0x41c] ;  /* 0x00010700ff087b82 */ /* 0x000ee20000000800 */
[----:B-1----:R-:W-:Y:S01]  /*0200*/  UIMAD.WIDE UR8, UR6, 0x8, UR8 ;  /* 0x00000008060878a5 */ /* 0x002fe2000f8e0208 */
[----:B0-----:R-:W-:-:S05]  /*0210*/  IABS R5, R9 ;  /* 0x0000000900057213 */ /* 0x001fca0000000000 */
[----:B------:R-:W-:Y:S01]  /*0220*/  MOV R10, UR8 ;  /* 0x00000008000a7c02 */ /* 0x000fe20008000f00 */
[----:B------:R-:W0:Y:S01]  /*0230*/  I2F.RP R0, R5 ;  /* 0x0000000500007306 */ /* 0x000e220000209400 */
[----:B------:R-:W-:-:S06]  /*0240*/  MOV R11, UR9 ;  /* 0x00000009000b7c02 */ /* 0x000fcc0008000f00 */
[----:B------:R-:W4:Y:S01]  /*0250*/  LDG.E.64 R10, desc[UR14][R10.64] ;  /* 0x0000000e0a0a7981 */ /* 0x000f22000c1e1b00 */
[----:B0-----:R-:W0:Y:S02]  /*0260*/  MUFU.RCP R0, R0 ;  /* 0x0000000000007308 */ /* 0x001e240000001000 */
[----:B0-----:R-:W-:-:S06]  /*0270*/  IADD3 R2, PT, PT, R0, 0xffffffe, RZ ;  /* 0x0ffffffe00027810 */ /* 0x001fcc0007ffe0ff */
[----:B------:R0:W1:Y:S02]  /*0280*/  F2I.FTZ.U32.TRUNC.NTZ R3, R2 ;  /* 0x0000000200037305 */ /* 0x000064000021f000 */
[----:B0-----:R-:W-:Y:S01]  /*0290*/  HFMA2 R2, -RZ, RZ, 0, 0 ;  /* 0x00000000ff027431 */ /* 0x001fe200000001ff */
[----:B-1----:R-:W-:-:S05]  /*02a0*/  IADD3 R4, PT, PT, RZ, -R3, RZ ;  /* 0x80000003ff047210 */ /* 0x002fca0007ffe0ff */
[----:B------:R-:W-:-:S04]  /*02b0*/  IMAD R7, R4, R5, RZ ;  /* 0x0000000504077224 */ /* 0x000fc800078e02ff */
[----:B------:R-:W-:Y:S01]  /*02c0*/  IMAD.HI.U32 R3, R3, R7, R2 ;  /* 0x0000000703037227 */ /* 0x000fe200078e0002 */
[----:B------:R-:W-:-:S05]  /*02d0*/  LOP3.LUT R2, R9, UR6, RZ, 0x3c, !PT ;  /* 0x0000000609027c12 */ /* 0x000fca000f8e3cff */
[----:B------:R-:W-:-:S04]  /*02e0*/  IMAD.HI.U32 R4, R3, R6, RZ ;  /* 0x0000000603047227 */ /* 0x000fc800078e00ff */
[----:B---3--:R-:W-:Y:S01]  /*02f0*/  IMAD R3, R8, UR13, R31 ;  /* 0x0000000d08037c24 */ /* 0x008fe2000f8e021f */
[----:B------:R-:W-:-:S04]  /*0300*/  IADD3 R0, PT, PT, -R4, RZ, RZ ;  /* 0x000000ff04007210 */ /* 0x000fc80007ffe1ff */
[----:B--2---:R-:W-:Y:S01]  /*0310*/  ISETP.GE.U32.AND P0, PT, R3, UR20, PT ;  /* 0x0000001403007c0c */ /* 0x004fe2000bf06070 */
[----:B------:R-:W-:-:S05]  /*0320*/  IMAD R0, R5, R0, R6 ;  /* 0x0000000005007224 */ /* 0x000fca00078e0206 */
[----:B------:R-:W-:Y:S02]  /*0330*/  ISETP.GT.U32.AND P1, PT, R5, R0, PT ;  /* 0x000000000500720c */ /* 0x000fe40003f24070 */
[----:B------:R-:W-:Y:S02]  /*0340*/  SHF.R.S32.HI R15, RZ, 0x1f, R3 ;  /* 0x0000001fff0f7819 */ /* 0x000fe40000011403 */
[----:B------:R-:W-:-:S09]  /*0350*/  IADD3 R25, PT, PT, R3, 0x20, RZ ;  /* 0x0000002003197810 */ /* 0x000fd20007ffe0ff */
[----:B------:R-:W-:-:S04]  /*0360*/  @!P1 IADD3 R0, PT, PT, R0, -R5, RZ ;  /* 0x8000000500009210 */ /* 0x000fc80007ffe0ff */
[CC--:B------:R-:W-:Y:S02]  /*0370*/  ISETP.GE.U32.AND P4, PT, R0.reuse, R5.reuse, PT ;  /* 0x000000050000720c */ /* 0x0c0fe40003f86070 */
[----:B------:R-:W-:Y:S02]  /*0380*/  ISETP.GT.U32.AND P5, PT, R5, R0, PT ;  /* 0x000000000500720c */ /* 0x000fe40003fa4070 */
[----:B------:R-:W-:Y:S02]  /*0390*/  IADD3 R5, PT, PT, R0, -R5, RZ ;  /* 0x8000000500057210 */ /* 0x000fe40007ffe0ff */
[----:B------:R-:W-:Y:S02]  /*03a0*/  ISETP.GE.AND.EX P0, PT, R15, UR21, PT, P0 ;  /* 0x000000150f007c0c */ /* 0x000fe4000bf06300 */
[----:B------:R-:W-:Y:S02]  /*03b0*/  ISETP.GE.AND P3, PT, R2, RZ, PT ;  /* 0x000000ff0200720c */ /* 0x000fe40003f66270 */
[----:B------:R-:W-:-:S02]  /*03c0*/  @!P1 IADD3 R4, PT, PT, R4, 0x1, RZ ;  /* 0x0000000104049810 */ /* 0x000fc40007ffe0ff */
[----:B------:R-:W-:Y:S02]  /*03d0*/  SEL R0, R5, R0, !P5 ;  /* 0x0000000005007207 */ /* 0x000fe40006800000 */
[----:B------:R-:W-:Y:S02]  /*03e0*/  ISETP.GE.U32.AND P1, PT, R25, UR20, PT ;  /* 0x0000001419007c0c */ /* 0x000fe4000bf26070 */
[----:B------:R-:W-:Y:S02]  /*03f0*/  SHF.R.S32.HI R5, RZ, 0x1f, R25 ;  /* 0x0000001fff057819 */ /* 0x000fe40000011419 */
[----:B------:R-:W-:Y:S01]  /*0400*/  @P4 IADD3 R4, PT, PT, R4, 0x1, RZ ;  /* 0x0000000104044810 */ /* 0x000fe20007ffe0ff */
[----:B------:R-:W0:Y:S01]  /*0410*/  @!P0 LDC.64 R18, c[0x0][0x3a0] ;  /* 0x0000e800ff128b82 */ /* 0x000e220000000a00 */
[----:B------:R-:W-:Y:S02]  /*0420*/  ISETP.GE.AND.EX P1, PT, R5, UR21, PT, P1 ;  /* 0x0000001505007c0c */ /* 0x000fe4000bf26310 */
[----:B------:R-:W-:-:S02]  /*0430*/  ISETP.NE.AND P4, PT, R9, RZ, PT ;  /* 0x000000ff0900720c */ /* 0x000fc40003f85270 */
[----:B------:R-:W-:Y:S02]  /*0440*/  LOP3.LUT R7, RZ, R9, RZ, 0x33, !PT ;  /* 0x00000009ff077212 */ /* 0x000fe400078e33ff */
[----:B------:R-:W-:Y:S01]  /*0450*/  @!P2 IADD3 R0, PT, PT, -R0, RZ, RZ ;  /* 0x000000ff0000a210 */ /* 0x000fe20007ffe1ff */
[----:B------:R-:W1:Y:S01]  /*0460*/  @!P0 LDC.64 R8, c[0x0][0x3f8] ;  /* 0x0000fe00ff088b82 */ /* 0x000e620000000a00 */
[----:B------:R-:W-:Y:S02]  /*0470*/  @!P3 IADD3 R4, PT, PT, -R4, RZ, RZ ;  /* 0x000000ff0404b210 */ /* 0x000fe40007ffe1ff */
[C---:B------:R-:W-:Y:S02]  /*0480*/  SEL R32, R7.reuse, R0, !P4 ;  /* 0x0000000007207207 */ /* 0x040fe40006000000 */
[----:B------:R-:W-:-:S03]  /*0490*/  SEL R13, R7, R4, !P4 ;  /* 0x00000004070d7207 */ /* 0x000fc60006000000 */
[----:B------:R-:W-:Y:S01]  /*04a0*/  IMAD R21, R32, 0x1c, RZ ;  /* 0x0000001c20157824 */ /* 0x000fe200078e02ff */
[----:B------:R-:W2:Y:S01]  /*04b0*/  @!P1 LDC.64 R6, c[0x0][0x3f8] ;  /* 0x0000fe00ff069b82 */ /* 0x000ea20000000a00 */
[----:B------:R-:W-:-:S03]  /*04c0*/  SHF.R.S32.HI R0, RZ, 0x1f, R13 ;  /* 0x0000001fff007819 */ /* 0x000fc6000001140d */
[C---:B------:R-:W-:Y:S02]  /*04d0*/  IADD3 R34, P2, PT, R21.reuse, R24, RZ ;  /* 0x0000001815227210 */ /* 0x040fe40007f5e0ff */
[----:B------:R-:W-:Y:S02]  /*04e0*/  IMAD R0, R0, UR22, RZ ;  /* 0x0000001600007c24 */ /* 0x000fe4000f8e02ff */
[----:B------:R-:W-:Y:S01]  /*04f0*/  LEA.HI.X.SX32 R35, R21, RZ, 0x1, P2 ;  /* 0x000000ff15237211 */ /* 0x000fe200010f0eff */
[----:B------:R-:W3:Y:S01]  /*0500*/  @!P1 LDC.64 R16, c[0x0][0x398] ;  /* 0x0000e600ff109b82 */ /* 0x000ee20000000a00 */
[----:B------:R-:W-:Y:S01]  /*0510*/  ISETP.NE.AND P2, PT, RZ, UR17, PT ;  /* 0x00000011ff007c0c */ /* 0x000fe2000bf45270 */
[C---:B------:R-:W-:Y:S02]  /*0520*/  IMAD R37, R13.reuse, UR23, R0 ;  /* 0x000000170d257c24 */ /* 0x040fe4000f8e0200 */
[----:B------:R-:W-:-:S04]  /*0530*/  IMAD.WIDE.U32 R34, R13, UR22, R34 ;  /* 0x000000160d227c25 */ /* 0x000fc8000f8e0022 */
[----:B-1----:R-:W-:Y:S01]  /*0540*/  @!P0 IMAD R0, R15, R8, RZ ;  /* 0x000000080f008224 */ /* 0x002fe200078e02ff */
[----:B------:R-:W-:Y:S01]  /*0550*/  IADD3 R37, PT, PT, R35, R37, RZ ;  /* 0x0000002523257210 */ /* 0x000fe20007ffe0ff */
[----:B------:R-:W1:Y:S01]  /*0560*/  @!P0 LDC.64 R12, c[0x0][0x398] ;  /* 0x0000e600ff0c8b82 */ /* 0x000e620000000a00 */
[----:B------:R-:W-:Y:S01]  /*0570*/  @!P0 MOV R36, R34 ;  /* 0x0000002200248202 */ /* 0x000fe20000000f00 */
[----:B------:R-:W-:Y:S02]  /*0580*/  @!P0 IMAD R33, R3, R9, R0 ;  /* 0x0000000903218224 */ /* 0x000fe400078e0200 */
[----:B--2---:R-:W-:Y:S02]  /*0590*/  @!P1 IMAD R0, R5, R6, RZ ;  /* 0x0000000605009224 */ /* 0x004fe400078e02ff */
[----:B------:R-:W-:Y:S02]  /*05a0*/  @!P0 IMAD.WIDE.U32 R8, R3, R8, R36 ;  /* 0x0000000803088225 */ /* 0x000fe400078e0024 */
[----:B------:R-:W2:Y:S08]  /*05b0*/  @!P1 LDC.64 R14, c[0x0][0x3a0] ;  /* 0x0000e800ff0e9b82 */ /* 0x000eb00000000a00 */
[----:B------:R-:W0:Y:S08]  /*05c0*/  @P2 LDC.64 R2, c[0x0][0x3b0] ;  /* 0x0000ec00ff022b82 */ /* 0x000e300000000a00 */
[----:B------:R-:W3:Y:S01]  /*05d0*/  LDC.64 R4, c[0x0][0x3a8] ;  /* 0x0000ea00ff047b82 */ /* 0x000ee20000000a00 */
[----:B------:R-:W-:-:S02]  /*05e0*/  @!P1 MOV R22, R34 ;  /* 0x0000002200169202 */ /* 0x000fc40000000f00 */
[----:B------:R-:W-:Y:S01]  /*05f0*/  @!P1 MOV R23, R37 ;  /* 0x0000002500179202 */ /* 0x000fe20000000f00 */
[C---:B------:R-:W-:Y:S01]  /*0600*/  @!P1 IMAD R29, R25.reuse, R7, R0 ;  /* 0x00000007191d9224 */ /* 0x040fe200078e0200 */
[----:B------:R-:W-:Y:S01]  /*0610*/  LOP3.LUT R24, R30, 0xffff, RZ, 0xc0, !PT ;  /* 0x0000ffff1e187812 */ /* 0x000fe200078ec0ff */
[----:B------:R-:W-:Y:S01]  /*0620*/  @!P1 IMAD.WIDE.U32 R6, R25, R6, R22 ;  /* 0x0000000619069225 */ /* 0x000fe200078e0016 */
[----:B------:R-:W-:Y:S02]  /*0630*/  @!P0 IADD3 R33, PT, PT, R9, R33, RZ ;  /* 0x0000002109218210 */ /* 0x000fe40007ffe0ff */
[----:B------:R-:W-:Y:S02]  /*0640*/  IADD3 R21, PT, PT, R21, R24, RZ ;  /* 0x0000001815157210 */ /* 0x000fe40007ffe0ff */
[----:B------:R-:W-:Y:S02]  /*0650*/  @!P1 IADD3 R29, PT, PT, R7, R29, RZ ;  /* 0x0000001d071d9210 */ /* 0x000fe40007ffe0ff */
[----:B------:R-:W-:-:S02]  /*0660*/  @!P0 SHF.L.U32 R9, R8, 0x2, RZ ;  /* 0x0000000208098819 */ /* 0x000fc400000006ff */
[----:B------:R-:W-:Y:S01]  /*0670*/  @!P1 SHF.L.U32 R7, R6, 0x2, RZ ;  /* 0x0000000206079819 */ /* 0x000fe200000006ff */
[----:B0-----:R-:W-:Y:S01]  /*0680*/  @P2 IMAD.WIDE R22, R21, 0x2, R2 ;  /* 0x0000000215162825 */ /* 0x001fe200078e0202 */
[----:B------:R-:W-:Y:S02]  /*0690*/  @!P0 SHF.L.U64.HI R8, R8, 0x2, R33 ;  /* 0x0000000208088819 */ /* 0x000fe40000010221 */
[C---:B------:R-:W-:Y:S02]  /*06a0*/  @!P0 IADD3 R18, P3, PT, R9.reuse, R18, RZ ;  /* 0x0000001209128210 */ /* 0x040fe40007f7e0ff */
[----:B-1----:R-:W-:Y:S01]  /*06b0*/  @!P0 IADD3 R12, P4, PT, R9, R12, RZ ;  /* 0x0000000c090c8210 */ /* 0x002fe20007f9e0ff */
[----:B---3--:R-:W-:Y:S01]  /*06c0*/  IMAD.WIDE R20, R21, 0x2, R4 ;  /* 0x0000000215147825 */ /* 0x008fe200078e0204 */
[----:B------:R-:W-:Y:S01]  /*06d0*/  @!P1 SHF.L.U64.HI R6, R6, 0x2, R29 ;  /* 0x0000000206069819 */ /* 0x000fe2000001021d */
[----:B------:R-:W3:Y:S01]  /*06e0*/  @P2 LDG.E.U16 R0, desc[UR14][R22.64+0x2] ;  /* 0x0000020e16002981 */ /* 0x000ee2000c1e1500 */
[----:B--2---:R-:W-:-:S02]  /*06f0*/  @!P1 IADD3 R14, P5, PT, R7, R14, RZ ;  /* 0x0000000e070e9210 */ /* 0x004fc40007fbe0ff */
[----:B------:R-:W-:Y:S01]  /*0700*/  @!P1 IADD3 R16, P6, PT, R7, R16, RZ ;  /* 0x0000001007109210 */ /* 0x000fe20007fde0ff */
[----:B------:R-:W2:Y:S01]  /*0710*/  LDG.E.U16 R25, desc[UR14][R20.64] ;  /* 0x0000000e14197981 */ /* 0x000ea2000c1e1500 */
[C---:B------:R-:W-:Y:S02]  /*0720*/  @!P0 IADD3.X R19, PT, PT, R8.reuse, R19, RZ, P3, !PT ;  /* 0x0000001308138210 */ /* 0x040fe40001ffe4ff */
[----:B------:R-:W-:Y:S02]  /*0730*/  @!P0 IADD3.X R13, PT, PT, R8, R13, RZ, P4, !PT ;  /* 0x0000000d080d8210 */ /* 0x000fe400027fe4ff */
[----:B------:R-:W-:Y:S02]  /*0740*/  CS2R R8, SRZ ;  /* 0x0000000000087805 */ /* 0x000fe4000001ff00 */
[C---:B------:R-:W-:Y:S01]  /*0750*/  @!P1 IADD3.X R15, PT, PT, R6.reuse, R15, RZ, P5, !PT ;  /* 0x0000000f060f9210 */ /* 0x040fe20002ffe4ff */
[----:B------:R-:W2:Y:S01]  /*0760*/  @P2 LDG.E.U16 R33, desc[UR14][R22.64] ;  /* 0x0000000e16212981 */ /* 0x000ea2000c1e1500 */
[----:B------:R-:W-:-:S02]  /*0770*/  @!P1 IADD3.X R17, PT, PT, R6, R17, RZ, P6, !PT ;  /* 0x0000001106119210 */ /* 0x000fc400037fe4ff */
[----:B------:R-:W-:Y:S01]  /*0780*/  CS2R R6, SRZ ;  /* 0x0000000000067805 */ /* 0x000fe2000001ff00 */
[----:B------:R-:W2:Y:S05]  /*0790*/  LDG.E.U16 R20, desc[UR14][R20.64+0x2] ;  /* 0x0000020e14147981 */ /* 0x000eaa000c1e1500 */
[----:B------:R0:W5:Y:S04]  /*07a0*/  @!P1 LDG.E.64 R6, desc[UR14][R14.64] ;  /* 0x0000000e0e069981 */ /* 0x000168000c1e1b00 */
[----:B------:R0:W5:Y:S01]  /*07b0*/  @!P1 LDG.E.64 R8, desc[UR14][R16.64] ;  /* 0x0000000e10089981 */ /* 0x000162000c1e1b00 */
[----:B------:R-:W-:Y:S01]  /*07c0*/  HFMA2 R3, -RZ, RZ, 0, 0 ;  /* 0x00000000ff037431 */ /* 0x000fe200000001ff */
[----:B------:R-:W-:-:S02]  /*07d0*/  CS2R R4, SRZ ;  /* 0x0000000000047805 */ /* 0x000fc4000001ff00 */
[----:B------:R-:W-:-:S04]  /*07e0*/  MOV R2, RZ ;  /* 0x000000ff00027202 */ /* 0x000fc80000000f00 */
[----:B------:R0:W5:Y:S04]  /*07f0*/  @!P0 LDG.E.64 R4, desc[UR14][R18.64] ;  /* 0x0000000e12048981 */ /* 0x000168000c1e1b00 */
[----:B------:R0:W5:Y:S01]  /*0800*/  @!P0 LDG.E.64 R2, desc[UR14][R12.64] ;  /* 0x0000000e0c028981 */ /* 0x000162000c1e1b00 */
[----:B----4-:R-:W-:-:S13]  /*0810*/  R2UR UR31, R10 ;  /* 0x000000000a1f72ca */ /* 0x010fda00000e0000 */
        /* <DEDUP_REMOVED lines=9> */
[----:B------:R-:W-:Y:S01]  /*08b0*/  CS2R R28, SRZ ;  /* 0x00000000001c7805 */ /* 0x000fe2000001ff00 */
[----:B------:R-:W-:Y:S01]  /*08c0*/  UMOV UR19, 0x3f800000 ;  /* 0x3f80000000137882 */ /* 0x000fe20000000000 */
[----:B-1----:R-:W-:-:S13]  /*08d0*/  @P0 R2UR UR8, R10 ;  /* 0x000000000a0802ca */ /* 0x002fda00000e0000 */
[----:B------:R-:W-:Y:S01]  /*08e0*/  @UP0 UMOV UR19, UR8 ;  /* 0x0000000800130c82 */ /* 0x000fe20008000000 */
[----:B---3--:R-:W-:Y:S02]  /*08f0*/  @P2 SHF.L.U32 R29, R0, 0x10, RZ ;  /* 0x00000010001d2819 */ /* 0x008fe400000006ff */
[----:B--2---:R-:W-:Y:S02]  /*0900*/  SHF.L.U32 R25, R25, 0x10, RZ ;  /* 0x0000001019197819 */ /* 0x004fe400000006ff */
[----:B------:R-:W-:Y:S02]  /*0910*/  @P2 SHF.L.U32 R28, R33, 0x10, RZ ;  /* 0x00000010211c2819 */ /* 0x000fe400000006ff */
[----:B------:R-:W-:Y:S01]  /*0920*/  SHF.L.U32 R0, R20, 0x10, RZ ;  /* 0x0000001014007819 */ /* 0x000fe200000006ff */
[----:B0-----:R-:W-:Y:S06]  /*0930*/  BRA.U UP1, `(.L_x_1444) ;  /* 0x0000000101747547 */ /* 0x001fec000b800000 */
[----:B-----5:R-:W-:Y:S01]  /*0940*/  FADD.FTZ R11, R4, -UR31 ;  /* 0x8000001f040b7e21 */ /* 0x020fe20008010000 */
[----:B------:R-:W-:Y:S01]  /*0950*/  FADD.FTZ R10, R5, -UR31 ;  /* 0x8000001f050a7e21 */ /* 0x000fe20008010000 */
[-C--:B------:R-:W-:Y:S01]  /*0960*/  FMUL.FTZ R12, R2, R25.reuse ;  /* 0x00000019020c7220 */ /* 0x080fe20000410000 */
[----:B------:R-:W-:Y:S01]  /*0970*/  FMUL.FTZ R13, R3, R0 ;  /* 0x00000000030d7220 */ /* 0x000fe20000410000 */
[----:B------:R-:W-:Y:S01]  /*0980*/  FMUL.FTZ R11, R11, UR19 ;  /* 0x000000130b0b7c20 */ /* 0x000fe20008410000 */
[----:B------:R-:W-:Y:S01]  /*0990*/  FMUL.FTZ R10, R10, UR19 ;  /* 0x000000130a0a7c20 */ /* 0x000fe20008410000 */
[----:B------:R-:W-:Y:S01]  /*09a0*/  FADD.FTZ R14, RZ, R12 ;  /* 0x0000000cff0e7221 */ /* 0x000fe20000010000 */
[----:B------:R-:W-:Y:S01]  /*09b0*/  FADD.FTZ R16, R6, -UR31 ;  /* 0x8000001f06107e21 */ /* 0x000fe20008010000 */
[----:B------:R-:W-:Y:S01]  /*09c0*/  FFMA.FTZ R15, R11, R12, RZ ;  /* 0x0000000c0b0f7223 */ /* 0x000fe200000100ff */
[----:B------:R-:W-:Y:S01]  /*09d0*/  FMUL.FTZ R17, R8, R25 ;  /* 0x0000001908117220 */ /* 0x000fe20000410000 */
[----:B------:R-:W-:Y:S01]  /*09e0*/  FADD.FTZ R14, R13, R14 ;  /* 0x0000000e0d0e7221 */ /* 0x000fe20000010000 */
[----:B------:R-:W-:Y:S01]  /*09f0*/  FFMA.FTZ R11, R2, R11, RZ ;  /* 0x0000000b020b7223 */ /* 0x000fe200000100ff */
[----:B------:R-:W-:Y:S01]  /*0a00*/  FFMA.FTZ R12, R10, R13, R15 ;  /* 0x0000000d0a0c7223 */ /* 0x000fe2000001000f */
[----:B------:R-:W-:Y:S01]  /*0a10*/  FMUL.FTZ R13, R16, UR19 ;  /* 0x00000013100d7c20 */ /* 0x000fe20008410000 */
[----:B------:R-:W-:Y:S01]  /*0a20*/  FADD.FTZ R15, R7, -UR31 ;  /* 0x8000001f070f7e21 */ /* 0x000fe20008010000 */
[----:B------:R-:W-:Y:S01]  /*0a30*/  FADD.FTZ R16, R14, R17 ;  /* 0x000000110e107221 */ /* 0x000fe20000010000 */
[----:B------:R-:W-:Y:S01]  /*0a40*/  FFMA.FTZ R10, R3, R10, RZ ;  /* 0x0000000a030a7223 */ /* 0x000fe200000100ff */
[----:B------:R-:W-:Y:S01]  /*0a50*/  FFMA.FTZ R19, R13, R17, R12 ;  /* 0x000000110d137223 */ /* 0x000fe2000001000c */
[----:B------:R-:W-:Y:S01]  /*0a60*/  FMUL.FTZ R17, R9, R0 ;  /* 0x0000000009117220 */ /* 0x000fe20000410000 */
[----:B------:R-:W-:Y:S01]  /*0a70*/  FMUL.FTZ R14, R15, UR19 ;  /* 0x000000130f0e7c20 */ /* 0x000fe20008410000 */
[----:B------:R-:W-:Y:S01]  /*0a80*/  FADD.FTZ R15, RZ, R2 ;  /* 0x00000002ff0f7221 */ /* 0x000fe20000010000 */
[----:B------:R-:W-:Y:S01]  /*0a90*/  FADD.FTZ R18, RZ, R3 ;  /* 0x00000003ff127221 */ /* 0x000fe20000010000 */
[----:B------:R-:W-:Y:S01]  /*0aa0*/  FADD.FTZ R16, R17, R16 ;  /* 0x0000001011107221 */ /* 0x000fe20000010000 */
[----:B------:R-:W-:Y:S01]  /*0ab0*/  FFMA.FTZ R12, R8, R13, R11 ;  /* 0x0000000d080c7223 */ /* 0x000fe2000001000b */
[----:B------:R-:W-:Y:S01]  /*0ac0*/  FFMA.FTZ R17, R14, R17, R19 ;  /* 0x000000110e117223 */ /* 0x000fe20000010013 */
[C---:B------:R-:W-:Y:S01]  /*0ad0*/  FFMA.FTZ R13, R9.reuse, R14, R10 ;  /* 0x0000000e090d7223 */ /* 0x040fe2000001000a */
[----:B------:R-:W-:Y:S01]  /*0ae0*/  FADD.FTZ R14, R8, R15 ;  /* 0x0000000f080e7221 */ /* 0x000fe20000010000 */
[----:B------:R-:W-:Y:S01]  /*0af0*/  FADD.FTZ R15, R9, R18 ;  /* 0x00000012090f7221 */ /* 0x000fe20000010000 */
[----:B------:R-:W-:Y:S06]  /*0b00*/  BRA `(.L_x_1445) ;  /* 0x0000000400007947 */ /* 0x000fec0003800000 */
.L_x_1444:
        /* <DEDUP_REMOVED lines=31> */
[----:B------:R1:W3:Y:S01]  /*0d00*/  MUFU.RCP R18, R23 ;  /* 0x0000001700127308 */ /* 0x0002e20000001000 */
[----:B--2---:R-:W-:-:S04]  /*0d10*/  FADD.FTZ R21, -R22, 1 ;  /* 0x3f80000016157421 */ /* 0x004fc80000010100 */
[----:B------:R-:W-:Y:S01]  /*0d20*/  FFMA.FTZ R21, R16, R21, 1 ;  /* 0x3f80000010157423 */ /* 0x000fe20000010015 */
[----:B------:R-:W-:Y:S01]  /*0d30*/  FMUL.FTZ R16, R3, R22 ;  /* 0x0000001603107220 */ /* 0x000fe20000410000 */
[----:B-1----:R-:W-:-:S03]  /*0d40*/  FFMA.FTZ R23, R10, R20, RZ ;  /* 0x000000140a177223 */ /* 0x002fc600000100ff */
[----:B------:R-:W-:Y:S01]  /*0d50*/  FMUL.FTZ R19, R16, R21 ;  /* 0x0000001510137220 */ /* 0x000fe20000410000 */
[----:B0-----:R-:W-:Y:S01]  /*0d60*/  FADD.FTZ R16, -R17, 1 ;  /* 0x3f80000011107421 */ /* 0x001fe20000010100 */
[----:B------:R-:W-:-:S03]  /*0d70*/  FMUL.FTZ R17, R8, R17 ;  /* 0x0000001108117220 */ /* 0x000fc60000410000 */
[----:B------:R-:W-:Y:S01]  /*0d80*/  FFMA.FTZ R16, R15, R16, 1 ;  /* 0x3f8000000f107423 */ /* 0x000fe20000010010 */
[----:B---3--:R-:W-:-:S04]  /*0d90*/  FADD.FTZ R15, -R18, 1 ;  /* 0x3f800000120f7421 */ /* 0x008fc80000010100 */
[----:B------:R-:W-:Y:S01]  /*0da0*/  FFMA.FTZ R22, R14, R15, 1 ;  /* 0x3f8000000e167423 */ /* 0x000fe2000001000f */
[----:B------:R-:W-:Y:S01]  /*0db0*/  FMUL.FTZ R14, R17, R16 ;  /* 0x00000010110e7220 */ /* 0x000fe20000410000 */
[----:B------:R-:W-:Y:S01]  /*0dc0*/  FMUL.FTZ R17, R25, R20 ;  /* 0x0000001419117220 */ /* 0x000fe20000410000 */
[----:B------:R-:W-:Y:S01]  /*0dd0*/  FMUL.FTZ R15, R9, R18 ;  /* 0x00000012090f7220 */ /* 0x000fe20000410000 */
[----:B------:R-:W-:Y:S02]  /*0de0*/  FMUL.FTZ R16, R0, R19 ;  /* 0x0000001300107220 */ /* 0x000fe40000410000 */
[----:B------:R-:W-:Y:S01]  /*0df0*/  FFMA.FTZ R18, R10, R17, RZ ;  /* 0x000000110a127223 */ /* 0x000fe200000100ff */
[----:B------:R-:W-:Y:S01]  /*0e00*/  FADD.FTZ R21, RZ, R17 ;  /* 0x00000011ff157221 */ /* 0x000fe20000010000 */
[----:B------:R-:W-:Y:S01]  /*0e10*/  FMUL.FTZ R15, R15, R22 ;  /* 0x000000160f0f7220 */ /* 0x000fe20000410000 */
[----:B------:R-:W-:Y:S01]  /*0e20*/  FADD.FTZ R10, RZ, R19 ;  /* 0x00000013ff0a7221 */ /* 0x000fe20000010000 */
[----:B------:R-:W-:Y:S01]  /*0e30*/  FFMA.FTZ R17, R11, R16, R18 ;  /* 0x000000100b117223 */ /* 0x000fe20000010012 */
[----:B------:R-:W-:Y:S01]  /*0e40*/  FADD.FTZ R21, R16, R21 ;  /* 0x0000001510157221 */ /* 0x000fe20000010000 */
[----:B------:R-:W-:-:S04]  /*0e50*/  FMUL.FTZ R16, R25, R14 ;  /* 0x0000000e19107220 */ /* 0x000fc80000410000 */
[----:B------:R-:W-:Y:S01]  /*0e60*/  FFMA.FTZ R18, R12, R16, R17 ;  /* 0x000000100c127223 */ /* 0x000fe20000010011 */
[----:B------:R-:W-:Y:S01]  /*0e70*/  FADD.FTZ R21, R21, R16 ;  /* 0x0000001015157221 */ /* 0x000fe20000010000 */
[----:B------:R-:W-:Y:S01]  /*0e80*/  FMUL.FTZ R16, R0, R15 ;  /* 0x0000000f00107220 */ /* 0x000fe20000410000 */
[----:B------:R-:W-:-:S03]  /*0e90*/  FFMA.FTZ R12, R12, R14, R23 ;  /* 0x0000000e0c0c7223 */ /* 0x000fc60000010017 */
[----:B------:R-:W-:Y:S01]  /*0ea0*/  FFMA.FTZ R17, R13, R16, R18 ;  /* 0x000000100d117223 */ /* 0x000fe20000010012 */
[----:B------:R-:W-:Y:S01]  /*0eb0*/  FADD.FTZ R16, R16, R21 ;  /* 0x0000001510107221 */ /* 0x000fe20000010000 */
[----:B------:R-:W-:Y:S01]  /*0ec0*/  FFMA.FTZ R18, R11, R19, RZ ;  /* 0x000000130b127223 */ /* 0x000fe200000100ff */
[----:B------:R-:W-:-:S03]  /*0ed0*/  FADD.FTZ R21, RZ, R20 ;  /* 0x00000014ff157221 */ /* 0x000fc60000010000 */
[----:B------:R-:W-:Y:S01]  /*0ee0*/  FFMA.FTZ R13, R13, R15, R18 ;  /* 0x0000000f0d0d7223 */ /* 0x000fe20000010012 */
[----:B------:R-:W-:Y:S01]  /*0ef0*/  FADD.FTZ R14, R21, R14 ;  /* 0x0000000e150e7221 */ /* 0x000fe20000010000 */
[----:B------:R-:W-:-:S07]  /*0f00*/  FADD.FTZ R15, R10, R15 ;  /* 0x0000000f0a0f7221 */ /* 0x000fce0000010000 */
.L_x_1445:
        /* <DEDUP_REMOVED lines=43> */
.L_x_1447:
[----:B------:R-:W-:Y:S05]  /*11c0*/  BSYNC.RECONVERGENT B0 ;  /* 0x0000000000007941 */ /* 0x000fea0003800200 */
.L_x_1446:
[----:B------:R-:W-:Y:S06]  /*11d0*/  BAR.SYNC.DEFER_BLOCKING 0x0 ;  /* 0x0000000000007b1d */ /* 0x000fec0000010000 */
[----:B------:R-:W-:Y:S04]  /*11e0*/  BSSY.RECONVERGENT B0, `(.L_x_1448) ;  /* 0x0000024000007945 */ /* 0x000fe80003800200 */
[----:B------:R-:W-:Y:S05]  /*11f0*/  @P1 BRA `(.L_x_1449) ;  /* 0x0000000000881947 */ /* 0x000fea0003800000 */
[----:B------:R-:W-:-:S09]  /*1200*/  ULEA UR8, UR10, UR9, 0x18 ;  /* 0x000000090a087291 */ /* 0x000fd2000f8ec0ff */
[----:B--2---:R-:W2:Y:S04]  /*1210*/  LDS.64 R20, [UR8+0x18] ;  /* 0x00001808ff147984 */ /* 0x004ea80008000a00 */
[----:B-1-3--:R-:W1:Y:S01]  /*1220*/  LDS.128 R16, [UR8+0x20] ;  /* 0x00002008ff107984 */ /* 0x00ae620008000c00 */
[----:B--2---:R-:W-:Y:S01]  /*1230*/  FADD.FTZ R23, R10, R20 ;  /* 0x000000140a177221 */ /* 0x004fe20000010000 */
[----:B0-----:R-:W-:-:S03]  /*1240*/  FADD.FTZ R10, R11, R21 ;  /* 0x000000150b0a7221 */ /* 0x001fc60000010000 */
        /* <DEDUP_REMOVED lines=29> */
.L_x_1449:
[----:B------:R-:W-:Y:S05]  /*1420*/  BSYNC.RECONVERGENT B0 ;  /* 0x0000000000007941 */ /* 0x000fea0003800200 */
.L_x_1448:
        /* <DEDUP_REMOVED lines=158> */
.L_x_1451:
[----:B------:R-:W-:Y:S05]  /*1e10*/  BSYNC.RECONVERGENT B0 ;  /* 0x0000000000007941 */ /* 0x000fea0003800200 */
.L_x_1450:
[----:B------:R-:W-:Y:S04]  /*1e20*/  BSSY.RECONVERGENT B0, `(.L_x_1452) ;  /* 0x000001d000007945 */ /* 0x000fe80003800200 */
[----:B------:R-:W-:Y:S05]  /*1e30*/  @P4 BRA `(.L_x_1453) ;  /* 0x00000000006c4947 */ /* 0x000fea0003800000 */
[----:B------:R-:W2:Y:S01]  /*1e40*/  LDC.64 R18, c[0x0][0x3d8] ;  /* 0x0000f600ff127b82 */ /* 0x000ea20000000a00 */
[----:B------:R-:W-:-:S07]  /*1e50*/  IMAD R21, R32, 0xe, R27 ;  /* 0x0000000e20157824 */ /* 0x000fce00078e021b */
[----:B-1-3--:R-:W1:Y:S01]  /*1e60*/  LDC.64 R16, c[0x0][0x3f8] ;  /* 0x0000fe00ff107b82 */ /* 0x00ae620000000a00 */
        /* <DEDUP_REMOVED lines=24> */
.L_x_1453:
[----:B------:R-:W-:Y:S05]  /*1ff0*/  BSYNC.RECONVERGENT B0 ;  /* 0x0000000000007941 */ /* 0x000fea0003800200 */
.L_x_1452:
        /* <DEDUP_REMOVED lines=12> */
[----:B---3--:R-:W-:Y:S01]  /*20c0*/  MOV R16, UR4 ;  /* 0x0000000400107c02 */ /* 0x008fe20008000f00 */
[----:B------:R-:W-:Y:S02]  /*20d0*/  UIADD3 UR20, UPT, UPT, UR12, UR5, URZ ;  /* 0x000000050c147290 */ /* 0x000fe4000fffe0ff */
[----:B------:R-:W-:Y:S01]  /*20e0*/  UIMAD UR10, UR13, UR18, UR5 ;  /* 0x000000120d0a72a4 */ /* 0x000fe2000f8e0205 */
[----:B------:R-:W-:-:S03]  /*20f0*/  LOP3.LUT P0, R16, R16, 0x2, RZ, 0xc0, !PT ;  /* 0x0000000210107812 */ /* 0x000fc6000780c0ff */
[----:B------:R-:W-:Y:S01]  /*2100*/  UIMAD.WIDE.U32 UR10, UR10, 0x8, UR8 ;  /* 0x000000080a0a78a5 */ /* 0x000fe2000f8e0008 */
[----:B------:R-:W-:Y:S02]  /*2110*/  SEL R19, RZ, UR16, P0 ;  /* 0x00000010ff137c07 */ /* 0x000fe40008000000 */
[----:B------:R-:W-:Y:S02]  /*2120*/  MOV R15, UR20 ;  /* 0x00000014000f7c02 */ /* 0x000fe40008000f00 */
[----:B------:R-:W-:Y:S02]  /*2130*/  ISETP.NE.AND P0, PT, R19, -0x1, PT ;  /* 0xffffffff1300780c */ /* 0x000fe40003f05270 */
[----:B------:R-:W-:Y:S02]  /*2140*/  MOV R14, UR10 ;  /* 0x0000000a000e7c02 */ /* 0x000fe40008000f00 */
[----:B-1----:R-:W-:Y:S01]  /*2150*/  IADD3 R17, PT, PT, -R16, 0x1, RZ ;  /* 0x0000000110117810 */ /* 0x002fe20007ffe1ff */
        /* <DEDUP_REMOVED lines=8> */
.L_x_1456:
[----:B-1----:R-:W3:Y:S04]  /*21e0*/  LDG.E.STRONG.GPU R14, desc[UR14][R12.64] ;  /* 0x0000000e0c0e7981 */ /* 0x002ee8000c1ef900 */
[----:B---3--:R-:W-:Y:S01]  /*21f0*/  CCTL.IVALL ;  /* 0x00000000ff00798f */ /* 0x008fe20002000000 */
[----:B------:R-:W-:Y:S05]  /*2200*/  YIELD ;  /* 0x0000000000007946 */ /* 0x000fea0003800000 */
[----:B------:R-:W-:-:S13]  /*2210*/  ISETP.NE.AND P0, PT, R14, R19, PT ;  /* 0x000000130e00720c */ /* 0x000fda0003f05270 */
[----:B------:R-:W-:Y:S05]  /*2220*/  @P0 BRA `(.L_x_1456) ;  /* 0xfffffffc00ec0947 */ /* 0x000fea000383ffff */
.L_x_1455:
[----:B------:R-:W-:Y:S05]  /*2230*/  WARPSYNC.ALL ;  /* 0x0000000000007948 */ /* 0x000fea0003800000 */
[----:B------:R-:W-:Y:S01]  /*2240*/  BAR.SYNC.DEFER_BLOCKING 0x0 ;  /* 0x0000000000007b1d */ /* 0x000fe20000010000 */
[----:B--2-4-:R-:W-:-:S05]  /*2250*/  HFMA2 R20, -RZ, RZ, 0, 0 ;  /* 0x00000000ff147431 */ /* 0x014fca00000001ff */
        /* <DEDUP_REMOVED lines=12> */
.L_x_1458:
[----:B------:R-:W-:Y:S02]  /*2320*/  ISETP.EQ.OR P5, PT, RZ, UR25, P1 ;  /* 0x00000019ff007c0c */ /* 0x000fe40008fa2670 */
[C---:B-1----:R-:W-:Y:S02]  /*2330*/  IADD3 R12, PT, PT, R22.reuse, 0x1, RZ ;  /* 0x00000001160c7810 */ /* 0x042fe40007ffe0ff */
        /* <DEDUP_REMOVED lines=14> */
[----:B---3--:R-:W-:Y:S02]  /*2420*/  MOV R16, UR26 ;  /* 0x0000001a00107c02 */ /* 0x008fe40008000f00 */
[----:B------:R-:W-:Y:S02]  /*2430*/  MOV R17, UR27 ;  /* 0x0000001b00117c02 */ /* 0x000fe40008000f00 */
[----:B------:R-:W2:Y:S04]  /*2440*/  @!P6 LDG.E.64 R14, desc[UR14][R14.64] ;  /* 0x0000000e0e0ee981 */ /* 0x000ea8000c1e1b00 */
[----:B------:R-:W3:Y:S01]  /*2450*/  @!P0 LDG.E.64 R16, desc[UR14][R16.64] ;  /* 0x0000000e10108981 */ /* 0x000ee2000c1e1b00 */
        /* <DEDUP_REMOVED lines=13> */
[----:B--2---:R-:W-:Y:S01]  /*2530*/  @!P6 FADD.FTZ R10, R10, R14 ;  /* 0x0000000e0a0ae221 */ /* 0x004fe20000010000 */
[----:B------:R-:W-:Y:S01]  /*2540*/  @!P6 FADD.FTZ R11, R11, R15 ;  /* 0x0000000f0b0be221 */ /* 0x000fe20000010000 */
[----:B------:R-:W-:-:S02]  /*2550*/  ISETP.EQ.OR P6, PT, R12, UR13, P1 ;  /* 0x0000000d0c007c0c */ /* 0x000fc40008fc2670 */
[----:B------:R-:W-:Y:S01]  /*2560*/  IADD3 R12, PT, PT, R22, 0x7, RZ ;  /* 0x00000007160c7810 */ /* 0x000fe20007ffe0ff */
[----:B---3--:R-:W-:Y:S01]  /*2570*/  @!P0 FADD.FTZ R10, R10, R16 ;  /* 0x000000100a0a8221 */ /* 0x008fe20000010000 */
        /* <DEDUP_REMOVED lines=10> */
[----:B------:R-:W2:Y:S01]  /*2620*/  @!P3 LDG.E.64 R12, desc[UR14][R12.64] ;  /* 0x0000000e0c0cb981 */ /* 0x000ea2000c1e1b00 */
[----:B------:R-:W-:Y:S01]  /*2630*/  VOTEU.ALL UP0, P0 ;  /* 0x0000000000ff7886 */ /* 0x000fe20000000000 */
[----:B------:R-:W-:-:S02]  /*2640*/  MOV R16, UR26 ;  /* 0x0000001a00107c02 */ /* 0x000fc40008000f00 */
[----:B------:R-:W-:Y:S01]  /*2650*/  MOV R17, UR27 ;  /* 0x0000001b00117c02 */ /* 0x000fe20008000f00 */
[----:B------:R-:W3:Y:S01]  /*2660*/  @!P4 LDG.E.64 R14, desc[UR14][R14.64] ;  /* 0x0000000e0e0ec981 */ /* 0x000ee2000c1e1b00 */
[----:B------:R-:W-:Y:S01]  /*2670*/  @!UP0 UIMAD.WIDE.U32 UR26, UR23, 0x8, UR8 ;  /* 0x00000008171a88a5 */ /* 0x000fe2000f8e0008 */
[----:B------:R-:W-:Y:S02]  /*2680*/  MOV R18, UR28 ;  /* 0x0000001c00127c02 */ /* 0x000fe40008000f00 */
[----:B------:R-:W-:Y:S01]  /*2690*/  MOV R19, UR29 ;  /* 0x0000001d00137c02 */ /* 0x000fe20008000f00 */
[----:B------:R-:W4:Y:S02]  /*26a0*/  @!P5 LDG.E.64 R16, desc[UR14][R16.64] ;  /* 0x0000000e1010d981 */ /* 0x000f24000c1e1b00 */
[----:B------:R-:W-:Y:S02]  /*26b0*/  MOV R20, UR26 ;  /* 0x0000001a00147c02 */ /* 0x000fe40008000f00 */
[----:B------:R-:W-:Y:S01]  /*26c0*/  MOV R21, UR27 ;  /* 0x0000001b00157c02 */ /* 0x000fe20008000f00 */
[----:B------:R-:W5:Y:S05]  /*26d0*/  @!P6 LDG.E.64 R18, desc[UR14][R18.64] ;  /* 0x0000000e1212e981 */ /* 0x000f6a000c1e1b00 */
[----:B------:R-:W5:Y:S01]  /*26e0*/  @!P0 LDG.E.64 R20, desc[UR14][R20.64] ;  /* 0x0000000e14148981 */ /* 0x000f62000c1e1b00 */
        /* <DEDUP_REMOVED lines=18> */
[----:B------:R-:W-:-:S03]  /*2810*/  @!P6 FADD.FTZ R11, R11, R19 ;  /* 0x000000130b0be221 */ /* 0x000fc60000010000 */
[----:B------:R-:W-:Y:S01]  /*2820*/  @!P0 FADD.FTZ R10, R10, R20 ;  /* 0x000000140a0a8221 */ /* 0x000fe20000010000 */
[----:B------:R-:W-:Y:S01]  /*2830*/  @!P0 FADD.FTZ R11, R11, R21 ;  /* 0x000000150b0b8221 */ /* 0x000fe20000010000 */
[----:B------:R-:W-:Y:S06]  /*2840*/  @P3 BRA `(.L_x_1458) ;  /* 0xfffffff800b43947 */ /* 0x000fec000383ffff */
[----:B------:R-:W-:-:S07]  /*2850*/  MOV R20, UR30 ;  /* 0x0000001e00147c02 */ /* 0x000fce0008000f00 */
.L_x_1457:
[----:B------:R-:W-:-:S09]  /*2860*/  ULOP3.LUT UP0, UR10, UR16, 0x7, URZ, 0xc0, !UPT ;  /* 0x00000007100a7892 */ /* 0x000fd2000f80c0ff */
[----:B------:R-:W-:Y:S05]  /*2870*/  BRA.U !UP0, `(.L_x_1454) ;  /* 0x0000000508287547 */ /* 0x000fea000b800000 */
[----:B------:R-:W-:Y:S02]  /*2880*/  UIADD3 UR10, UPT, UPT, UR10, -0x1, URZ ;  /* 0xffffffff0a0a7890 */ /* 0x000fe4000fffe0ff */
[----:B------:R-:W-:Y:S02]  /*2890*/  ULOP3.LUT UP1, UR11, UR16, 0x3, URZ, 0xc0, !UPT ;  /* 0x00000003100b7892 */ /* 0x000fe4000f82c0ff */
[----:B------:R-:W-:-:S09]  /*28a0*/  UISETP.GE.U32.AND UP0, UPT, UR10, 0x3, UPT ;  /* 0x000000030a00788c */ /* 0x000fd2000bf06070 */
[----:B------:R-:W-:Y:S05]  /*28b0*/  BRA.U !UP0, `(.L_x_1459) ;  /* 0x00000001088c7547 */ /* 0x000fea000b800000 */
[C---:B-1----:R-:W-:Y:S01]  /*28c0*/  IADD3 R14, PT, PT, R20.reuse, 0x1, RZ ;  /* 0x00000001140e7810 */ /* 0x042fe20007ffe0ff */
[----:B------:R-:W-:Y:S01]  /*28d0*/  HFMA2 R21, -RZ, RZ, 0, 4.76837158203125e-07 ;  /* 0x00000008ff157431 */ /* 0x000fe200000001ff */
[C---:B------:R-:W-:Y:S02]  /*28e0*/  ISETP.EQ.OR P0, PT, R20.reuse, UR13, P1 ;  /* 0x0000000d14007c0c */ /* 0x040fe40008f02670 */
[----:B------:R-:W-:Y:S02]  /*28f0*/  IADD3 R18, PT, PT, R20, 0x2, RZ ;  /* 0x0000000214127810 */ /* 0x000fe40007ffe0ff */
[----:B------:R-:W-:Y:S02]  /*2900*/  ISETP.EQ.OR P3, PT, R14, UR13, P1 ;  /* 0x0000000d0e007c0c */ /* 0x000fe40008f62670 */
[----:B------:R-:W-:Y:S02]  /*2910*/  ISETP.EQ.OR P4, PT, R18, UR13, P1 ;  /* 0x0000000d12007c0c */ /* 0x000fe40008f82670 */
[----:B---3--:R-:W-:-:S02]  /*2920*/  IADD3 R16, PT, PT, R20, 0x3, RZ ;  /* 0x0000000314107810 */ /* 0x008fc40007ffe0ff */
        /* <DEDUP_REMOVED lines=28> */
.L_x_1459:
[----:B------:R-:W-:Y:S05]  /*2af0*/  BRA.U !UP1, `(.L_x_1454) ;  /* 0x0000000109887547 */ /* 0x000fea000b800000 */
[----:B------:R-:W-:Y:S02]  /*2b00*/  UISETP.NE.AND UP0, UPT, UR11, 0x1, UPT ;  /* 0x000000010b00788c */ /* 0x000fe4000bf05270 */
[----:B------:R-:W-:-:S06]  /*2b10*/  ULOP3.LUT UR10, UR16, 0x1, URZ, 0xc0, !UPT ;  /* 0x00000001100a7892 */ /* 0x000fcc000f8ec0ff */
[----:B---3--:R-:W-:Y:S01]  /*2b20*/  MOV R16, UR10 ;  /* 0x0000000a00107c02 */ /* 0x008fe20008000f00 */
[----:B------:R-:W-:Y:S06]  /*2b30*/  BRA.U !UP0, `(.L_x_1460) ;  /* 0x0000000108487547 */ /* 0x000fec000b800000 */
        /* <DEDUP_REMOVED lines=14> */
[----:B0-----:R-:W-:Y:S01]  /*2c20*/  @!P3 FADD.FTZ R10, R10, R12 ;  /* 0x0000000c0a0ab221 */ /* 0x001fe20000010000 */
[----:B------:R-:W-:-:S03]  /*2c30*/  @!P3 FADD.FTZ R11, R11, R13 ;  /* 0x0000000d0b0bb221 */ /* 0x000fc60000010000 */
[----:B--2---:R-:W-:Y:S01]  /*2c40*/  @!P0 FADD.FTZ R10, R10, R14 ;  /* 0x0000000e0a0a8221 */ /* 0x004fe20000010000 */
[----:B------:R-:W-:-:S07]  /*2c50*/  @!P0 FADD.FTZ R11, R11, R15 ;  /* 0x0000000f0b0b8221 */ /* 0x000fce0000010000 */
.L_x_1460:
[----:B------:R-:W-:Y:S01]  /*2c60*/  ISETP.EQ.OR P0, PT, R20, UR13, P1 ;  /* 0x0000000d14007c0c */ /* 0x000fe20008f02670 */
[----:B------:R-:W-:Y:S03]  /*2c70*/  BSSY.RECONVERGENT B0, `(.L_x_1454) ;  /* 0x000000a000007945 */ /* 0x000fe60003800200 */
[----:B------:R-:W-:-:S13]  /*2c80*/  ISETP.NE.U32.OR P0, PT, R16, 0x1, P0 ;  /* 0x000000011000780c */ /* 0x000fda0000705470 */
[----:B------:R-:W-:Y:S05]  /*2c90*/  @P0 BRA `(.L_x_1461) ;  /* 0x00000000001c0947 */ /* 0x000fea0003800000 */
[----:B-1----:R-:W-:Y:S02]  /*2ca0*/  MOV R13, UR18 ;  /* 0x00000012000d7c02 */ /* 0x002fe40008000f00 */
[----:B------:R-:W-:-:S03]  /*2cb0*/  MOV R15, 0x8 ;  /* 0x00000008000f7802 */ /* 0x000fc60000000f00 */
[----:B------:R-:W-:-:S04]  /*2cc0*/  IMAD R12, R20, R13, UR5 ;  /* 0x00000005140c7e24 */ /* 0x000fc8000f8e020d */
[----:B------:R-:W-:-:S06]  /*2cd0*/  IMAD.WIDE.U32 R12, R12, R15, UR8 ;  /* 0x000000080c0c7e25 */ /* 0x000fcc000f8e000f */
[----:B------:R-:W0:Y:S02]  /*2ce0*/  LDG.E.64 R12, desc[UR14][R12.64] ;  /* 0x0000000e0c0c7981 */ /* 0x000e24000c1e1b00 */
[----:B0-----:R-:W-:Y:S01]  /*2cf0*/  FADD.FTZ R10, R10, R12 ;  /* 0x0000000c0a0a7221 */ /* 0x001fe20000010000 */
[----:B------:R-:W-:-:S07]  /*2d00*/  FADD.FTZ R11, R11, R13 ;  /* 0x0000000d0b0b7221 */ /* 0x000fce0000010000 */
.L_x_1461:
[----:B------:R-:W-:Y:S05]  /*2d10*/  BSYNC.RECONVERGENT B0 ;  /* 0x0000000000007941 */ /* 0x000fea0003800200 */
.L_x_1454:
[----:B------:R-:W5:Y:S01]  /*2d20*/  S2UR UR9, SR_CgaCtaId ;  /* 0x00000000000979c3 */ /* 0x000f620000008800 */
[----:B------:R-:W-:Y:S01]  /*2d30*/  UMOV UR8, 0x400 ;  /* 0x0000040000087882 */ /* 0x000fe20000000000 */
[----:B------:R-:W0:Y:S01]  /*2d40*/  LDCU.64 UR10, c[0x0][0x400] ;  /* 0x00008000ff0a77ac */ /* 0x000e220008000a00 */
[----:B-1--4-:R-:W-:Y:S01]  /*2d50*/  FADD.FTZ R17, R5, -UR31 ;  /* 0x8000001f05117e21 */ /* 0x012fe20008010000 */
[----:B---3--:R-:W-:Y:S01]  /*2d60*/  FADD.FTZ R16, R4, -UR31 ;  /* 0x8000001f04107e21 */ /* 0x008fe20008010000 */
[----:B------:R-:W-:Y:S01]  /*2d70*/  FADD.FTZ R6, R6, -UR31 ;  /* 0x8000001f06067e21 */ /* 0x000fe20008010000 */
[----:B------:R-:W-:Y:S01]  /*2d80*/  FADD.FTZ R7, R7, -UR31 ;  /* 0x8000001f07077e21 */ /* 0x000fe20008010000 */
[----:B------:R-:W-:Y:S01]  /*2d90*/  FMUL.FTZ R18, R17, UR19 ;  /* 0x0000001311127c20 */ /* 0x000fe20008410000 */
[----:B------:R-:W1:Y:S01]  /*2da0*/  LDC R14, c[0x0][0x41c] ;  /* 0x00010700ff0e7b82 */ /* 0x000e620000000800 */
[----:B------:R-:W-:Y:S01]  /*2db0*/  FMUL.FTZ R16, R16, UR19 ;  /* 0x0000001310107c20 */ /* 0x000fe20008410000 */
[----:B-----5:R-:W-:Y:S01]  /*2dc0*/  ULEA UR8, UR9, UR8, 0x18 ;  /* 0x0000000809087291 */ /* 0x020fe2000f8ec0ff */
[----:B-1----:R-:W-:-:S08]  /*2dd0*/  IMAD R5, R14, UR13, R31 ;  /* 0x0000000d0e057c24 */ /* 0x002fd0000f8e021f */
[----:B------:R1:W-:Y:S01]  /*2de0*/  @!P1 STS.64 [UR8+0x88], R10 ;  /* 0x0000880aff009988 */ /* 0x0003e20008000a08 */
[----:B------:R-:W-:Y:S01]  /*2df0*/  BAR.SYNC.DEFER_BLOCKING 0x0 ;  /* 0x0000000000007b1d */ /* 0x000fe20000010000 */
[C---:B0-----:R-:W-:Y:S02]  /*2e00*/  ISETP.GE.U32.AND P0, PT, R5.reuse, UR10, PT ;  /* 0x0000000a05007c0c */ /* 0x041fe4000bf06070 */
[----:B------:R-:W-:Y:S02]  /*2e10*/  SHF.R.S32.HI R4, RZ, 0x1f, R5 ;  /* 0x0000001fff047819 */ /* 0x000fe40000011405 */
[----:B-1----:R-:W-:Y:S01]  /*2e20*/  IADD3 R10, PT, PT, R5, 0x20, RZ ;  /* 0x00000020050a7810 */ /* 0x002fe20007ffe0ff */
[----:B------:R-:W-:Y:S01]  /*2e30*/  FMUL.FTZ R11, R7, UR19 ;  /* 0x00000013070b7c20 */ /* 0x000fe20008410000 */
        /* <DEDUP_REMOVED lines=30> */
.L_x_1462:
        /* <DEDUP_REMOVED lines=18> */
.L_x_1464:
[----:B------:R-:W-:Y:S05]  /*3140*/  BSYNC.RECONVERGENT B0 ;  /* 0x0000000000007941 */ /* 0x000fea0003800200 */
.L_x_1463:
        /* <DEDUP_REMOVED lines=19> */
.L_x_1465:
[----:B------:R-:W-:Y:S01]  /*3280*/  ISETP.GE.AND.EX P1, PT, R14, UR11, PT, P1 ;  /* 0x0000000b0e007c0c */ /* 0x000fe2000bf26310 */
[----:B------:R-:W-:Y:S01]  /*3290*/  FFMA.FTZ R12, R25, R8, -R12 ;  /* 0x00000008190c7223 */ /* 0x000fe2000001080c */
[----:B------:R-:W-:Y:S01]  /*32a0*/  FFMA.FTZ R15, R0, R9, -R15 ;  /* 0x00000009000f7223 */ /* 0x000fe2000001080f */
[----:B------:R-:W-:Y:S02]  /*32b0*/  BSSY.RECONVERGENT B0, `(.L_x_1466) ;  /* 0x000000e000007945 */ /* 0x000fe40003800200 */
[----:B------:R-:W-:Y:S01]  /*32c0*/  FMUL.FTZ R12, R12, UR19 ;  /* 0x000000130c0c7c20 */ /* 0x000fe20008410000 */
[----:B------:R-:W-:-:S07]  /*32d0*/  FMUL.FTZ R13, R15, UR19 ;  /* 0x000000130f0d7c20 */ /* 0x000fce0008410000 */
[----:B------:R-:W-:Y:S05]  /*32e0*/  @P1 BRA `(.L_x_1467) ;  /* 0x0000000000281947 */ /* 0x000fea0003800000 */
[----:B------:R-:W1:Y:S01]  /*32f0*/  LDCU.64 UR8, c[0x0][0x3f8] ;  /* 0x00007f00ff0877ac */ /* 0x000e620008000a00 */
[----:B------:R-:W-:Y:S01]  /*3300*/  MOV R35, R37 ;  /* 0x0000002500237202 */ /* 0x000fe20000000f00 */
[----:B------:R-:W3:Y:S01]  /*3310*/  LDCU.64 UR10, c[0x0][0x380] ;  /* 0x00007000ff0a77ac */ /* 0x000ee20008000a00 */
[----:B-1----:R-:W-:Y:S02]  /*3320*/  IMAD R3, R14, UR8, RZ ;  /* 0x000000080e037c24 */ /* 0x002fe4000f8e02ff */
[----:B------:R-:W-:-:S04]  /*3330*/  IMAD.WIDE.U32 R34, R10, UR8, R34 ;  /* 0x000000080a227c25 */ /* 0x000fc8000f8e0022 */
[----:B------:R-:W-:Y:S01]  /*3340*/  IMAD R3, R10, UR9, R3 ;  /* 0x000000090a037c24 */ /* 0x000fe2000f8e0203 */
[----:B---3--:R-:W-:-:S04]  /*3350*/  LEA R2, P0, R34, UR10, 0x2 ;  /* 0x0000000a22027c11 */ /* 0x008fc8000f8010ff */
[----:B------:R-:W-:-:S04]  /*3360*/  IADD3 R3, PT, PT, R35, R3, RZ ;  /* 0x0000000323037210 */ /* 0x000fc80007ffe0ff */
[----:B------:R-:W-:-:S05]  /*3370*/  LEA.HI.X R3, R34, UR11, R3, 0x2, P0 ;  /* 0x0000000b22037c11 */ /* 0x000fca00080f1403 */
[----:B------:R1:W-:Y:S02]  /*3380*/  STG.E.64 desc[UR14][R2.64], R12 ;  /* 0x0000000c02007986 */ /* 0x0003e4000c101b0e */
.L_x_1467:
[----:B------:R-:W-:Y:S05]  /*3390*/  BSYNC.RECONVERGENT B0 ;  /* 0x0000000000007941 */ /* 0x000fea0003800200 */
.L_x_1466:
[----:B------:R-:W-:Y:S02]  /*33a0*/  UIADD3 UR6, UPT, UPT, UR18, UR6, URZ ;  /* 0x0000000612067290 */ /* 0x000fe4000fffe0ff */
[----:B------:R-:W-:Y:S02]  /*33b0*/  UIADD3 UR4, UPT, UPT, UR4, 0x1, URZ ;  /* 0x0000000104047890 */ /* 0x000fe4000fffe0ff */
[----:B------:R-:W-:-:S09]  /*33c0*/  UISETP.GE.AND UP0, UPT, UR6, UR7, UPT ;  /* 0x000000070600728c */ /* 0x000fd2000bf06270 */
[----:B------:R-:W-:Y:S05]  /*33d0*/  BRA.U !UP0, `(.L_x_1468) ;  /* 0xffffffcd08707547 */ /* 0x000fea000b83ffff */
.L_x_1443:
[----:B0-----:R-:W0:Y:S01]  /*33e0*/  LDC R4, c[0x0][0x370] ;  /* 0x0000dc00ff047b82 */ /* 0x001e220000000800 */
[----:B------:R-:W-:Y:S01]  /*33f0*/  ISETP.NE.AND P2, PT, R27, RZ, PT ;  /* 0x000000ff1b00720c */ /* 0x000fe20003f45270 */
[----:B------:R-:W-:Y:S06]  /*3400*/  BSSY.RECONVERGENT B0, `(.L_x_1469) ;  /* 0x0000011000007945 */ /* 0x000fec0003800200 */
[----:B------:R-:W3:Y:S08]  /*3410*/  LDC R7, c[0x0][0x374] ;  /* 0x0000dd00ff077b82 */ /* 0x000ef00000000800 */
[----:B-1----:R-:W1:Y:S01]  /*3420*/  LDC.64 R2, c[0x0][0x3c8] ;  /* 0x0000f200ff027b82 */ /* 0x002e620000000a00 */
[----:B0-----:R-:W-:-:S02]  /*3430*/  IADD3 R5, PT, PT, R4, -0x1, RZ ;  /* 0xffffffff04057810 */ /* 0x001fc40007ffe0ff */
[----:B------:R-:W-:Y:S02]  /*3440*/  ISETP.NE.AND P1, PT, R4, 0x1, PT ;  /* 0x000000010400780c */ /* 0x000fe40003f25270 */
[----:B---3--:R-:W-:-:S04]  /*3450*/  IADD3 R0, PT, PT, R7, -0x1, RZ ;  /* 0xffffffff07007810 */ /* 0x008fc80007ffe0ff */
[----:B------:R-:W-:Y:S02]  /*3460*/  ISETP.NE.AND P0, PT, R0, UR5, PT ;  /* 0x0000000500007c0c */ /* 0x000fe4000bf05270 */
        /* <DEDUP_REMOVED lines=10> */
.L_x_1470:
[----:B------:R-:W-:Y:S05]  /*3510*/  BSYNC.RECONVERGENT B0 ;  /* 0x0000000000007941 */ /* 0x000fea0003800200 */
.L_x_1469:
[----:B------:R-:W-:Y:S05]  /*3520*/  @P0 EXIT ;  /* 0x000000000000094d */ /* 0x000fea0003800000 */
[----:B------:R-:W-:Y:S05]  /*3530*/  @P2 BRA `(.L_x_1471) ;  /* 0x0000000000202947 */ /* 0x000fea0003800000 */
[----:B------:R-:W-:-:S05]  /*3540*/  IMAD R0, R4, R7, RZ ;  /* 0x0000000704007224 */ /* 0x000fca00078e02ff */
[----:B------:R-:W-:-:S13]  /*3550*/  ISETP.NE.AND P0, PT, R0, -0x1, PT ;  /* 0xffffffff0000780c */ /* 0x000fda0003f05270 */
[----:B------:R-:W-:Y:S05]  /*3560*/  @!P0 BRA `(.L_x_1471) ;  /* 0x0000000000148947 */ /* 0x000fea0003800000 */
.L_x_1472:
[----:B0-----:R-:W3:Y:S04]  /*3570*/  LDG.E.STRONG.GPU R5, desc[UR14][R2.64] ;  /* 0x0000000e02057981 */ /* 0x001ee8000c1ef900 */
[----:B---3--:R-:W-:Y:S01]  /*3580*/  CCTL.IVALL ;  /* 0x00000000ff00798f */ /* 0x008fe20002000000 */
[----:B------:R-:W-:Y:S05]  /*3590*/  YIELD ;  /* 0x0000000000007946 */ /* 0x000fea0003800000 */
[----:B------:R-:W-:-:S13]  /*35a0*/  ISETP.NE.AND P0, PT, R5, R0, PT ;  /* 0x000000000500720c */ /* 0x000fda0003f05270 */
[----:B------:R-:W-:Y:S05]  /*35b0*/  @P0 BRA `(.L_x_1472) ;  /* 0xfffffffc00ec0947 */ /* 0x000fea000383ffff */
.L_x_1471:
        /* <DEDUP_REMOVED lines=57> */
[----:B--2---:R-:W-:Y:S01]  /*3950*/  SHF.L.U64.HI R20, R27, 0x2, R2 ;  /* 0x000000021b147819 */ /* 0x004fe20000010202 */
        /* <DEDUP_REMOVED lines=11> */
[----:B---3--:R-:W-:Y:S02]  /*3a10*/  IADD3 R19, P1, PT, R19, UR10, RZ ;  /* 0x0000000a13137c10 */ /* 0x008fe4000ff3e0ff */
[----:B------:R-:W-:Y:S02]  /*3a20*/  IADD3 R23, P2, PT, RZ, -R23, RZ ;  /* 0x80000017ff177210 */ /* 0x000fe40007f5e0ff */
[----:B------:R-:W-:Y:S02]  /*3a30*/  IADD3.X R20, PT, PT, R20, UR11, RZ, P1, !PT ;  /* 0x0000000b14147c10 */ /* 0x000fe40008ffe4ff */
[----:B------:R-:W-:Y:S02]  /*3a40*/  SHF.L.U64.HI R26, R16, 0x2, R17 ;  /* 0x00000002101a7819 */ /* 0x000fe40000010211 */
[----:B------:R-:W-:-:S02]  /*3a50*/  IADD3 R28, PT, PT, R7, R9, RZ ;  /* 0x00000009071c7210 */ /* 0x000fc40007ffe0ff */
[----:B------:R-:W-:-:S07]  /*3a60*/  IADD3.X R22, PT, PT, RZ, -0x1, RZ, P2, !PT ;  /* 0xffffffffff167810 */ /* 0x000fce00017fe4ff */
.L_x_1475:
        /* <DEDUP_REMOVED lines=29> */
.L_x_1474:
[----:B------:R-:W-:Y:S05]  /*3c40*/  BSYNC.RECONVERGENT B0 ;  /* 0x0000000000007941 */ /* 0x000fea0003800200 */
.L_x_1473:
        /* <DEDUP_REMOVED lines=10> */
.L_x_1476:
[C---:B------:R-:W-:Y:S02]  /*3cf0*/  SHF.L.U32 R12, R27.reuse, 0x2, RZ ;  /* 0x000000021b0c7819 */ /* 0x040fe400000006ff */
[----:B------:R-:W-:Y:S02]  /*3d00*/  SHF.L.U64.HI R2, R27, 0x2, R2 ;  /* 0x000000021b027819 */ /* 0x000fe40000010202 */
[----:B-1----:R-:W-:-:S04]  /*3d10*/  IADD3 R4, P0, PT, R12, UR4, RZ ;  /* 0x000000040c047c10 */ /* 0x002fc8000ff1e0ff */
[----:B------:R-:W-:Y:S02]  /*3d20*/  IADD3.X R5, PT, PT, R2, UR5, RZ, P0, !PT ;  /* 0x0000000502057c10 */ /* 0x000fe400087fe4ff */
[C---:B------:R-:W-:Y:S02]  /*3d30*/  IADD3 R6, P0, PT, R4.reuse, R19, RZ ;  /* 0x0000001304067210 */ /* 0x040fe40007f1e0ff */
[C---:B0-----:R-:W-:Y:S02]  /*3d40*/  IADD3 R10, P2, PT, R4.reuse, R23, RZ ;  /* 0x00000017040a7210 */ /* 0x041fe40007f5e0ff */
[C---:B------:R-:W-:Y:S02]  /*3d50*/  IADD3.X R7, PT, PT, R5.reuse, R17, RZ, P0, !PT ;  /* 0x0000001105077210 */ /* 0x040fe400007fe4ff */
[----:B------:R-:W-:Y:S02]  /*3d60*/  IADD3 R8, P1, PT, R4, R15, RZ ;  /* 0x0000000f04087210 */ /* 0x000fe40007f3e0ff */
[C---:B------:R-:W-:Y:S01]  /*3d70*/  IADD3.X R11, PT, PT, R5.reuse, R21, RZ, P2, !PT ;  /* 0x00000015050b7210 */ /* 0x040fe200017fe4ff */
[----:B------:R0:W5:Y:S01]  /*3d80*/  LDG.E R4, desc[UR14][R4.64] ;  /* 0x0000000e04047981 */ /* 0x000162000c1e1900 */
[----:B------:R-:W-:-:S03]  /*3d90*/  IADD3.X R9, PT, PT, R5, R13, RZ, P1, !PT ;  /* 0x0000000d05097210 */ /* 0x000fc60000ffe4ff */
[----:B------:R-:W5:Y:S04]  /*3da0*/  LDG.E R7, desc[UR14][R6.64] ;  /* 0x0000000e06077981 */ /* 0x000f68000c1e1900 */
[----:B------:R-:W2:Y:S04]  /*3db0*/  LDG.E R8, desc[UR14][R8.64] ;  /* 0x0000000e08087981 */ /* 0x000ea8000c1e1900 */
[----:B------:R-:W2:Y:S01]  /*3dc0*/  LDG.E R11, desc[UR14][R10.64] ;  /* 0x0000000e0a0b7981 */ /* 0x000ea2000c1e1900 */
[----:B------:R-:W-:Y:S02]  /*3dd0*/  LOP3.LUT R14, R12, 0xfffffffc, RZ, 0xc0, !PT ;  /* 0xfffffffc0c0e7812 */ /* 0x000fe400078ec0ff */
[----:B------:R-:W-:-:S02]  /*3de0*/  LOP3.LUT R16, R2, 0x1, RZ, 0xc0, !PT ;  /* 0x0000000102107812 */ /* 0x000fc400078ec0ff */
[----:B---3--:R-:W-:Y:S02]  /*3df0*/  IADD3 R24, P0, PT, R14, UR6, RZ ;  /* 0x000000060e187c10 */ /* 0x008fe4000ff1e0ff */
[----:B0-----:R-:W-:Y:S02]  /*3e00*/  LOP3.LUT R5, R2, 0x3, RZ, 0xc0, !PT ;  /* 0x0000000302057812 */ /* 0x001fe400078ec0ff */
[----:B------:R-:W-:Y:S02]  /*3e10*/  IADD3.X R25, PT, PT, R16, UR7, RZ, P0, !PT ;  /* 0x0000000710197c10 */ /* 0x000fe400087fe4ff */
[----:B----4-:R-:W-:-:S04]  /*3e20*/  IADD3 R28, P0, PT, R14, UR8, RZ ;  /* 0x000000080e1c7c10 */ /* 0x010fc8000ff1e0ff */
[----:B------:R-:W-:Y:S02]  /*3e30*/  IADD3.X R29, PT, PT, R16, UR9, RZ, P0, !PT ;  /* 0x00000009101d7c10 */ /* 0x000fe400087fe4ff */
[----:B-----5:R-:W-:Y:S02]  /*3e40*/  F2FP.BF16.F32.PACK_AB R31, R7, R4 ;  /* 0x00000004071f723e */ /* 0x020fe400000010ff */
[----:B------:R-:W-:-:S04]  /*3e50*/  IADD3 R4, P1, PT, R14, UR4, RZ ;  /* 0x000000040e047c10 */ /* 0x000fc8000ff3e0ff */
[----:B------:R-:W-:Y:S02]  /*3e60*/  IADD3.X R5, PT, PT, R5, UR5, RZ, P1, !PT ;  /* 0x0000000505057c10 */ /* 0x000fe40008ffe4ff */
[----:B--2---:R-:W-:Y:S02]  /*3e70*/  F2FP.BF16.F32.PACK_AB R33, R11, R8 ;  /* 0x000000080b21723e */ /* 0x004fe400000010ff */
        /* <DEDUP_REMOVED lines=62> */
.L_x_1477:
        /* <DEDUP_REMOVED lines=10> */
.L_x_3432:


//--------------------- .text._Z35group_norm_nhwc_bwd_one_pass_kernelI11Fp32IOBf16WLi128ELi28ELi448EEv26Group_norm_nhwc_bwd_params --------------------------
	.section	.text._Z35group_norm_nhwc_bwd_one_pass_kernelI11Fp32IOBf16WLi128ELi28ELi448EEv26Group_norm_nhwc_bwd_params,"ax",@progbits
	.align	128
        .global         _Z35group_norm_nhwc_bwd_one_pass_kernelI11Fp32IOBf16WLi128ELi28ELi448EEv26Group_norm_nhwc_bwd_params
        .type           _Z35group_norm_nhwc_bwd_one_pass_kernelI11Fp32IOBf16WLi128ELi28ELi448EEv26Group_norm_nhwc_bwd_params,@function
        .size           _Z35group_norm_nhwc_bwd_one_pass_kernelI11Fp32IOBf16WLi128ELi28ELi448EEv26Group_norm_nhwc_bwd_params,(.L_x_3433 - _Z35group_norm_nhwc_bwd_one_pass_kernelI11Fp32IOBf16WLi128ELi28ELi448EEv26Group_norm_nhwc_bwd_params)
        .other          _Z35group_norm_nhwc_bwd_one_pass_kernelI11Fp32IOBf16WLi128ELi28ELi448EEv26Group_norm_nhwc_bwd_params,@"STO_CUDA_ENTRY STV_DEFAULT"
_Z35group_norm_nhwc_bwd_one_pass_kernelI11Fp32IOBf16WLi128ELi28ELi448EEv26Group_norm_nhwc_bwd_params:
.text._Z35group_norm_nhwc_bwd_one_pass_kernelI11Fp32IOBf16WLi128ELi28ELi448EEv26Group_norm_nhwc_bwd_params:
        /* <DEDUP_REMOVED lines=36> */
[----:B------:R-:W-:Y:S02]  /*0240*/  SHF.L.U32 R41, R0, 0x1, RZ ;  /* 0x0000000100297819 */ /* 0x000fe400000006ff */
[CC--:B----4-:R-:W-:Y:S01]  /*0250*/  LEA R51, R44.reuse, R45.reuse, 0x2 ;  /* 0x0000002d2c337211 */ /* 0x0d0fe200078e10ff */
[C---:B------:R-:W-:Y:S01]  /*0260*/  IMAD R50, R44.reuse, 0x3, R45 ;  /* 0x000000032c327824 */ /* 0x040fe200078e022d */
[----:B------:R-:W-:-:S02]  /*0270*/  LEA R49, R44, R45, 0x1 ;  /* 0x0000002d2c317211 */ /* 0x000fc400078e08ff */
[----:B------:R-:W-:Y:S02]  /*0280*/  LEA R57, R46, UR6, 0x4 ;  /* 0x000000062e397c11 */ /* 0x000fe4000f8e20ff */
[----:B------:R-:W-:Y:S02]  /*0290*/  SHF.R.S32.HI R40, RZ, 0x1f, R58 ;  /* 0x0000001fff287819 */ /* 0x000fe4000001143a */
[----:B-----5:R-:W-:Y:S02]  /*02a0*/  LOP3.LUT R55, R42, 0x7, RZ, 0xc0, !PT ;  /* 0x000000072a377812 */ /* 0x020fe400078ec0ff */
[----:B------:R-:W-:Y:S02]  /*02b0*/  SHF.R.S32.HI R0, RZ, 0x1f, R54 ;  /* 0x0000001fff007819 */ /* 0x000fe40000011436 */
[----:B------:R-:W-:Y:S02]  /*02c0*/  SHF.R.S32.HI R4, RZ, 0x1f, R53 ;  /* 0x0000001fff047819 */ /* 0x000fe40000011435 */
[----:B------:R-:W-:-:S02]  /*02d0*/  SHF.R.S32.HI R5, RZ, 0x1f, R52 ;  /* 0x0000001fff057819 */ /* 0x000fc40000011434 */
[----:B-1-3--:R-:W-:-:S07]  /*02e0*/  LOP3.LUT R41, R41, 0xffff, RZ, 0xc0, !PT ;  /* 0x0000ffff29297812 */ /* 0x00afce00078ec0ff */
.L_x_1509:
[----:B0-----:R-:W0:Y:S01]  /*02f0*/  LDC R10, c[0x0][0x410] ;  /* 0x00010400ff0a7b82 */ /* 0x001e220000000800 */
[----:B-1----:R-:W1:Y:S01]  /*0300*/  LDCU.128 UR12, c[0x0][0x400] ;  /* 0x00008000ff0c77ac */ /* 0x002e620008000c00 */
[----:B------:R-:W-:-:S06]  /*0310*/  ISETP.GE.AND P0, PT, R47, RZ, PT ;  /* 0x000000ff2f00720c */ /* 0x000fcc0003f06270 */
[----:B------:R-:W2:Y:S01]  /*0320*/  LDC.64 R20, c[0x0][0x3b8] ;  /* 0x0000ee00ff147b82 */ /* 0x000ea20000000a00 */
[----:B-1----:R-:W-:-:S04]  /*0330*/  ISETP.GE.U32.AND P1, PT, R54, UR12, PT ;  /* 0x0000000c36007c0c */ /* 0x002fc8000bf26070 */
[----:B------:R-:W-:Y:S02]  /*0340*/  ISETP.GE.AND.EX P1, PT, R0, UR13, PT, P1 ;  /* 0x0000000d00007c0c */ /* 0x000fe4000bf26310 */
[----:B0-----:R-:W-:-:S04]  /*0350*/  IABS R7, R10 ;  /* 0x0000000a00077213 */ /* 0x001fc80000000000 */
[----:B------:R-:W0:Y:S01]  /*0360*/  I2F.RP R6, R7 ;  /* 0x0000000700067306 */ /* 0x000e220000209400 */
[----:B--2---:R-:W-:-:S06]  /*0370*/  IMAD.WIDE R20, R47, 0x8, R20 ;  /* 0x000000082f147825 */ /* 0x004fcc00078e0214 */
        /* <DEDUP_REMOVED lines=27> */
[----:B------:R-:W-:Y:S01]  /*0530*/  SEL R63, R7, R6, !P3 ;  /* 0x00000006073f7207 */ /* 0x000fe20005800000 */
[----:B------:R-:W0:Y:S01]  /*0540*/  @!P1 LDC.64 R2, c[0x0][0x3f8] ;  /* 0x0000fe00ff029b82 */ /* 0x000e220000000a00 */
[----:B------:R-:W-:Y:S02]  /*0550*/  @!P2 IADD3 R8, PT, PT, -R8, RZ, RZ ;  /* 0x000000ff0808a210 */ /* 0x000fe40007ffe1ff */
[----:B------:R-:W-:Y:S01]  /*0560*/  ISETP.GE.U32.AND P2, PT, R53, UR12, PT ;  /* 0x0000000c35007c0c */ /* 0x000fe2000bf46070 */
[----:B------:R-:W-:Y:S01]  /*0570*/  IMAD R23, R63, 0x1c, RZ ;  /* 0x0000001c3f177824 */ /* 0x000fe200078e02ff */
[----:B------:R-:W-:Y:S02]  /*0580*/  SEL R7, R7, R8, !P3 ;  /* 0x0000000807077207 */ /* 0x000fe40005800000 */
[----:B------:R-:W-:Y:S02]  /*0590*/  ISETP.GE.AND.EX P2, PT, R4, UR13, PT, P2 ;  /* 0x0000000d04007c0c */ /* 0x000fe4000bf46320 */
[----:B------:R-:W-:-:S02]  /*05a0*/  IADD3 R66, P0, PT, R23, R41, RZ ;  /* 0x0000002917427210 */ /* 0x000fc40007f1e0ff */
[----:B------:R-:W-:Y:S02]  /*05b0*/  SHF.R.S32.HI R6, RZ, 0x1f, R7 ;  /* 0x0000001fff067819 */ /* 0x000fe40000011407 */
[----:B------:R-:W-:Y:S02]  /*05c0*/  LEA.HI.X.SX32 R67, R23, RZ, 0x1, P0 ;  /* 0x000000ff17437211 */ /* 0x000fe400000f0eff */
[----:B------:R-:W-:Y:S01]  /*05d0*/  ISETP.GE.U32.AND P0, PT, R58, UR12, PT ;  /* 0x0000000c3a007c0c */ /* 0x000fe2000bf06070 */
[----:B------:R-:W-:Y:S01]  /*05e0*/  IMAD R6, R6, UR14, RZ ;  /* 0x0000000e06067c24 */ /* 0x000fe2000f8e02ff */
[----:B------:R-:W-:Y:S01]  /*05f0*/  ISETP.GE.U32.AND P3, PT, R52, UR12, PT ;  /* 0x0000000c34007c0c */ /* 0x000fe2000bf66070 */
[----:B------:R-:W-:Y:S01]  /*0600*/  IMAD.WIDE.U32 R66, R7, UR14, R66 ;  /* 0x0000000e07427c25 */ /* 0x000fe2000f8e0042 */
[----:B------:R-:W-:Y:S01]  /*0610*/  ISETP.GE.AND.EX P0, PT, R40, UR13, PT, P0 ;  /* 0x0000000d28007c0c */ /* 0x000fe2000bf06300 */
[----:B------:R-:W3:Y:S01]  /*0620*/  @!P2 LDC.64 R8, c[0x0][0x3f8] ;  /* 0x0000fe00ff08ab82 */ /* 0x000ee20000000a00 */
[----:B------:R-:W-:Y:S01]  /*0630*/  ISETP.GE.AND.EX P3, PT, R5, UR13, PT, P3 ;  /* 0x0000000d05007c0c */ /* 0x000fe2000bf66330 */
[----:B------:R-:W-:Y:S01]  /*0640*/  IMAD R65, R7, UR15, R6 ;  /* 0x0000000f07417c24 */ /* 0x000fe2000f8e0206 */
[----:B------:R-:W-:Y:S01]  /*0650*/  @!P1 MOV R64, R66 ;  /* 0x0000004200409202 */ /* 0x000fe20000000f00 */
[----:B0-----:R-:W-:Y:S01]  /*0660*/  @!P1 IMAD R6, R0, R2, RZ ;  /* 0x0000000200069224 */ /* 0x001fe200078e02ff */
[----:B------:R-:W-:-:S02]  /*0670*/  ISETP.NE.AND P4, PT, RZ, UR11, PT ;  /* 0x0000000bff007c0c */ /* 0x000fc4000bf85270 */
[----:B------:R-:W-:Y:S01]  /*0680*/  IADD3 R65, PT, PT, R67, R65, RZ ;  /* 0x0000004143417210 */ /* 0x000fe20007ffe0ff */
[C---:B------:R-:W-:Y:S01]  /*0690*/  @!P1 IMAD R11, R54.reuse, R3, R6 ;  /* 0x00000003360b9224 */ /* 0x040fe200078e0206 */
[----:B------:R-:W0:Y:S01]  /*06a0*/  @!P2 LDC.64 R18, c[0x0][0x398] ;  /* 0x0000e600ff12ab82 */ /* 0x000e220000000a00 */
[----:B------:R-:W-:Y:S02]  /*06b0*/  @!P1 IMAD.WIDE.U32 R2, R54, R2, R64 ;  /* 0x0000000236029225 */ /* 0x000fe400078e0040 */
[----:B------:R-:W-:Y:S02]  /*06c0*/  @!P0 MOV R24, R66 ;  /* 0x0000004200188202 */ /* 0x000fe40000000f00 */
[----:B------:R-:W-:-:S03]  /*06d0*/  @!P0 MOV R25, R65 ;  /* 0x0000004100198202 */ /* 0x000fc60000000f00 */
[----:B------:R-:W4:Y:S01]  /*06e0*/  @!P0 LDC.64 R6, c[0x0][0x3f8] ;  /* 0x0000fe00ff068b82 */ /* 0x000f220000000a00 */
[----:B------:R-:W-:Y:S02]  /*06f0*/  @!P1 IADD3 R11, PT, PT, R3, R11, RZ ;  /* 0x0000000b030b9210 */ /* 0x000fe40007ffe0ff */
[C---:B------:R-:W-:Y:S02]  /*0700*/  @!P1 SHF.L.U32 R3, R2.reuse, 0x2, RZ ;  /* 0x0000000202039819 */ /* 0x040fe400000006ff */
[----:B------:R-:W-:Y:S01]  /*0710*/  @!P1 SHF.L.U64.HI R12, R2, 0x2, R11 ;  /* 0x00000002020c9819 */ /* 0x000fe2000001020b */
[----:B---3--:R-:W-:Y:S01]  /*0720*/  @!P2 IMAD R10, R4, R8, RZ ;  /* 0x00000008040aa224 */ /* 0x008fe200078e02ff */
[----:B------:R-:W-:Y:S01]  /*0730*/  @!P2 MOV R11, R65 ;  /* 0x00000041000ba202 */ /* 0x000fe20000000f00 */
[----:B------:R-:W3:Y:S01]  /*0740*/  @!P3 LDC.64 R16, c[0x0][0x3f8] ;  /* 0x0000fe00ff10bb82 */ /* 0x000ee20000000a00 */
[----:B-1----:R-:W-:Y:S01]  /*0750*/  @!P1 IADD3 R30, P5, PT, R3, R30, RZ ;  /* 0x0000001e031e9210 */ /* 0x002fe20007fbe0ff */
[----:B------:R-:W-:Y:S01]  /*0760*/  @!P2 IMAD R13, R53, R9, R10 ;  /* 0x00000009350da224 */ /* 0x000fe200078e020a */
[----:B------:R-:W-:-:S02]  /*0770*/  @!P2 MOV R10, R66 ;  /* 0x00000042000aa202 */ /* 0x000fc40000000f00 */
[----:B--2---:R-:W-:Y:S02]  /*0780*/  @!P1 IADD3 R28, P6, PT, R3, R28, RZ ;  /* 0x0000001c031c9210 */ /* 0x004fe40007fde0ff */
[C---:B------:R-:W-:Y:S01]  /*0790*/  @!P1 IADD3.X R31, PT, PT, R12.reuse, R31, RZ, P5, !PT ;  /* 0x0000001f0c1f9210 */ /* 0x040fe20002ffe4ff */
[----:B------:R-:W-:Y:S01]  /*07a0*/  @!P2 IMAD.WIDE.U32 R8, R53, R8, R10 ;  /* 0x000000083508a225 */ /* 0x000fe200078e000a */
[----:B------:R-:W1:Y:S01]  /*07b0*/  @!P2 LDC.64 R2, c[0x0][0x3a0] ;  /* 0x0000e800ff02ab82 */ /* 0x000e620000000a00 */
[----:B------:R-:W-:-:S03]  /*07c0*/  @!P1 IADD3.X R29, PT, PT, R12, R29, RZ, P6, !PT ;  /* 0x0000001d0c1d9210 */ /* 0x000fc600037fe4ff */
[----:B------:R-:W-:Y:S01]  /*07d0*/  @!P2 IADD3 R9, PT, PT, R9, R13, RZ ;  /* 0x0000000d0909a210 */ /* 0x000fe20007ffe0ff */
[-C--:B----4-:R-:W-:Y:S01]  /*07e0*/  @!P0 IMAD R10, R40, R6.reuse, RZ ;  /* 0x00000006280a8224 */ /* 0x090fe200078e02ff */
[----:B------:R-:W-:Y:S01]  /*07f0*/  @!P2 SHF.L.U32 R27, R8, 0x2, RZ ;  /* 0x00000002081ba819 */ /* 0x000fe200000006ff */
[----:B------:R-:W-:Y:S01]  /*0800*/  @!P0 IMAD.WIDE.U32 R24, R58, R6, R24 ;  /* 0x000000063a188225 */ /* 0x000fe200078e0018 */
[----:B------:R-:W2:Y:S01]  /*0810*/  @!P0 LDC.64 R14, c[0x0][0x3a0] ;  /* 0x0000e800ff0e8b82 */ /* 0x000ea20000000a00 */
[----:B------:R-:W-:Y:S02]  /*0820*/  @!P2 SHF.L.U64.HI R22, R8, 0x2, R9 ;  /* 0x000000020816a819 */ /* 0x000fe40000010209 */
[----:B------:R-:W-:Y:S02]  /*0830*/  @!P0 IMAD R35, R58, R7, R10 ;  /* 0x000000073a238224 */ /* 0x000fe400078e020a */
[----:B------:R1:W4:Y:S03]  /*0840*/  LDG.E.64 R6, desc[UR8][R20.64] ;  /* 0x0000000814067981 */ /* 0x000326000c1e1b00 */
[----:B------:R-:W2:Y:S01]  /*0850*/  @!P0 LDC.64 R12, c[0x0][0x398] ;  /* 0x0000e600ff0c8b82 */ /* 0x000ea20000000a00 */
[----:B------:R-:W-:-:S07]  /*0860*/  @!P0 IADD3 R25, PT, PT, R25, R35, RZ ;  /* 0x0000002319198210 */ /* 0x000fce0007ffe0ff */
[----:B------:R-:W2:Y:S01]  /*0870*/  @!P3 LDC.64 R8, c[0x0][0x3a0] ;  /* 0x0000e800ff08bb82 */ /* 0x000ea20000000a00 */
[----:B-1----:R-:W-:-:S07]  /*0880*/  @!P2 IADD3 R20, P5, PT, R27, R2, RZ ;  /* 0x000000021b14a210 */ /* 0x002fce0007fbe0ff */
[----:B------:R-:W1:Y:S01]  /*0890*/  @!P3 LDC.64 R10, c[0x0][0x398] ;  /* 0x0000e600ff0abb82 */ /* 0x000e620000000a00 */
[----:B0-----:R-:W-:Y:S01]  /*08a0*/  @!P2 IADD3 R2, P6, PT, R27, R18, RZ ;  /* 0x000000121b02a210 */ /* 0x001fe20007fde0ff */
[----:B---3--:R-:W-:Y:S01]  /*08b0*/  @!P3 IMAD R18, R5, R16, RZ ;  /* 0x000000100512b224 */ /* 0x008fe200078e02ff */
[----:B------:R-:W-:-:S05]  /*08c0*/  @!P0 SHF.L.U32 R27, R24, 0x2, RZ ;  /* 0x00000002181b8819 */ /* 0x000fca00000006ff */
[----:B------:R-:W0:Y:S01]  /*08d0*/  @P4 LDC.64 R32, c[0x0][0x3b0] ;  /* 0x0000ec00ff204b82 */ /* 0x000e220000000a00 */
[----:B------:R-:W-:-:S07]  /*08e0*/  @!P0 SHF.L.U64.HI R26, R24, 0x2, R25 ;  /* 0x00000002181a8819 */ /* 0x000fce0000010219 */
[----:B------:R-:W3:Y:S01]  /*08f0*/  LDC.64 R34, c[0x0][0x3a8] ;  /* 0x0000ea00ff227b82 */ /* 0x000ee20000000a00 */
[----:B------:R-:W-:Y:S02]  /*0900*/  @!P3 MOV R24, R66 ;  /* 0x000000420018b202 */ /* 0x000fe40000000f00 */
[----:B------:R-:W-:Y:S01]  /*0910*/  @!P3 MOV R25, R65 ;  /* 0x000000410019b202 */ /* 0x000fe20000000f00 */
[----:B------:R-:W-:Y:S01]  /*0920*/  @!P3 IMAD R37, R52, R17, R18 ;  /* 0x000000113425b224 */ /* 0x000fe200078e0212 */
[----:B------:R-:W-:Y:S02]  /*0930*/  @!P2 IADD3.X R21, PT, PT, R22, R3, RZ, P5, !PT ;  /* 0x000000031615a210 */ /* 0x000fe40002ffe4ff */
[C---:B--2---:R-:W-:Y:S01]  /*0940*/  @!P0 IADD3 R18, P5, PT, R27.reuse, R14, RZ ;  /* 0x0000000e1b128210 */ /* 0x044fe20007fbe0ff */
[----:B------:R-:W-:Y:S01]  /*0950*/  @!P3 IMAD.WIDE.U32 R16, R52, R16, R24 ;  /* 0x000000103410b225 */ /* 0x000fe200078e0018 */
[----:B------:R-:W-:Y:S02]  /*0960*/  @!P2 IADD3.X R3, PT, PT, R22, R19, RZ, P6, !PT ;  /* 0x000000131603a210 */ /* 0x000fe400037fe4ff */
[----:B------:R-:W-:-:S02]  /*0970*/  @!P0 IADD3 R22, P6, PT, R27, R12, RZ ;  /* 0x0000000c1b168210 */ /* 0x000fc40007fde0ff */
[----:B------:R-:W-:Y:S02]  /*0980*/  @!P0 IADD3.X R19, PT, PT, R26, R15, RZ, P5, !PT ;  /* 0x0000000f1a138210 */ /* 0x000fe40002ffe4ff */
[----:B------:R-:W-:Y:S02]  /*0990*/  @!P3 IADD3 R15, PT, PT, R17, R37, RZ ;  /* 0x00000025110fb210 */ /* 0x000fe40007ffe0ff */
[----:B------:R-:W-:Y:S02]  /*09a0*/  @!P3 SHF.L.U32 R25, R16, 0x2, RZ ;  /* 0x000000021019b819 */ /* 0x000fe400000006ff */
[----:B------:R-:W-:Y:S02]  /*09b0*/  IADD3 R17, PT, PT, R23, R41, RZ ;  /* 0x0000002917117210 */ /* 0x000fe40007ffe0ff */
[----:B------:R-:W-:Y:S02]  /*09c0*/  @!P0 IADD3.X R23, PT, PT, R26, R13, RZ, P6, !PT ;  /* 0x0000000d1a178210 */ /* 0x000fe400037fe4ff */
[----:B------:R-:W-:-:S02]  /*09d0*/  @!P3 SHF.L.U64.HI R16, R16, 0x2, R15 ;  /* 0x000000021010b819 */ /* 0x000fc4000001020f */
[C---:B------:R-:W-:Y:S02]  /*09e0*/  @!P3 IADD3 R26, P5, PT, R25.reuse, R8, RZ ;  /* 0x00000008191ab210 */ /* 0x040fe40007fbe0ff */
[----:B-1----:R-:W-:Y:S01]  /*09f0*/  @!P3 IADD3 R24, P6, PT, R25, R10, RZ ;  /* 0x0000000a1918b210 */ /* 0x002fe20007fde0ff */
[C---:B0-----:R-:W-:Y:S01]  /*0a00*/  @P4 IMAD.WIDE R32, R17.reuse, 0x2, R32 ;  /* 0x0000000211204825 */ /* 0x041fe200078e0220 */
[C---:B------:R-:W-:Y:S02]  /*0a10*/  @!P3 IADD3.X R27, PT, PT, R16.reuse, R9, RZ, P5, !PT ;  /* 0x00000009101bb210 */ /* 0x040fe40002ffe4ff */
[----:B------:R-:W-:Y:S02]  /*0a20*/  CS2R R12, SRZ ;  /* 0x00000000000c7805 */ /* 0x000fe4000001ff00 */
[----:B------:R-:W-:Y:S01]  /*0a30*/  @!P3 IADD3.X R25, PT, PT, R16, R11, RZ, P6, !PT ;  /* 0x0000000b1019b210 */ /* 0x000fe200037fe4ff */
[----:B---3--:R-:W-:Y:S01]  /*0a40*/  IMAD.WIDE R34, R17, 0x2, R34 ;  /* 0x0000000211227825 */ /* 0x008fe200078e0222 */
[----:B------:R-:W-:-:S02]  /*0a50*/  CS2R R14, SRZ ;  /* 0x00000000000e7805 */ /* 0x000fc4000001ff00 */
[----:B------:R-:W-:Y:S01]  /*0a60*/  CS2R R16, SRZ ;  /* 0x0000000000107805 */ /* 0x000fe2000001ff00 */
[----:B------:R-:W2:Y:S04]  /*0a70*/  @P4 LDG.E.U16 R36, desc[UR8][R32.64] ;  /* 0x0000000820244981 */ /* 0x000ea8000c1e1500 */
[----:B------:R0:W5:Y:S04]  /*0a80*/  @!P2 LDG.E.64 R12, desc[UR8][R20.64] ;  /* 0x00000008140ca981 */ /* 0x000168000c1e1b00 */
[----:B------:R1:W5:Y:S04]  /*0a90*/  @!P2 LDG.E.64 R14, desc[UR8][R2.64] ;  /* 0x00000008020ea981 */ /* 0x000368000c1e1b00 */
[----:B------:R3:W5:Y:S01]  /*0aa0*/  @!P0 LDG.E.64 R16, desc[UR8][R18.64] ;  /* 0x0000000812108981 */ /* 0x000762000c1e1b00 */
[----:B0-----:R-:W-:-:S03]  /*0ab0*/  CS2R R20, SRZ ;  /* 0x0000000000147805 */ /* 0x001fc6000001ff00 */
[----:B------:R-:W2:Y:S01]  /*0ac0*/  @P4 LDG.E.U16 R32, desc[UR8][R32.64+0x2] ;  /* 0x0000020820204981 */ /* 0x000ea2000c1e1500 */
[----:B-1----:R-:W-:Y:S02]  /*0ad0*/  MOV R3, RZ ;  /* 0x000000ff00037202 */ /* 0x002fe40000000f00 */
[----:B------:R-:W-:Y:S01]  /*0ae0*/  MOV R2, RZ ;  /* 0x000000ff00027202 */ /* 0x000fe20000000f00 */
[----:B------:R-:W2:Y:S01]  /*0af0*/  LDG.E.U16 R59, desc[UR8][R34.64] ;  /* 0x00000008223b7981 */ /* 0x000ea2000c1e1500 */
[----:B---3--:R-:W-:-:S03]  /*0b00*/  CS2R R18, SRZ ;  /* 0x0000000000127805 */ /* 0x008fc6000001ff00 */
[----:B------:R-:W3:Y:S04]  /*0b10*/  LDG.E.U16 R37, desc[UR8][R34.64+0x2] ;  /* 0x0000020822257981 */ /* 0x000ee8000c1e1500 */
[----:B------:R-:W5:Y:S04]  /*0b20*/  @!P0 LDG.E.64 R2, desc[UR8][R22.64] ;  /* 0x0000000816028981 */ /* 0x000f68000c1e1b00 */
[----:B------:R-:W5:Y:S04]  /*0b30*/  @!P3 LDG.E.64 R18, desc[UR8][R26.64] ;  /* 0x000000081a12b981 */ /* 0x000f68000c1e1b00 */
[----:B------:R-:W5:Y:S01]  /*0b40*/  @!P3 LDG.E.64 R20, desc[UR8][R24.64] ;  /* 0x000000081814b981 */ /* 0x000f62000c1e1b00 */
[----:B------:R-:W-:-:S02]  /*0b50*/  CS2R R8, SRZ ;  /* 0x0000000000087805 */ /* 0x000fc4000001ff00 */
[----:B------:R-:W-:-:S04]  /*0b60*/  CS2R R10, SRZ ;  /* 0x00000000000a7805 */ /* 0x000fc8000001ff00 */
[----:B------:R-:W5:Y:S04]  /*0b70*/  @!P1 LDG.E.64 R8, desc[UR8][R30.64] ;  /* 0x000000081e089981 */ /* 0x000f68000c1e1b00 */
[----:B------:R0:W5:Y:S01]  /*0b80*/  @!P1 LDG.E.64 R10, desc[UR8][R28.64] ;  /* 0x000000081c0a9981 */ /* 0x000162000c1e1b00 */
[----:B------:R-:W-:Y:S01]  /*0b90*/  MOV R62, 0x3f800000 ;  /* 0x3f800000003e7802 */ /* 0x000fe20000000f00 */
[----:B------:R-:W-:Y:S01]  /*0ba0*/  UISETP.NE.AND UP0, UPT, UR11, URZ, UPT ;  /* 0x000000ff0b00728c */ /* 0x000fe2000bf05270 */
[----:B------:R-:W-:Y:S01]  /*0bb0*/  CS2R R60, SRZ ;  /* 0x00000000003c7805 */ /* 0x000fe2000001ff00 */
[----:B----4-:R-:W-:-:S05]  /*0bc0*/  FFMA.FTZ R7, -R6, R6, R7 ;  /* 0x0000000606077223 */ /* 0x010fca0000010107 */
[----:B------:R-:W-:-:S13]  /*0bd0*/  FSETP.GTU.FTZ.AND P1, PT, R7, RZ, PT ;  /* 0x000000ff0700720b */ /* 0x000fda0003f3c000 */
[----:B0-----:R-:W0:Y:S02]  /*0be0*/  @P1 LDC R28, c[0x0][0x3c0] ;  /* 0x0000f000ff1c1b82 */ /* 0x001e240000000800 */
[----:B0-----:R-:W-:-:S04]  /*0bf0*/  @P1 FADD.FTZ R28, R7, R28 ;  /* 0x0000001c071c1221 */ /* 0x001fc80000010000 */
[----:B------:R0:W1:Y:S01]  /*0c00*/  @P1 MUFU.RSQ R62, R28 ;  /* 0x0000001c003e1308 */ /* 0x0000620000001400 */
[----:B--2---:R-:W-:Y:S02]  /*0c10*/  @P4 SHF.L.U32 R61, R36, 0x10, RZ ;  /* 0x00000010243d4819 */ /* 0x004fe400000006ff */
[----:B------:R-:W-:Y:S02]  /*0c20*/  @P4 SHF.L.U32 R60, R32, 0x10, RZ ;  /* 0x00000010203c4819 */ /* 0x000fe400000006ff */
[----:B------:R-:W-:Y:S02]  /*0c30*/  SHF.L.U32 R59, R59, 0x10, RZ ;  /* 0x000000103b3b7819 */ /* 0x000fe400000006ff */
[----:B---3--:R-:W-:Y:S01]  /*0c40*/  SHF.L.U32 R7, R37, 0x10, RZ ;  /* 0x0000001025077819 */ /* 0x008fe200000006ff */
[----:B01----:R-:W-:Y:S06]  /*0c50*/  BRA.U UP0, `(.L_x_1479) ;  /* 0x0000000100e47547 */ /* 0x003fec000b800000 */
[C---:B-----5:R-:W-:Y:S01]  /*0c60*/  FADD.FTZ R23, -R6.reuse, R16 ;  /* 0x0000001006177221 */ /* 0x060fe20000010100 */
[----:B------:R-:W-:Y:S01]  /*0c70*/  FADD.FTZ R25, -R6, R17 ;  /* 0x0000001106197221 */ /* 0x000fe20000010100 */
[----:B------:R-:W-:Y:S01]  /*0c80*/  FMUL.FTZ R24, R2, R59 ;  /* 0x0000003b02187220 */ /* 0x000fe20000410000 */
[----:B------:R-:W-:Y:S01]  /*0c90*/  FMUL.FTZ R27, R3, R7 ;  /* 0x00000007031b7220 */ /* 0x000fe20000410000 */
[-C--:B------:R-:W-:Y:S01]  /*0ca0*/  FMUL.FTZ R23, R23, R62.reuse ;  /* 0x0000003e17177220 */ /* 0x080fe20000410000 */
[----:B------:R-:W-:Y:S01]  /*0cb0*/  FMUL.FTZ R22, R25, R62 ;  /* 0x0000003e19167220 */ /* 0x000fe20000410000 */
[----:B------:R-:W-:Y:S01]  /*0cc0*/  FADD.FTZ R26, RZ, R24 ;  /* 0x00000018ff1a7221 */ /* 0x000fe20000010000 */
[----:B------:R-:W-:Y:S01]  /*0cd0*/  FADD.FTZ R29, -R6, R8 ;  /* 0x00000008061d7221 */ /* 0x000fe20000010100 */
[----:B------:R-:W-:Y:S01]  /*0ce0*/  FFMA.FTZ R25, R23, R24, RZ ;  /* 0x0000001817197223 */ /* 0x000fe200000100ff */
[----:B------:R-:W-:Y:S01]  /*0cf0*/  FMUL.FTZ R31, R10, R59 ;  /* 0x0000003b0a1f7220 */ /* 0x000fe20000410000 */
[----:B------:R-:W-:Y:S01]  /*0d00*/  FADD.FTZ R26, R27, R26 ;  /* 0x0000001a1b1a7221 */ /* 0x000fe20000010000 */
[-C--:B------:R-:W-:Y:S01]  /*0d10*/  FMUL.FTZ R24, R29, R62.reuse ;  /* 0x0000003e1d187220 */ /* 0x080fe20000410000 */
[----:B------:R-:W-:Y:S01]  /*0d20*/  FFMA.FTZ R25, R22, R27, R25 ;  /* 0x0000001b16197223 */ /* 0x000fe20000010019 */
[----:B------:R-:W-:Y:S01]  /*0d30*/  FADD.FTZ R27, -R6, R9 ;  /* 0x00000009061b7221 */ /* 0x000fe20000010100 */
[----:B------:R-:W-:Y:S01]  /*0d40*/  FADD.FTZ R28, R26, R31 ;  /* 0x0000001f1a1c7221 */ /* 0x000fe20000010000 */
[----:B------:R-:W-:Y:S01]  /*0d50*/  FFMA.FTZ R23, R2, R23, RZ ;  /* 0x0000001702177223 */ /* 0x000fe200000100ff */
[----:B------:R-:W-:Y:S01]  /*0d60*/  FFMA.FTZ R31, R24, R31, R25 ;  /* 0x0000001f181f7223 */ /* 0x000fe20000010019 */
[----:B------:R-:W-:Y:S01]  /*0d70*/  FMUL.FTZ R25, R11, R7 ;  /* 0x000000070b197220 */ /* 0x000fe20000410000 */
[----:B------:R-:W-:Y:S01]  /*0d80*/  FMUL.FTZ R26, R27, R62 ;  /* 0x0000003e1b1a7220 */ /* 0x000fe20000410000 */
[----:B------:R-:W-:Y:S01]  /*0d90*/  FADD.FTZ R27, -R6, R12 ;  /* 0x0000000c061b7221 */ /* 0x000fe20000010100 */
[----:B------:R-:W-:Y:S01]  /*0da0*/  FMUL.FTZ R29, R14, R59 ;  /* 0x0000003b0e1d7220 */ /* 0x000fe20000410000 */
[----:B------:R-:W-:Y:S01]  /*0db0*/  FADD.FTZ R28, R25, R28 ;  /* 0x0000001c191c7221 */ /* 0x000fe20000010000 */
[----:B------:R-:W-:Y:S01]  /*0dc0*/  FFMA.FTZ R23, R10, R24, R23 ;  /* 0x000000180a177223 */ /* 0x000fe20000010017 */
[----:B------:R-:W-:Y:S01]  /*0dd0*/  FFMA.FTZ R31, R26, R25, R31 ;  /* 0x000000191a1f7223 */ /* 0x000fe2000001001f */
[----:B------:R-:W-:Y:S01]  /*0de0*/  FMUL.FTZ R24, R27, R62 ;  /* 0x0000003e1b187220 */ /* 0x000fe20000410000 */
[----:B------:R-:W-:Y:S01]  /*0df0*/  FADD.FTZ R25, -R6, R13 ;  /* 0x0000000d06197221 */ /* 0x000fe20000010100 */
[----:B------:R-:W-:Y:S01]  /*0e00*/  FADD.FTZ R30, R28, R29 ;  /* 0x0000001d1c1e7221 */ /* 0x000fe20000010000 */
[----:B------:R-:W-:Y:S01]  /*0e10*/  FMUL.FTZ R27, R15, R7 ;  /* 0x000000070f1b7220 */ /* 0x000fe20000410000 */
[----:B------:R-:W-:Y:S01]  /*0e20*/  FFMA.FTZ R22, R3, R22, RZ ;  /* 0x0000001603167223 */ /* 0x000fe200000100ff */
[----:B------:R-:W-:Y:S01]  /*0e30*/  FFMA.FTZ R31, R24, R29, R31 ;  /* 0x0000001d181f7223 */ /* 0x000fe2000001001f */
[----:B------:R-:W-:Y:S01]  /*0e40*/  FMUL.FTZ R28, R25, R62 ;  /* 0x0000003e191c7220 */ /* 0x000fe20000410000 */
[----:B------:R-:W-:Y:S01]  /*0e50*/  FADD.FTZ R25, -R6, R18 ;  /* 0x0000001206197221 */ /* 0x000fe20000010100 */
[----:B------:R-:W-:Y:S01]  /*0e60*/  FADD.FTZ R29, R27, R30 ;  /* 0x0000001e1b1d7221 */ /* 0x000fe20000010000 */
[----:B------:R-:W-:Y:S01]  /*0e70*/  FMUL.FTZ R32, R20, R59 ;  /* 0x0000003b14207220 */ /* 0x000fe20000410000 */
[----:B------:R-:W-:Y:S01]  /*0e80*/  FFMA.FTZ R22, R11, R26, R22 ;  /* 0x0000001a0b167223 */ /* 0x000fe20000010016 */
[----:B------:R-:W-:Y:S01]  /*0e90*/  FFMA.FTZ R30, R28, R27, R31 ;  /* 0x0000001b1c1e7223 */ /* 0x000fe2000001001f */
[----:B------:R-:W-:Y:S01]  /*0ea0*/  FFMA.FTZ R27, R14, R24, R23 ;  /* 0x000000180e1b7223 */ /* 0x000fe20000010017 */
[----:B------:R-:W-:Y:S01]  /*0eb0*/  FMUL.FTZ R25, R25, R62 ;  /* 0x0000003e19197220 */ /* 0x000fe20000410000 */
[----:B------:R-:W-:Y:S01]  /*0ec0*/  FADD.FTZ R24, R29, R32 ;  /* 0x000000201d187221 */ /* 0x000fe20000010000 */
[----:B------:R-:W-:Y:S01]  /*0ed0*/  FFMA.FTZ R26, R15, R28, R22 ;  /* 0x0000001c0f1a7223 */ /* 0x000fe20000010016 */
[----:B------:R-:W-:Y:S01]  /*0ee0*/  FADD.FTZ R29, -R6, R19 ;  /* 0x00000013061d7221 */ /* 0x000fe20000010100 */
[----:B------:R-:W-:Y:S01]  /*0ef0*/  FADD.FTZ R23, RZ, R2 ;  /* 0x00000002ff177221 */ /* 0x000fe20000010000 */
[----:B------:R-:W-:Y:S01]  /*0f00*/  FADD.FTZ R22, RZ, R3 ;  /* 0x00000003ff167221 */ /* 0x000fe20000010000 */
[----:B------:R-:W-:Y:S01]  /*0f10*/  FFMA.FTZ R33, R25, R32, R30 ;  /* 0x0000002019217223 */ /* 0x000fe2000001001e */
[----:B------:R-:W-:Y:S01]  /*0f20*/  FMUL.FTZ R30, R29, R62 ;  /* 0x0000003e1d1e7220 */ /* 0x000fe20000410000 */
[----:B------:R-:W-:Y:S01]  /*0f30*/  FADD.FTZ R29, R10, R23 ;  /* 0x000000170a1d7221 */ /* 0x000fe20000010000 */
[----:B------:R-:W-:Y:S01]  /*0f40*/  FADD.FTZ R22, R11, R22 ;  /* 0x000000160b167221 */ /* 0x000fe20000010000 */
[----:B------:R-:W-:-:S02]  /*0f50*/  FMUL.FTZ R31, R21, R7 ;  /* 0x00000007151f7220 */ /* 0x000fc40000410000 */
[----:B------:R-:W-:Y:S01]  /*0f60*/  FADD.FTZ R29, R14, R29 ;  /* 0x0000001d0e1d7221 */ /* 0x000fe20000010000 */
[----:B------:R-:W-:Y:S01]  /*0f70*/  FADD.FTZ R22, R15, R22 ;  /* 0x000000160f167221 */ /* 0x000fe20000010000 */
[----:B------:R-:W-:Y:S01]  /*0f80*/  FADD.FTZ R23, R31, R24 ;  /* 0x000000181f177221 */ /* 0x000fe20000010000 */
[----:B------:R-:W-:Y:S01]  /*0f90*/  FFMA.FTZ R24, R20, R25, R27 ;  /* 0x0000001914187223 */ /* 0x000fe2000001001b */
[C---:B------:R-:W-:Y:S01]  /*0fa0*/  FFMA.FTZ R25, R21.reuse, R30, R26 ;  /* 0x0000001e15197223 */ /* 0x040fe2000001001a */
[----:B------:R-:W-:Y:S01]  /*0fb0*/  FFMA.FTZ R28, R30, R31, R33 ;  /* 0x0000001f1e1c7223 */ /* 0x000fe20000010021 */
[----:B------:R-:W-:Y:S01]  /*0fc0*/  FADD.FTZ R26, R20, R29 ;  /* 0x0000001d141a7221 */ /* 0x000fe20000010000 */
[----:B------:R-:W-:Y:S01]  /*0fd0*/  FADD.FTZ R27, R21, R22 ;  /* 0x00000016151b7221 */ /* 0x000fe20000010000 */
[----:B------:R-:W-:Y:S06]  /*0fe0*/  BRA `(.L_x_1480) ;  /* 0x0000000800007947 */ /* 0x000fec0003800000 */
.L_x_1479:
[C---:B-----5:R-:W-:Y:S01]  /*0ff0*/  FADD.FTZ R23, -R6.reuse, R16 ;  /* 0x0000001006177221 */ /* 0x060fe20000010100 */
[C---:B------:R-:W-:Y:S01]  /*1000*/  FADD.FTZ R25, -R6.reuse, R17 ;  /* 0x0000001106197221 */ /* 0x040fe20000010100 */
[C---:B------:R-:W-:Y:S01]  /*1010*/  FADD.FTZ R29, -R6.reuse, R8 ;  /* 0x00000008061d7221 */ /* 0x040fe20000010100 */
[C---:B------:R-:W-:Y:S01]  /*1020*/  FADD.FTZ R31, -R6.reuse, R12 ;  /* 0x0000000c061f7221 */ /* 0x040fe20000010100 */
[-C--:B------:R-:W-:Y:S01]  /*1030*/  FMUL.FTZ R24, R23, R62.reuse ;  /* 0x0000003e17187220 */ /* 0x080fe20000410000 */
[-C--:B------:R-:W-:Y:S01]  /*1040*/  FMUL.FTZ R22, R25, R62.reuse ;  /* 0x0000003e19167220 */ /* 0x080fe20000410000 */
[----:B------:R-:W-:Y:S01]  /*1050*/  FMUL.FTZ R30, R29, R62 ;  /* 0x0000003e1d1e7220 */ /* 0x000fe20000410000 */
[----:B------:R-:W-:Y:S01]  /*1060*/  FADD.FTZ R29, -R6, R9 ;  /* 0x00000009061d7221 */ /* 0x000fe20000010100 */
[--C-:B------:R-:W-:Y:S01]  /*1070*/  FFMA.FTZ R23, R59, R24, R61.reuse ;  /* 0x000000183b177223 */ /* 0x100fe2000001003d */
[----:B------:R-:W-:Y:S01]  /*1080*/  FFMA.FTZ R25, R7, R22, R60 ;  /* 0x0000001607197223 */ /* 0x000fe2000001003c */
[----:B------:R-:W-:-:S02]  /*1090*/  FFMA.FTZ R33, R59, R30, R61 ;  /* 0x0000001e3b217223 */ /* 0x000fc4000001003d */
[----:B------:R-:W-:Y:S01]  /*10a0*/  FMUL.FTZ R26, R23, -1.4426950216293334961 ;  /* 0xbfb8aa3b171a7820 */ /* 0x000fe20000410000 */
[----:B------:R-:W-:Y:S01]  /*10b0*/  FMUL.FTZ R28, R25, -1.4426950216293334961 ;  /* 0xbfb8aa3b191c7820 */ /* 0x000fe20000410000 */
[----:B------:R-:W-:-:S04]  /*10c0*/  FMUL.FTZ R34, R33, -1.4426950216293334961 ;  /* 0xbfb8aa3b21227820 */ /* 0x000fc80000410000 */
        /* <DEDUP_REMOVED lines=10> */
[----:B------:R-:W0:Y:S01]  /*1170*/  MUFU.EX2 R27, R34 ;  /* 0x00000022001b7308 */ /* 0x000e220000000800 */
[----:B-1----:R-:W-:Y:S01]  /*1180*/  FADD.FTZ R32, -R38, 1 ;  /* 0x3f80000026207421 */ /* 0x002fe20000010100 */
[----:B------:R-:W-:Y:S01]  /*1190*/  FMUL.FTZ R29, R29, R26 ;  /* 0x0000001a1d1d7220 */ /* 0x000fe20000410000 */
[----:B------:R-:W-:Y:S01]  /*11a0*/  FMUL.FTZ R26, R31, R62 ;  /* 0x0000003e1f1a7220 */ /* 0x000fe20000410000 */
[----:B------:R-:W-:Y:S01]  /*11b0*/  FFMA.FTZ R28, R7, R23, R60 ;  /* 0x00000017071c7223 */ /* 0x000fe2000001003c */
[----:B------:R-:W-:Y:S01]  /*11c0*/  FFMA.FTZ R37, R25, R32, 1 ;  /* 0x3f80000019257423 */ /* 0x000fe20000010020 */
[----:B------:R-:W-:Y:S01]  /*11d0*/  FADD.FTZ R25, -R6, R13 ;  /* 0x0000000d06197221 */ /* 0x000fe20000010100 */
[----:B------:R-:W-:Y:S01]  /*11e0*/  FFMA.FTZ R31, R59, R26, R61 ;  /* 0x0000001a3b1f7223 */ /* 0x000fe2000001003d */
[----:B------:R-:W-:Y:S01]  /*11f0*/  FMUL.FTZ R36, R28, -1.4426950216293334961 ;  /* 0xbfb8aa3b1c247820 */ /* 0x000fe20000410000 */
[----:B------:R-:W-:Y:S01]  /*1200*/  FMUL.FTZ R38, R3, R38 ;  /* 0x0000002603267220 */ /* 0x000fe20000410000 */
[----:B------:R-:W-:Y:S01]  /*1210*/  FMUL.FTZ R25, R25, R62 ;  /* 0x0000003e19197220 */ /* 0x000fe20000410000 */
[----:B------:R-:W-:-:S03]  /*1220*/  FMUL.FTZ R39, R31, -1.4426950216293334961 ;  /* 0xbfb8aa3b1f277820 */ /* 0x000fc60000410000 */
[----:B------:R-:W-:Y:S01]  /*1230*/  FFMA.FTZ R32, R7, R25, R60 ;  /* 0x0000001907207223 */ /* 0x000fe2000001003c */
[----:B------:R-:W1:Y:S01]  /*1240*/  MUFU.EX2 R36, R36 ;  /* 0x0000002400247308 */ /* 0x000e620000000800 */
[----:B0-----:R-:W-:Y:S02]  /*1250*/  FADD.FTZ R35, R27, 1 ;  /* 0x3f8000001b237421 */ /* 0x001fe40000010000 */
[----:B------:R-:W-:Y:S01]  /*1260*/  FMUL.FTZ R69, R32, -1.4426950216293334961 ;  /* 0xbfb8aa3b20457820 */ /* 0x000fe20000410000 */
[----:B------:R-:W-:-:S04]  /*1270*/  FMUL.FTZ R27, R38, R37 ;  /* 0x00000025261b7220 */ /* 0x000fc80000410000 */
        /* <DEDUP_REMOVED lines=11> */
[----:B0-----:R-:W-:Y:S01]  /*1330*/  FADD.FTZ R39, -R36, 1 ;  /* 0x3f80000024277421 */ /* 0x001fe20000010100 */
[----:B--2---:R-:W-:-:S03]  /*1340*/  FADD.FTZ R68, -R37, 1 ;  /* 0x3f80000025447421 */ /* 0x004fc60000010100 */
[----:B-1----:R-:W-:Y:S01]  /*1350*/  FFMA.FTZ R38, R28, R39, 1 ;  /* 0x3f8000001c267423 */ /* 0x002fe20000010027 */
[----:B------:R-:W-:Y:S01]  /*1360*/  FMUL.FTZ R28, R10, R35 ;  /* 0x000000230a1c7220 */ /* 0x000fe20000410000 */
[----:B------:R-:W-:Y:S01]  /*1370*/  FMUL.FTZ R35, R11, R36 ;  /* 0x000000240b237220 */ /* 0x000fe20000410000 */
[----:B------:R-:W-:Y:S02]  /*1380*/  FFMA.FTZ R68, R31, R68, 1 ;  /* 0x3f8000001f447423 */ /* 0x000fe40000010044 */
[----:B------:R-:W-:Y:S01]  /*1390*/  FMUL.FTZ R36, R28, R33 ;  /* 0x000000211c247220 */ /* 0x000fe20000410000 */
[----:B------:R-:W-:Y:S01]  /*13a0*/  FMUL.FTZ R28, R35, R38 ;  /* 0x00000026231c7220 */ /* 0x000fe20000410000 */
[----:B---3--:R-:W-:Y:S01]  /*13b0*/  FADD.FTZ R31, -R34, 1 ;  /* 0x3f800000221f7421 */ /* 0x008fe20000010100 */
[----:B------:R-:W-:-:S03]  /*13c0*/  FMUL.FTZ R35, R7, R27 ;  /* 0x0000001b07237220 */ /* 0x000fc60000410000 */
[----:B------:R-:W-:Y:S01]  /*13d0*/  FFMA.FTZ R33, R32, R31, 1 ;  /* 0x3f80000020217423 */ /* 0x000fe2000001001f */
[----:B------:R-:W-:Y:S01]  /*13e0*/  FMUL.FTZ R32, R15, R34 ;  /* 0x000000220f207220 */ /* 0x000fe20000410000 */
[----:B------:R-:W-:-:S03]  /*13f0*/  FMUL.FTZ R31, R14, R37 ;  /* 0x000000250e1f7220 */ /* 0x000fc60000410000 */
[----:B------:R-:W-:Y:S01]  /*1400*/  FMUL.FTZ R32, R32, R33 ;  /* 0x0000002120207220 */ /* 0x000fe20000410000 */
[----:B------:R-:W-:Y:S01]  /*1410*/  FMUL.FTZ R33, R59, R29 ;  /* 0x0000001d3b217220 */ /* 0x000fe20000410000 */
[----:B------:R-:W-:-:S03]  /*1420*/  FMUL.FTZ R31, R31, R68 ;  /* 0x000000441f1f7220 */ /* 0x000fc60000410000 */
[----:B------:R-:W-:Y:S01]  /*1430*/  FFMA.FTZ R69, R24, R33, RZ ;  /* 0x0000002118457223 */ /* 0x000fe200000100ff */
[----:B------:R-:W-:Y:S01]  /*1440*/  FADD.FTZ R38, RZ, R33 ;  /* 0x00000021ff267221 */ /* 0x000fe20000010000 */
[----:B------:R-:W-:Y:S02]  /*1450*/  FADD.FTZ R33, -R6, R18 ;  /* 0x0000001206217221 */ /* 0x000fe40000010100 */
[----:B------:R-:W-:Y:S01]  /*1460*/  FFMA.FTZ R69, R22, R35, R69 ;  /* 0x0000002316457223 */ /* 0x000fe20000010045 */
[----:B------:R-:W-:Y:S01]  /*1470*/  FADD.FTZ R35, R35, R38 ;  /* 0x0000002623237221 */ /* 0x000fe20000010000 */
[----:B------:R-:W-:Y:S01]  /*1480*/  FMUL.FTZ R34, R33, R62 ;  /* 0x0000003e21227220 */ /* 0x000fe20000410000 */
[----:B------:R-:W-:Y:S01]  /*1490*/  FFMA.FTZ R33, R24, R29, RZ ;  /* 0x0000001d18217223 */ /* 0x000fe200000100ff */
[----:B------:R-:W-:Y:S01]  /*14a0*/  FADD.FTZ R29, RZ, R29 ;  /* 0x0000001dff1d7221 */ /* 0x000fe20000010000 */
[C---:B------:R-:W-:Y:S01]  /*14b0*/  FMUL.FTZ R38, R59.reuse, R36 ;  /* 0x000000243b267220 */ /* 0x040fe20000410000 */
[----:B------:R-:W-:Y:S01]  /*14c0*/  FFMA.FTZ R37, R59, R34, R61 ;  /* 0x000000223b257223 */ /* 0x000fe2000001003d */
[C---:B------:R-:W-:Y:S01]  /*14d0*/  FFMA.FTZ R33, R30.reuse, R36, R33 ;  /* 0x000000241e217223 */ /* 0x040fe20000010021 */
[----:B------:R-:W-:Y:S01]  /*14e0*/  FADD.FTZ R24, R29, R36 ;  /* 0x000000241d187221 */ /* 0x000fe20000010000 */
[----:B------:R-:W-:Y:S01]  /*14f0*/  FFMA.FTZ R36, R30, R38, R69 ;  /* 0x000000261e247223 */ /* 0x000fe20000010045 */
[----:B------:R-:W-:Y:S01]  /*1500*/  FMUL.FTZ R68, R37, -1.4426950216293334961 ;  /* 0xbfb8aa3b25447820 */ /* 0x000fe20000410000 */
[----:B------:R-:W-:Y:S01]  /*1510*/  FADD.FTZ R29, -R6, R19 ;  /* 0x00000013061d7221 */ /* 0x000fe20000010100 */
[----:B------:R-:W-:Y:S01]  /*1520*/  FADD.FTZ R35, R35, R38 ;  /* 0x0000002623237221 */ /* 0x000fe20000010000 */
[----:B------:R-:W-:Y:S01]  /*1530*/  FFMA.FTZ R38, R22, R27, RZ ;  /* 0x0000001b16267223 */ /* 0x000fe200000100ff */
[----:B------:R-:W-:Y:S01]  /*1540*/  FADD.FTZ R27, RZ, R27 ;  /* 0x0000001bff1b7221 */ /* 0x000fe20000010000 */
[----:B------:R-:W-:Y:S01]  /*1550*/  FMUL.FTZ R29, R29, R62 ;  /* 0x0000003e1d1d7220 */ /* 0x000fe20000410000 */
[----:B------:R-:W0:Y:S01]  /*1560*/  MUFU.EX2 R68, R68 ;  /* 0x0000004400447308 */ /* 0x000e220000000800 */
[----:B------:R-:W-:Y:S01]  /*1570*/  FFMA.FTZ R38, R23, R28, R38 ;  /* 0x0000001c17267223 */ /* 0x000fe20000010026 */
[----:B------:R-:W-:Y:S01]  /*1580*/  FADD.FTZ R27, R27, R28 ;  /* 0x0000001c1b1b7221 */ /* 0x000fe20000010000 */
[----:B------:R-:W-:-:S02]  /*1590*/  FFMA.FTZ R33, R26, R31, R33 ;  /* 0x0000001f1a217223 */ /* 0x000fc40000010021 */
[----:B------:R-:W-:Y:S01]  /*15a0*/  FFMA.FTZ R38, R25, R32, R38 ;  /* 0x0000002019267223 */ /* 0x000fe20000010026 */
[----:B------:R-:W-:Y:S01]  /*15b0*/  FADD.FTZ R27, R27, R32 ;  /* 0x000000201b1b7221 */ /* 0x000fe20000010000 */
[----:B0-----:R-:W-:-:S06]  /*15c0*/  FADD.FTZ R39, R68, 1 ;  /* 0x3f80000044277421 */ /* 0x001fcc0000010000 */
[----:B------:R-:W0:Y:S02]  /*15d0*/  MUFU.RCP R39, R39 ;  /* 0x0000002700277308 */ /* 0x000e240000001000 */
[----:B0-----:R-:W-:-:S04]  /*15e0*/  FADD.FTZ R30, -R39, 1 ;  /* 0x3f800000271e7421 */ /* 0x001fc80000010100 */
[----:B------:R-:W-:Y:S01]  /*15f0*/  FFMA.FTZ R37, R37, R30, 1 ;  /* 0x3f80000025257423 */ /* 0x000fe2000001001e */
[----:B------:R-:W-:Y:S01]  /*1600*/  FMUL.FTZ R30, R20, R39 ;  /* 0x00000027141e7220 */ /* 0x000fe20000410000 */
[----:B------:R-:W-:Y:S01]  /*1610*/  FMUL.FTZ R39, R7, R28 ;  /* 0x0000001c07277220 */ /* 0x000fe20000410000 */
[----:B------:R-:W-:Y:S02]  /*1620*/  FMUL.FTZ R28, R59, R31 ;  /* 0x0000001f3b1c7220 */ /* 0x000fe40000410000 */
[----:B------:R-:W-:Y:S01]  /*1630*/  FMUL.FTZ R30, R30, R37 ;  /* 0x000000251e1e7220 */ /* 0x000fe20000410000 */
[----:B------:R-:W-:Y:S01]  /*1640*/  FFMA.FTZ R37, R7, R29, R60 ;  /* 0x0000001d07257223 */ /* 0x000fe2000001003c */
[----:B------:R-:W-:Y:S01]  /*1650*/  FFMA.FTZ R23, R23, R39, R36 ;  /* 0x0000002717177223 */ /* 0x000fe20000010024 */
[----:B------:R-:W-:Y:S01]  /*1660*/  FADD.FTZ R39, R39, R35 ;  /* 0x0000002327277221 */ /* 0x000fe20000010000 */
[----:B------:R-:W-:Y:S01]  /*1670*/  FADD.FTZ R35, R24, R31 ;  /* 0x0000001f18237221 */ /* 0x000fe20000010000 */
[----:B------:R-:W-:Y:S01]  /*1680*/  FMUL.FTZ R69, R37, -1.4426950216293334961 ;  /* 0xbfb8aa3b25457820 */ /* 0x000fe20000410000 */
[----:B------:R-:W-:Y:S01]  /*1690*/  FFMA.FTZ R26, R26, R28, R23 ;  /* 0x0000001c1a1a7223 */ /* 0x000fe20000010017 */
[----:B------:R-:W-:Y:S01]  /*16a0*/  FADD.FTZ R39, R39, R28 ;  /* 0x0000001c27277221 */ /* 0x000fe20000010000 */
[----:B------:R-:W-:-:S03]  /*16b0*/  FMUL.FTZ R24, R7, R32 ;  /* 0x0000002007187220 */ /* 0x000fc60000410000 */
[----:B------:R-:W0:Y:S01]  /*16c0*/  MUFU.EX2 R69, R69 ;  /* 0x0000004500457308 */ /* 0x000e220000000800 */
[----:B------:R-:W-:Y:S01]  /*16d0*/  FFMA.FTZ R23, R25, R24, R26 ;  /* 0x0000001819177223 */ /* 0x000fe2000001001a */
[----:B------:R-:W-:Y:S01]  /*16e0*/  FADD.FTZ R39, R24, R39 ;  /* 0x0000002718277221 */ /* 0x000fe20000010000 */
[----:B------:R-:W-:Y:S01]  /*16f0*/  FMUL.FTZ R24, R59, R30 ;  /* 0x0000001e3b187220 */ /* 0x000fe20000410000 */
[----:B------:R-:W-:-:S03]  /*1700*/  FADD.FTZ R26, R35, R30 ;  /* 0x0000001e231a7221 */ /* 0x000fc60000010000 */
[----:B------:R-:W-:Y:S01]  /*1710*/  FFMA.FTZ R28, R34, R24, R23 ;  /* 0x00000018221c7223 */ /* 0x000fe20000010017 */
[----:B------:R-:W-:Y:S01]  /*1720*/  FADD.FTZ R39, R39, R24 ;  /* 0x0000001827277221 */ /* 0x000fe20000010000 */
[----:B0-----:R-:W-:-:S06]  /*1730*/  FADD.FTZ R68, R69, 1 ;  /* 0x3f80000045447421 */ /* 0x001fcc0000010000 */
[----:B------:R-:W0:Y:S02]  /*1740*/  MUFU.RCP R68, R68 ;  /* 0x0000004400447308 */ /* 0x000e240000001000 */
[----:B0-----:R-:W-:-:S04]  /*1750*/  FADD.FTZ R22, -R68, 1 ;  /* 0x3f80000044167421 */ /* 0x001fc80000010100 */
[----:B------:R-:W-:Y:S01]  /*1760*/  FFMA.FTZ R37, R37, R22, 1 ;  /* 0x3f80000025257423 */ /* 0x000fe20000010016 */
[----:B------:R-:W-:-:S04]  /*1770*/  FMUL.FTZ R22, R21, R68 ;  /* 0x0000004415167220 */ /* 0x000fc80000410000 */
[----:B------:R-:W-:-:S04]  /*1780*/  FMUL.FTZ R22, R22, R37 ;  /* 0x0000002516167220 */ /* 0x000fc80000410000 */
[-C--:B------:R-:W-:Y:S01]  /*1790*/  FMUL.FTZ R24, R7, R22.reuse ;  /* 0x0000001607187220 */ /* 0x080fe20000410000 */
[----:B------:R-:W-:Y:S01]  /*17a0*/  FFMA.FTZ R25, R29, R22, R38 ;  /* 0x000000161d197223 */ /* 0x000fe20000010026 */
[----:B------:R-:W-:Y:S02]  /*17b0*/  FADD.FTZ R27, R27, R22 ;  /* 0x000000161b1b7221 */ /* 0x000fe40000010000 */
[----:B------:R-:W-:Y:S01]  /*17c0*/  FFMA.FTZ R28, R29, R24, R28 ;  /* 0x000000181d1c7223 */ /* 0x000fe2000001001c */
[----:B------:R-:W-:Y:S01]  /*17d0*/  FADD.FTZ R23, R24, R39 ;  /* 0x0000002718177221 */ /* 0x000fe20000010000 */
[----:B------:R-:W-:-:S07]  /*17e0*/  FFMA.FTZ R24, R34, R30, R33 ;  /* 0x0000001e22187223 */ /* 0x000fce0000010021 */
.L_x_1480:
        /* <DEDUP_REMOVED lines=37> */
.L_x_1482:
[----:B------:R-:W-:Y:S05]  /*1a40*/  BSYNC.RECONVERGENT B0 ;  /* 0x0000000000007941 */ /* 0x000fea0003800200 */
.L_x_1481:
        /* <DEDUP_REMOVED lines=39> */
.L_x_1484:
[----:B------:R-:W-:Y:S05]  /*1cc0*/  BSYNC.RECONVERGENT B0 ;  /* 0x0000000000007941 */ /* 0x000fea0003800200 */
.L_x_1483:
        /* <DEDUP_REMOVED lines=158> */
.L_x_1486:
[----:B------:R-:W-:Y:S05]  /*26b0*/  BSYNC.RECONVERGENT B0 ;  /* 0x0000000000007941 */ /* 0x000fea0003800200 */
.L_x_1485:
[----:B------:R-:W-:Y:S04]  /*26c0*/  BSSY.RECONVERGENT B0, `(.L_x_1487) ;  /* 0x000001d000007945 */ /* 0x000fe80003800200 */
[----:B------:R-:W-:Y:S05]  /*26d0*/  @P1 BRA `(.L_x_1488) ;  /* 0x00000000006c1947 */ /* 0x000fea0003800000 */
[----:B-12---:R-:W1:Y:S01]  /*26e0*/  LDC.64 R28, c[0x0][0x3f8] ;  /* 0x0000fe00ff1c7b82 */ /* 0x006e620000000a00 */
        /* <DEDUP_REMOVED lines=26> */
.L_x_1488:
[----:B------:R-:W-:Y:S05]  /*2890*/  BSYNC.RECONVERGENT B0 ;  /* 0x0000000000007941 */ /* 0x000fea0003800200 */
.L_x_1487:
        /* <DEDUP_REMOVED lines=11> */
[----:B-1----:R-:W-:Y:S01]  /*2950*/  IMAD R29, R44, UR10, R45 ;  /* 0x0000000a2c1d7c24 */ /* 0x002fe2000f8e022d */
[----:B------:R-:W-:Y:S02]  /*2960*/  IADD3 R27, PT, PT, R27, R45, RZ ;  /* 0x0000002d1b1b7210 */ /* 0x000fe40007ffe0ff */
[----:B------:R-:W-:-:S04]  /*2970*/  SEL R31, R42, RZ, !P1 ;  /* 0x000000ff2a1f7207 */ /* 0x000fc80004800000 */
        /* <DEDUP_REMOVED lines=10> */
.L_x_1491:
[----:B----4-:R-:W2:Y:S04]  /*2a20*/  LDG.E.STRONG.GPU R26, desc[UR8][R24.64] ;  /* 0x00000008181a7981 */ /* 0x010ea8000c1ef900 */
[----:B--2---:R-:W-:Y:S01]  /*2a30*/  CCTL.IVALL ;  /* 0x00000000ff00798f */ /* 0x004fe20002000000 */
[----:B------:R-:W-:Y:S05]  /*2a40*/  YIELD ;  /* 0x0000000000007946 */ /* 0x000fea0003800000 */
[----:B------:R-:W-:-:S13]  /*2a50*/  ISETP.NE.AND P1, PT, R26, R31, PT ;  /* 0x0000001f1a00720c */ /* 0x000fda0003f25270 */
[----:B------:R-:W-:Y:S05]  /*2a60*/  @P1 BRA `(.L_x_1491) ;  /* 0xfffffffc00ec1947 */ /* 0x000fea000383ffff */
.L_x_1490:
[----:B------:R-:W-:Y:S05]  /*2a70*/  WARPSYNC.ALL ;  /* 0x0000000000007948 */ /* 0x000fea0003800000 */
[----:B------:R-:W-:Y:S01]  /*2a80*/  BAR.SYNC.DEFER_BLOCKING 0x0 ;  /* 0x0000000000007b1d */ /* 0x000fe20000010000 */
[----:B------:R-:W-:-:S05]  /*2a90*/  HFMA2 R30, -RZ, RZ, 0, 0 ;  /* 0x00000000ff1e7431 */ /* 0x000fca00000001ff */
[----:B------:R-:W-:Y:S05]  /*2aa0*/  @!P3 BRA `(.L_x_1492) ;  /* 0x000000040018b947 */ /* 0x000fea0003800000 */
        /* <DEDUP_REMOVED lines=8> */
[----:B--2---:R-:W-:Y:S02]  /*2b30*/  MOV R28, R50 ;  /* 0x00000032001c7202 */ /* 0x004fe40000000f00 */
[----:B-1--4-:R-:W-:-:S02]  /*2b40*/  MOV R29, R51 ;  /* 0x00000033001d7202 */ /* 0x012fc40000000f00 */
[----:B------:R-:W-:-:S07]  /*2b50*/  LOP3.LUT R30, R42, 0x7ffffff8, RZ, 0xc0, !PT ;  /* 0x7ffffff82a1e7812 */ /* 0x000fce00078ec0ff */
.L_x_1493:
        /* <DEDUP_REMOVED lines=59> */
.L_x_1492:
[----:B------:R-:W-:-:S13]  /*2f10*/  ISETP.NE.AND P1, PT, R55, RZ, PT ;  /* 0x000000ff3700720c */ /* 0x000fda0003f25270 */
[----:B------:R-:W-:Y:S05]  /*2f20*/  @!P1 BRA `(.L_x_1489) ;  /* 0x0000000000f09947 */ /* 0x000fea0003800000 */
[----:B----4-:R-:W-:Y:S02]  /*2f30*/  IADD3 R24, PT, PT, R55, -0x1, RZ ;  /* 0xffffffff37187810 */ /* 0x010fe40007ffe0ff */
        /* <DEDUP_REMOVED lines=8> */
[C---:B-1----:R-:W-:Y:S02]  /*2fc0*/  IADD3 R29, PT, PT, R30.reuse, 0x2, RZ ;  /* 0x000000021e1d7810 */ /* 0x042fe40007ffe0ff */
        /* <DEDUP_REMOVED lines=22> */
.L_x_1494:
        /* <DEDUP_REMOVED lines=18> */
.L_x_1495:
        /* <DEDUP_REMOVED lines=9> */
.L_x_1496:
[----:B------:R-:W-:Y:S05]  /*32e0*/  BSYNC.RECONVERGENT B0 ;  /* 0x0000000000007941 */ /* 0x000fea0003800200 */
.L_x_1489:
        /* <DEDUP_REMOVED lines=8> */
[C---:B-1----:R-:W-:Y:S01]  /*3370*/  FADD.FTZ R29, -R6.reuse, R13 ;  /* 0x0000000d061d7221 */ /* 0x042fe20000010100 */
[C---:B------:R-:W-:Y:S01]  /*3380*/  FADD.FTZ R31, -R6.reuse, R18 ;  /* 0x00000012061f7221 */ /* 0x040fe20000010100 */
[----:B------:R-:W-:Y:S01]  /*3390*/  FADD.FTZ R19, -R6, R19 ;  /* 0x0000001306137221 */ /* 0x000fe20000010100 */
[-C--:B------:R-:W-:Y:S01]  /*33a0*/  FMUL.FTZ R26, R33, R62.reuse ;  /* 0x0000003e211a7220 */ /* 0x080fe20000410000 */
[----:B------:R-:W-:Y:S01]  /*33b0*/  FMUL.FTZ R6, R35, R62 ;  /* 0x0000003e23067220 */ /* 0x000fe20000410000 */
[----:B-----5:R-:W-:-:S09]  /*33c0*/  ULEA UR6, UR7, UR6, 0x18 ;  /* 0x0000000607067291 */ /* 0x020fd2000f8ec0ff */
[----:B------:R-:W-:Y:S01]  /*33d0*/  @!P2 STS.64 [UR6+0x88], R22 ;  /* 0x00008816ff00a988 */ /* 0x000fe20008000a06 */
[----:B------:R-:W-:Y:S06]  /*33e0*/  BAR.SYNC.DEFER_BLOCKING 0x0 ;  /* 0x0000000000007b1d */ /* 0x000fec0000010000 */
[----:B0--3--:R-:W0:Y:S01]  /*33f0*/  LDS.64 R22, [UR6+0x88] ;  /* 0x00008806ff167984 */ /* 0x009e220008000a00 */
[----:B------:R-:W0:Y:S02]  /*3400*/  LDCU UR6, c[0x0][0x42c] ;  /* 0x00008580ff0677ac */ /* 0x000e240008000800 */
[----:B0-----:R-:W-:Y:S01]  /*3410*/  FMUL.FTZ R22, R22, UR6 ;  /* 0x0000000616167c20 */ /* 0x001fe20008410000 */
[----:B------:R-:W-:Y:S01]  /*3420*/  FMUL.FTZ R23, R23, UR6 ;  /* 0x0000000617177c20 */ /* 0x000fe20008410000 */
[----:B----4-:R-:W-:Y:S06]  /*3430*/  @!P4 BRA `(.L_x_1497) ;  /* 0x000000000048c947 */ /* 0x010fec0003800000 */
        /* <DEDUP_REMOVED lines=18> */
.L_x_1497:
[----:B------:R-:W-:Y:S04]  /*3560*/  BSSY.RECONVERGENT B0, `(.L_x_1498) ;  /* 0x0000013000007945 */ /* 0x000fe80003800200 */
[----:B------:R-:W-:Y:S05]  /*3570*/  @P0 BRA `(.L_x_1499) ;  /* 0x0000000000440947 */ /* 0x000fea0003800000 */
[----:B------:R-:W0:Y:S01]  /*3580*/  LDCU.64 UR12, c[0x0][0x3f8] ;  /* 0x00007f00ff0c77ac */ /* 0x000e220008000a00 */
[----:B------:R-:W-:Y:S01]  /*3590*/  MOV R8, R66 ;  /* 0x0000004200087202 */ /* 0x000fe20000000f00 */
[C-C-:B------:R-:W-:Y:S01]  /*35a0*/  FFMA.FTZ R12, R22.reuse, R26, R23.reuse ;  /* 0x0000001a160c7223 */ /* 0x140fe20000010017 */
[----:B------:R-:W-:Y:S01]  /*35b0*/  MOV R9, R65 ;  /* 0x0000004100097202 */ /* 0x000fe20000000f00 */
[----:B------:R-:W1:Y:S01]  /*35c0*/  LDCU.64 UR6, c[0x0][0x380] ;  /* 0x00007000ff0677ac */ /* 0x000e620008000a00 */
[----:B------:R-:W-:-:S04]  /*35d0*/  FFMA.FTZ R6, R22, R6, R23 ;  /* 0x0000000616067223 */ /* 0x000fc80000010017 */
[----:B------:R-:W-:-:S04]  /*35e0*/  FFMA.FTZ R3, R7, R3, -R6 ;  /* 0x0000000307037223 */ /* 0x000fc80000010806 */
[----:B------:R-:W-:Y:S01]  /*35f0*/  FMUL.FTZ R3, R3, R62 ;  /* 0x0000003e03037220 */ /* 0x000fe20000410000 */
[----:B0-----:R-:W-:Y:S02]  /*3600*/  IMAD R13, R40, UR12, RZ ;  /* 0x0000000c280d7c24 */ /* 0x001fe4000f8e02ff */
[----:B------:R-:W-:-:S04]  /*3610*/  IMAD.WIDE.U32 R8, R58, UR12, R8 ;  /* 0x0000000c3a087c25 */ /* 0x000fc8000f8e0008 */
[----:B------:R-:W-:Y:S02]  /*3620*/  IMAD R33, R58, UR13, R13 ;  /* 0x0000000d3a217c24 */ /* 0x000fe4000f8e020d */
[----:B------:R-:W-:Y:S01]  /*3630*/  FFMA.FTZ R13, R59, R2, -R12 ;  /* 0x000000023b0d7223 */ /* 0x000fe2000001080c */
[----:B-1----:R-:W-:Y:S02]  /*3640*/  LEA R12, P0, R8, UR6, 0x2 ;  /* 0x00000006080c7c11 */ /* 0x002fe4000f8010ff */
[----:B------:R-:W-:Y:S01]  /*3650*/  IADD3 R33, PT, PT, R9, R33, RZ ;  /* 0x0000002109217210 */ /* 0x000fe20007ffe0ff */
[----:B------:R-:W-:-:S03]  /*3660*/  FMUL.FTZ R2, R13, R62 ;  /* 0x0000003e0d027220 */ /* 0x000fc60000410000 */
[----:B------:R-:W-:-:S05]  /*3670*/  LEA.HI.X R13, R8, UR7, R33, 0x2, P0 ;  /* 0x00000007080d7c11 */ /* 0x000fca00080f1421 */
[----:B------:R0:W-:Y:S02]  /*3680*/  STG.E.64 desc[UR8][R12.64], R2 ;  /* 0x000000020c007986 */ /* 0x0001e4000c101b08 */
.L_x_1499:
[----:B------:R-:W-:Y:S05]  /*3690*/  BSYNC.RECONVERGENT B0 ;  /* 0x0000000000007941 */ /* 0x000fea0003800200 */
.L_x_1498:
[----:B------:R-:W-:Y:S01]  /*36a0*/  UISETP.NE.AND UP0, UPT, UR11, URZ, UPT ;  /* 0x000000ff0b00728c */ /* 0x000fe2000bf05270 */
[-C--:B0-----:R-:W-:Y:S01]  /*36b0*/  FMUL.FTZ R2, R17, R62.reuse ;  /* 0x0000003e11027220 */ /* 0x081fe20000410000 */
        /* <DEDUP_REMOVED lines=10> */
[C-C-:B--2---:R-:W-:Y:S01]  /*3760*/  FFMA.FTZ R28, R22.reuse, R24, R23.reuse ;  /* 0x00000018161c7223 */ /* 0x144fe20000010017 */
        /* <DEDUP_REMOVED lines=24> */
.L_x_1500:
        /* <DEDUP_REMOVED lines=14> */
[----:B------:R-:W-:-:S04]  /*39d0*/  IADD3 R13, PT, PT, R3, R13, RZ ;  /* 0x0000000d030d7210 */ /* 0x000fc80007ffe0ff */
[----:B------:R-:W-:-:S05]  /*39e0*/  LEA.HI.X R9, R2, UR13, R13, 0x2, P0 ;  /* 0x0000000d02097c11 */ /* 0x000fca00080f140d */
[----:B------:R0:W-:Y:S02]  /*39f0*/  STG.E.64 desc[UR8][R8.64], R10 ;  /* 0x0000000a08007986 */ /* 0x0001e4000c101b08 */
.L_x_1502:
[----:B------:R-:W-:Y:S05]  /*3a00*/  BSYNC.RECONVERGENT B0 ;  /* 0x0000000000007941 */ /* 0x000fea0003800200 */
.L_x_1501:
[----:B------:R-:W-:Y:S05]  /*3a10*/  BRA.U !UP0, `(.L_x_1503) ;  /* 0x0000000108487547 */ /* 0x000fea000b800000 */
        /* <DEDUP_REMOVED lines=18> */
.L_x_1503:
        /* <DEDUP_REMOVED lines=17> */
.L_x_1505:
[----:B------:R-:W-:Y:S05]  /*3c50*/  BSYNC.RECONVERGENT B0 ;  /* 0x0000000000007941 */ /* 0x000fea0003800200 */
.L_x_1504:
        /* <DEDUP_REMOVED lines=19> */
.L_x_1506:
        /* <DEDUP_REMOVED lines=8> */
[----:B------:R-:W-:Y:S01]  /*3e10*/  MOV R64, R66 ;  /* 0x0000004200407202 */ /* 0x000fe20000000f00 */
[----:B------:R-:W2:Y:S01]  /*3e20*/  LDCU.64 UR12, c[0x0][0x380] ;  /* 0x00007000ff0c77ac */ /* 0x000ea20008000a00 */
[----:B-1----:R-:W-:-:S03]  /*3e30*/  IMAD R3, R5, UR6, RZ ;  /* 0x0000000605037c24 */ /* 0x002fc6000f8e02ff */
[----:B------:R-:W-:-:S04]  /*3e40*/  IMAD.WIDE.U32 R64, R52, UR6, R64 ;  /* 0x0000000634407c25 */ /* 0x000fc8000f8e0040 */
[----:B------:R-:W-:Y:S01]  /*3e50*/  IMAD R3, R52, UR7, R3 ;  /* 0x0000000734037c24 */ /* 0x000fe2000f8e0203 */
[----:B--2---:R-:W-:-:S04]  /*3e60*/  LEA R2, P0, R64, UR12, 0x2 ;  /* 0x0000000c40027c11 */ /* 0x004fc8000f8010ff */
[----:B------:R-:W-:-:S04]  /*3e70*/  IADD3 R3, PT, PT, R65, R3, RZ ;  /* 0x0000000341037210 */ /* 0x000fc80007ffe0ff */
[----:B------:R-:W-:-:S05]  /*3e80*/  LEA.HI.X R3, R64, UR13, R3, 0x2, P0 ;  /* 0x0000000d40037c11 */ /* 0x000fca00080f1403 */
[----:B------:R1:W-:Y:S02]  /*3e90*/  STG.E.64 desc[UR8][R2.64], R6 ;  /* 0x0000000602007986 */ /* 0x0003e4000c101b08 */
.L_x_1508:
[----:B------:R-:W-:Y:S05]  /*3ea0*/  BSYNC.RECONVERGENT B0 ;  /* 0x0000000000007941 */ /* 0x000fea0003800200 */
.L_x_1507:
[----:B------:R-:W-:Y:S02]  /*3eb0*/  IADD3 R47, PT, PT, R44, R47, RZ ;  /* 0x0000002f2c2f7210 */ /* 0x000fe40007ffe0ff */
[----:B------:R-:W-:Y:S02]  /*3ec0*/  IADD3 R48, PT, PT, R48, 0x1, RZ ;  /* 0x0000000130307810 */ /* 0x000fe40007ffe0ff */
[----:B------:R-:W-:-:S13]  /*3ed0*/  ISETP.GE.AND P0, PT, R47, UR4, PT ;  /* 0x000000042f007c0c */ /* 0x000fda000bf06270 */
[----:B------:R-:W-:Y:S05]  /*3ee0*/  @!P0 BRA `(.L_x_1509) ;  /* 0xffffffc400008947 */ /* 0x000fea000383ffff */
.L_x_1478:
[----:B------:R-:W2:Y:S01]  /*3ef0*/  LDC R4, c[0x0][0x370] ;  /* 0x0000dc00ff047b82 */ /* 0x000ea20000000800 */
[----:B------:R-:W-:Y:S01]  /*3f00*/  ISETP.NE.AND P2, PT, R46, RZ, PT ;  /* 0x000000ff2e00720c */ /* 0x000fe20003f45270 */
[----:B------:R-:W-:Y:S06]  /*3f10*/  BSSY.RECONVERGENT B0, `(.L_x_1510) ;  /* 0x0000011000007945 */ /* 0x000fec0003800200 */
[----:B-1----:R-:W1:Y:S08]  /*3f20*/  LDC R7, c[0x0][0x374] ;  /* 0x0000dd00ff077b82 */ /* 0x002e700000000800 */
[----:B------:R-:W3:Y:S01]  /*3f30*/  LDC.64 R2, c[0x0][0x3c8] ;  /* 0x0000f200ff027b82 */ /* 0x000ee20000000a00 */
[----:B--2---:R-:W-:-:S02]  /*3f40*/  IADD3 R5, PT, PT, R4, -0x1, RZ ;  /* 0xffffffff04057810 */ /* 0x004fc40007ffe0ff */
[----:B------:R-:W-:Y:S02]  /*3f50*/  ISETP.NE.AND P1, PT, R4, 0x1, PT ;  /* 0x000000010400780c */ /* 0x000fe40003f25270 */
[----:B-1----:R-:W-:-:S04]  /*3f60*/  IADD3 R0, PT, PT, R7, -0x1, RZ ;  /* 0xffffffff07007810 */ /* 0x002fc80007ffe0ff */
        /* <DEDUP_REMOVED lines=11> */
.L_x_1511:
[----:B------:R-:W-:Y:S05]  /*4020*/  BSYNC.RECONVERGENT B0 ;  /* 0x0000000000007941 */ /* 0x000fea0003800200 */
.L_x_1510:
[----:B------:R-:W-:Y:S05]  /*4030*/  @P0 EXIT ;  /* 0x000000000000094d */ /* 0x000fea0003800000 */
[----:B------:R-:W-:Y:S05]  /*4040*/  @P2 BRA `(.L_x_1512) ;  /* 0x0000000000202947 */ /* 0x000fea0003800000 */
[----:B------:R-:W-:-:S05]  /*4050*/  IMAD R0, R4, R7, RZ ;  /* 0x0000000704007224 */ /* 0x000fca00078e02ff */
[----:B------:R-:W-:-:S13]  /*4060*/  ISETP.NE.AND P0, PT, R0, -0x1, PT ;  /* 0xffffffff0000780c */ /* 0x000fda0003f05270 */
[----:B------:R-:W-:Y:S05]  /*4070*/  @!P0 BRA `(.L_x_1512) ;  /* 0x0000000000148947 */ /* 0x000fea0003800000 */
.L_x_1513:
[----:B-1----:R-:W2:Y:S04]  /*4080*/  LDG.E.STRONG.GPU R5, desc[UR8][R2.64] ;  /* 0x0000000802057981 */ /* 0x002ea8000c1ef900 */
[----:B--2---:R-:W-:Y:S01]  /*4090*/  CCTL.IVALL ;  /* 0x00000000ff00798f */ /* 0x004fe20002000000 */
[----:B------:R-:W-:Y:S05]  /*40a0*/  YIELD ;  /* 0x0000000000007946 */ /* 0x000fea0003800000 */
[----:B------:R-:W-:-:S13]  /*40b0*/  ISETP.NE.AND P0, PT, R5, R0, PT ;  /* 0x000000000500720c */ /* 0x000fda0003f05270 */
[----:B------:R-:W-:Y:S05]  /*40c0*/  @P0 BRA `(.L_x_1513) ;  /* 0xfffffffc00ec0947 */ /* 0x000fea000383ffff */
.L_x_1512:
        /* <DEDUP_REMOVED lines=51> */
[C---:B------:R-:W-:Y:S01]  /*4400*/  SHF.L.U32 R20, R46.reuse, 0x2, RZ ;  /* 0x000000022e147819 */ /* 0x040fe200000006ff */
[----:B------:R-:W1:Y:S01]  /*4410*/  LDCU.64 UR6, c[0x0][0x3d8] ;  /* 0x00007b00ff0677ac */ /* 0x000e620008000a00 */
[----:B------:R-:W-:Y:S02]  /*4420*/  LOP3.LUT R7, R7, 0x3, RZ, 0xc0, !PT ;  /* 0x0000000307077812 */ /* 0x000fe400078ec0ff */
[--C-:B------:R-:W-:Y:S01]  /*4430*/  SHF.L.U64.HI R21, R46, 0x2, R47.reuse ;  /* 0x000000022e157819 */ /* 0x100fe2000001022f */
[----:B------:R-:W2:Y:S01]  /*4440*/  LDCU.64 UR12, c[0x0][0x388] ;  /* 0x00007100ff0c77ac */ /* 0x000ea20008000a00 */
[----:B------:R-:W-:Y:S01]  /*4450*/  SHF.L.U64.HI R30, R3, 0x2, R0 ;  /* 0x00000002031e7819 */ /* 0x000fe20000010200 */
[----:B------:R-:W-:Y:S01]  /*4460*/  IMAD.WIDE.U32 R4, R7, 0x1c0, R46 ;  /* 0x000001c007047825 */ /* 0x000fe200078e002e */
[----:B------:R-:W-:Y:S01]  /*4470*/  SHF.L.U64.HI R26, R27, 0x2, R32 ;  /* 0x000000021b1a7819 */ /* 0x000fe20000010220 */
[----:B------:R-:W-:-:S03]  /*4480*/  UMOV UR4, URZ ;  /* 0x000000ff00047c82 */ /* 0x000fc60008000000 */
        /* <DEDUP_REMOVED lines=13> */
.L_x_1516:
        /* <DEDUP_REMOVED lines=31> */
.L_x_1515:
[----:B------:R-:W-:Y:S05]  /*4750*/  BSYNC.RECONVERGENT B0 ;  /* 0x0000000000007941 */ /* 0x000fea0003800200 */
.L_x_1514:
[----:B------:R-:W-:Y:S05]  /*4760*/  @!P0 EXIT ;  /* 0x000000000000894d */ /* 0x000fea0003800000 */
[C---:B------:R-:W-:Y:S01]  /*4770*/  SHF.L.U64.HI R11, R10.reuse, 0x2, R11 ;  /* 0x000000020a0b7819 */ /* 0x040fe2000001020b */
[----:B------:R-:W1:Y:S01]  /*4780*/  LDCU.64 UR4, c[0x0][0x3d8] ;  /* 0x00007b00ff0477ac */ /* 0x000e620008000a00 */
[----:B0-----:R-:W-:Y:S02]  /*4790*/  SHF.L.U32 R17, R10, 0x2, RZ ;  /* 0x000000020a117819 */ /* 0x001fe400000006ff */
[C---:B------:R-:W-:Y:S01]  /*47a0*/  SHF.L.U64.HI R19, R27.reuse, 0x2, R32 ;  /* 0x000000021b137819 */ /* 0x040fe20000010220 */
[----:B------:R-:W0:Y:S01]  /*47b0*/  LDCU.64 UR6, c[0x0][0x388] ;  /* 0x00007100ff0677ac */ /* 0x000e220008000a00 */
[----:B------:R-:W-:Y:S02]  /*47c0*/  SHF.L.U32 R21, R27, 0x2, RZ ;  /* 0x000000021b157819 */ /* 0x000fe400000006ff */
[C---:B------:R-:W-:Y:S01]  /*47d0*/  SHF.L.U64.HI R13, R3.reuse, 0x2, R0 ;  /* 0x00000002030d7819 */ /* 0x040fe20000010200 */
[----:B------:R-:W2:Y:S01]  /*47e0*/  LDCU.64 UR10, c[0x0][0x390] ;  /* 0x00007200ff0a77ac */ /* 0x000ea20008000a00 */
[----:B------:R-:W-:-:S07]  /*47f0*/  SHF.L.U32 R15, R3, 0x2, RZ ;  /* 0x00000002030f7819 */ /* 0x000fce00000006ff */
.L_x_1517:
[C---:B------:R-:W-:Y:S02]  /*4800*/  SHF.L.U32 R10, R46.reuse, 0x2, RZ ;  /* 0x000000022e0a7819 */ /* 0x040fe400000006ff */
[----:B------:R-:W-:Y:S02]  /*4810*/  SHF.L.U64.HI R2, R46, 0x2, R47 ;  /* 0x000000022e027819 */ /* 0x000fe4000001022f */
[----:B-1----:R-:W-:-:S04]  /*4820*/  IADD3 R4, P0, PT, R10, UR4, RZ ;  /* 0x000000040a047c10 */ /* 0x002fc8000ff1e0ff */
[----:B---3--:R-:W-:Y:S02]  /*4830*/  IADD3.X R5, PT, PT, R2, UR5, RZ, P0, !PT ;  /* 0x0000000502057c10 */ /* 0x008fe400087fe4ff */
[C---:B------:R-:W-:Y:S02]  /*4840*/  IADD3 R6, P0, PT, R4.reuse, R15, RZ ;  /* 0x0000000f04067210 */ /* 0x040fe40007f1e0ff */
[C---:B------:R-:W-:Y:S02]  /*4850*/  IADD3 R22, P2, PT, R4.reuse, R21, RZ ;  /* 0x0000001504167210 */ /* 0x040fe40007f5e0ff */
[C---:B------:R-:W-:Y:S02]  /*4860*/  IADD3.X R7, PT, PT, R5.reuse, R13, RZ, P0, !PT ;  /* 0x0000000d05077210 */ /* 0x040fe400007fe4ff */
[----:B------:R-:W-:Y:S02]  /*4870*/  IADD3 R8, P1, PT, R4, R17, RZ ;  /* 0x0000001104087210 */ /* 0x000fe40007f3e0ff */
[C---:B------:R-:W-:Y:S01]  /*4880*/  IADD3.X R23, PT, PT, R5.reuse, R19, RZ, P2, !PT ;  /* 0x0000001305177210 */ /* 0x040fe200017fe4ff */
        /* <DEDUP_REMOVED lines=56> */
[----:B------:R-:W4:Y:S04]  /*4c10*/  LDG.E R4, desc[UR8][R4.64+0x1500] ;  /* 0x0015000804047981 */ /* 0x000f28000c1e1900 */
        /* <DEDUP_REMOVED lines=15> */
[----:B----4-:R-:W-:Y:S02]  /*4d10*/  F2FP.BF16.F32.PACK_AB R23, R23, R4 ;  /* 0x000000041717723e */ /* 0x010fe400000010ff */
[----:B-----5:R-:W-:-:S03]  /*4d20*/  F2FP.BF16.F32.PACK_AB R5, R7, R8 ;  /* 0x000000080705723e */ /* 0x020fc600000010ff */
[----:B------:R3:W-:Y:S04]  /*4d30*/  STG.E desc[UR8][R28.64], R23 ;  /* 0x000000171c007986 */ /* 0x0007e8000c101908 */
[----:B------:R3:W-:Y:S02]  /*4d40*/  STG.E desc[UR8][R26.64], R5 ;  /* 0x000000051a007986 */ /* 0x0007e4000c101908 */
[----:B------:R-:W-:Y:S05]  /*4d50*/  @P0 BRA `(.L_x_1517) ;  /* 0xfffffff800a80947 */ /* 0x000fea000383ffff */
[----:B------:R-:W-:Y:S05]  /*4d60*/  EXIT ;  /* 0x000000000000794d */ /* 0x000fea0003800000 */
.L_x_1518:
        /* <DEDUP_REMOVED lines=9> */
.L_x_3433:


//--------------------- .text._Z35group_norm_nhwc_bwd_one_pass_kernelI11Fp32IOBf16WLi256ELi28ELi448EEv26Group_norm_nhwc_bwd_params --------------------------
	.section	.text._Z35group_norm_nhwc_bwd_one_pass_kernelI11Fp32IOBf16WLi256ELi28ELi448EEv26Group_norm_nhwc_bwd_params,"ax",@progbits
	.align	128
        .global         _Z35group_norm_nhwc_bwd_one_pass_kernelI11Fp32IOBf16WLi256ELi28ELi448EEv26Group_norm_nhwc_bwd_params
        .type           _Z35group_norm_nhwc_bwd_one_pass_kernelI11Fp32IOBf16WLi256ELi28ELi448EEv26Group_norm_nhwc_bwd_params,@function
        .size           _Z35group_norm_nhwc_bwd_one_pass_kernelI11Fp32IOBf16WLi256ELi28ELi448EEv26Group_norm_nhwc_bwd_params,(.L_x_3434 - _Z35group_norm_nhwc_bwd_one_pass_kernelI11Fp32IOBf16WLi256ELi28ELi448EEv26Group_norm_nhwc_bwd_params)
        .other          _Z35group_norm_nhwc_bwd_one_pass_kernelI11Fp32IOBf16WLi256ELi28ELi448EEv26Group_norm_nhwc_bwd_params,@"STO_CUDA_ENTRY STV_DEFAULT"
_Z35group_norm_nhwc_bwd_one_pass_kernelI11Fp32IOBf16WLi256ELi28ELi448EEv26Group_norm_nhwc_bwd_params:
.text._Z35group_norm_nhwc_bwd_one_pass_kernelI11Fp32IOBf16WLi256ELi28ELi448EEv26Group_norm_nhwc_bwd_params:
        /* <DEDUP_REMOVED lines=25> */
.L_x_1562:
[----:B0-----:R-:W0:Y:S01]  /*0190*/  LDC R8, c[0x0][0x410] ;  /* 0x00010400ff087b82 */ /* 0x001e220000000800 */
[----:B------:R-:W2:Y:S01]  /*01a0*/  LDCU.128 UR12, c[0x0][0x400] ;  /* 0x00008000ff0c77ac */ /* 0x000ea20008000c00 */
[----:B------:R-:W-:Y:S02]  /*01b0*/  ISETP.GE.AND P0, PT, R61, RZ, PT ;  /* 0x000000ff3d00720c */ /* 0x000fe40003f06270 */
[----:B------:R-:W-:Y:S02]  /*01c0*/  CS2R R48, SRZ ;  /* 0x0000000000307805 */ /* 0x000fe4000001ff00 */
[----:B------:R-:W-:Y:S02]  /*01d0*/  CS2R R46, SRZ ;  /* 0x00000000002e7805 */ /* 0x000fe4000001ff00 */
[----:B------:R-:W3:Y:S01]  /*01e0*/  LDC R6, c[0x0][0x41c] ;  /* 0x00010700ff067b82 */ /* 0x000ee20000000800 */
[----:B0-----:R-:W-:-:S04]  /*01f0*/  IABS R5, R8 ;  /* 0x0000000800057213 */ /* 0x001fc80000000000 */
[----:B------:R-:W0:Y:S01]  /*0200*/  I2F.RP R0, R5 ;  /* 0x0000000500007306 */ /* 0x000e220000209400 */
[----:B---3--:R-:W-:-:S05]  /*0210*/  IMAD R15, R6, UR10, R63 ;  /* 0x0000000a060f7c24 */ /* 0x008fca000f8e023f */
[C---:B--2---:R-:W-:Y:S02]  /*0220*/  ISETP.GE.U32.AND P3, PT, R15.reuse, UR12, PT ;  /* 0x0000000c0f007c0c */ /* 0x044fe4000bf66070 */
[----:B------:R-:W-:Y:S02]  /*0230*/  SHF.R.S32.HI R11, RZ, 0x1f, R15 ;  /* 0x0000001fff0b7819 */ /* 0x000fe4000001140f */
[----:B------:R-:W-:Y:S01]  /*0240*/  IADD3 R27, PT, PT, R15, 0x20, RZ ;  /* 0x000000200f1b7810 */ /* 0x000fe20007ffe0ff */
[----:B0-----:R-:W0:Y:S01]  /*0250*/  MUFU.RCP R0, R0 ;  /* 0x0000000000007308 */ /* 0x001e220000001000 */
[----:B------:R-:W-:Y:S02]  /*0260*/  ISETP.GE.AND.EX P3, PT, R11, UR13, PT, P3 ;  /* 0x0000000d0b007c0c */ /* 0x000fe4000bf66330 */
[----:B------:R-:W-:Y:S02]  /*0270*/  SHF.R.S32.HI R13, RZ, 0x1f, R27 ;  /* 0x0000001fff0d7819 */ /* 0x000fe4000001141b */
[----:B------:R-:W-:-:S02]  /*0280*/  IADD3 R22, PT, PT, R15, 0x40, RZ ;  /* 0x000000400f167810 */ /* 0x000fc40007ffe0ff */
[----:B------:R-:W-:Y:S02]  /*0290*/  IADD3 R14, PT, PT, R15, 0x60, RZ ;  /* 0x000000600f0e7810 */ /* 0x000fe40007ffe0ff */
[----:B------:R-:W-:Y:S02]  /*02a0*/  SHF.R.S32.HI R29, RZ, 0x1f, R22 ;  /* 0x0000001fff1d7819 */ /* 0x000fe40000011416 */
[----:B------:R-:W-:-:S03]  /*02b0*/  SHF.R.S32.HI R25, RZ, 0x1f, R14 ;  /* 0x0000001fff197819 */ /* 0x000fc6000001140e */
        /* <DEDUP_REMOVED lines=8> */
[----:B------:R-:W-:Y:S01]  /*0340*/  LOP3.LUT R2, R61, R8, RZ, 0x3c, !PT ;  /* 0x000000083d027212 */ /* 0x000fe200078e3cff */
[----:B------:R-:W0:Y:S03]  /*0350*/  @!P3 LDC.64 R6, c[0x0][0x3f8] ;  /* 0x0000fe00ff06bb82 */ /* 0x000e260000000a00 */
        /* <DEDUP_REMOVED lines=12> */
[----:B------:R-:W-:Y:S02]  /*0420*/  ISETP.GE.U32.AND P5, PT, R27, UR12, PT ;  /* 0x0000000c1b007c0c */ /* 0x000fe4000bfa6070 */
[----:B------:R-:W-:Y:S01]  /*0430*/  LOP3.LUT R5, RZ, R8, RZ, 0x33, !PT ;  /* 0x00000008ff057212 */ /* 0x000fe200078e33ff */
[----:B0-----:R-:W-:Y:S01]  /*0440*/  @!P3 IMAD R8, R11, R6, RZ ;  /* 0x000000060b08b224 */ /* 0x001fe200078e02ff */
[----:B------:R-:W-:Y:S02]  /*0450*/  @P2 IADD3 R3, PT, PT, R3, 0x1, RZ ;  /* 0x0000000103032810 */ /* 0x000fe40007ffe0ff */
[----:B------:R-:W-:Y:S01]  /*0460*/  ISETP.GE.AND.EX P5, PT, R13, UR13, PT, P5 ;  /* 0x0000000d0d007c0c */ /* 0x000fe2000bfa6350 */
[----:B------:R-:W-:Y:S01]  /*0470*/  @!P3 IMAD R11, R15, R7, R8 ;  /* 0x000000070f0bb224 */ /* 0x000fe200078e0208 */
[----:B------:R-:W-:-:S02]  /*0480*/  @!P0 IADD3 R0, PT, PT, -R0, RZ, RZ ;  /* 0x000000ff00008210 */ /* 0x000fc40007ffe1ff */
[----:B------:R-:W-:Y:S02]  /*0490*/  @!P1 IADD3 R3, PT, PT, -R3, RZ, RZ ;  /* 0x000000ff03039210 */ /* 0x000fe40007ffe1ff */
[C---:B------:R-:W-:Y:S02]  /*04a0*/  SEL R53, R5.reuse, R0, !P4 ;  /* 0x0000000005357207 */ /* 0x040fe40006000000 */
[----:B------:R-:W-:Y:S02]  /*04b0*/  SEL R5, R5, R3, !P4 ;  /* 0x0000000305057207 */ /* 0x000fe40006000000 */
[----:B------:R-:W-:Y:S01]  /*04c0*/  ISETP.GE.U32.AND P4, PT, R22, UR12, PT ;  /* 0x0000000c16007c0c */ /* 0x000fe2000bf86070 */
[----:B------:R-:W-:Y:S01]  /*04d0*/  IMAD R9, R53, 0x1c, RZ ;  /* 0x0000001c35097824 */ /* 0x000fe200078e02ff */
[----:B------:R-:W-:Y:S01]  /*04e0*/  SHF.R.S32.HI R0, RZ, 0x1f, R5 ;  /* 0x0000001fff007819 */ /* 0x000fe20000011405 */
[----:B------:R-:W0:Y:S01]  /*04f0*/  @!P5 LDC.64 R2, c[0x0][0x3f8] ;  /* 0x0000fe00ff02db82 */ /* 0x000e220000000a00 */
[----:B------:R-:W-:-:S02]  /*0500*/  ISETP.GE.AND.EX P4, PT, R29, UR13, PT, P4 ;  /* 0x0000000d1d007c0c */ /* 0x000fc4000bf86340 */
[----:B------:R-:W-:Y:S01]  /*0510*/  IADD3 R66, P0, PT, R9, R54, RZ ;  /* 0x0000003609427210 */ /* 0x000fe20007f1e0ff */
[----:B------:R-:W-:-:S03]  /*0520*/  IMAD R0, R0, UR14, RZ ;  /* 0x0000000e00007c24 */ /* 0x000fc6000f8e02ff */
[----:B------:R-:W-:Y:S01]  /*0530*/  LEA.HI.X.SX32 R67, R9, RZ, 0x1, P0 ;  /* 0x000000ff09437211 */ /* 0x000fe200000f0eff */
[----:B------:R-:W-:Y:S01]  /*0540*/  IMAD R69, R5, UR15, R0 ;  /* 0x0000000f05457c24 */ /* 0x000fe2000f8e0200 */
[----:B------:R-:W-:Y:S02]  /*0550*/  ISETP.GE.U32.AND P0, PT, R14, UR12, PT ;  /* 0x0000000c0e007c0c */ /* 0x000fe4000bf06070 */
[----:B------:R-:W-:Y:S01]  /*0560*/  IADD3 R0, PT, PT, R15, 0x80, RZ ;  /* 0x000000800f007810 */ /* 0x000fe20007ffe0ff */
[----:B------:R-:W-:Y:S01]  /*0570*/  IMAD.WIDE.U32 R66, R5, UR14, R66 ;  /* 0x0000000e05427c25 */ /* 0x000fe2000f8e0042 */
[----:B------:R-:W-:Y:S01]  /*0580*/  ISETP.GE.AND.EX P0, PT, R25, UR13, PT, P0 ;  /* 0x0000000d19007c0c */ /* 0x000fe2000bf06300 */
[----:B------:R-:W3:Y:S01]  /*0590*/  @!P4 LDC.64 R20, c[0x0][0x3f8] ;  /* 0x0000fe00ff14cb82 */ /* 0x000ee20000000a00 */
[----:B------:R-:W-:Y:S02]  /*05a0*/  ISETP.GE.U32.AND P1, PT, R0, UR12, PT ;  /* 0x0000000c00007c0c */ /* 0x000fe4000bf26070 */
[----:B------:R-:W-:-:S02]  /*05b0*/  IADD3 R69, PT, PT, R67, R69, RZ ;  /* 0x0000004543457210 */ /* 0x000fc40007ffe0ff */
[----:B------:R-:W-:Y:S02]  /*05c0*/  @!P3 MOV R68, R66 ;  /* 0x000000420044b202 */ /* 0x000fe40000000f00 */
[----:B------:R-:W-:Y:S01]  /*05d0*/  SHF.R.S32.HI R23, RZ, 0x1f, R0 ;  /* 0x0000001fff177819 */ /* 0x000fe20000011400 */
[----:B------:R-:W4:Y:S02]  /*05e0*/  @!P3 LDC.64 R4, c[0x0][0x398] ;  /* 0x0000e600ff04bb82 */ /* 0x000f240000000a00 */
[----:B------:R-:W-:Y:S01]  /*05f0*/  @!P3 IMAD.WIDE.U32 R8, R15, R6, R68 ;  /* 0x000000060f08b225 */ /* 0x000fe200078e0044 */
[----:B------:R-:W-:-:S03]  /*0600*/  ISETP.GE.AND.EX P1, PT, R23, UR13, PT, P1 ;  /* 0x0000000d17007c0c */ /* 0x000fc6000bf26310 */
[----:B0-----:R-:W-:Y:S01]  /*0610*/  @!P5 IMAD R10, R13, R2, RZ ;  /* 0x000000020d0ad224 */ /* 0x001fe200078e02ff */
[----:B------:R-:W-:Y:S01]  /*0620*/  @!P3 IADD3 R9, PT, PT, R9, R11, RZ ;  /* 0x0000000b0909b210 */ /* 0x000fe20007ffe0ff */
[----:B------:R-:W0:Y:S01]  /*0630*/  @!P5 LDC.64 R6, c[0x0][0x398] ;  /* 0x0000e600ff06db82 */ /* 0x000e220000000a00 */
[----:B------:R-:W-:Y:S01]  /*0640*/  @!P5 MOV R11, R69 ;  /* 0x00000045000bd202 */ /* 0x000fe20000000f00 */
[----:B------:R-:W-:Y:S01]  /*0650*/  @!P5 IMAD R31, R27, R3, R10 ;  /* 0x000000031b1fd224 */ /* 0x000fe200078e020a */
[----:B------:R-:W-:Y:S02]  /*0660*/  @!P5 MOV R10, R66 ;  /* 0x00000042000ad202 */ /* 0x000fe40000000f00 */
[----:B------:R-:W-:-:S03]  /*0670*/  @!P3 SHF.L.U64.HI R28, R8, 0x2, R9 ;  /* 0x00000002081cb819 */ /* 0x000fc60000010209 */
[----:B------:R-:W1:Y:S01]  /*0680*/  @!P0 LDC.64 R16, c[0x0][0x3f8] ;  /* 0x0000fe00ff108b82 */ /* 0x000e620000000a00 */
[----:B------:R-:W-:Y:S01]  /*0690*/  @!P5 IMAD.WIDE.U32 R2, R27, R2, R10 ;  /* 0x000000021b02d225 */ /* 0x000fe200078e000a */
[----:B------:R-:W-:-:S03]  /*06a0*/  @!P3 SHF.L.U32 R27, R8, 0x2, RZ ;  /* 0x00000002081bb819 */ /* 0x000fc600000006ff */
[----:B---3--:R-:W-:Y:S01]  /*06b0*/  @!P4 IMAD R26, R29, R20, RZ ;  /* 0x000000141d1ac224 */ /* 0x008fe200078e02ff */
[----:B------:R-:W-:Y:S02]  /*06c0*/  @!P5 IADD3 R3, PT, PT, R3, R31, RZ ;  /* 0x0000001f0303d210 */ /* 0x000fe40007ffe0ff */
[----:B------:R-:W3:Y:S01]  /*06d0*/  @!P4 LDC.64 R10, c[0x0][0x3a0] ;  /* 0x0000e800ff0acb82 */ /* 0x000ee20000000a00 */
[C---:B--2---:R-:W-:Y:S01]  /*06e0*/  @!P3 IADD3 R18, P6, PT, R27.reuse, R18, RZ ;  /* 0x000000121b12b210 */ /* 0x044fe20007fde0ff */
[----:B------:R-:W-:Y:S01]  /*06f0*/  @!P4 IMAD R31, R22, R21, R26 ;  /* 0x00000015161fc224 */ /* 0x000fe200078e021a */
[----:B----4-:R-:W-:Y:S02]  /*0700*/  @!P3 IADD3 R4, P2, PT, R27, R4, RZ ;  /* 0x000000041b04b210 */ /* 0x010fe40007f5e0ff */
[----:B------:R-:W-:Y:S02]  /*0710*/  @!P4 MOV R26, R66 ;  /* 0x00000042001ac202 */ /* 0x000fe40000000f00 */
[----:B------:R-:W-:Y:S01]  /*0720*/  @!P4 MOV R27, R69 ;  /* 0x00000045001bc202 */ /* 0x000fe20000000f00 */
[----:B------:R-:W2:Y:S01]  /*0730*/  @!P5 LDC.64 R12, c[0x0][0x3a0] ;  /* 0x0000e800ff0cdb82 */ /* 0x000ea20000000a00 */
[----:B------:R-:W-:-:S02]  /*0740*/  @!P5 SHF.L.U32 R29, R2, 0x2, RZ ;  /* 0x00000002021dd819 */ /* 0x000fc400000006ff */
[----:B------:R-:W-:Y:S01]  /*0750*/  @!P5 SHF.L.U64.HI R24, R2, 0x2, R3 ;  /* 0x000000020218d819 */ /* 0x000fe20000010203 */
[----:B------:R-:W-:Y:S01]  /*0760*/  @!P4 IMAD.WIDE.U32 R20, R22, R20, R26 ;  /* 0x000000141614c225 */ /* 0x000fe200078e001a */
[----:B------:R-:W-:Y:S02]  /*0770*/  @!P3 IADD3.X R5, PT, PT, R28, R5, RZ, P2, !PT ;  /* 0x000000051c05b210 */ /* 0x000fe400017fe4ff */
[----:B0-----:R-:W-:Y:S01]  /*0780*/  @!P5 IADD3 R6, P2, PT, R29, R6, RZ ;  /* 0x000000061d06d210 */ /* 0x001fe20007f5e0ff */
[----:B------:R-:W0:Y:S01]  /*0790*/  @!P4 LDC.64 R8, c[0x0][0x398] ;  /* 0x0000e600ff08cb82 */ /* 0x000e220000000a00 */
[----:B------:R-:W-:Y:S01]  /*07a0*/  @!P4 IADD3 R21, PT, PT, R21, R31, RZ ;  /* 0x0000001f1515c210 */ /* 0x000fe20007ffe0ff */
[----:B-1----:R-:W-:Y:S01]  /*07b0*/  @!P0 IMAD R26, R25, R16, RZ ;  /* 0x00000010191a8224 */ /* 0x002fe200078e02ff */
[C---:B------:R-:W-:Y:S01]  /*07c0*/  @!P4 SHF.L.U32 R25, R20.reuse, 0x2, RZ ;  /* 0x000000021419c819 */ /* 0x040fe200000006ff */
[----:B------:R-:W5:Y:S01]  /*07d0*/  @!P3 LDG.E.64 R46, desc[UR8][R4.64] ;  /* 0x00000008042eb981 */ /* 0x000f62000c1e1b00 */
[----:B------:R-:W-:Y:S01]  /*07e0*/  @!P4 SHF.L.U64.HI R22, R20, 0x2, R21 ;  /* 0x000000021416c819 */ /* 0x000fe20000010215 */
[----:B------:R-:W-:Y:S01]  /*07f0*/  @!P0 IMAD R27, R14, R17, R26 ;  /* 0x000000110e1b8224 */ /* 0x000fe200078e021a */
[----:B------:R-:W-:Y:S01]  /*0800*/  @!P0 MOV R20, R66 ;  /* 0x0000004200148202 */ /* 0x000fe20000000f00 */
[----:B------:R-:W1:Y:S01]  /*0810*/  @!P1 LDC.64 R2, c[0x0][0x3f8] ;  /* 0x0000fe00ff029b82 */ /* 0x000e620000000a00 */
[----:B------:R-:W-:-:S02]  /*0820*/  @!P0 MOV R21, R69 ;  /* 0x0000004500158202 */ /* 0x000fc40000000f00 */
[----:B------:R-:W-:Y:S02]  /*0830*/  @!P5 IADD3.X R7, PT, PT, R24, R7, RZ, P2, !PT ;  /* 0x000000071807d210 */ /* 0x000fe400017fe4ff */
[----:B------:R-:W-:Y:S01]  /*0840*/  @!P3 IADD3.X R19, PT, PT, R28, R19, RZ, P6, !PT ;  /* 0x000000131c13b210 */ /* 0x000fe200037fe4ff */
[----:B------:R-:W-:Y:S01]  /*0850*/  @!P0 IMAD.WIDE.U32 R16, R14, R16, R20 ;  /* 0x000000100e108225 */ /* 0x000fe200078e0014 */
[----:B---3--:R-:W-:Y:S01]  /*0860*/  @!P4 IADD3 R10, P2, PT, R25, R10, RZ ;  /* 0x0000000a190ac210 */ /* 0x008fe20007f5e0ff */
[----:B------:R-:W3:Y:S01]  /*0870*/  @!P0 LDC.64 R38, c[0x0][0x3a0] ;  /* 0x0000e800ff268b82 */ /* 0x000ee20000000a00 */
[----:B------:R-:W-:Y:S01]  /*0880*/  IADD3 R28, PT, PT, R15, 0xa0, RZ ;  /* 0x000000a00f1c7810 */ /* 0x000fe20007ffe0ff */
[----:B------:R4:W5:Y:S01]  /*0890*/  @!P3 LDG.E.64 R48, desc[UR8][R18.64] ;  /* 0x000000081230b981 */ /* 0x000962000c1e1b00 */
[----:B------:R-:W-:Y:S02]  /*08a0*/  @!P4 IADD3.X R11, PT, PT, R22, R11, RZ, P2, !PT ;  /* 0x0000000b160bc210 */ /* 0x000fe400017fe4ff */
[----:B------:R-:W-:-:S02]  /*08b0*/  ISETP.GE.U32.AND P2, PT, R28, UR12, PT ;  /* 0x0000000c1c007c0c */ /* 0x000fc4000bf46070 */
[----:B------:R-:W-:Y:S01]  /*08c0*/  SHF.R.S32.HI R31, RZ, 0x1f, R28 ;  /* 0x0000001fff1f7819 */ /* 0x000fe2000001141c */
[----:B------:R-:W3:Y:S01]  /*08d0*/  @!P0 LDC.64 R20, c[0x0][0x398] ;  /* 0x0000e600ff148b82 */ /* 0x000ee20000000a00 */
[----:B--2---:R-:W-:Y:S02]  /*08e0*/  @!P5 IADD3 R12, P6, PT, R29, R12, RZ ;  /* 0x0000000c1d0cd210 */ /* 0x004fe40007fde0ff */
[----:B------:R-:W-:Y:S02]  /*08f0*/  ISETP.GE.AND.EX P2, PT, R31, UR13, PT, P2 ;  /* 0x0000000d1f007c0c */ /* 0x000fe4000bf46320 */
[----:B------:R-:W-:Y:S02]  /*0900*/  @!P5 IADD3.X R13, PT, PT, R24, R13, RZ, P6, !PT ;  /* 0x0000000d180dd210 */ /* 0x000fe400037fe4ff */
[----:B0-----:R-:W-:Y:S01]  /*0910*/  @!P4 IADD3 R8, P6, PT, R25, R8, RZ ;  /* 0x000000081908c210 */ /* 0x001fe20007fde0ff */
[----:B-1----:R-:W-:Y:S01]  /*0920*/  @!P1 IMAD R14, R23, R2, RZ ;  /* 0x00000002170e9224 */ /* 0x002fe200078e02ff */
[----:B------:R-:W-:Y:S01]  /*0930*/  @!P0 IADD3 R17, PT, PT, R17, R27, RZ ;  /* 0x0000001b11118210 */ /* 0x000fe20007ffe0ff */
[----:B----4-:R-:W0:Y:S01]  /*0940*/  @!P1 LDC.64 R18, c[0x0][0x398] ;  /* 0x0000e600ff129b82 */ /* 0x010e220000000a00 */
[----:B------:R-:W-:Y:S01]  /*0950*/  @!P0 SHF.L.U32 R23, R16, 0x2, RZ ;  /* 0x0000000210178819 */ /* 0x000fe200000006ff */
[----:B------:R-:W-:Y:S01]  /*0960*/  @!P1 IMAD R27, R0, R3, R14 ;  /* 0x00000003001b9224 */ /* 0x000fe200078e020e */
[----:B------:R-:W-:-:S02]  /*0970*/  @!P4 IADD3.X R9, PT, PT, R22, R9, RZ, P6, !PT ;  /* 0x000000091609c210 */ /* 0x000fc400037fe4ff */
[----:B------:R-:W-:Y:S02]  /*0980*/  @!P0 SHF.L.U64.HI R22, R16, 0x2, R17 ;  /* 0x0000000210168819 */ /* 0x000fe40000010211 */
[----:B---3--:R-:W-:Y:S01]  /*0990*/  @!P0 IADD3 R38, P6, PT, R23, R38, RZ ;  /* 0x0000002617268210 */ /* 0x008fe20007fde0ff */
[----:B------:R-:W1:Y:S01]  /*09a0*/  @!P1 LDC.64 R16, c[0x0][0x3a0] ;  /* 0x0000e800ff109b82 */ /* 0x000e620000000a00 */
[----:B------:R-:W-:Y:S02]  /*09b0*/  @!P1 MOV R4, R66 ;  /* 0x0000004200049202 */ /* 0x000fe40000000f00 */
[----:B------:R-:W-:Y:S02]  /*09c0*/  @!P0 IADD3.X R39, PT, PT, R22, R39, RZ, P6, !PT ;  /* 0x0000002716278210 */ /* 0x000fe400037fe4ff */
[----:B------:R-:W-:-:S03]  /*09d0*/  @!P1 MOV R5, R69 ;  /* 0x0000004500059202 */ /* 0x000fc60000000f00 */
[----:B------:R-:W2:Y:S01]  /*09e0*/  @!P2 LDC.64 R24, c[0x0][0x3f8] ;  /* 0x0000fe00ff18ab82 */ /* 0x000ea20000000a00 */
[----:B------:R-:W-:Y:S02]  /*09f0*/  @!P0 IADD3 R20, P6, PT, R23, R20, RZ ;  /* 0x0000001417148210 */ /* 0x000fe40007fde0ff */
[----:B------:R-:W-:Y:S02]  /*0a00*/  CS2R R44, SRZ ;  /* 0x00000000002c7805 */ /* 0x000fe4000001ff00 */
[----:B------:R-:W-:Y:S02]  /*0a10*/  IADD3 R14, PT, PT, R15, 0xc0, RZ ;  /* 0x000000c00f0e7810 */ /* 0x000fe40007ffe0ff */
[----:B------:R-:W-:Y:S02]  /*0a20*/  @!P0 IADD3.X R21, PT, PT, R22, R21, RZ, P6, !PT ;  /* 0x0000001516158210 */ /* 0x000fe400037fe4ff */
[----:B------:R-:W3:Y:S01]  /*0a30*/  LDC.64 R22, c[0x0][0x3b8] ;  /* 0x0000ee00ff167b82 */ /* 0x000ee20000000a00 */
[----:B------:R-:W-:Y:S01]  /*0a40*/  @!P1 IMAD.WIDE.U32 R2, R0, R2, R4 ;  /* 0x0000000200029225 */ /* 0x000fe200078e0004 */
[----:B------:R4:W5:Y:S04]  /*0a50*/  @!P5 LDG.E.64 R44, desc[UR8][R12.64] ;  /* 0x000000080c2cd981 */ /* 0x000968000c1e1b00 */
[----:B------:R-:W-:-:S02]  /*0a60*/  @!P1 IADD3 R3, PT, PT, R3, R27, RZ ;  /* 0x0000001b03039210 */ /* 0x000fc40007ffe0ff */
[C---:B------:R-:W-:Y:S01]  /*0a70*/  @!P1 SHF.L.U32 R33, R2.reuse, 0x2, RZ ;  /* 0x0000000202219819 */ /* 0x040fe200000006ff */
[----:B------:R-:W3:Y:S01]  /*0a80*/  @!P2 LDC.64 R26, c[0x0][0x3a0] ;  /* 0x0000e800ff1aab82 */ /* 0x000ee20000000a00 */
[----:B------:R-:W-:Y:S02]  /*0a90*/  @!P1 SHF.L.U64.HI R30, R2, 0x2, R3 ;  /* 0x00000002021e9819 */ /* 0x000fe40000010203 */
[----:B----4-:R-:W-:Y:S02]  /*0aa0*/  @!P2 MOV R12, R66 ;  /* 0x00000042000ca202 */ /* 0x010fe40000000f00 */
[----:B------:R-:W-:Y:S02]  /*0ab0*/  @!P2 MOV R13, R69 ;  /* 0x00000045000da202 */ /* 0x000fe40000000f00 */
[----:B-1----:R-:W-:Y:S01]  /*0ac0*/  @!P1 IADD3 R16, P6, PT, R33, R16, RZ ;  /* 0x0000001021109210 */ /* 0x002fe20007fde0ff */
[----:B--2---:R-:W-:Y:S01]  /*0ad0*/  @!P2 IMAD R31, R31, R24, RZ ;  /* 0x000000181f1fa224 */ /* 0x004fe200078e02ff */
[----:B------:R-:W-:-:S02]  /*0ae0*/  ISETP.GE.U32.AND P3, PT, R14, UR12, PT ;  /* 0x0000000c0e007c0c */ /* 0x000fc4000bf66070 */
[----:B------:R-:W-:Y:S02]  /*0af0*/  SHF.R.S32.HI R29, RZ, 0x1f, R14 ;  /* 0x0000001fff1d7819 */ /* 0x000fe4000001140e */
[----:B------:R-:W-:Y:S02]  /*0b00*/  MOV R3, RZ ;  /* 0x000000ff00037202 */ /* 0x000fe40000000f00 */
[----:B------:R-:W-:Y:S01]  /*0b10*/  MOV R2, RZ ;  /* 0x000000ff00027202 */ /* 0x000fe20000000f00 */
[----:B------:R-:W-:Y:S01]  /*0b20*/  @!P2 IMAD R31, R28, R25, R31 ;  /* 0x000000191c1fa224 */ /* 0x000fe200078e021f */
[----:B------:R-:W-:Y:S01]  /*0b30*/  @!P1 IADD3.X R17, PT, PT, R30, R17, RZ, P6, !PT ;  /* 0x000000111e119210 */ /* 0x000fe200037fe4ff */
[----:B------:R-:W-:Y:S01]  /*0b40*/  @!P2 IMAD.WIDE.U32 R12, R28, R24, R12 ;  /* 0x000000181c0ca225 */ /* 0x000fe200078e000c */
[----:B0-----:R-:W-:Y:S01]  /*0b50*/  @!P1 IADD3 R18, P6, PT, R33, R18, RZ ;  /* 0x0000001221129210 */ /* 0x001fe20007fde0ff */
[----:B------:R-:W0:Y:S01]  /*0b60*/  @!P2 LDC.64 R24, c[0x0][0x398] ;  /* 0x0000e600ff18ab82 */ /* 0x000e220000000a00 */
[----:B------:R-:W-:Y:S01]  /*0b70*/  ISETP.GE.AND.EX P3, PT, R29, UR13, PT, P3 ;  /* 0x0000000d1d007c0c */ /* 0x000fe2000bf66330 */
[----:B------:R1:W5:Y:S01]  /*0b80*/  @!P5 LDG.E.64 R2, desc[UR8][R6.64] ;  /* 0x000000080602d981 */ /* 0x000362000c1e1b00 */
[----:B------:R-:W-:-:S02]  /*0b90*/  @!P1 IADD3.X R19, PT, PT, R30, R19, RZ, P6, !PT ;  /* 0x000000131e139210 */ /* 0x000fc400037fe4ff */
[----:B-1----:R-:W-:Y:S01]  /*0ba0*/  @!P2 IADD3 R7, PT, PT, R13, R31, RZ ;  /* 0x0000001f0d07a210 */ /* 0x002fe20007ffe0ff */
[----:B---3--:R-:W-:Y:S01]  /*0bb0*/  IMAD.WIDE R30, R61, 0x8, R22 ;  /* 0x000000083d1e7825 */ /* 0x008fe200078e0216 */
[----:B------:R-:W-:-:S07]  /*0bc0*/  IADD3 R0, PT, PT, R15, 0xe0, RZ ;  /* 0x000000e00f007810 */ /* 0x000fce0007ffe0ff */
[----:B------:R-:W1:Y:S01]  /*0bd0*/  @!P3 LDC.64 R4, c[0x0][0x3f8] ;  /* 0x0000fe00ff04bb82 */ /* 0x000e620000000a00 */
[----:B------:R-:W2:Y:S01]  /*0be0*/  LDG.E.64 R30, desc[UR8][R30.64] ;  /* 0x000000081e1e7981 */ /* 0x000ea2000c1e1b00 */
[----:B------:R-:W-:Y:S02]  /*0bf0*/  ISETP.GE.U32.AND P5, PT, R0, UR12, PT ;  /* 0x0000000c00007c0c */ /* 0x000fe4000bfa6070 */
[----:B------:R-:W-:-:S04]  /*0c00*/  SHF.R.S32.HI R15, RZ, 0x1f, R0 ;  /* 0x0000001fff0f7819 */ /* 0x000fc80000011400 */
[----:B------:R-:W3:Y:S01]  /*0c10*/  @!P3 LDC.64 R22, c[0x0][0x3a0] ;  /* 0x0000e800ff16bb82 */ /* 0x000ee20000000a00 */
[----:B------:R-:W-:Y:S02]  /*0c20*/  ISETP.GE.AND.EX P5, PT, R15, UR13, PT, P5 ;  /* 0x0000000d0f007c0c */ /* 0x000fe4000bfa6350 */
[C---:B------:R-:W-:Y:S02]  /*0c30*/  @!P2 SHF.L.U32 R35, R12.reuse, 0x2, RZ ;  /* 0x000000020c23a819 */ /* 0x040fe400000006ff */
[----:B------:R-:W-:-:S03]  /*0c40*/  @!P2 SHF.L.U64.HI R36, R12, 0x2, R7 ;  /* 0x000000020c24a819 */ /* 0x000fc60000010207 */
[----:B------:R-:W4:Y:S01]  /*0c50*/  @!P3 LDC.64 R32, c[0x0][0x398] ;  /* 0x0000e600ff20bb82 */ /* 0x000f220000000a00 */
[----:B------:R-:W-:-:S07]  /*0c60*/  @!P3 MOV R28, R66 ;  /* 0x00000042001cb202 */ /* 0x000fce0000000f00 */
[----:B------:R-:W3:Y:S01]  /*0c70*/  @!P5 LDC.64 R12, c[0x0][0x3f8] ;  /* 0x0000fe00ff0cdb82 */ /* 0x000ee20000000a00 */
[----:B-1----:R-:W-:Y:S01]  /*0c80*/  @!P3 IMAD R37, R29, R4, RZ ;  /* 0x000000041d25b224 */ /* 0x002fe200078e02ff */
[----:B------:R-:W-:Y:S02]  /*0c90*/  @!P3 MOV R29, R69 ;  /* 0x00000045001db202 */ /* 0x000fe40000000f00 */
[----:B------:R-:W-:Y:S02]  /*0ca0*/  CS2R R6, SRZ ;  /* 0x0000000000067805 */ /* 0x000fe4000001ff00 */
[----:B------:R-:W-:Y:S01]  /*0cb0*/  @!P2 IADD3 R26, P6, PT, R35, R26, RZ ;  /* 0x0000001a231aa210 */ /* 0x000fe20007fde0ff */
[C---:B------:R-:W-:Y:S02]  /*0cc0*/  @!P3 IMAD R37, R14.reuse, R5, R37 ;  /* 0x000000050e25b224 */ /* 0x040fe400078e0225 */
[----:B------:R-:W-:Y:S01]  /*0cd0*/  @!P3 IMAD.WIDE.U32 R28, R14, R4, R28 ;  /* 0x000000040e1cb225 */ /* 0x000fe200078e001c */
[----:B------:R-:W-:-:S02]  /*0ce0*/  CS2R R4, SRZ ;  /* 0x0000000000047805 */ /* 0x000fc4000001ff00 */
[----:B------:R-:W-:Y:S01]  /*0cf0*/  PRMT R14, R63, 0x9910, RZ ;  /* 0x000099103f0e7816 */ /* 0x000fe200000000ff */
[----:B------:R-:W5:Y:S01]  /*0d00*/  @!P4 LDG.E.64 R6, desc[UR8][R8.64] ;  /* 0x000000080806c981 */ /* 0x000f62000c1e1b00 */
[----:B------:R-:W-:Y:S02]  /*0d10*/  @!P2 IADD3.X R27, PT, PT, R36, R27, RZ, P6, !PT ;  /* 0x0000001b241ba210 */ /* 0x000fe400037fe4ff */
[----:B------:R-:W-:Y:S01]  /*0d20*/  ISETP.NE.AND P6, PT, RZ, UR11, PT ;  /* 0x0000000bff007c0c */ /* 0x000fe2000bfc5270 */
[----:B------:R1:W5:Y:S01]  /*0d30*/  @!P4 LDG.E.64 R4, desc[UR8][R10.64] ;  /* 0x000000080a04c981 */ /* 0x000362000c1e1b00 */
[----:B0-----:R-:W-:Y:S01]  /*0d40*/  @!P2 IADD3 R24, P4, PT, R35, R24, RZ ;  /* 0x000000182318a210 */ /* 0x001fe20007f9e0ff */
[----:B------:R-:W-:Y:S01]  /*0d50*/  IMAD R14, R14, 0xe, RZ ;  /* 0x0000000e0e0e7824 */ /* 0x000fe200078e02ff */
[----:B------:R-:W-:Y:S01]  /*0d60*/  @!P3 IADD3 R37, PT, PT, R29, R37, RZ ;  /* 0x000000251d25b210 */ /* 0x000fe20007ffe0ff */
[----:B------:R-:W0:Y:S01]  /*0d70*/  @!P5 LDC.64 R34, c[0x0][0x3a0] ;  /* 0x0000e800ff22db82 */ /* 0x000e220000000a00 */
[----:B------:R-:W-:-:S02]  /*0d80*/  @!P3 SHF.L.U32 R29, R28, 0x2, RZ ;  /* 0x000000021c1db819 */ /* 0x000fc400000006ff */
[----:B------:R-:W-:Y:S02]  /*0d90*/  @!P2 IADD3.X R25, PT, PT, R36, R25, RZ, P4, !PT ;  /* 0x000000192419a210 */ /* 0x000fe400027fe4ff */
[----:B------:R-:W-:Y:S01]  /*0da0*/  @!P3 SHF.L.U64.HI R28, R28, 0x2, R37 ;  /* 0x000000021c1cb819 */ /* 0x000fe20000010225 */
[----:B---3--:R-:W-:Y:S01]  /*0db0*/  @!P5 IMAD R15, R15, R12, RZ ;  /* 0x0000000c0f0fd224 */ /* 0x008fe200078e02ff */
[----:B------:R-:W-:Y:S01]  /*0dc0*/  IADD3 R14, PT, PT, RZ, -R14, RZ ;  /* 0x8000000eff0e7210 */ /* 0x000fe20007ffe0ff */
[----:B------:R-:W3:Y:S02]  /*0dd0*/  @!P5 LDC.64 R36, c[0x0][0x398] ;  /* 0x0000e600ff24db82 */ /* 0x000ee40000000a00 */
[----:B------:R-:W-:Y:S01]  /*0de0*/  @!P5 IMAD R13, R0, R13, R15 ;  /* 0x0000000d000dd224 */ /* 0x000fe200078e020f */
[----:B------:R-:W-:Y:S02]  /*0df0*/  PRMT R41, R14, 0x7710, RZ ;  /* 0x000077100e297816 */ /* 0x000fe400000000ff */
[----:B------:R-:W-:-:S02]  /*0e00*/  @!P5 MOV R14, R66 ;  /* 0x00000042000ed202 */ /* 0x000fc40000000f00 */
[----:B------:R-:W-:Y:S01]  /*0e10*/  @!P5 MOV R15, R69 ;  /* 0x00000045000fd202 */ /* 0x000fe20000000f00 */
[----:B-1----:R-:W1:Y:S01]  /*0e20*/  @P6 LDC.64 R10, c[0x0][0x3b0] ;  /* 0x0000ec00ff0a6b82 */ /* 0x002e620000000a00 */
[----:B------:R-:W-:Y:S01]  /*0e30*/  @!P3 IADD3 R22, P4, PT, R29, R22, RZ ;  /* 0x000000161d16b210 */ /* 0x000fe20007f9e0ff */
[----:B------:R-:W-:Y:S01]  /*0e40*/  @!P5 IMAD.WIDE.U32 R14, R0, R12, R14 ;  /* 0x0000000c000ed225 */ /* 0x000fe200078e000e */
[----:B------:R-:W-:Y:S02]  /*0e50*/  IADD3 R41, PT, PT, R41, R58, RZ ;  /* 0x0000003a29297210 */ /* 0x000fe40007ffe0ff */
[----:B------:R-:W-:-:S03]  /*0e60*/  @!P3 IADD3.X R23, PT, PT, R28, R23, RZ, P4, !PT ;  /* 0x000000171c17b210 */ /* 0x000fc600027fe4ff */
[----:B------:R-:W1:Y:S01]  /*0e70*/  LDC.64 R8, c[0x0][0x3a8] ;  /* 0x0000ea00ff087b82 */ /* 0x000e620000000a00 */
[----:B----4-:R-:W-:Y:S02]  /*0e80*/  @!P3 IADD3 R32, P4, PT, R29, R32, RZ ;  /* 0x000000201d20b210 */ /* 0x010fe40007f9e0ff */
[----:B------:R-:W-:Y:S02]  /*0e90*/  @!P5 IADD3 R15, PT, PT, R15, R13, RZ ;  /* 0x0000000d0f0fd210 */ /* 0x000fe40007ffe0ff */
[----:B------:R-:W-:Y:S02]  /*0ea0*/  SHF.L.U32 R41, R41, 0x1, RZ ;  /* 0x0000000129297819 */ /* 0x000fe400000006ff */
[----:B------:R-:W-:Y:S02]  /*0eb0*/  @!P5 SHF.L.U32 R13, R14, 0x2, RZ ;  /* 0x000000020e0dd819 */ /* 0x000fe400000006ff */
[----:B------:R-:W-:Y:S02]  /*0ec0*/  @!P3 IADD3.X R33, PT, PT, R28, R33, RZ, P4, !PT ;  /* 0x000000211c21b210 */ /* 0x000fe400027fe4ff */
[----:B------:R-:W-:-:S02]  /*0ed0*/  @!P5 SHF.L.U64.HI R14, R14, 0x2, R15 ;  /* 0x000000020e0ed819 */ /* 0x000fc4000001020f */
[----:B------:R-:W-:Y:S02]  /*0ee0*/  LOP3.LUT R54, R41, 0xffff, RZ, 0xc0, !PT ;  /* 0x0000ffff29367812 */ /* 0x000fe400078ec0ff */
[----:B0-----:R-:W-:-:S03]  /*0ef0*/  @!P5 IADD3 R34, P4, PT, R13, R34, RZ ;  /* 0x000000220d22d210 */ /* 0x001fc60007f9e0ff */
[----:B------:R-:W-:Y:S01]  /*0f00*/  IMAD R43, R53, 0x1c, R54 ;  /* 0x0000001c352b7824 */ /* 0x000fe200078e0236 */
[C---:B------:R-:W-:Y:S02]  /*0f10*/  @!P5 IADD3.X R35, PT, PT, R14.reuse, R35, RZ, P4, !PT ;  /* 0x000000230e23d210 */ /* 0x040fe400027fe4ff */
[----:B---3--:R-:W-:Y:S01]  /*0f20*/  @!P5 IADD3 R36, P4, PT, R13, R36, RZ ;  /* 0x000000240d24d210 */ /* 0x008fe20007f9e0ff */
[C---:B-1----:R-:W-:Y:S01]  /*0f30*/  @P6 IMAD.WIDE R40, R43.reuse, 0x2, R10 ;  /* 0x000000022b286825 */ /* 0x042fe200078e020a */
[----:B------:R-:W-:Y:S02]  /*0f40*/  CS2R R10, SRZ ;  /* 0x00000000000a7805 */ /* 0x000fe4000001ff00 */
[----:B------:R-:W-:Y:S02]  /*0f50*/  CS2R R12, SRZ ;  /* 0x00000000000c7805 */ /* 0x000fe4000001ff00 */
[----:B------:R-:W-:Y:S02]  /*0f60*/  @!P5 IADD3.X R37, PT, PT, R14, R37, RZ, P4, !PT ;  /* 0x000000250e25d210 */ /* 0x000fe400027fe4ff */
[----:B------:R-:W-:Y:S01]  /*0f70*/  CS2R R14, SRZ ;  /* 0x00000000000e7805 */ /* 0x000fe2000001ff00 */
[----:B------:R-:W-:Y:S01]  /*0f80*/  IMAD.WIDE R42, R43, 0x2, R8 ;  /* 0x000000022b2a7825 */ /* 0x000fe200078e0208 */
[----:B------:R-:W3:Y:S04]  /*0f90*/  @P6 LDG.E.U16 R28, desc[UR8][R40.64] ;  /* 0x00000008281c6981 */ /* 0x000ee8000c1e1500 */
[----:B------:R0:W5:Y:S04]  /*0fa0*/  @!P0 LDG.E.64 R10, desc[UR8][R20.64] ;  /* 0x00000008140a8981 */ /* 0x000168000c1e1b00 */
[----:B------:R1:W5:Y:S04]  /*0fb0*/  @!P1 LDG.E.64 R12, desc[UR8][R16.64] ;  /* 0x00000008100c9981 */ /* 0x000368000c1e1b00 */
[----:B------:R4:W5:Y:S01]  /*0fc0*/  @!P1 LDG.E.64 R14, desc[UR8][R18.64] ;  /* 0x00000008120e9981 */ /* 0x000962000c1e1b00 */
[----:B0-----:R-:W-:-:S03]  /*0fd0*/  CS2R R20, SRZ ;  /* 0x0000000000147805 */ /* 0x001fc6000001ff00 */
[----:B------:R-:W3:Y:S01]  /*0fe0*/  @P6 LDG.E.U16 R29, desc[UR8][R40.64+0x2] ;  /* 0x00000208281d6981 */ /* 0x000ee2000c1e1500 */
[----:B-1----:R-:W-:-:S03]  /*0ff0*/  CS2R R16, SRZ ;  /* 0x0000000000107805 */ /* 0x002fc6000001ff00 */
[----:B------:R0:W5:Y:S01]  /*1000*/  @!P3 LDG.E.64 R20, desc[UR8][R22.64] ;  /* 0x000000081614b981 */ /* 0x000162000c1e1b00 */
[----:B----4-:R-:W-:-:S03]  /*1010*/  CS2R R18, SRZ ;  /* 0x0000000000127805 */ /* 0x010fc6000001ff00 */
[----:B------:R1:W5:Y:S04]  /*1020*/  @!P2 LDG.E.64 R16, desc[UR8][R26.64] ;  /* 0x000000081a10a981 */ /* 0x000368000c1e1b00 */
[----:B------:R4:W5:Y:S01]  /*1030*/  @!P2 LDG.E.64 R18, desc[UR8][R24.64] ;  /* 0x000000081812a981 */ /* 0x000962000c1e1b00 */
[----:B0-----:R-:W-:-:S03]  /*1040*/  CS2R R22, SRZ ;  /* 0x0000000000167805 */ /* 0x001fc6000001ff00 */
[----:B------:R-:W3:Y:S01]  /*1050*/  LDG.E.U16 R52, desc[UR8][R42.64] ;  /* 0x000000082a347981 */ /* 0x000ee2000c1e1500 */
[----:B-1----:R-:W-:-:S03]  /*1060*/  CS2R R26, SRZ ;  /* 0x00000000001a7805 */ /* 0x002fc6000001ff00 */
[----:B------:R-:W3:Y:S01]  /*1070*/  LDG.E.U16 R0, desc[UR8][R42.64+0x2] ;  /* 0x000002082a007981 */ /* 0x000ee2000c1e1500 */
[----:B----4-:R-:W-:-:S03]  /*1080*/  CS2R R24, SRZ ;  /* 0x0000000000187805 */ /* 0x010fc6000001ff00 */
[----:B------:R0:W5:Y:S04]  /*1090*/  @!P3 LDG.E.64 R22, desc[UR8][R32.64] ;  /* 0x000000082016b981 */ /* 0x000168000c1e1b00 */
[----:B------:R0:W5:Y:S04]  /*10a0*/  @!P5 LDG.E.64 R24, desc[UR8][R34.64] ;  /* 0x000000082218d981 */ /* 0x000168000c1e1b00 */
[----:B------:R0:W5:Y:S01]  /*10b0*/  @!P5 LDG.E.64 R26, desc[UR8][R36.64] ;  /* 0x00000008241ad981 */ /* 0x000162000c1e1b00 */
[----:B------:R-:W-:-:S06]  /*10c0*/  CS2R R8, SRZ ;  /* 0x0000000000087805 */ /* 0x000fcc000001ff00 */
[----:B------:R0:W5:Y:S01]  /*10d0*/  @!P0 LDG.E.64 R8, desc[UR8][R38.64] ;  /* 0x0000000826088981 */ /* 0x000162000c1e1b00 */
[----:B------:R-:W-:Y:S01]  /*10e0*/  UISETP.NE.AND UP1, UPT, UR11, URZ, UPT ;  /* 0x000000ff0b00728c */ /* 0x000fe2000bf25270 */
[----:B------:R-:W-:Y:S02]  /*10f0*/  MOV R60, RZ ;  /* 0x000000ff003c7202 */ /* 0x000fe40000000f00 */
[----:B------:R-:W-:Y:S01]  /*1100*/  MOV R59, RZ ;  /* 0x000000ff003b7202 */ /* 0x000fe20000000f00 */
        /* <DEDUP_REMOVED lines=10> */
[----:B-1----:R-:W-:Y:S02]  /*11b0*/  @P0 R2UR UR5, R30 ;  /* 0x000000001e0502ca */ /* 0x002fe400000e0000 */
[----:B---3--:R-:W-:-:S11]  /*11c0*/  @P6 SHF.L.U32 R60, R28, 0x10, RZ ;  /* 0x000000101c3c6819 */ /* 0x008fd600000006ff */
[----:B------:R-:W-:Y:S01]  /*11d0*/  @UP0 UMOV UR7, UR5 ;  /* 0x0000000500070c82 */ /* 0x000fe20008000000 */
[----:B------:R-:W-:Y:S02]  /*11e0*/  @P6 SHF.L.U32 R59, R29, 0x10, RZ ;  /* 0x000000101d3b6819 */ /* 0x000fe400000006ff */
[----:B------:R-:W-:Y:S02]  /*11f0*/  SHF.L.U32 R52, R52, 0x10, RZ ;  /* 0x0000001034347819 */ /* 0x000fe400000006ff */
[----:B------:R-:W-:Y:S01]  /*1200*/  SHF.L.U32 R0, R0, 0x10, RZ ;  /* 0x0000001000007819 */ /* 0x000fe200000006ff */
[----:B0-----:R-:W-:Y:S06]  /*1210*/  BRA.U UP1, `(.L_x_1520) ;  /* 0x0000000501c47547 */ /* 0x001fec000b800000 */
        /* <DEDUP_REMOVED lines=98> */
[----:B------:R-:W-:Y:S01]  /*1840*/  FADD.FTZ R39, R38, R37 ;  /* 0x0000002526277221 */ /* 0x000fe20000010000 */
[----:B------:R-:W-:Y:S01]  /*1850*/  FADD.FTZ R31, R18, R31 ;  /* 0x0000001f121f7221 */ /* 0x000fe20000010000 */
[----:B------:R-:W-:Y:S01]  /*1860*/  FADD.FTZ R34, R19, R32 ;  /* 0x0000002013227221 */ /* 0x000fe20000010000 */
[----:B------:R-:W-:Y:S01]  /*1870*/  FFMA.FTZ R38, R28, R37, R35 ;  /* 0x000000251c267223 */ /* 0x000fe20000010023 */
[----:B------:R-:W-:Y:S01]  /*1880*/  FMUL.FTZ R35, R33, UR7 ;  /* 0x0000000721237c20 */ /* 0x000fe20008410000 */
[----:B------:R-:W-:Y:S01]  /*1890*/  FADD.FTZ R31, R22, R31 ;  /* 0x0000001f161f7221 */ /* 0x000fe20000010000 */
[----:B------:R-:W-:Y:S01]  /*18a0*/  FMUL.FTZ R36, R27, R0 ;  /* 0x000000001b247220 */ /* 0x000fe20000410000 */
[----:B------:R-:W-:Y:S01]  /*18b0*/  FADD.FTZ R34, R23, R34 ;  /* 0x0000002217227221 */ /* 0x000fe20000010000 */
[C---:B------:R-:W-:Y:S01]  /*18c0*/  FFMA.FTZ R28, R26.reuse, R28, R29 ;  /* 0x0000001c1a1c7223 */ /* 0x040fe2000001001d */
[----:B------:R-:W-:Y:S01]  /*18d0*/  FFMA.FTZ R29, R27, R35, R30 ;  /* 0x000000231b1d7223 */ /* 0x000fe2000001001e */
[----:B------:R-:W-:Y:S01]  /*18e0*/  FADD.FTZ R30, R26, R31 ;  /* 0x0000001f1a1e7221 */ /* 0x000fe20000010000 */
[----:B------:R-:W-:Y:S01]  /*18f0*/  FADD.FTZ R32, R36, R39 ;  /* 0x0000002724207221 */ /* 0x000fe20000010000 */
[----:B------:R-:W-:Y:S01]  /*1900*/  FFMA.FTZ R33, R35, R36, R38 ;  /* 0x0000002423217223 */ /* 0x000fe20000010026 */
[----:B------:R-:W-:Y:S01]  /*1910*/  FADD.FTZ R31, R27, R34 ;  /* 0x000000221b1f7221 */ /* 0x000fe20000010000 */
[----:B------:R-:W-:Y:S06]  /*1920*/  BRA `(.L_x_1521) ;  /* 0x0000001000007947 */ /* 0x000fec0003800000 */
.L_x_1520:
[----:B-----5:R-:W-:Y:S01]  /*1930*/  FADD.FTZ R29, R48, -UR14 ;  /* 0x8000000e301d7e21 */ /* 0x020fe20008010000 */
[----:B------:R-:W-:Y:S01]  /*1940*/  FADD.FTZ R28, R49, -UR14 ;  /* 0x8000000e311c7e21 */ /* 0x000fe20008010000 */
[----:B------:R-:W-:Y:S02]  /*1950*/  FADD.FTZ R43, R44, -UR14 ;  /* 0x8000000e2c2b7e21 */ /* 0x000fe40008010000 */
[----:B------:R-:W-:Y:S01]  /*1960*/  FMUL.FTZ R29, R29, UR7 ;  /* 0x000000071d1d7c20 */ /* 0x000fe20008410000 */
[----:B------:R-:W-:Y:S01]  /*1970*/  FMUL.FTZ R28, R28, UR7 ;  /* 0x000000071c1c7c20 */ /* 0x000fe20008410000 */
[----:B------:R-:W-:Y:S02]  /*1980*/  FMUL.FTZ R43, R43, UR7 ;  /* 0x000000072b2b7c20 */ /* 0x000fe40008410000 */
[--C-:B------:R-:W-:Y:S01]  /*1990*/  FFMA.FTZ R30, R52, R29, R60.reuse ;  /* 0x0000001d341e7223 */ /* 0x100fe2000001003c */
        /* <DEDUP_REMOVED lines=9> */
[----:B------:R-:W-:-:S06]  /*1a30*/  FADD.FTZ R32, R45, -UR14 ;  /* 0x8000000e2d207e21 */ /* 0x000fcc0008010000 */
[----:B------:R0:W3:Y:S01]  /*1a40*/  MUFU.RCP R35, R34 ;  /* 0x0000002200237308 */ /* 0x0000e20000001000 */
[----:B-1----:R-:W-:Y:S01]  /*1a50*/  FADD.FTZ R42, R33, 1 ;  /* 0x3f800000212a7421 */ /* 0x002fe20000010000 */
[----:B------:R-:W-:Y:S01]  /*1a60*/  FMUL.FTZ R33, R32, UR7 ;  /* 0x0000000720217c20 */ /* 0x000fe20008410000 */
[----:B------:R-:W-:-:S04]  /*1a70*/  FADD.FTZ R32, R5, -UR14 ;  /* 0x8000000e05207e21 */ /* 0x000fc80008010000 */
[----:B------:R-:W-:Y:S01]  /*1a80*/  FMUL.FTZ R32, R32, UR7 ;  /* 0x0000000720207c20 */ /* 0x000fe20008410000 */
[----:B------:R-:W1:Y:S01]  /*1a90*/  MUFU.RCP R42, R42 ;  /* 0x0000002a002a7308 */ /* 0x000e620000001000 */
[----:B--2---:R-:W-:Y:S02]  /*1aa0*/  FADD.FTZ R41, R39, 1 ;  /* 0x3f80000027297421 */ /* 0x004fe40000010000 */
[----:B0-----:R-:W-:-:S04]  /*1ab0*/  FFMA.FTZ R34, R0, R32, R59 ;  /* 0x0000002000227223 */ /* 0x001fc8000001003b */
[----:B------:R-:W-:Y:S01]  /*1ac0*/  FMUL.FTZ R38, R34, -1.4426950216293334961 ;  /* 0xbfb8aa3b22267820 */ /* 0x000fe20000410000 */
[----:B------:R-:W0:Y:S01]  /*1ad0*/  MUFU.RCP R41, R41 ;  /* 0x0000002900297308 */ /* 0x000e220000001000 */
[----:B---3--:R-:W-:-:S04]  /*1ae0*/  FADD.FTZ R37, -R35, 1 ;  /* 0x3f80000023257421 */ /* 0x008fc80000010100 */
[----:B------:R-:W-:Y:S01]  /*1af0*/  FFMA.FTZ R37, R30, R37, 1 ;  /* 0x3f8000001e257423 */ /* 0x000fe20000010025 */
[----:B------:R-:W-:Y:S01]  /*1b00*/  FMUL.FTZ R30, R46, R35 ;  /* 0x000000232e1e7220 */ /* 0x000fe20000410000 */
[----:B------:R-:W-:Y:S01]  /*1b10*/  FFMA.FTZ R35, R0, R33, R59 ;  /* 0x0000002100237223 */ /* 0x000fe2000001003b */
[----:B------:R-:W2:Y:S01]  /*1b20*/  MUFU.EX2 R38, R38 ;  /* 0x0000002600267308 */ /* 0x000ea20000000800 */
[----:B-1----:R-:W-:Y:S01]  /*1b30*/  FADD.FTZ R50, -R42, 1 ;  /* 0x3f8000002a327421 */ /* 0x002fe20000010100 */
[----:B------:R-:W-:Y:S01]  /*1b40*/  FMUL.FTZ R30, R30, R37 ;  /* 0x000000251e1e7220 */ /* 0x000fe20000410000 */
[----:B------:R-:W-:Y:S01]  /*1b50*/  FADD.FTZ R37, R4, -UR14 ;  /* 0x8000000e04257e21 */ /* 0x000fe20008010000 */
[----:B------:R-:W-:Y:S01]  /*1b60*/  FMUL.FTZ R40, R35, -1.4426950216293334961 ;  /* 0xbfb8aa3b23287820 */ /* 0x000fe20000410000 */
[----:B------:R-:W-:Y:S01]  /*1b70*/  FFMA.FTZ R50, R31, R50, 1 ;  /* 0x3f8000001f327423 */ /* 0x000fe20000010032 */
[----:B------:R-:W-:Y:S01]  /*1b80*/  FMUL.FTZ R39, R47, R42 ;  /* 0x0000002a2f277220 */ /* 0x000fe20000410000 */
[----:B------:R-:W-:Y:S01]  /*1b90*/  FMUL.FTZ R37, R37, UR7 ;  /* 0x0000000725257c20 */ /* 0x000fe20008410000 */
[----:B0-----:R-:W-:-:S02]  /*1ba0*/  FADD.FTZ R65, -R41, 1 ;  /* 0x3f80000029417421 */ /* 0x001fc40000010100 */
[----:B------:R-:W0:Y:S01]  /*1bb0*/  MUFU.EX2 R40, R40 ;  /* 0x0000002800287308 */ /* 0x000e220000000800 */
[----:B------:R-:W-:Y:S01]  /*1bc0*/  FFMA.FTZ R31, R52, R37, R60 ;  /* 0x00000025341f7223 */ /* 0x000fe2000001003c */
[----:B------:R-:W-:Y:S01]  /*1bd0*/  FMUL.FTZ R39, R39, R50 ;  /* 0x0000003227277220 */ /* 0x000fe20000410000 */
[----:B------:R-:W-:Y:S01]  /*1be0*/  FFMA.FTZ R42, R36, R65, 1 ;  /* 0x3f800000242a7423 */ /* 0x000fe20000010041 */
[----:B------:R-:W-:Y:S01]  /*1bf0*/  FMUL.FTZ R41, R2, R41 ;  /* 0x0000002902297220 */ /* 0x000fe20000410000 */
[----:B------:R-:W-:Y:S01]  /*1c00*/  FMUL.FTZ R51, R31, -1.4426950216293334961 ;  /* 0xbfb8aa3b1f337820 */ /* 0x000fe20000410000 */
[----:B--2---:R-:W-:Y:S02]  /*1c10*/  FADD.FTZ R50, R38, 1 ;  /* 0x3f80000026327421 */ /* 0x004fe40000010000 */
[----:B------:R-:W-:Y:S01]  /*1c20*/  FMUL.FTZ R42, R41, R42 ;  /* 0x0000002a292a7220 */ /* 0x000fe20000410000 */
[----:B------:R-:W-:Y:S02]  /*1c30*/  FMUL.FTZ R41, R0, R39 ;  /* 0x0000002700297220 */ /* 0x000fe40000410000 */
[----:B------:R-:W1:Y:S01]  /*1c40*/  MUFU.EX2 R51, R51 ;  /* 0x0000003300337308 */ /* 0x000e620000000800 */
[----:B------:R-:W-:Y:S01]  /*1c50*/  FMUL.FTZ R65, R52, R42 ;  /* 0x0000002a34417220 */ /* 0x000fe20000410000 */
[----:B0-----:R-:W-:-:S06]  /*1c60*/  FADD.FTZ R40, R40, 1 ;  /* 0x3f80000028287421 */ /* 0x001fcc0000010000 */
[----:B------:R-:W-:Y:S08]  /*1c70*/  MUFU.RCP R36, R50 ;  /* 0x0000003200247308 */ /* 0x000ff00000001000 */
[----:B------:R-:W0:Y:S01]  /*1c80*/  MUFU.RCP R40, R40 ;  /* 0x0000002800287308 */ /* 0x000e220000001000 */
[----:B-1----:R-:W-:-:S07]  /*1c90*/  FADD.FTZ R64, R51, 1 ;  /* 0x3f80000033407421 */ /* 0x002fce0000010000 */
[----:B------:R-:W1:Y:S01]  /*1ca0*/  MUFU.RCP R51, R64 ;  /* 0x0000004000337308 */ /* 0x000e620000001000 */
[----:B0-----:R-:W-:-:S04]  /*1cb0*/  FADD.FTZ R38, -R40, 1 ;  /* 0x3f80000028267421 */ /* 0x001fc80000010100 */
[----:B------:R-:W-:Y:S01]  /*1cc0*/  FFMA.FTZ R35, R35, R38, 1 ;  /* 0x3f80000023237423 */ /* 0x000fe20000010026 */
[----:B------:R-:W-:Y:S01]  /*1cd0*/  FMUL.FTZ R38, R3, R40 ;  /* 0x0000002803267220 */ /* 0x000fe20000410000 */
[----:B-1----:R-:W-:-:S03]  /*1ce0*/  FADD.FTZ R40, -R51, 1 ;  /* 0x3f80000033287421 */ /* 0x002fc60000010100 */
[----:B------:R-:W-:Y:S01]  /*1cf0*/  FMUL.FTZ R38, R38, R35 ;  /* 0x0000002326267220 */ /* 0x000fe20000410000 */
[----:B------:R-:W-:Y:S01]  /*1d00*/  FADD.FTZ R35, -R36, 1 ;  /* 0x3f80000024237421 */ /* 0x000fe20000010100 */
[----:B------:R-:W-:-:S03]  /*1d10*/  FFMA.FTZ R31, R31, R40, 1 ;  /* 0x3f8000001f1f7423 */ /* 0x000fc60000010028 */
[----:B------:R-:W-:Y:S01]  /*1d20*/  FFMA.FTZ R40, R34, R35, 1 ;  /* 0x3f80000022287423 */ /* 0x000fe20000010023 */
[----:B------:R-:W-:Y:S01]  /*1d30*/  FMUL.FTZ R34, R6, R51 ;  /* 0x0000003306227220 */ /* 0x000fe20000410000 */
[----:B------:R-:W-:Y:S01]  /*1d40*/  FMUL.FTZ R35, R7, R36 ;  /* 0x0000002407237220 */ /* 0x000fe20000410000 */
[----:B------:R-:W-:Y:S02]  /*1d50*/  FMUL.FTZ R36, R52, R30 ;  /* 0x0000001e34247220 */ /* 0x000fe40000410000 */
[----:B------:R-:W-:Y:S01]  /*1d60*/  FMUL.FTZ R34, R34, R31 ;  /* 0x0000001f22227220 */ /* 0x000fe20000410000 */
[----:B------:R-:W-:Y:S01]  /*1d70*/  FADD.FTZ R31, R8, -UR14 ;  /* 0x8000000e081f7e21 */ /* 0x000fe20008010000 */
[----:B------:R-:W-:Y:S01]  /*1d80*/  FFMA.FTZ R51, R29, R36, RZ ;  /* 0x000000241d337223 */ /* 0x000fe200000100ff */
[----:B------:R-:W-:Y:S01]  /*1d90*/  FMUL.FTZ R35, R35, R40 ;  /* 0x0000002823237220 */ /* 0x000fe20000410000 */
[----:B------:R-:W-:Y:S01]  /*1da0*/  FADD.FTZ R40, RZ, R36 ;  /* 0x00000024ff287221 */ /* 0x000fe20000010000 */
[----:B------:R-:W-:Y:S01]  /*1db0*/  FMUL.FTZ R31, R31, UR7 ;  /* 0x000000071f1f7c20 */ /* 0x000fe20008410000 */
[----:B------:R-:W-:Y:S01]  /*1dc0*/  FFMA.FTZ R64, R28, R41, R51 ;  /* 0x000000291c407223 */ /* 0x000fe20000010033 */
[----:B------:R-:W-:Y:S01]  /*1dd0*/  FFMA.FTZ R36, R29, R30, RZ ;  /* 0x0000001e1d247223 */ /* 0x000fe200000100ff */
[----:B------:R-:W-:Y:S01]  /*1de0*/  FADD.FTZ R40, R41, R40 ;  /* 0x0000002829287221 */ /* 0x000fe20000010000 */
[----:B------:R-:W-:Y:S01]  /*1df0*/  FFMA.FTZ R50, R52, R31, R60 ;  /* 0x0000001f34327223 */ /* 0x000fe2000001003c */
[----:B------:R-:W-:Y:S01]  /*1e00*/  FADD.FTZ R41, RZ, R30 ;  /* 0x0000001eff297221 */ /* 0x000fe20000010000 */
[----:B------:R-:W-:Y:S01]  /*1e10*/  FFMA.FTZ R36, R43, R42, R36 ;  /* 0x0000002a2b247223 */ /* 0x000fe20000010024 */
[----:B------:R-:W-:Y:S01]  /*1e20*/  FFMA.FTZ R28, R28, R39, RZ ;  /* 0x000000271c1c7223 */ /* 0x000fe200000100ff */
[----:B------:R-:W-:Y:S01]  /*1e30*/  FMUL.FTZ R51, R50, -1.4426950216293334961 ;  /* 0xbfb8aa3b32337820 */ /* 0x000fe20000410000 */
[----:B------:R-:W-:Y:S01]  /*1e40*/  FADD.FTZ R41, R41, R42 ;  /* 0x0000002a29297221 */ /* 0x000fe20000010000 */
[----:B------:R-:W-:Y:S01]  /*1e50*/  FFMA.FTZ R42, R43, R65, R64 ;  /* 0x000000412b2a7223 */ /* 0x000fe20000010040 */
[----:B------:R-:W-:Y:S01]  /*1e60*/  FADD.FTZ R43, R40, R65 ;  /* 0x00000041282b7221 */ /* 0x000fe20000010000 */
[----:B------:R-:W-:Y:S01]  /*1e70*/  FADD.FTZ R39, RZ, R39 ;  /* 0x00000027ff277221 */ /* 0x000fe20000010000 */
[----:B------:R-:W-:Y:S01]  /*1e80*/  FADD.FTZ R41, R41, R34 ;  /* 0x0000002229297221 */ /* 0x000fe20000010000 */
[----:B------:R-:W0:Y:S02]  /*1e90*/  MUFU.EX2 R51, R51 ;  /* 0x0000003300337308 */ /* 0x000e240000000800 */
[----:B------:R-:W-:Y:S01]  /*1ea0*/  FADD.FTZ R40, R39, R38 ;  /* 0x0000002627287221 */ /* 0x000fe20000010000 */
[----:B------:R-:W-:Y:S01]  /*1eb0*/  FFMA.FTZ R39, R33, R38, R28 ;  /* 0x0000002621277223 */ /* 0x000fe2000001001c */
[----:B0-----:R-:W-:-:S06]  /*1ec0*/  FADD.FTZ R51, R51, 1 ;  /* 0x3f80000033337421 */ /* 0x001fcc0000010000 */
[----:B------:R-:W0:Y:S02]  /*1ed0*/  MUFU.RCP R51, R51 ;  /* 0x0000003300337308 */ /* 0x000e240000001000 */
[----:B0-----:R-:W-:Y:S01]  /*1ee0*/  FADD.FTZ R29, -R51, 1 ;  /* 0x3f800000331d7421 */ /* 0x001fe20000010100 */
[----:B------:R-:W-:Y:S01]  /*1ef0*/  FMUL.FTZ R30, R10, R51 ;  /* 0x000000330a1e7220 */ /* 0x000fe20000410000 */
[----:B------:R-:W-:Y:S01]  /*1f00*/  FMUL.FTZ R51, R0, R38 ;  /* 0x0000002600337220 */ /* 0x000fe20000410000 */
[----:B------:R-:W-:Y:S01]  /*1f10*/  FFMA.FTZ R38, R37, R34, R36 ;  /* 0x0000002225267223 */ /* 0x000fe20000010024 */
[----:B------:R-:W-:Y:S01]  /*1f20*/  FFMA.FTZ R29, R50, R29, 1 ;  /* 0x3f800000321d7423 */ /* 0x000fe2000001001d */
[----:B------:R-:W-:Y:S01]  /*1f30*/  FADD.FTZ R36, R13, -UR14 ;  /* 0x8000000e0d247e21 */ /* 0x000fe20008010000 */
[----:B------:R-:W-:Y:S01]  /*1f40*/  FFMA.FTZ R42, R33, R51, R42 ;  /* 0x00000033212a7223 */ /* 0x000fe2000001002a */
[----:B------:R-:W-:Y:S01]  /*1f50*/  FADD.FTZ R43, R51, R43 ;  /* 0x0000002b332b7221 */ /* 0x000fe20000010000 */
[----:B------:R-:W-:Y:S01]  /*1f60*/  FMUL.FTZ R30, R30, R29 ;  /* 0x0000001d1e1e7220 */ /* 0x000fe20000410000 */
[----:B------:R-:W-:Y:S01]  /*1f70*/  FADD.FTZ R29, R9, -UR14 ;  /* 0x8000000e091d7e21 */ /* 0x000fe20008010000 */
[----:B------:R-:W-:-:S02]  /*1f80*/  FMUL.FTZ R36, R36, UR7 ;  /* 0x0000000724247c20 */ /* 0x000fc40008410000 */
[----:B------:R-:W-:Y:S01]  /*1f90*/  FADD.FTZ R41, R41, R30 ;  /* 0x0000001e29297221 */ /* 0x000fe20000010000 */
[----:B------:R-:W-:Y:S01]  /*1fa0*/  FMUL.FTZ R29, R29, UR7 ;  /* 0x000000071d1d7c20 */ /* 0x000fe20008410000 */
[----:B------:R-:W-:-:S03]  /*1fb0*/  FFMA.FTZ R38, R31, R30, R38 ;  /* 0x0000001e1f267223 */ /* 0x000fc60000010026 */
        /* <DEDUP_REMOVED lines=8> */
[----:B------:R-:W-:Y:S01]  /*2040*/  FADD.FTZ R43, R40, R35 ;  /* 0x00000023282b7221 */ /* 0x000fe20000010000 */
[-C--:B------:R-:W-:Y:S01]  /*2050*/  FFMA.FTZ R40, R32, R35.reuse, R39 ;  /* 0x0000002320287223 */ /* 0x080fe20000010027 */
[----:B------:R-:W-:Y:S01]  /*2060*/  FMUL.FTZ R39, R0, R35 ;  /* 0x0000002300277220 */ /* 0x000fe20000410000 */
[----:B------:R-:W-:-:S03]  /*2070*/  FMUL.FTZ R65, R52, R30 ;  /* 0x0000001e34417220 */ /* 0x000fc60000410000 */
[----:B------:R-:W-:Y:S01]  /*2080*/  FFMA.FTZ R32, R32, R39, R37 ;  /* 0x0000002720207223 */ /* 0x000fe20000010025 */
[----:B------:R-:W-:Y:S01]  /*2090*/  FADD.FTZ R37, R16, -UR14 ;  /* 0x8000000e10257e21 */ /* 0x000fe20008010000 */
[----:B------:R-:W-:-:S03]  /*20a0*/  FADD.FTZ R42, R39, R42 ;  /* 0x0000002a272a7221 */ /* 0x000fc60000010000 */
[----:B------:R-:W-:Y:S01]  /*20b0*/  FMUL.FTZ R37, R37, UR7 ;  /* 0x0000000725257c20 */ /* 0x000fe20008410000 */
[----:B------:R-:W-:Y:S01]  /*20c0*/  FADD.FTZ R42, R42, R65 ;  /* 0x000000412a2a7221 */ /* 0x000fe20000010000 */
[----:B0-----:R-:W-:Y:S01]  /*20d0*/  FADD.FTZ R33, -R64, 1 ;  /* 0x3f80000040217421 */ /* 0x001fe20000010100 */
[----:B------:R-:W-:Y:S01]  /*20e0*/  FMUL.FTZ R28, R11, R64 ;  /* 0x000000400b1c7220 */ /* 0x000fe20000410000 */
[----:B------:R-:W-:Y:S02]  /*20f0*/  FFMA.FTZ R39, R52, R37, R60 ;  /* 0x0000002534277223 */ /* 0x000fe4000001003c */
[----:B------:R-:W-:-:S04]  /*2100*/  FFMA.FTZ R33, R50, R33, 1 ;  /* 0x3f80000032217423 */ /* 0x000fc80000010021 */
        /* <DEDUP_REMOVED lines=20> */
[----:B------:R-:W-:Y:S01]  /*2250*/  FMUL.FTZ R35, R15, R64 ;  /* 0x000000400f237220 */ /* 0x000fe20000410000 */
[----:B------:R-:W-:-:S03]  /*2260*/  FMUL.FTZ R64, R39, -1.4426950216293334961 ;  /* 0xbfb8aa3b27407820 */ /* 0x000fc60000410000 */
[----:B------:R-:W-:Y:S01]  /*2270*/  FMUL.FTZ R35, R35, R50 ;  /* 0x0000003223237220 */ /* 0x000fe20000410000 */
[----:B------:R-:W-:Y:S01]  /*2280*/  FFMA.FTZ R50, R31, R65, R32 ;  /* 0x000000411f327223 */ /* 0x000fe20000010020 */
[----:B------:R-:W-:Y:S01]  /*2290*/  FADD.FTZ R32, R43, R28 ;  /* 0x0000001c2b207221 */ /* 0x000fe20000010000 */
[----:B------:R-:W0:Y:S01]  /*22a0*/  MUFU.EX2 R64, R64 ;  /* 0x0000004000407308 */ /* 0x000e220000000800 */
[----:B------:R-:W-:Y:S02]  /*22b0*/  FFMA.FTZ R43, R29, R28, R40 ;  /* 0x0000001c1d2b7223 */ /* 0x000fe40000010028 */
[----:B------:R-:W-:Y:S02]  /*22c0*/  FADD.FTZ R32, R32, R35 ;  /* 0x0000002320207221 */ /* 0x000fe40000010000 */
[----:B------:R-:W-:Y:S01]  /*22d0*/  FFMA.FTZ R43, R36, R35, R43 ;  /* 0x00000023242b7223 */ /* 0x000fe2000001002b */
        /* <DEDUP_REMOVED lines=22> */
[----:B------:R-:W-:-:S03]  /*2440*/  FADD.FTZ R39, R20, -UR14 ;  /* 0x8000000e14277e21 */ /* 0x000fc60008010000 */
[----:B------:R-:W-:Y:S01]  /*2450*/  FMUL.FTZ R29, R29, R28 ;  /* 0x0000001c1d1d7220 */ /* 0x000fe20000410000 */
[----:B------:R-:W-:Y:S01]  /*2460*/  FMUL.FTZ R39, R39, UR7 ;  /* 0x0000000727277c20 */ /* 0x000fe20008410000 */
[----:B------:R-:W-:Y:S01]  /*2470*/  FADD.FTZ R28, R41, R34 ;  /* 0x00000022291c7221 */ /* 0x000fe20000010000 */
        /* <DEDUP_REMOVED lines=9> */
[----:B------:R-:W-:Y:S01]  /*2510*/  FADD.FTZ R41, R24, -UR14 ;  /* 0x8000000e18297e21 */ /* 0x000fe20008010000 */
[----:B------:R-:W-:Y:S01]  /*2520*/  FADD.FTZ R42, R64, R42 ;  /* 0x0000002a402a7221 */ /* 0x000fe20000010000 */
[----:B------:R-:W-:Y:S02]  /*2530*/  FMUL.FTZ R64, R0, R29 ;  /* 0x0000001d00407220 */ /* 0x000fe40000410000 */
[----:B------:R-:W-:Y:S01]  /*2540*/  FMUL.FTZ R41, R41, UR7 ;  /* 0x0000000729297c20 */ /* 0x000fe20008410000 */
        /* <DEDUP_REMOVED lines=17> */
[C---:B------:R-:W-:Y:S02]  /*2660*/  FFMA.FTZ R28, R30.reuse, R29, R43 ;  /* 0x0000001d1e1c7223 */ /* 0x040fe4000001002b */
[----:B------:R-:W-:Y:S01]  /*2670*/  FFMA.FTZ R30, R30, R64, R37 ;  /* 0x000000401e1e7223 */ /* 0x000fe20000010025 */
[----:B------:R-:W-:Y:S01]  /*2680*/  FADD.FTZ R42, R64, R42 ;  /* 0x0000002a402a7221 */ /* 0x000fe20000010000 */
[----:B0-----:R-:W-:-:S04]  /*2690*/  FADD.FTZ R35, -R50, 1 ;  /* 0x3f80000032237421 */ /* 0x001fc80000010100 */
[----:B------:R-:W-:Y:S01]  /*26a0*/  FFMA.FTZ R40, R40, R35, 1 ;  /* 0x3f80000028287423 */ /* 0x000fe20000010023 */
[----:B------:R-:W-:-:S04]  /*26b0*/  FMUL.FTZ R35, R23, R50 ;  /* 0x0000003217237220 */ /* 0x000fc80000410000 */
[----:B------:R-:W-:Y:S01]  /*26c0*/  FMUL.FTZ R35, R35, R40 ;  /* 0x0000002823237220 */ /* 0x000fe20000410000 */
        /* <DEDUP_REMOVED lines=24> */
[----:B------:R-:W-:Y:S01]  /*2850*/  FFMA.FTZ R40, R33, R35, R28 ;  /* 0x0000002321287223 */ /* 0x000fe2000001001c */
[----:B------:R-:W-:Y:S02]  /*2860*/  FFMA.FTZ R28, R41, R36, R38 ;  /* 0x00000024291c7223 */ /* 0x000fe40000010026 */
[----:B------:R-:W-:Y:S01]  /*2870*/  FFMA.FTZ R34, R33, R30, R34 ;  /* 0x0000001e21227223 */ /* 0x000fe20000010022 */
[----:B------:R-:W-:Y:S01]  /*2880*/  FADD.FTZ R29, R30, R29 ;  /* 0x0000001d1e1d7221 */ /* 0x000fe20000010000 */
[----:B------:R-:W-:-:S04]  /*2890*/  FMUL.FTZ R30, R52, R36 ;  /* 0x00000024341e7220 */ /* 0x000fc80000410000 */
[----:B------:R-:W-:Y:S01]  /*28a0*/  FFMA.FTZ R42, R41, R30, R34 ;  /* 0x0000001e292a7223 */ /* 0x000fe20000010022 */
[----:B------:R-:W-:Y:S01]  /*28b0*/  FADD.FTZ R29, R29, R30 ;  /* 0x0000001e1d1d7221 */ /* 0x000fe20000010000 */
[----:B------:R-:W-:Y:S01]  /*28c0*/  FMUL.FTZ R30, R0, R37 ;  /* 0x00000025001e7220 */ /* 0x000fe20000410000 */
[----:B------:R-:W-:-:S03]  /*28d0*/  FADD.FTZ R34, R32, R35 ;  /* 0x0000002320227221 */ /* 0x000fc60000010000 */
[----:B------:R-:W-:Y:S01]  /*28e0*/  FADD.FTZ R32, R30, R29 ;  /* 0x0000001d1e207221 */ /* 0x000fe20000010000 */
[C---:B------:R-:W-:Y:S01]  /*28f0*/  FFMA.FTZ R33, R31.reuse, R30, R42 ;  /* 0x0000001e1f217223 */ /* 0x040fe2000001002a */
[----:B------:R-:W-:Y:S01]  /*2900*/  FFMA.FTZ R29, R31, R37, R40 ;  /* 0x000000251f1d7223 */ /* 0x000fe20000010028 */
[----:B------:R-:W-:Y:S01]  /*2910*/  FADD.FTZ R30, R51, R36 ;  /* 0x00000024331e7221 */ /* 0x000fe20000010000 */
[----:B------:R-:W-:-:S07]  /*2920*/  FADD.FTZ R31, R34, R37 ;  /* 0x00000025221f7221 */ /* 0x000fce0000010000 */
.L_x_1521:
        /* <DEDUP_REMOVED lines=46> */
.L_x_1523:
[----:B------:R-:W-:Y:S05]  /*2c10*/  BSYNC.RECONVERGENT B0 ;  /* 0x0000000000007941 */ /* 0x000fea0003800200 */
.L_x_1522:
        /* <DEDUP_REMOVED lines=37> */
.L_x_1525:
[----:B------:R-:W-:Y:S05]  /*2e70*/  BSYNC.RECONVERGENT B0 ;  /* 0x0000000000007941 */ /* 0x000fea0003800200 */
.L_x_1524:
        /* <DEDUP_REMOVED lines=158> */
.L_x_1527:
[----:B------:R-:W-:Y:S05]  /*3860*/  BSYNC.RECONVERGENT B0 ;  /* 0x0000000000007941 */ /* 0x000fea0003800200 */
.L_x_1526:
[----:B------:R-:W-:Y:S04]  /*3870*/  BSSY.RECONVERGENT B0, `(.L_x_1528) ;  /* 0x000001d000007945 */ /* 0x000fe80003800200 */
[----:B------:R-:W-:Y:S05]  /*3880*/  @P3 BRA `(.L_x_1529) ;  /* 0x00000000006c3947 */ /* 0x000fea0003800000 */
[----:B---3--:R-:W1:Y:S01]  /*3890*/  LDC.64 R32, c[0x0][0x3f8] ;  /* 0x0000fe00ff207b82 */ /* 0x008e620000000a00 */
[----:B------:R-:W-:-:S07]  /*38a0*/  IMAD R53, R53, 0xe, R58 ;  /* 0x0000000e35357824 */ /* 0x000fce00078e023a */
[----:B------:R-:W3:Y:S01]  /*38b0*/  LDC.64 R38, c[0x0][0x3d8] ;  /* 0x0000f600ff267b82 */ /* 0x000ee20000000a00 */
[----:B-12---:R-:W-:Y:S01]  /*38c0*/  IMAD.WIDE.U32 R34, R32, 0x3, RZ ;  /* 0x0000000320227825 */ /* 0x006fe200078e00ff */
[----:B------:R-:W-:-:S04]  /*38d0*/  LEA R41, R33, R33, 0x1 ;  /* 0x0000002121297211 */ /* 0x000fc800078e08ff */
[----:B------:R-:W-:Y:S01]  /*38e0*/  IADD3 R41, PT, PT, R35, R41, RZ ;  /* 0x0000002923297210 */ /* 0x000fe20007ffe0ff */
[----:B---3--:R-:W-:-:S03]  /*38f0*/  IMAD.WIDE R38, R53, 0x4, R38 ;  /* 0x0000000435267825 */ /* 0x008fc600078e0226 */
        /* <DEDUP_REMOVED lines=20> */
.L_x_1529:
[----:B------:R-:W-:Y:S05]  /*3a40*/  BSYNC.RECONVERGENT B0 ;  /* 0x0000000000007941 */ /* 0x000fea0003800200 */
.L_x_1528:
[----:B------:R-:W5:Y:S02]  /*3a50*/  LDCU UR5, c[0x0][0x370] ;  /* 0x00006e00ff0577ac */ /* 0x000f640008000800 */
[----:B-----5:R-:W-:-:S09]  /*3a60*/  UISETP.GE.U32.AND UP0, UPT, UR5, 0x2, UPT ;  /* 0x000000020500788c */ /* 0x020fd2000bf06070 */
[----:B------:R-:W-:Y:S05]  /*3a70*/  BRA.U !UP0, `(.L_x_1530) ;  /* 0x0000000908b87547 */ /* 0x000fea000b800000 */
[----:B----4-:R-:W4:Y:S01]  /*3a80*/  LDC R28, c[0x0][0x370] ;  /* 0x0000dc00ff1c7b82 */ /* 0x010f220000000800 */
[----:B------:R-:W-:-:S05]  /*3a90*/  LOP3.LUT R29, R62, 0x1, RZ, 0xc0, !PT ;  /* 0x000000013e1d7812 */ /* 0x000fca00078ec0ff */
[----:B------:R-:W-:Y:S02]  /*3aa0*/  IMAD R31, R29, R56, RZ ;  /* 0x000000381d1f7224 */ /* 0x000fe400078e02ff */
[----:B------:R-:W5:Y:S02]  /*3ab0*/  LDC.64 R64, c[0x0][0x3d0] ;  /* 0x0000f400ff407b82 */ /* 0x000f640000000a00 */
[----:B----4-:R-:W-:-:S05]  /*3ac0*/  IMAD R28, R31, R28, RZ ;  /* 0x0000001c1f1c7224 */ /* 0x010fca00078e02ff */
[----:B------:R-:W-:-:S05]  /*3ad0*/  SHF.L.U32 R29, R28, 0x1, RZ ;  /* 0x000000011c1d7819 */ /* 0x000fca00000006ff */
[----:B-----5:R-:W-:Y:S01]  /*3ae0*/  IMAD.WIDE R64, R29, 0x4, R64 ;  /* 0x000000041d407825 */ /* 0x020fe200078e0240 */
[----:B------:R-:W-:Y:S06]  /*3af0*/  @P1 BRA `(.L_x_1531) ;  /* 0x0000000000541947 */ /* 0x000fec0003800000 */
[----:B------:R-:W4:Y:S01]  /*3b00*/  LDC.64 R28, c[0x0][0x3c8] ;  /* 0x0000f200ff1c7b82 */ /* 0x000f220000000a00 */
[----:B------:R-:W-:Y:S01]  /*3b10*/  IADD3 R31, PT, PT, R31, R57, RZ ;  /* 0x000000391f1f7210 */ /* 0x000fe20007ffe0ff */
[----:B------:R-:W-:Y:S01]  /*3b20*/  IMAD R33, R56, UR10, R57 ;  /* 0x0000000a38217c24 */ /* 0x000fe2000f8e0239 */
[----:B---3--:R-:W-:-:S03]  /*3b30*/  LOP3.LUT P0, R32, R62, 0x2, RZ, 0xc0, !PT ;  /* 0x000000023e207812 */ /* 0x008fc6000780c0ff */
        /* <DEDUP_REMOVED lines=12> */
.L_x_1532:
[----:B------:R-:W3:Y:S04]  /*3c00*/  LDG.E.STRONG.GPU R30, desc[UR8][R28.64] ;  /* 0x000000081c1e7981 */ /* 0x000ee8000c1ef900 */
[----:B---3--:R-:W-:Y:S01]  /*3c10*/  CCTL.IVALL ;  /* 0x00000000ff00798f */ /* 0x008fe20002000000 */
[----:B------:R-:W-:Y:S05]  /*3c20*/  YIELD ;  /* 0x0000000000007946 */ /* 0x000fea0003800000 */
[----:B------:R-:W-:-:S13]  /*3c30*/  ISETP.NE.AND P0, PT, R30, R35, PT ;  /* 0x000000231e00720c */ /* 0x000fda0003f05270 */
[----:B------:R-:W-:Y:S05]  /*3c40*/  @P0 BRA `(.L_x_1532) ;  /* 0xfffffffc00ec0947 */ /* 0x000fea000383ffff */
.L_x_1531:
        /* <DEDUP_REMOVED lines=11> */
[----:B--2---:R-:W-:Y:S01]  /*3d00*/  IADD3 R34, PT, PT, R57, R56, RZ ;  /* 0x0000003839227210 */ /* 0x004fe20007ffe0ff */
[----:B------:R-:W-:Y:S01]  /*3d10*/  IMAD R38, R56, 0x3, R57 ;  /* 0x0000000338267824 */ /* 0x000fe200078e0239 */
[----:B-1----:R-:W-:Y:S01]  /*3d20*/  MOV R35, RZ ;  /* 0x000000ff00237202 */ /* 0x002fe20000000f00 */
[----:B------:R-:W-:Y:S01]  /*3d30*/  UIADD3 UR5, UPT, UPT, -UR10, URZ, URZ ;  /* 0x000000ff0a057290 */ /* 0x000fe2000fffe1ff */
[----:B------:R-:W-:-:S11]  /*3d40*/  MOV R36, R57 ;  /* 0x0000003900247202 */ /* 0x000fd60000000f00 */
.L_x_1534:
[----:B------:R-:W-:Y:S02]  /*3d50*/  ISETP.EQ.OR P3, PT, RZ, UR5, P1 ;  /* 0x00000005ff007c0c */ /* 0x000fe40008f62670 */
[----:B------:R-:W-:-:S04]  /*3d60*/  IADD3 R28, PT, PT, R35, 0x1, RZ ;  /* 0x00000001231c7810 */ /* 0x000fc80007ffe0ff */
[----:B------:R-:W-:-:S07]  /*3d70*/  ISETP.EQ.OR P4, PT, R28, UR10, P1 ;  /* 0x0000000a1c007c0c */ /* 0x000fce0008f82670 */
[----:B------:R-:W-:-:S06]  /*3d80*/  @!P3 IMAD.WIDE.U32 R28, R36, 0x8, R64 ;  /* 0x00000008241cb825 */ /* 0x000fcc00078e0040 */
[----:B------:R-:W0:Y:S01]  /*3d90*/  @!P3 LDG.E.64 R28, desc[UR8][R28.64] ;  /* 0x000000081c1cb981 */ /* 0x000e22000c1e1b00 */
[----:B------:R-:W-:Y:S01]  /*3da0*/  @!P4 IMAD.WIDE.U32 R30, R34, 0x8, R64 ;  /* 0x00000008221ec825 */ /* 0x000fe200078e0040 */
[----:B---3--:R-:W-:-:S04]  /*3db0*/  IADD3 R32, PT, PT, R35, 0x2, RZ ;  /* 0x0000000223207810 */ /* 0x008fc80007ffe0ff */
[----:B------:R-:W-:Y:S01]  /*3dc0*/  ISETP.EQ.OR P0, PT, R32, UR10, P1 ;  /* 0x0000000a20007c0c */ /* 0x000fe20008f02670 */
[----:B------:R-:W2:Y:S01]  /*3dd0*/  @!P4 LDG.E.64 R30, desc[UR8][R30.64] ;  /* 0x000000081e1ec981 */ /* 0x000ea2000c1e1b00 */
[----:B------:R-:W-:-:S04]  /*3de0*/  IADD3 R32, PT, PT, R35, 0x3, RZ ;  /* 0x0000000323207810 */ /* 0x000fc80007ffe0ff */
[----:B------:R-:W-:-:S07]  /*3df0*/  ISETP.EQ.OR P2, PT, R32, UR10, P1 ;  /* 0x0000000a20007c0c */ /* 0x000fce0008f42670 */
[----:B------:R-:W-:-:S06]  /*3e00*/  @!P0 IMAD.WIDE.U32 R32, R37, 0x8, R64 ;  /* 0x0000000825208825 */ /* 0x000fcc00078e0040 */
        /* <DEDUP_REMOVED lines=34> */
[----:B------:R-:W-:Y:S02]  /*4030*/  LEA R36, R56, R36, 0x3 ;  /* 0x0000002438247211 */ /* 0x000fe400078e18ff */
        /* <DEDUP_REMOVED lines=15> */
.L_x_1533:
        /* <DEDUP_REMOVED lines=12> */
[C---:B------:R-:W-:Y:S02]  /*41f0*/  IADD3 R33, PT, PT, R36.reuse, 0x2, RZ ;  /* 0x0000000224217810 */ /* 0x040fe40007ffe0ff */
[----:B------:R-:W-:Y:S02]  /*4200*/  ISETP.EQ.OR P2, PT, R31, UR10, P1 ;  /* 0x0000000a1f007c0c */ /* 0x000fe40008f42670 */
[----:B-1----:R-:W-:Y:S02]  /*4210*/  IADD3 R35, PT, PT, R36, 0x3, RZ ;  /* 0x0000000324237810 */ /* 0x002fe40007ffe0ff */
        /* <DEDUP_REMOVED lines=9> */
[--C-:B---3--:R-:W-:Y:S01]  /*42b0*/  @!P3 IMAD.WIDE.U32 R32, R33, 0x8, R64.reuse ;  /* 0x000000082120b825 */ /* 0x108fe200078e0040 */
        /* <DEDUP_REMOVED lines=13> */
.L_x_1535:
        /* <DEDUP_REMOVED lines=19> */
.L_x_1536:
        /* <DEDUP_REMOVED lines=9> */
.L_x_1537:
[----:B------:R-:W-:Y:S05]  /*4550*/  BSYNC.RECONVERGENT B0 ;  /* 0x0000000000007941 */ /* 0x000fea0003800200 */
.L_x_1530:
        /* <DEDUP_REMOVED lines=19> */
[----:B---3--:R-:W-:Y:S01]  /*4690*/  FFMA.FTZ R32, R52, R33, R60 ;  /* 0x0000002134207223 */ /* 0x008fe2000001003c */
        /* <DEDUP_REMOVED lines=17> */
.L_x_1538:
[----:B------:R-:W-:Y:S01]  /*47b0*/  SHF.R.S32.HI R36, RZ, 0x1f, R28 ;  /* 0x0000001fff247819 */ /* 0x000fe2000001141c */
[----:B------:R-:W-:Y:S01]  /*47c0*/  FFMA.FTZ R48, R52, R46, -R31 ;  /* 0x0000002e34307223 */ /* 0x000fe2000001081f */
[----:B------:R-:W-:Y:S01]  /*47d0*/  IADD3 R43, PT, PT, R28, 0x20, RZ ;  /* 0x000000201c2b7810 */ /* 0x000fe20007ffe0ff */
[----:B------:R-:W-:Y:S01]  /*47e0*/  FADD.FTZ R37, R44, -UR14 ;  /* 0x8000000e2c257e21 */ /* 0x000fe20008010000 */
[----:B------:R-:W-:Y:S01]  /*47f0*/  ISETP.GE.AND.EX P2, PT, R36, UR17, PT, P2 ;  /* 0x0000001124007c0c */ /* 0x000fe2000bf46320 */
[----:B-1----:R-:W-:Y:S01]  /*4800*/  FFMA.FTZ R35, R30, R34, R29 ;  /* 0x000000221e237223 */ /* 0x002fe2000001001d */
[C---:B------:R-:W-:Y:S01]  /*4810*/  IADD3 R31, PT, PT, R28.reuse, 0x40, RZ ;  /* 0x000000401c1f7810 */ /* 0x040fe20007ffe0ff */
[----:B------:R-:W-:Y:S01]  /*4820*/  BSSY.RECONVERGENT B0, `(.L_x_1539) ;  /* 0x0000024000007945 */ /* 0x000fe20003800200 */
[C---:B---3--:R-:W-:Y:S01]  /*4830*/  IADD3 R32, PT, PT, R28.reuse, 0x60, RZ ;  /* 0x000000601c207810 */ /* 0x048fe20007ffe0ff */
[----:B------:R-:W-:Y:S01]  /*4840*/  FADD.FTZ R44, R45, -UR14 ;  /* 0x8000000e2d2c7e21 */ /* 0x000fe20008010000 */
[C---:B------:R-:W-:Y:S01]  /*4850*/  IADD3 R33, PT, PT, R28.reuse, 0x80, RZ ;  /* 0x000000801c217810 */ /* 0x040fe20007ffe0ff */
        /* <DEDUP_REMOVED lines=20> */
[----:B------:R-:W-:Y:S01]  /*49a0*/  MOV R37, R69 ;  /* 0x0000004500257202 */ /* 0x000fe20000000f00 */
[----:B------:R-:W1:Y:S01]  /*49b0*/  LDCU.64 UR12, c[0x0][0x380] ;  /* 0x00007000ff0c77ac */ /* 0x000e620008000a00 */
[----:B0-----:R-:W-:Y:S01]  /*49c0*/  IMAD R35, R36, UR18, RZ ;  /* 0x0000001224237c24 */ /* 0x001fe2000f8e02ff */
[----:B------:R-:W-:-:S03]  /*49d0*/  MOV R36, R66 ;  /* 0x0000004200247202 */ /* 0x000fc60000000f00 */
[C---:B------:R-:W-:Y:S02]  /*49e0*/  IMAD R35, R28.reuse, UR19, R35 ;  /* 0x000000131c237c24 */ /* 0x040fe4000f8e0223 */
[----:B------:R-:W-:-:S05]  /*49f0*/  IMAD.WIDE.U32 R36, R28, UR18, R36 ;  /* 0x000000121c247c25 */ /* 0x000fca000f8e0024 */
[----:B------:R-:W-:Y:S01]  /*4a00*/  IADD3 R35, PT, PT, R37, R35, RZ ;  /* 0x0000002325237210 */ /* 0x000fe20007ffe0ff */
[----:B------:R-:W-:Y:S01]  /*4a10*/  FMUL.FTZ R37, R47, UR7 ;  /* 0x000000072f257c20 */ /* 0x000fe20008410000 */
[----:B-1----:R-:W-:-:S04]  /*4a20*/  LEA R34, P2, R36, UR12, 0x2 ;  /* 0x0000000c24227c11 */ /* 0x002fc8000f8410ff */
[----:B------:R-:W-:Y:S01]  /*4a30*/  LEA.HI.X R35, R36, UR13, R35, 0x2, P2 ;  /* 0x0000000d24237c11 */ /* 0x000fe200090f1423 */
[----:B------:R-:W-:-:S05]  /*4a40*/  FMUL.FTZ R36, R48, UR7 ;  /* 0x0000000730247c20 */ /* 0x000fca0008410000 */
[----:B------:R0:W-:Y:S03]  /*4a50*/  STG.E.64 desc[UR8][R34.64], R36 ;  /* 0x0000002422007986 */ /* 0x0001e6000c101b08 */
.L_x_1540:
[----:B------:R-:W-:Y:S05]  /*4a60*/  BSYNC.RECONVERGENT B0 ;  /* 0x0000000000007941 */ /* 0x000fea0003800200 */
.L_x_1539:
        /* <DEDUP_REMOVED lines=21> */
.L_x_1541:
[----:B------:R-:W-:Y:S01]  /*4bc0*/  FADD.FTZ R37, R4, -UR14 ;  /* 0x8000000e04257e21 */ /* 0x000fe20008010000 */
[----:B------:R-:W-:Y:S01]  /*4bd0*/  FFMA.FTZ R45, R30, R44, R29 ;  /* 0x0000002c1e2d7223 */ /* 0x000fe2000001001d */
[----:B------:R-:W-:Y:S01]  /*4be0*/  BSSY.RECONVERGENT B0, `(.L_x_1542) ;  /* 0x0000013000007945 */ /* 0x000fe20003800200 */
[----:B------:R-:W-:Y:S01]  /*4bf0*/  FADD.FTZ R36, R5, -UR14 ;  /* 0x8000000e05247e21 */ /* 0x000fe20008010000 */
[----:B------:R-:W-:Y:S01]  /*4c00*/  FFMA.FTZ R4, R52, R2, -R35 ;  /* 0x0000000234047223 */ /* 0x000fe20000010823 */
        /* <DEDUP_REMOVED lines=16> */
.L_x_1543:
[----:B------:R-:W-:Y:S05]  /*4d10*/  BSYNC.RECONVERGENT B0 ;  /* 0x0000000000007941 */ /* 0x000fea0003800200 */
.L_x_1542:
        /* <DEDUP_REMOVED lines=21> */
.L_x_1544:
[----:B------:R-:W-:Y:S01]  /*4e70*/  FADD.FTZ R8, R8, -UR14 ;  /* 0x8000000e08087e21 */ /* 0x000fe20008010000 */
[----:B0-----:R-:W-:Y:S01]  /*4e80*/  FFMA.FTZ R5, R30, R45, R29 ;  /* 0x0000002d1e057223 */ /* 0x001fe2000001001d */
        /* <DEDUP_REMOVED lines=19> */
.L_x_1546:
[----:B------:R-:W-:Y:S05]  /*4fc0*/  BSYNC.RECONVERGENT B0 ;  /* 0x0000000000007941 */ /* 0x000fea0003800200 */
.L_x_1545:
        /* <DEDUP_REMOVED lines=21> */
.L_x_1547:
[----:B------:R-:W-:Y:S01]  /*5120*/  FADD.FTZ R12, R12, -UR14 ;  /* 0x8000000e0c0c7e21 */ /* 0x000fe20008010000 */
[----:B------:R-:W-:Y:S01]  /*5130*/  FFMA.FTZ R3, R30, R36, R29 ;  /* 0x000000241e037223 */ /* 0x000fe2000001001d */
[----:B------:R-:W-:Y:S01]  /*5140*/  BSSY.RECONVERGENT B0, `(.L_x_1548) ;  /* 0x0000013000007945 */ /* 0x000fe20003800200 */
[----:B0-----:R-:W-:Y:S01]  /*5150*/  FFMA.FTZ R6, R52, R10, -R31 ;  /* 0x0000000a34067223 */ /* 0x001fe2000001081f */
        /* <DEDUP_REMOVED lines=17> */
.L_x_1549:
[----:B------:R-:W-:Y:S05]  /*5270*/  BSYNC.RECONVERGENT B0 ;  /* 0x0000000000007941 */ /* 0x000fea0003800200 */
.L_x_1548:
        /* <DEDUP_REMOVED lines=21> */
.L_x_1550:
        /* <DEDUP_REMOVED lines=21> */
.L_x_1552:
[----:B------:R-:W-:Y:S05]  /*5520*/  BSYNC.RECONVERGENT B0 ;  /* 0x0000000000007941 */ /* 0x000fea0003800200 */
.L_x_1551:
        /* <DEDUP_REMOVED lines=21> */
.L_x_1553:
[----:B------:R-:W-:Y:S01]  /*5680*/  FFMA.FTZ R3, R30, R17, R29 ;  /* 0x000000111e037223 */ /* 0x000fe2000001001d */
[----:B------:R-:W-:Y:S01]  /*5690*/  BSSY.RECONVERGENT B0, `(.L_x_1554) ;  /* 0x0000013000007945 */ /* 0x000fe20003800200 */
[----:B------:R-:W-:Y:S01]  /*56a0*/  FFMA.FTZ R11, R52, R18, -R11 ;  /* 0x00000012340b7223 */ /* 0x000fe2000001080b */
[----:B------:R-:W-:Y:S01]  /*56b0*/  FADD.FTZ R20, R20, -UR14 ;  /* 0x8000000e14147e21 */ /* 0x000fe20008010000 */
[----:B------:R-:W-:Y:S01]  /*56c0*/  FADD.FTZ R21, R21, -UR14 ;  /* 0x8000000e15157e21 */ /* 0x000fe20008010000 */
        /* <DEDUP_REMOVED lines=15> */
.L_x_1555:
[----:B------:R-:W-:Y:S05]  /*57c0*/  BSYNC.RECONVERGENT B0 ;  /* 0x0000000000007941 */ /* 0x000fea0003800200 */
.L_x_1554:
        /* <DEDUP_REMOVED lines=10> */
[C---:B------:R-:W-:Y:S01]  /*5870*/  FFMA.FTZ R15, R30.reuse, R5, R29 ;  /* 0x000000051e0f7223 */ /* 0x040fe2000001001d */
[----:B------:R-:W-:Y:S01]  /*5880*/  SHF.R.S32.HI R12, RZ, 0x1f, R19 ;  /* 0x0000001fff0c7819 */ /* 0x000fe20000011413 */
[C-C-:B------:R-:W-:Y:S01]  /*5890*/  FFMA.FTZ R17, R30.reuse, R4, R29.reuse ;  /* 0x000000041e117223 */ /* 0x140fe2000001001d */
[--C-:B0-----:R-:W-:Y:S01]  /*58a0*/  FFMA.FTZ R3, R30, R24, R29.reuse ;  /* 0x000000181e037223 */ /* 0x101fe2000001001d */
        /* <DEDUP_REMOVED lines=22> */
.L_x_1556:
        /* <DEDUP_REMOVED lines=18> */
.L_x_1558:
[----:B------:R-:W-:Y:S05]  /*5b30*/  BSYNC.RECONVERGENT B0 ;  /* 0x0000000000007941 */ /* 0x000fea0003800200 */
.L_x_1557:
        /* <DEDUP_REMOVED lines=19> */
.L_x_1559:
        /* <DEDUP_REMOVED lines=17> */
.L_x_1561:
[----:B------:R-:W-:Y:S05]  /*5d80*/  BSYNC.RECONVERGENT B0 ;  /* 0x0000000000007941 */ /* 0x000fea0003800200 */
.L_x_1560:
[----:B------:R-:W-:Y:S02]  /*5d90*/  IADD3 R61, PT, PT, R56, R61, RZ ;  /* 0x0000003d383d7210 */ /* 0x000fe40007ffe0ff */
[----:B------:R-:W-:Y:S02]  /*5da0*/  IADD3 R62, PT, PT, R62, 0x1, RZ ;  /* 0x000000013e3e7810 */ /* 0x000fe40007ffe0ff */
[----:B------:R-:W-:-:S13]  /*5db0*/  ISETP.GE.AND P0, PT, R61, UR4, PT ;  /* 0x000000043d007c0c */ /* 0x000fda000bf06270 */
[----:B------:R-:W-:Y:S05]  /*5dc0*/  @!P0 BRA `(.L_x_1562) ;  /* 0xffffffa000f08947 */ /* 0x000fea000383ffff */
.L_x_1519:
        /* <DEDUP_REMOVED lines=19> */
.L_x_1564:
[----:B------:R-:W-:Y:S05]  /*5f00*/  BSYNC.RECONVERGENT B0 ;  /* 0x0000000000007941 */ /* 0x000fea0003800200 */
.L_x_1563:
[----:B------:R-:W-:Y:S05]  /*5f10*/  @P0 EXIT ;  /* 0x000000000000094d */ /* 0x000fea0003800000 */
[----:B------:R-:W-:Y:S05]  /*5f20*/  @P2 BRA `(.L_x_1565) ;  /* 0x0000000000202947 */ /* 0x000fea0003800000 */
[----:B------:R-:W-:-:S05]  /*5f30*/  IMAD R0, R4, R7, RZ ;  /* 0x0000000704007224 */ /* 0x000fca00078e02ff */
[----:B------:R-:W-:-:S13]  /*5f40*/  ISETP.NE.AND P0, PT, R0, -0x1, PT ;  /* 0xffffffff0000780c */ /* 0x000fda0003f05270 */
[----:B------:R-:W-:Y:S05]  /*5f50*/  @!P0 BRA `(.L_x_1565) ;  /* 0x0000000000148947 */ /* 0x000fea0003800000 */
.L_x_1566:
[----:B0-----:R-:W2:Y:S04]  /*5f60*/  LDG.E.STRONG.GPU R5, desc[UR8][R2.64] ;  /* 0x0000000802057981 */ /* 0x001ea8000c1ef900 */
[----:B--2---:R-:W-:Y:S01]  /*5f70*/  CCTL.IVALL ;  /* 0x00000000ff00798f */ /* 0x004fe20002000000 */
[----:B------:R-:W-:Y:S05]  /*5f80*/  YIELD ;  /* 0x0000000000007946 */ /* 0x000fea0003800000 */
[----:B------:R-:W-:-:S13]  /*5f90*/  ISETP.NE.AND P0, PT, R5, R0, PT ;  /* 0x000000000500720c */ /* 0x000fda0003f05270 */
[----:B------:R-:W-:Y:S05]  /*5fa0*/  @P0 BRA `(.L_x_1566) ;  /* 0xfffffffc00ec0947 */ /* 0x000fea000383ffff */
.L_x_1565:
        /* <DEDUP_REMOVED lines=73> */
.L_x_1569:
        /* <DEDUP_REMOVED lines=31> */
.L_x_1568:
[----:B------:R-:W-:Y:S05]  /*6630*/  BSYNC.RECONVERGENT B0 ;  /* 0x0000000000007941 */ /* 0x000fea0003800200 */
.L_x_1567:
        /* <DEDUP_REMOVED lines=10> */
.L_x_1570:
        /* <DEDUP_REMOVED lines=87> */
.L_x_1571:
        /* <DEDUP_REMOVED lines=11> */
.L_x_3434:


//--------------------- .text._Z35group_norm_nhwc_bwd_one_pass_kernelI11Fp32IOBf16WLi512ELi28ELi448EEv26Group_norm_nhwc_bwd_params --------------------------
	.section	.text._Z35group_norm_nhwc_bwd_one_pass_kernelI11Fp32IOBf16WLi512ELi28ELi448EEv26Group_norm_nhwc_bwd_params,"ax",@progbits
	.align	128
        .global         _Z35group_norm_nhwc_bwd_one_pass_kernelI11Fp32IOBf16WLi512ELi28ELi448EEv26Group_norm_nhwc_bwd_params
        .type           _Z35group_norm_nhwc_bwd_one_pass_kernelI11Fp32IOBf16WLi512ELi28ELi448EEv26Group_norm_nhwc_bwd_params,@function
        .size           _Z35group_norm_nhwc_bwd_one_pass_kernelI11Fp32IOBf16WLi512ELi28ELi448EEv26Group_norm_nhwc_bwd_params,(.L_x_3435 - _Z35group_norm_nhwc_bwd_one_pass_kernelI11Fp32IOBf16WLi512ELi28ELi448EEv26Group_norm_nhwc_bwd_params)
        .other          _Z35group_norm_nhwc_bwd_one_pass_kernelI11Fp32IOBf16WLi512ELi28ELi448EEv26Group_norm_nhwc_bwd_params,@"STO_CUDA_ENTRY STV_DEFAULT"
_Z35group_norm_nhwc_bwd_one_pass_kernelI11Fp32IOBf16WLi512ELi28ELi448EEv26Group_norm_nhwc_bwd_params:
.text._Z35group_norm_nhwc_bwd_one_pass_kernelI11Fp32IOBf16WLi512ELi28ELi448EEv26Group_norm_nhwc_bwd_params:
        /* <DEDUP_REMOVED lines=12> */
[----:B------:R-:W1:Y:S01]  /*00c0*/  S2R R91, SR_LANEID ;  /* 0x00000000005b7919 */ /* 0x000e620000000000 */
[----:B------:R-:W-:Y:S01]  /*00d0*/  UMOV UR5, 0x400 ;  /* 0x0000040000057882 */ /* 0x000fe20000000000 */
[----:B------:R-:W-:Y:S01]  /*00e0*/  SHF.R.U32.HI R109, RZ, 0x2, R94 ;  /* 0x00000002ff6d7819 */ /* 0x000fe2000001165e */
[----:B------:R-:W-:Y:S01]  /*00f0*/  UIADD3 UR6, UPT, UPT, UR5, 0x90, URZ ;  /* 0x0000009005067890 */ /* 0x000fe2000fffe0ff */
[----:B------:R-:W-:Y:S02]  /*0100*/  IMAD R0, R0, 0x124a, RZ ;  /* 0x0000124a00007824 */ /* 0x000fe400078e02ff */
[----:B------:R-:W-:Y:S01]  /*0110*/  HFMA2 R96, -RZ, RZ, 0, 0 ;  /* 0x00000000ff607431 */ /* 0x000fe200000001ff */
[----:B------:R-:W2:Y:S01]  /*0120*/  S2UR UR7, SR_CgaCtaId ;  /* 0x00000000000779c3 */ /* 0x000ea20000008800 */
[----:B------:R-:W-:Y:S01]  /*0130*/  MOV R95, R93 ;  /* 0x0000005d005f7202 */ /* 0x000fe20000000f00 */
[----:B------:R-:W3:Y:S01]  /*0140*/  LDCU.U8 UR11, c[0x0][0x414] ;  /* 0x00008280ff0b77ac */ /* 0x000ee20008000000 */
[----:B------:R-:W-:-:S02]  /*0150*/  SHF.R.U32.HI R0, RZ, 0x10, R0 ;  /* 0x00000010ff007819 */ /* 0x000fc40000011600 */
[----:B------:R-:W-:-:S03]  /*0160*/  LOP3.LUT R109, R109, 0xf8, RZ, 0xc0, !PT ;  /* 0x000000f86d6d7812 */ /* 0x000fc600078ec0ff */
[----:B------:R-:W4:Y:S08]  /*0170*/  LDC R92, c[0x0][0x374] ;  /* 0x0000dd00ff5c7b82 */ /* 0x000f300000000800 */
[----:B------:R-:W5:Y:S01]  /*0180*/  LDC R90, c[0x0][0x370] ;  /* 0x0000dc00ff5a7b82 */ /* 0x000f620000000800 */
[----:B0-----:R-:W-:Y:S01]  /*0190*/  IMAD R112, R3, UR10, R0 ;  /* 0x0000000a03707c24 */ /* 0x001fe2000f8e0200 */
[----:B------:R-:W-:-:S04]  /*01a0*/  PRMT R0, R0, 0x9910, RZ ;  /* 0x0000991000007816 */ /* 0x000fc800000000ff */
[----:B------:R-:W-:Y:S01]  /*01b0*/  IADD3 R106, PT, PT, R112, 0x140, RZ ;  /* 0x00000140706a7810 */ /* 0x000fe20007ffe0ff */
[----:B------:R-:W-:Y:S01]  /*01c0*/  IMAD R0, R0, 0xe, RZ ;  /* 0x0000000e00007824 */ /* 0x000fe200078e02ff */
[----:B--2---:R-:W-:Y:S01]  /*01d0*/  ULEA UR6, UR7, UR6, 0x18 ;  /* 0x0000000607067291 */ /* 0x004fe2000f8ec0ff */
[C---:B------:R-:W-:Y:S01]  /*01e0*/  IADD3 R105, PT, PT, R112.reuse, 0x160, RZ ;  /* 0x0000016070697810 */ /* 0x040fe20007ffe0ff */
[----:B------:R-:W-:Y:S01]  /*01f0*/  ULEA UR5, UR7, UR5, 0x18 ;  /* 0x0000000507057291 */ /* 0x000fe2000f8ec0ff */
[C---:B------:R-:W-:Y:S02]  /*0200*/  IADD3 R104, PT, PT, R112.reuse, 0x180, RZ ;  /* 0x0000018070687810 */ /* 0x040fe40007ffe0ff */
[----:B------:R-:W-:Y:S02]  /*0210*/  IADD3 R0, PT, PT, RZ, -R0, RZ ;  /* 0x80000000ff007210 */ /* 0x000fe40007ffe0ff */
[----:B------:R-:W-:Y:S01]  /*0220*/  IADD3 R103, PT, PT, R112, 0x1a0, RZ ;  /* 0x000001a070677810 */ /* 0x000fe20007ffe0ff */
[--C-:B----4-:R-:W-:Y:S01]  /*0230*/  IMAD R100, R92, 0x7, R93.reuse ;  /* 0x000000075c647824 */ /* 0x110fe200078e025d */
[----:B------:R-:W-:Y:S01]  /*0240*/  PRMT R111, R0, 0x7710, RZ ;  /* 0x00007710006f7816 */ /* 0x000fe200000000ff */
[--C-:B------:R-:W-:Y:S01]  /*0250*/  IMAD R99, R92, 0x6, R93.reuse ;  /* 0x000000065c637824 */ /* 0x100fe200078e025d */
[----:B------:R-:W-:Y:S01]  /*0260*/  IADD3 R102, PT, PT, R112, 0x1c0, RZ ;  /* 0x000001c070667810 */ /* 0x000fe20007ffe0ff */
[----:B------:R-:W-:Y:S01]  /*0270*/  IMAD R97, R92, 0x3, R93 ;  /* 0x000000035c617824 */ /* 0x000fe200078e025d */
[----:B------:R-:W-:-:S02]  /*0280*/  IADD3 R101, PT, PT, R112, 0x1e0, RZ ;  /* 0x000001e070657810 */ /* 0x000fc40007ffe0ff */
[----:B------:R-:W-:Y:S02]  /*0290*/  IADD3 R111, PT, PT, R111, R94, RZ ;  /* 0x0000005e6f6f7210 */ /* 0x000fe40007ffe0ff */
[----:B------:R-:W-:Y:S02]  /*02a0*/  LEA R98, R92, R93, 0x2 ;  /* 0x0000005d5c627211 */ /* 0x000fe400078e10ff */
[----:B-----5:R-:W-:Y:S02]  /*02b0*/  LOP3.LUT R108, R90, 0x7, RZ, 0xc0, !PT ;  /* 0x000000075a6c7812 */ /* 0x020fe400078ec0ff */
[----:B------:R-:W-:Y:S02]  /*02c0*/  LEA R110, R94, UR6, 0x4 ;  /* 0x000000065e6e7c11 */ /* 0x000fe4000f8e20ff */
[----:B------:R-:W-:Y:S02]  /*02d0*/  SHF.R.S32.HI R89, RZ, 0x1f, R112 ;  /* 0x0000001fff597819 */ /* 0x000fe40000011470 */
[----:B------:R-:W-:-:S02]  /*02e0*/  IADD3 R107, PT, PT, R112, 0x120, RZ ;  /* 0x00000120706b7810 */ /* 0x000fc40007ffe0ff */
[----:B------:R-:W-:Y:S02]  /*02f0*/  SHF.R.S32.HI R88, RZ, 0x1f, R106 ;  /* 0x0000001fff587819 */ /* 0x000fe4000001146a */
[----:B------:R-:W-:Y:S02]  /*0300*/  SHF.R.S32.HI R87, RZ, 0x1f, R105 ;  /* 0x0000001fff577819 */ /* 0x000fe40000011469 */
[----:B------:R-:W-:Y:S02]  /*0310*/  SHF.R.S32.HI R86, RZ, 0x1f, R104 ;  /* 0x0000001fff567819 */ /* 0x000fe40000011468 */
[----:B------:R-:W-:Y:S02]  /*0320*/  SHF.R.S32.HI R85, RZ, 0x1f, R103 ;  /* 0x0000001fff557819 */ /* 0x000fe40000011467 */
[----:B------:R-:W-:Y:S02]  /*0330*/  SHF.R.S32.HI R84, RZ, 0x1f, R102 ;  /* 0x0000001fff547819 */ /* 0x000fe40000011466 */
[----:B------:R-:W-:-:S02]  /*0340*/  SHF.R.S32.HI R0, RZ, 0x1f, R101 ;  /* 0x0000001fff007819 */ /* 0x000fc40000011465 */
[----:B-1-3--:R-:W-:-:S07]  /*0350*/  SHF.L.U32 R111, R111, 0x1, RZ ;  /* 0x000000016f6f7819 */ /* 0x00afce00000006ff */
.L_x_1639:
[----:B0-2---:R-:W0:Y:S01]  /*0360*/  LDC R8, c[0x0][0x410] ;  /* 0x00010400ff087b82 */ /* 0x005e220000000800 */
[----:B-1----:R-:W1:Y:S01]  /*0370*/  LDCU.128 UR12, c[0x0][0x400] ;  /* 0x00008000ff0c77ac */ /* 0x002e620008000c00 */
[----:B------:R-:W-:Y:S02]  /*0380*/  SHF.R.S32.HI R9, RZ, 0x1f, R107 ;  /* 0x0000001fff097819 */ /* 0x000fe4000001146b */
[----:B------:R-:W-:Y:S02]  /*0390*/  ISETP.GE.AND P0, PT, R95, RZ, PT ;  /* 0x000000ff5f00720c */ /* 0x000fe40003f06270 */
[C---:B------:R-:W-:Y:S02]  /*03a0*/  IADD3 R19, PT, PT, R112.reuse, 0xa0, RZ ;  /* 0x000000a070137810 */ /* 0x040fe40007ffe0ff */
[----:B------:R-:W-:Y:S02]  /*03b0*/  LOP3.LUT R120, R111, 0xffff, RZ, 0xc0, !PT ;  /* 0x0000ffff6f787812 */ /* 0x000fe400078ec0ff */
[----:B------:R-:W-:-:S02]  /*03c0*/  IADD3 R25, PT, PT, R112, 0x20, RZ ;  /* 0x0000002070197810 */ /* 0x000fc40007ffe0ff */
[C---:B------:R-:W-:Y:S02]  /*03d0*/  IADD3 R27, PT, PT, R112.reuse, 0x40, RZ ;  /* 0x00000040701b7810 */ /* 0x040fe40007ffe0ff */
[C---:B------:R-:W-:Y:S02]  /*03e0*/  IADD3 R35, PT, PT, R112.reuse, 0x60, RZ ;  /* 0x0000006070237810 */ /* 0x040fe40007ffe0ff */
[C---:B------:R-:W-:Y:S02]  /*03f0*/  IADD3 R37, PT, PT, R112.reuse, 0x80, RZ ;  /* 0x0000008070257810 */ /* 0x040fe40007ffe0ff */
[C---:B------:R-:W-:Y:S02]  /*0400*/  IADD3 R41, PT, PT, R112.reuse, 0xc0, RZ ;  /* 0x000000c070297810 */ /* 0x040fe40007ffe0ff */
[----:B------:R-:W-:Y:S02]  /*0410*/  IADD3 R45, PT, PT, R112, 0xe0, RZ ;  /* 0x000000e0702d7810 */ /* 0x000fe40007ffe0ff */
[----:B------:R-:W-:-:S02]  /*0420*/  CS2R R78, SRZ ;  /* 0x00000000004e7805 */ /* 0x000fc4000001ff00 */
[----:B-1----:R-:W-:Y:S02]  /*0430*/  ISETP.GE.U32.AND P4, PT, R107, UR12, PT ;  /* 0x0000000c6b007c0c */ /* 0x002fe4000bf86070 */
[----:B------:R-:W-:Y:S02]  /*0440*/  CS2R R76, SRZ ;  /* 0x00000000004c7805 */ /* 0x000fe4000001ff00 */
[----:B0-----:R-:W-:Y:S02]  /*0450*/  IABS R5, R8 ;  /* 0x0000000800057213 */ /* 0x001fe40000000000 */
[----:B------:R-:W-:Y:S02]  /*0460*/  CS2R R74, SRZ ;  /* 0x00000000004a7805 */ /* 0x000fe4000001ff00 */
[----:B------:R-:W-:Y:S02]  /*0470*/  ISETP.GE.AND.EX P4, PT, R9, UR13, PT, P4 ;  /* 0x0000000d09007c0c */ /* 0x000fe4000bf86340 */
[----:B------:R-:W-:Y:S01]  /*0480*/  CS2R R72, SRZ ;  /* 0x0000000000487805 */ /* 0x000fe2000001ff00 */
[----:B------:R-:W0:Y:S01]  /*0490*/  I2F.RP R4, R5 ;  /* 0x0000000500047306 */ /* 0x000e220000209400 */
[----:B------:R-:W-:-:S02]  /*04a0*/  SHF.R.S32.HI R17, RZ, 0x1f, R19 ;  /* 0x0000001fff117819 */ /* 0x000fc40000011413 */
[----:B------:R-:W-:Y:S02]  /*04b0*/  CS2R R82, SRZ ;  /* 0x0000000000527805 */ /* 0x000fe4000001ff00 */
[----:B---3--:R-:W-:Y:S02]  /*04c0*/  SHF.R.S32.HI R21, RZ, 0x1f, R25 ;  /* 0x0000001fff157819 */ /* 0x008fe40000011419 */
[----:B------:R-:W-:Y:S02]  /*04d0*/  CS2R R80, SRZ ;  /* 0x0000000000507805 */ /* 0x000fe4000001ff00 */
[----:B------:R-:W-:Y:S01]  /*04e0*/  SHF.R.S32.HI R29, RZ, 0x1f, R27 ;  /* 0x0000001fff1d7819 */ /* 0x000fe2000001141b */
[----:B------:R-:W1:Y:S01]  /*04f0*/  LDC.64 R62, c[0x0][0x3b8] ;  /* 0x0000ee00ff3e7b82 */ /* 0x000e620000000a00 */
[----:B------:R-:W-:Y:S02]  /*0500*/  SHF.R.S32.HI R31, RZ, 0x1f, R35 ;  /* 0x0000001fff1f7819 */ /* 0x000fe40000011423 */
[----:B------:R-:W-:-:S05]  /*0510*/  SHF.R.S32.HI R39, RZ, 0x1f, R37 ;  /* 0x0000001fff277819 */ /* 0x000fca0000011425 */
[----:B----4-:R-:W2:Y:S01]  /*0520*/  @!P4 LDC.64 R12, c[0x0][0x3f8] ;  /* 0x0000fe00ff0ccb82 */ /* 0x010ea20000000a00 */
[----:B0-----:R-:W0:Y:S02]  /*0530*/  MUFU.RCP R4, R4 ;  /* 0x0000000400047308 */ /* 0x001e240000001000 */
[----:B0-----:R-:W-:-:S06]  /*0540*/  IADD3 R2, PT, PT, R4, 0xffffffe, RZ ;  /* 0x0ffffffe04027810 */ /* 0x001fcc0007ffe0ff */
        /* <DEDUP_REMOVED lines=17> */
[----:B------:R-:W-:-:S02]  /*0660*/  ISETP.GE.U32.AND P1, PT, R19, UR12, PT ;  /* 0x0000000c13007c0c */ /* 0x000fc4000bf26070 */
[----:B------:R-:W-:Y:S02]  /*0670*/  SEL R4, R5, R4, !P5 ;  /* 0x0000000405047207 */ /* 0x000fe40006800000 */
[----:B------:R-:W-:Y:S02]  /*0680*/  ISETP.NE.AND P5, PT, R8, RZ, PT ;  /* 0x000000ff0800720c */ /* 0x000fe40003fa5270 */
[----:B------:R-:W-:Y:S02]  /*0690*/  LOP3.LUT R5, RZ, R8, RZ, 0x33, !PT ;  /* 0x00000008ff057212 */ /* 0x000fe400078e33ff */
[----:B------:R-:W-:Y:S02]  /*06a0*/  @P2 IADD3 R3, PT, PT, R3, 0x1, RZ ;  /* 0x0000000103032810 */ /* 0x000fe40007ffe0ff */
[----:B------:R-:W-:Y:S02]  /*06b0*/  @!P0 IADD3 R4, PT, PT, -R4, RZ, RZ ;  /* 0x000000ff04048210 */ /* 0x000fe40007ffe1ff */
[----:B------:R-:W-:-:S02]  /*06c0*/  ISETP.GE.AND.EX P1, PT, R17, UR13, PT, P1 ;  /* 0x0000000d11007c0c */ /* 0x000fc4000bf26310 */
[----:B------:R-:W-:Y:S02]  /*06d0*/  @!P3 IADD3 R3, PT, PT, -R3, RZ, RZ ;  /* 0x000000ff0303b210 */ /* 0x000fe40007ffe1ff */
[C---:B------:R-:W-:Y:S02]  /*06e0*/  SEL R117, R5.reuse, R4, !P5 ;  /* 0x0000000405757207 */ /* 0x040fe40006800000 */
[----:B------:R-:W-:Y:S02]  /*06f0*/  SEL R5, R5, R3, !P5 ;  /* 0x0000000305057207 */ /* 0x000fe40006800000 */
[----:B------:R-:W-:Y:S01]  /*0700*/  ISETP.GE.U32.AND P0, PT, R25, UR12, PT ;  /* 0x0000000c19007c0c */ /* 0x000fe2000bf06070 */
[----:B------:R-:W-:Y:S01]  /*0710*/  IMAD R7, R117, 0x1c, RZ ;  /* 0x0000001c75077824 */ /* 0x000fe200078e02ff */
[----:B------:R-:W-:Y:S02]  /*0720*/  SHF.R.S32.HI R4, RZ, 0x1f, R5 ;  /* 0x0000001fff047819 */ /* 0x000fe40000011405 */
[----:B------:R-:W-:Y:S01]  /*0730*/  ISETP.GE.AND.EX P0, PT, R21, UR13, PT, P0 ;  /* 0x0000000d15007c0c */ /* 0x000fe2000bf06300 */
[----:B------:R-:W0:Y:S01]  /*0740*/  @!P1 LDC.64 R2, c[0x0][0x3f8] ;  /* 0x0000fe00ff029b82 */ /* 0x000e220000000a00 */
[----:B------:R-:W-:Y:S01]  /*0750*/  IADD3 R120, P2, PT, R120, R7, RZ ;  /* 0x0000000778787210 */ /* 0x000fe20007f5e0ff */
[----:B------:R-:W-:Y:S01]  /*0760*/  IMAD R4, R4, UR14, RZ ;  /* 0x0000000e04047c24 */ /* 0x000fe2000f8e02ff */
[----:B------:R-:W-:-:S02]  /*0770*/  ISETP.GE.U32.AND P3, PT, R35, UR12, PT ;  /* 0x0000000c23007c0c */ /* 0x000fc4000bf66070 */
[----:B------:R-:W-:Y:S01]  /*0780*/  LEA.HI.X.SX32 R121, R7, RZ, 0x1, P2 ;  /* 0x000000ff07797211 */ /* 0x000fe200010f0eff */
[----:B------:R-:W-:Y:S01]  /*0790*/  IMAD R119, R5, UR15, R4 ;  /* 0x0000000f05777c24 */ /* 0x000fe2000f8e0204 */
[----:B------:R-:W-:Y:S01]  /*07a0*/  ISETP.GE.U32.AND P2, PT, R27, UR12, PT ;  /* 0x0000000c1b007c0c */ /* 0x000fe2000bf46070 */
[----:B--2---:R-:W-:Y:S01]  /*07b0*/  @!P4 IMAD R4, R9, R12, RZ ;  /* 0x0000000c0904c224 */ /* 0x004fe200078e02ff */
[----:B------:R-:W2:Y:S01]  /*07c0*/  @!P4 LDC.64 R6, c[0x0][0x3a0] ;  /* 0x0000e800ff06cb82 */ /* 0x000ea20000000a00 */
[----:B------:R-:W-:Y:S01]  /*07d0*/  IMAD.WIDE.U32 R120, R5, UR14, R120 ;  /* 0x0000000e05787c25 */ /* 0x000fe2000f8e0078 */
[----:B------:R-:W-:Y:S02]  /*07e0*/  ISETP.GE.AND.EX P2, PT, R29, UR13, PT, P2 ;  /* 0x0000000d1d007c0c */ /* 0x000fe4000bf46320 */
[----:B------:R-:W-:Y:S01]  /*07f0*/  ISETP.GE.AND.EX P3, PT, R31, UR13, PT, P3 ;  /* 0x0000000d1f007c0c */ /* 0x000fe2000bf66330 */
[----:B------:R-:W-:Y:S01]  /*0800*/  @!P4 IMAD R13, R107, R13, R4 ;  /* 0x0000000d6b0dc224 */ /* 0x000fe200078e0204 */
[----:B------:R-:W-:-:S02]  /*0810*/  IADD3 R119, PT, PT, R121, R119, RZ ;  /* 0x0000007779777210 */ /* 0x000fc40007ffe0ff */
[----:B------:R-:W3:Y:S01]  /*0820*/  @!P4 LDC.64 R8, c[0x0][0x398] ;  /* 0x0000e600ff08cb82 */ /* 0x000ee20000000a00 */
[-C--:B------:R-:W-:Y:S02]  /*0830*/  @!P4 MOV R118, R120.reuse ;  /* 0x000000780076c202 */ /* 0x080fe40000000f00 */
[----:B------:R-:W-:-:S03]  /*0840*/  @!P1 MOV R16, R120 ;  /* 0x0000007800109202 */ /* 0x000fc60000000f00 */
[----:B------:R-:W-:Y:S02]  /*0850*/  @!P4 IMAD.WIDE.U32 R10, R107, R12, R118 ;  /* 0x0000000c6b0ac225 */ /* 0x000fe400078e0076 */
[----:B------:R-:W4:Y:S01]  /*0860*/  @!P0 LDC.64 R4, c[0x0][0x3f8] ;  /* 0x0000fe00ff048b82 */ /* 0x000f220000000a00 */
[----:B------:R-:W-:Y:S01]  /*0870*/  @!P3 MOV R28, R120 ;  /* 0x00000078001cb202 */ /* 0x000fe20000000f00 */
[----:B0-----:R-:W-:Y:S01]  /*0880*/  @!P1 IMAD R12, R17, R2, RZ ;  /* 0x00000002110c9224 */ /* 0x001fe200078e02ff */
[----:B------:R-:W-:Y:S02]  /*0890*/  @!P4 IADD3 R13, PT, PT, R11, R13, RZ ;  /* 0x0000000d0b0dc210 */ /* 0x000fe40007ffe0ff */
[C---:B------:R-:W-:Y:S02]  /*08a0*/  @!P4 SHF.L.U32 R11, R10.reuse, 0x2, RZ ;  /* 0x000000020a0bc819 */ /* 0x040fe400000006ff */
[----:B------:R-:W-:Y:S01]  /*08b0*/  @!P1 MOV R17, R119 ;  /* 0x0000007700119202 */ /* 0x000fe20000000f00 */
[----:B------:R-:W0:Y:S01]  /*08c0*/  @!P1 LDC.64 R14, c[0x0][0x3a0] ;  /* 0x0000e800ff0e9b82 */ /* 0x000e220000000a00 */
[----:B------:R-:W-:Y:S01]  /*08d0*/  @!P4 SHF.L.U64.HI R18, R10, 0x2, R13 ;  /* 0x000000020a12c819 */ /* 0x000fe2000001020d */
[----:B------:R-:W-:Y:S01]  /*08e0*/  @!P1 IMAD R13, R19, R3, R12 ;  /* 0x00000003130d9224 */ /* 0x000fe200078e020c */
[----:B--2---:R-:W-:Y:S01]  /*08f0*/  @!P4 IADD3 R6, P5, PT, R11, R6, RZ ;  /* 0x000000060b06c210 */ /* 0x004fe20007fbe0ff */
[----:B------:R-:W-:-:S03]  /*0900*/  @!P1 IMAD.WIDE.U32 R16, R19, R2, R16 ;  /* 0x0000000213109225 */ /* 0x000fc600078e0010 */
[----:B------:R-:W-:Y:S01]  /*0910*/  @!P4 IADD3.X R7, PT, PT, R18, R7, RZ, P5, !PT ;  /* 0x000000071207c210 */ /* 0x000fe20002ffe4ff */
[----:B------:R-:W2:Y:S01]  /*0920*/  @!P1 LDC.64 R22, c[0x0][0x398] ;  /* 0x0000e600ff169b82 */ /* 0x000ea20000000a00 */
[----:B---3--:R-:W-:Y:S02]  /*0930*/  @!P4 IADD3 R8, P6, PT, R11, R8, RZ ;  /* 0x000000080b08c210 */ /* 0x008fe40007fde0ff */
[----:B------:R-:W-:Y:S02]  /*0940*/  @!P1 IADD3 R17, PT, PT, R17, R13, RZ ;  /* 0x0000000d11119210 */ /* 0x000fe40007ffe0ff */
[C---:B------:R-:W-:Y:S02]  /*0950*/  @!P1 SHF.L.U32 R19, R16.reuse, 0x2, RZ ;  /* 0x0000000210139819 */ /* 0x040fe400000006ff */
[----:B------:R-:W-:Y:S01]  /*0960*/  @!P1 SHF.L.U64.HI R20, R16, 0x2, R17 ;  /* 0x0000000210149819 */ /* 0x000fe20000010211 */
[----:B------:R-:W3:Y:S01]  /*0970*/  @!P0 LDC.64 R10, c[0x0][0x3a0] ;  /* 0x0000e800ff0a8b82 */ /* 0x000ee20000000a00 */
[----:B------:R-:W-:Y:S01]  /*0980*/  @!P0 MOV R16, R120 ;  /* 0x0000007800108202 */ /* 0x000fe20000000f00 */
[----:B----4-:R-:W-:Y:S01]  /*0990*/  @!P0 IMAD R24, R21, R4, RZ ;  /* 0x0000000415188224 */ /* 0x010fe200078e02ff */
[----:B------:R-:W-:-:S02]  /*09a0*/  @!P0 MOV R17, R119 ;  /* 0x0000007700118202 */ /* 0x000fc40000000f00 */
[----:B------:R-:W-:Y:S01]  /*09b0*/  @!P4 IADD3.X R9, PT, PT, R18, R9, RZ, P6, !PT ;  /* 0x000000091209c210 */ /* 0x000fe200037fe4ff */
[C---:B------:R-:W-:Y:S02]  /*09c0*/  @!P0 IMAD R21, R25.reuse, R5, R24 ;  /* 0x0000000519158224 */ /* 0x040fe400078e0218 */
[----:B------:R-:W4:Y:S01]  /*09d0*/  @!P2 LDC.64 R2, c[0x0][0x3f8] ;  /* 0x0000fe00ff02ab82 */ /* 0x000f220000000a00 */
[----:B------:R-:W-:Y:S01]  /*09e0*/  @!P0 IMAD.WIDE.U32 R16, R25, R4, R16 ;  /* 0x0000000419108225 */ /* 0x000fe200078e0010 */
[----:B0-----:R-:W-:-:S04]  /*09f0*/  @!P1 IADD3 R14, P5, PT, R19, R14, RZ ;  /* 0x0000000e130e9210 */ /* 0x001fc80007fbe0ff */
[----:B------:R-:W-:Y:S02]  /*0a00*/  @!P1 IADD3.X R15, PT, PT, R20, R15, RZ, P5, !PT ;  /* 0x0000000f140f9210 */ /* 0x000fe40002ffe4ff */
[----:B------:R-:W0:Y:S01]  /*0a10*/  @!P0 LDC.64 R12, c[0x0][0x398] ;  /* 0x0000e600ff0c8b82 */ /* 0x000e220000000a00 */
[----:B--2---:R-:W-:Y:S02]  /*0a20*/  @!P1 IADD3 R22, P6, PT, R19, R22, RZ ;  /* 0x0000001613169210 */ /* 0x004fe40007fde0ff */
[----:B------:R-:W-:Y:S02]  /*0a30*/  @!P0 IADD3 R19, PT, PT, R17, R21, RZ ;  /* 0x0000001511138210 */ /* 0x000fe40007ffe0ff */
[----:B------:R-:W-:Y:S02]  /*0a40*/  @!P0 SHF.L.U32 R17, R16, 0x2, RZ ;  /* 0x0000000210118819 */ /* 0x000fe400000006ff */
[----:B------:R-:W-:Y:S01]  /*0a50*/  @!P1 IADD3.X R23, PT, PT, R20, R23, RZ, P6, !PT ;  /* 0x0000001714179210 */ /* 0x000fe200037fe4ff */
[----:B------:R-:W2:Y:S01]  /*0a60*/  @!P3 LDC.64 R4, c[0x0][0x3f8] ;  /* 0x0000fe00ff04bb82 */ /* 0x000ea20000000a00 */
[----:B------:R-:W-:-:S02]  /*0a70*/  @!P0 SHF.L.U64.HI R18, R16, 0x2, R19 ;  /* 0x0000000210128819 */ /* 0x000fc40000010213 */
[----:B---3--:R-:W-:Y:S02]  /*0a80*/  @!P0 IADD3 R10, P6, PT, R17, R10, RZ ;  /* 0x0000000a110a8210 */ /* 0x008fe40007fde0ff */
[----:B------:R-:W-:Y:S02]  /*0a90*/  ISETP.GE.U32.AND P5, PT, R37, UR12, PT ;  /* 0x0000000c25007c0c */ /* 0x000fe4000bfa6070 */
[----:B------:R-:W-:Y:S01]  /*0aa0*/  @!P0 IADD3.X R11, PT, PT, R18, R11, RZ, P6, !PT ;  /* 0x0000000b120b8210 */ /* 0x000fe200037fe4ff */
[----:B----4-:R-:W-:Y:S01]  /*0ab0*/  @!P2 IMAD R16, R29, R2, RZ ;  /* 0x000000021d10a224 */ /* 0x010fe200078e02ff */
[----:B------:R-:W-:Y:S01]  /*0ac0*/  ISETP.GE.AND.EX P5, PT, R39, UR13, PT, P5 ;  /* 0x0000000d27007c0c */ /* 0x000fe2000bfa6350 */
[----:B------:R-:W3:Y:S01]  /*0ad0*/  @!P2 LDC.64 R24, c[0x0][0x398] ;  /* 0x0000e600ff18ab82 */ /* 0x000ee20000000a00 */
[----:B------:R-:W-:Y:S01]  /*0ae0*/  @!P3 MOV R29, R119 ;  /* 0x00000077001db202 */ /* 0x000fe20000000f00 */
[----:B------:R-:W-:Y:S01]  /*0af0*/  @!P2 IMAD R19, R27, R3, R16 ;  /* 0x000000031b13a224 */ /* 0x000fe200078e0210 */
[----:B------:R-:W-:Y:S01]  /*0b00*/  @!P2 MOV R16, R120 ;  /* 0x000000780010a202 */ /* 0x000fe20000000f00 */
[----:B------:R-:W5:Y:S01]  /*0b10*/  @!P0 LDG.E.64 R78, desc[UR8][R10.64] ;  /* 0x000000080a4e8981 */ /* 0x000f62000c1e1b00 */
[----:B0-----:R-:W-:-:S02]  /*0b20*/  @!P0 IADD3 R12, P6, PT, R17, R12, RZ ;  /* 0x0000000c110c8210 */ /* 0x001fc40007fde0ff */
[----:B------:R-:W-:Y:S01]  /*0b30*/  @!P2 MOV R17, R119 ;  /* 0x000000770011a202 */ /* 0x000fe20000000f00 */
[----:B------:R-:W0:Y:S01]  /*0b40*/  @!P3 LDC.64 R20, c[0x0][0x398] ;  /* 0x0000e600ff14bb82 */ /* 0x000e220000000a00 */
[----:B------:R-:W-:Y:S01]  /*0b50*/  @!P0 IADD3.X R13, PT, PT, R18, R13, RZ, P6, !PT ;  /* 0x0000000d120d8210 */ /* 0x000fe200037fe4ff */
[----:B------:R-:W-:Y:S01]  /*0b60*/  @!P2 IMAD.WIDE.U32 R2, R27, R2, R16 ;  /* 0x000000021b02a225 */ /* 0x000fe200078e0010 */
[----:B------:R-:W-:-:S03]  /*0b70*/  SHF.R.S32.HI R43, RZ, 0x1f, R41 ;  /* 0x0000001fff2b7819 */ /* 0x000fc60000011429 */
[----:B------:R-:W5:Y:S02]  /*0b80*/  @!P0 LDG.E.64 R76, desc[UR8][R12.64] ;  /* 0x000000080c4c8981 */ /* 0x000f64000c1e1b00 */
[----:B------:R-:W4:Y:S01]  /*0b90*/  @!P2 LDC.64 R26, c[0x0][0x3a0] ;  /* 0x0000e800ff1aab82 */ /* 0x000f220000000a00 */
[-C--:B--2---:R-:W-:Y:S01]  /*0ba0*/  @!P3 IMAD R16, R31, R4.reuse, RZ ;  /* 0x000000041f10b224 */ /* 0x084fe200078e02ff */
[----:B------:R-:W-:Y:S01]  /*0bb0*/  @!P2 IADD3 R3, PT, PT, R3, R19, RZ ;  /* 0x000000130303a210 */ /* 0x000fe20007ffe0ff */
[C---:B------:R-:W-:Y:S01]  /*0bc0*/  @!P3 IMAD.WIDE.U32 R28, R35.reuse, R4, R28 ;  /* 0x00000004231cb225 */ /* 0x040fe200078e001c */
[C---:B------:R-:W-:Y:S02]  /*0bd0*/  @!P2 SHF.L.U32 R31, R2.reuse, 0x2, RZ ;  /* 0x00000002021fa819 */ /* 0x040fe400000006ff */
[----:B------:R-:W-:Y:S01]  /*0be0*/  @!P2 SHF.L.U64.HI R30, R2, 0x2, R3 ;  /* 0x00000002021ea819 */ /* 0x000fe20000010203 */
[----:B------:R-:W-:Y:S01]  /*0bf0*/  @!P3 IMAD R33, R35, R5, R16 ;  /* 0x000000052321b224 */ /* 0x000fe200078e0210 */
[----:B------:R-:W2:Y:S01]  /*0c00*/  @!P5 LDC.64 R18, c[0x0][0x3f8] ;  /* 0x0000fe00ff12db82 */ /* 0x000ea20000000a00 */
[----:B------:R-:W-:-:S02]  /*0c10*/  MOV R3, RZ ;  /* 0x000000ff00037202 */ /* 0x000fc40000000f00 */
[----:B------:R-:W-:Y:S02]  /*0c20*/  CS2R R4, SRZ ;  /* 0x0000000000047805 */ /* 0x000fe4000001ff00 */
[----:B------:R-:W-:-:S03]  /*0c30*/  MOV R2, RZ ;  /* 0x000000ff00027202 */ /* 0x000fc60000000f00 */
[----:B------:R-:W1:Y:S03]  /*0c40*/  @!P3 LDC.64 R16, c[0x0][0x3a0] ;  /* 0x0000e800ff10bb82 */ /* 0x000e660000000a00 */
[----:B------:R2:W5:Y:S04]  /*0c50*/  @!P4 LDG.E.64 R2, desc[UR8][R6.64] ;  /* 0x000000080602c981 */ /* 0x000568000c1e1b00 */
[----:B------:R0:W5:Y:S01]  /*0c60*/  @!P4 LDG.E.64 R4, desc[UR8][R8.64] ;  /* 0x000000080804c981 */ /* 0x000162000c1e1b00 */
[----:B------:R-:W-:Y:S02]  /*0c70*/  ISETP.GE.U32.AND P4, PT, R41, UR12, PT ;  /* 0x0000000c29007c0c */ /* 0x000fe4000bf86070 */
[----:B----4-:R-:W-:Y:S01]  /*0c80*/  @!P2 IADD3 R26, P6, PT, R31, R26, RZ ;  /* 0x0000001a1f1aa210 */ /* 0x010fe20007fde0ff */
[----:B------:R-:W4:Y:S01]  /*0c90*/  @!P5 LDC.64 R34, c[0x0][0x398] ;  /* 0x0000e600ff22db82 */ /* 0x000f220000000a00 */
[----:B------:R-:W-:-:S02]  /*0ca0*/  ISETP.GE.AND.EX P4, PT, R43, UR13, PT, P4 ;  /* 0x0000000d2b007c0c */ /* 0x000fc4000bf86340 */
[----:B------:R-:W-:Y:S02]  /*0cb0*/  @!P2 IADD3.X R27, PT, PT, R30, R27, RZ, P6, !PT ;  /* 0x0000001b1e1ba210 */ /* 0x000fe400037fe4ff */
[----:B---3--:R-:W-:Y:S02]  /*0cc0*/  @!P2 IADD3 R24, P6, PT, R31, R24, RZ ;  /* 0x000000181f18a210 */ /* 0x008fe40007fde0ff */
[----:B------:R-:W-:Y:S01]  /*0cd0*/  @!P3 IADD3 R31, PT, PT, R29, R33, RZ ;  /* 0x000000211d1fb210 */ /* 0x000fe20007ffe0ff */
[----:B--2---:R-:W-:Y:S01]  /*0ce0*/  @!P5 IMAD R32, R39, R18, RZ ;  /* 0x000000122720d224 */ /* 0x004fe200078e02ff */
[----:B------:R-:W-:Y:S01]  /*0cf0*/  @!P3 SHF.L.U32 R29, R28, 0x2, RZ ;  /* 0x000000021c1db819 */ /* 0x000fe200000006ff */
[----:B------:R-:W5:Y:S01]  /*0d00*/  @!P2 LDG.E.64 R74, desc[UR8][R26.64] ;  /* 0x000000081a4aa981 */ /* 0x000f62000c1e1b00 */
[----:B------:R-:W-:Y:S01]  /*0d10*/  @!P5 MOV R6, R120 ;  /* 0x000000780006d202 */ /* 0x000fe20000000f00 */
[----:B------:R-:W-:Y:S01]  /*0d20*/  @!P5 IMAD R19, R37, R19, R32 ;  /* 0x000000132513d224 */ /* 0x000fe200078e0220 */
[----:B------:R-:W-:-:S02]  /*0d30*/  @!P5 MOV R7, R119 ;  /* 0x000000770007d202 */ /* 0x000fc40000000f00 */
[----:B------:R-:W-:Y:S02]  /*0d40*/  @!P2 IADD3.X R25, PT, PT, R30, R25, RZ, P6, !PT ;  /* 0x000000191e19a210 */ /* 0x000fe400037fe4ff */
[----:B0-----:R-:W-:Y:S01]  /*0d50*/  @!P3 SHF.L.U64.HI R8, R28, 0x2, R31 ;  /* 0x000000021c08b819 */ /* 0x001fe2000001021f */
[----:B------:R-:W-:Y:S01]  /*0d60*/  @!P5 IMAD.WIDE.U32 R6, R37, R18, R6 ;  /* 0x000000122506d225 */ /* 0x000fe200078e0006 */
[C---:B-1----:R-:W-:Y:S01]  /*0d70*/  @!P3 IADD3 R16, P6, PT, R29.reuse, R16, RZ ;  /* 0x000000101d10b210 */ /* 0x042fe20007fde0ff */
[----:B------:R-:W0:Y:S01]  /*0d80*/  @!P5 LDC.64 R30, c[0x0][0x3a0] ;  /* 0x0000e800ff1edb82 */ /* 0x000e220000000a00 */
[----:B------:R-:W-:Y:S01]  /*0d90*/  SHF.R.S32.HI R47, RZ, 0x1f, R45 ;  /* 0x0000001fff2f7819 */ /* 0x000fe2000001142d */
[----:B------:R-:W5:Y:S01]  /*0da0*/  @!P2 LDG.E.64 R72, desc[UR8][R24.64] ;  /* 0x000000081848a981 */ /* 0x000f62000c1e1b00 */
[----:B------:R-:W-:Y:S02]  /*0db0*/  @!P3 IADD3.X R17, PT, PT, R8, R17, RZ, P6, !PT ;  /* 0x000000110811b210 */ /* 0x000fe400037fe4ff */
[----:B------:R-:W-:-:S02]  /*0dc0*/  @!P3 IADD3 R18, P6, PT, R29, R20, RZ ;  /* 0x000000141d12b210 */ /* 0x000fc40007fde0ff */
[----:B------:R-:W-:Y:S01]  /*0dd0*/  @!P5 IADD3 R7, PT, PT, R7, R19, RZ ;  /* 0x000000130707d210 */ /* 0x000fe20007ffe0ff */
[----:B------:R-:W1:Y:S01]  /*0de0*/  @!P4 LDC.64 R28, c[0x0][0x3f8] ;  /* 0x0000fe00ff1ccb82 */ /* 0x000e620000000a00 */
[----:B------:R-:W-:Y:S02]  /*0df0*/  @!P3 IADD3.X R19, PT, PT, R8, R21, RZ, P6, !PT ;  /* 0x000000150813b210 */ /* 0x000fe400037fe4ff */
[----:B------:R-:W-:Y:S02]  /*0e00*/  CS2R R8, SRZ ;  /* 0x0000000000087805 */ /* 0x000fe4000001ff00 */
[C---:B------:R-:W-:Y:S02]  /*0e10*/  @!P5 SHF.L.U32 R33, R6.reuse, 0x2, RZ ;  /* 0x000000020621d819 */ /* 0x040fe400000006ff */
[----:B------:R-:W-:Y:S02]  /*0e20*/  @!P5 SHF.L.U64.HI R32, R6, 0x2, R7 ;  /* 0x000000020620d819 */ /* 0x000fe40000010207 */
[----:B------:R-:W-:Y:S01]  /*0e30*/  CS2R R6, SRZ ;  /* 0x0000000000067805 */ /* 0x000fe2000001ff00 */
[----:B------:R2:W5:Y:S05]  /*0e40*/  @!P1 LDG.E.64 R8, desc[UR8][R22.64] ;  /* 0x0000000816089981 */ /* 0x00056a000c1e1b00 */
[----:B------:R3:W5:Y:S01]  /*0e50*/  @!P1 LDG.E.64 R6, desc[UR8][R14.64] ;  /* 0x000000080e069981 */ /* 0x000762000c1e1b00 */
[----:B------:R-:W-:-:S02]  /*0e60*/  ISETP.GE.U32.AND P1, PT, R45, UR12, PT ;  /* 0x0000000c2d007c0c */ /* 0x000fc4000bf26070 */
[----:B0-----:R-:W-:Y:S02]  /*0e70*/  @!P5 IADD3 R20, P6, PT, R33, R30, RZ ;  /* 0x0000001e2114d210 */ /* 0x001fe40007fde0ff */
[----:B------:R-:W-:Y:S01]  /*0e80*/  ISETP.GE.AND.EX P1, PT, R47, UR13, PT, P1 ;  /* 0x0000000d2f007c0c */ /* 0x000fe2000bf26310 */
[----:B--2---:R-:W0:Y:S01]  /*0e90*/  @!P4 LDC.64 R22, c[0x0][0x3a0] ;  /* 0x0000e800ff16cb82 */ /* 0x004e220000000a00 */
[----:B------:R-:W-:Y:S02]  /*0ea0*/  @!P5 IADD3.X R21, PT, PT, R32, R31, RZ, P6, !PT ;  /* 0x0000001f2015d210 */ /* 0x000fe400037fe4ff */
[----:B----4-:R-:W-:Y:S01]  /*0eb0*/  @!P5 IADD3 R30, P6, PT, R33, R34, RZ ;  /* 0x00000022211ed210 */ /* 0x010fe20007fde0ff */
[----:B-1----:R-:W-:-:S03]  /*0ec0*/  @!P4 IMAD R34, R43, R28, RZ ;  /* 0x0000001c2b22c224 */ /* 0x002fc600078e02ff */
[----:B------:R-:W-:Y:S01]  /*0ed0*/  @!P5 IADD3.X R31, PT, PT, R32, R35, RZ, P6, !PT ;  /* 0x00000023201fd210 */ /* 0x000fe200037fe4ff */
[----:B------:R-:W-:Y:S01]  /*0ee0*/  @!P4 IMAD R39, R41, R29, R34 ;  /* 0x0000001d2927c224 */ /* 0x000fe200078e0222 */
[----:B------:R-:W-:Y:S01]  /*0ef0*/  IADD3 R43, PT, PT, R112, 0x100, RZ ;  /* 0x00000100702b7810 */ /* 0x000fe20007ffe0ff */
[----:B------:R-:W1:Y:S08]  /*0f00*/  @!P4 LDC.64 R32, c[0x0][0x398] ;  /* 0x0000e600ff20cb82 */ /* 0x000e700000000a00 */
[----:B------:R-:W2:Y:S01]  /*0f10*/  @!P1 LDC.64 R34, c[0x0][0x3f8] ;  /* 0x0000fe00ff229b82 */ /* 0x000ea20000000a00 */
[----:B------:R-:W-:-:S02]  /*0f20*/  ISETP.GE.U32.AND P0, PT, R43, UR12, PT ;  /* 0x0000000c2b007c0c */ /* 0x000fc4000bf06070 */
[----:B------:R-:W-:-:S04]  /*0f30*/  SHF.R.S32.HI R49, RZ, 0x1f, R43 ;  /* 0x0000001fff317819 */ /* 0x000fc8000001142b */
[----:B------:R-:W-:Y:S01]  /*0f40*/  ISETP.GE.AND.EX P0, PT, R49, UR13, PT, P0 ;  /* 0x0000000d31007c0c */ /* 0x000fe2000bf06300 */
[----:B------:R-:W4:Y:S01]  /*0f50*/  @!P1 LDC.64 R10, c[0x0][0x3a0] ;  /* 0x0000e800ff0a9b82 */ /* 0x000f220000000a00 */
[----:B------:R-:W-:Y:S02]  /*0f60*/  @!P4 MOV R36, R120 ;  /* 0x000000780024c202 */ /* 0x000fe40000000f00 */
[----:B------:R-:W-:-:S03]  /*0f70*/  @!P4 MOV R37, R119 ;  /* 0x000000770025c202 */ /* 0x000fc60000000f00 */
[----:B------:R-:W-:Y:S02]  /*0f80*/  @!P4 IMAD.WIDE.U32 R36, R41, R28, R36 ;  /* 0x0000001c2924c225 */ /* 0x000fe400078e0024 */
[----:B------:R-:W4:Y:S03]  /*0f90*/  @!P1 LDC.64 R28, c[0x0][0x398] ;  /* 0x0000e600ff1c9b82 */ /* 0x000f260000000a00 */
[----:B------:R-:W-:Y:S01]  /*0fa0*/  @!P4 IADD3 R13, PT, PT, R37, R39, RZ ;  /* 0x00000027250dc210 */ /* 0x000fe20007ffe0ff */
[----:B--2---:R-:W-:-:S04]  /*0fb0*/  @!P1 IMAD R12, R47, R34, RZ ;  /* 0x000000222f0c9224 */ /* 0x004fc800078e02ff */
[----:B---3--:R-:W2:Y:S01]  /*0fc0*/  @!P0 LDC.64 R14, c[0x0][0x3f8] ;  /* 0x0000fe00ff0e8b82 */ /* 0x008ea20000000a00 */
[C---:B------:R-:W-:Y:S01]  /*0fd0*/  @!P4 SHF.L.U32 R37, R36.reuse, 0x2, RZ ;  /* 0x000000022425c819 */ /* 0x040fe200000006ff */
[----:B------:R-:W-:Y:S01]  /*0fe0*/  @!P1 IMAD R39, R45, R35, R12 ;  /* 0x000000232d279224 */ /* 0x000fe200078e020c */
[----:B------:R-:W-:Y:S02]  /*0ff0*/  @!P4 SHF.L.U64.HI R36, R36, 0x2, R13 ;  /* 0x000000022424c819 */ /* 0x000fe4000001020d */
[----:B------:R-:W-:Y:S02]  /*1000*/  @!P1 MOV R12, R120 ;  /* 0x00000078000c9202 */ /* 0x000fe40000000f00 */
[----:B------:R-:W-:Y:S02]  /*1010*/  @!P1 MOV R13, R119 ;  /* 0x00000077000d9202 */ /* 0x000fe40000000f00 */
[----:B------:R-:W-:Y:S02]  /*1020*/  ISETP.GE.U32.AND P2, PT, R112, UR12, PT ;  /* 0x0000000c70007c0c */ /* 0x000fe4000bf46070 */
[----:B0-----:R-:W-:Y:S01]  /*1030*/  @!P4 IADD3 R22, P6, PT, R37, R22, RZ ;  /* 0x000000162516c210 */ /* 0x001fe20007fde0ff */
[----:B------:R-:W-:Y:S01]  /*1040*/  @!P1 IMAD.WIDE.U32 R34, R45, R34, R12 ;  /* 0x000000222d229225 */ /* 0x000fe200078e000c */
[----:B------:R-:W-:-:S02]  /*1050*/  ISETP.GE.AND.EX P2, PT, R89, UR13, PT, P2 ;  /* 0x0000000d59007c0c */ /* 0x000fc4000bf46320 */
[----:B------:R-:W-:Y:S02]  /*1060*/  @!P4 IADD3.X R23, PT, PT, R36, R23, RZ, P6, !PT ;  /* 0x000000172417c210 */ /* 0x000fe400037fe4ff */
[----:B-1----:R-:W-:Y:S02]  /*1070*/  @!P4 IADD3 R24, P6, PT, R37, R32, RZ ;  /* 0x000000202518c210 */ /* 0x002fe40007fde0ff */
[----:B------:R-:W-:Y:S02]  /*1080*/  @!P1 IADD3 R27, PT, PT, R35, R39, RZ ;  /* 0x00000027231b9210 */ /* 0x000fe40007ffe0ff */
[----:B------:R-:W-:Y:S01]  /*1090*/  @!P1 SHF.L.U32 R13, R34, 0x2, RZ ;  /* 0x00000002220d9819 */ /* 0x000fe200000006ff */
[----:B------:R-:W0:Y:S01]  /*10a0*/  @!P0 LDC.64 R38, c[0x0][0x3a0] ;  /* 0x0000e800ff268b82 */ /* 0x000e220000000a00 */
[----:B------:R-:W-:Y:S02]  /*10b0*/  @!P4 IADD3.X R25, PT, PT, R36, R33, RZ, P6, !PT ;  /* 0x000000212419c210 */ /* 0x000fe400037fe4ff */
[----:B------:R-:W-:-:S02]  /*10c0*/  @!P1 SHF.L.U64.HI R12, R34, 0x2, R27 ;  /* 0x00000002220c9819 */ /* 0x000fc4000001021b */
[----:B----4-:R-:W-:Y:S01]  /*10d0*/  @!P1 IADD3 R26, P6, PT, R13, R10, RZ ;  /* 0x0000000a0d1a9210 */ /* 0x010fe20007fde0ff */
[----:B--2---:R-:W-:Y:S02]  /*10e0*/  @!P0 IMAD R10, R49, R14, RZ ;  /* 0x0000000e310a8224 */ /* 0x004fe400078e02ff */
[----:B------:R-:W1:Y:S01]  /*10f0*/  @!P2 LDC.64 R34, c[0x0][0x3f8] ;  /* 0x0000fe00ff22ab82 */ /* 0x000e620000000a00 */
[C---:B------:R-:W-:Y:S02]  /*1100*/  @!P1 IADD3.X R27, PT, PT, R12.reuse, R11, RZ, P6, !PT ;  /* 0x0000000b0c1b9210 */ /* 0x040fe400037fe4ff */
[----:B------:R-:W-:Y:S01]  /*1110*/  @!P1 IADD3 R28, P6, PT, R13, R28, RZ ;  /* 0x0000001c0d1c9210 */ /* 0x000fe20007fde0ff */
[----:B------:R-:W-:Y:S01]  /*1120*/  @!P0 IMAD R37, R43, R15, R10 ;  /* 0x0000000f2b258224 */ /* 0x000fe200078e020a */
[----:B------:R-:W-:Y:S02]  /*1130*/  CS2R R10, SRZ ;  /* 0x00000000000a7805 */ /* 0x000fe4000001ff00 */
[----:B------:R-:W-:-:S02]  /*1140*/  @!P1 IADD3.X R29, PT, PT, R12, R29, RZ, P6, !PT ;  /* 0x0000001d0c1d9210 */ /* 0x000fc400037fe4ff */
[----:B------:R-:W-:Y:S02]  /*1150*/  CS2R R12, SRZ ;  /* 0x00000000000c7805 */ /* 0x000fe4000001ff00 */
[----:B------:R-:W-:Y:S01]  /*1160*/  @!P0 MOV R32, R120 ;  /* 0x0000007800208202 */ /* 0x000fe20000000f00 */
[----:B------:R-:W2:Y:S01]  /*1170*/  @!P0 LDC.64 R48, c[0x0][0x398] ;  /* 0x0000e600ff308b82 */ /* 0x000ea20000000a00 */
[----:B------:R-:W-:Y:S01]  /*1180*/  @!P0 MOV R33, R119 ;  /* 0x0000007700218202 */ /* 0x000fe20000000f00 */
[----:B------:R3:W5:Y:S04]  /*1190*/  @!P3 LDG.E.64 R10, desc[UR8][R16.64] ;  /* 0x00000008100ab981 */ /* 0x000768000c1e1b00 */
[----:B------:R4:W5:Y:S01]  /*11a0*/  @!P3 LDG.E.64 R12, desc[UR8][R18.64] ;  /* 0x00000008120cb981 */ /* 0x000962000c1e1b00 */
[----:B------:R-:W-:Y:S01]  /*11b0*/  ISETP.GE.U32.AND P3, PT, R106, UR12, PT ;  /* 0x0000000c6a007c0c */ /* 0x000fe2000bf66070 */
[----:B------:R-:W-:Y:S01]  /*11c0*/  @!P0 IMAD.WIDE.U32 R14, R43, R14, R32 ;  /* 0x0000000e2b0e8225 */ /* 0x000fe200078e0020 */
[----:B------:R-:W2:Y:S02]  /*11d0*/  @!P2 LDC.64 R52, c[0x0][0x3a0] ;  /* 0x0000e800ff34ab82 */ /* 0x000ea40000000a00 */
[----:B------:R-:W-:-:S02]  /*11e0*/  ISETP.GE.AND.EX P3, PT, R88, UR13, PT, P3 ;  /* 0x0000000d58007c0c */ /* 0x000fc4000bf66330 */
[----:B------:R-:W-:Y:S01]  /*11f0*/  @!P0 IADD3 R15, PT, PT, R15, R37, RZ ;  /* 0x000000250f0f8210 */ /* 0x000fe20007ffe0ff */
[----:B-1----:R-:W-:Y:S01]  /*1200*/  @!P2 IMAD R32, R89, R34, RZ ;  /* 0x000000225920a224 */ /* 0x002fe200078e02ff */
[C---:B------:R-:W-:Y:S02]  /*1210*/  @!P0 SHF.L.U32 R41, R14.reuse, 0x2, RZ ;  /* 0x000000020e298819 */ /* 0x040fe400000006ff */
[----:B---3--:R-:W-:Y:S02]  /*1220*/  CS2R R16, SRZ ;  /* 0x0000000000107805 */ /* 0x008fe4000001ff00 */
[----:B------:R-:W-:Y:S02]  /*1230*/  @!P0 SHF.L.U64.HI R40, R14, 0x2, R15 ;  /* 0x000000020e288819 */ /* 0x000fe4000001020f */
[----:B------:R-:W-:Y:S01]  /*1240*/  CS2R R14, SRZ ;  /* 0x00000000000e7805 */ /* 0x000fe2000001ff00 */
[C---:B------:R-:W-:Y:S01]  /*1250*/  @!P2 IMAD R43, R112.reuse, R35, R32 ;  /* 0x00000023702ba224 */ /* 0x040fe200078e0220 */
[----:B----4-:R-:W-:Y:S01]  /*1260*/  @!P2 MOV R18, R120 ;  /* 0x000000780012a202 */ /* 0x010fe20000000f00 */
[----:B------:R-:W1:Y:S01]  /*1270*/  @!P2 LDC.64 R36, c[0x0][0x398] ;  /* 0x0000e600ff24ab82 */ /* 0x000e620000000a00 */
[----:B------:R-:W-:Y:S01]  /*1280*/  @!P2 MOV R19, R119 ;  /* 0x000000770013a202 */ /* 0x000fe20000000f00 */
[----:B------:R-:W5:Y:S04]  /*1290*/  @!P5 LDG.E.64 R16, desc[UR8][R30.64] ;  /* 0x000000081e10d981 */ /* 0x000f68000c1e1b00 */
[----:B------:R3:W5:Y:S02]  /*12a0*/  @!P5 LDG.E.64 R14, desc[UR8][R20.64] ;  /* 0x00000008140ed981 */ /* 0x000764000c1e1b00 */
[----:B------:R-:W4:Y:S01]  /*12b0*/  @!P3 LDC.64 R32, c[0x0][0x3f8] ;  /* 0x0000fe00ff20bb82 */ /* 0x000f220000000a00 */
[----:B------:R-:W-:Y:S01]  /*12c0*/  ISETP.GE.U32.AND P5, PT, R105, UR12, PT ;  /* 0x0000000c69007c0c */ /* 0x000fe2000bfa6070 */
[----:B------:R-:W-:Y:S01]  /*12d0*/  @!P2 IMAD.WIDE.U32 R34, R112, R34, R18 ;  /* 0x000000227022a225 */ /* 0x000fe200078e0012 */
[----:B------:R-:W-:-:S02]  /*12e0*/  CS2R R18, SRZ ;  /* 0x0000000000127805 */ /* 0x000fc4000001ff00 */
[----:B------:R-:W-:Y:S02]  /*12f0*/  ISETP.GE.AND.EX P5, PT, R87, UR13, PT, P5 ;  /* 0x0000000d57007c0c */ /* 0x000fe4000bfa6350 */
[----:B---3--:R-:W-:Y:S02]  /*1300*/  CS2R R20, SRZ ;  /* 0x0000000000147805 */ /* 0x008fe4000001ff00 */
[----:B------:R3:W5:Y:S01]  /*1310*/  @!P4 LDG.E.64 R18, desc[UR8][R22.64] ;  /* 0x000000081612c981 */ /* 0x000762000c1e1b00 */
[----:B0-----:R-:W-:Y:S01]  /*1320*/  @!P0 IADD3 R38, P6, PT, R41, R38, RZ ;  /* 0x0000002629268210 */ /* 0x001fe20007fde0ff */
[----:B------:R-:W0:Y:S02]  /*1330*/  @!P3 LDC.64 R50, c[0x0][0x3a0] ;  /* 0x0000e800ff32bb82 */ /* 0x000e240000000a00 */
[----:B------:R3:W5:Y:S01]  /*1340*/  @!P4 LDG.E.64 R20, desc[UR8][R24.64] ;  /* 0x000000081814c981 */ /* 0x000762000c1e1b00 */
[----:B------:R-:W-:-:S04]  /*1350*/  ISETP.GE.U32.AND P4, PT, R104, UR12, PT ;  /* 0x0000000c68007c0c */ /* 0x000fc8000bf86070 */
[----:B------:R-:W-:Y:S01]  /*1360*/  ISETP.GE.AND.EX P4, PT, R86, UR13, PT, P4 ;  /* 0x0000000d56007c0c */ /* 0x000fe2000bf86340 */
[----:B------:R-:W0:Y:S01]  /*1370*/  @!P5 LDC.64 R30, c[0x0][0x3f8] ;  /* 0x0000fe00ff1edb82 */ /* 0x000e220000000a00 */
[----:B------:R-:W-:Y:S02]  /*1380*/  @!P0 IADD3.X R39, PT, PT, R40, R39, RZ, P6, !PT ;  /* 0x0000002728278210 */ /* 0x000fe400037fe4ff */
[----:B--2---:R-:W-:Y:S01]  /*1390*/  @!P0 IADD3 R48, P6, PT, R41, R48, RZ ;  /* 0x0000003029308210 */ /* 0x004fe20007fde0ff */
[----:B----4-:R-:W-:Y:S01]  /*13a0*/  @!P3 IMAD R42, R88, R32, RZ ;  /* 0x00000020582ab224 */ /* 0x010fe200078e02ff */
[----:B------:R-:W-:Y:S02]  /*13b0*/  @!P2 IADD3 R35, PT, PT, R35, R43, RZ ;  /* 0x0000002b2323a210 */ /* 0x000fe40007ffe0ff */
[----:B------:R-:W-:Y:S02]  /*13c0*/  @!P2 SHF.L.U32 R41, R34, 0x2, RZ ;  /* 0x000000022229a819 */ /* 0x000fe400000006ff */
[----:B---3--:R-:W-:-:S02]  /*13d0*/  @!P3 MOV R22, R120 ;  /* 0x000000780016b202 */ /* 0x008fc40000000f00 */
[----:B------:R-:W-:Y:S01]  /*13e0*/  @!P3 MOV R23, R119 ;  /* 0x000000770017b202 */ /* 0x000fe20000000f00 */
[----:B------:R-:W2:Y:S01]  /*13f0*/  @!P4 LDC.64 R46, c[0x0][0x3a0] ;  /* 0x0000e800ff2ecb82 */ /* 0x000ea20000000a00 */
[----:B------:R-:W-:Y:S01]  /*1400*/  @!P0 IADD3.X R49, PT, PT, R40, R49, RZ, P6, !PT ;  /* 0x0000003128318210 */ /* 0x000fe200037fe4ff */
[----:B------:R-:W-:Y:S01]  /*1410*/  @!P3 IMAD R25, R106, R33, R42 ;  /* 0x000000216a19b224 */ /* 0x000fe200078e022a */
[----:B------:R-:W-:Y:S01]  /*1420*/  @!P2 SHF.L.U64.HI R40, R34, 0x2, R35 ;  /* 0x000000022228a819 */ /* 0x000fe20000010223 */
[----:B------:R-:W-:Y:S01]  /*1430*/  @!P3 IMAD.WIDE.U32 R22, R106, R32, R22 ;  /* 0x000000206a16b225 */ /* 0x000fe200078e0016 */
[----:B------:R-:W-:-:S03]  /*1440*/  @!P2 IADD3 R52, P6, PT, R41, R52, RZ ;  /* 0x000000342934a210 */ /* 0x000fc60007fde0ff */
[----:B------:R-:W3:Y:S01]  /*1450*/  @!P3 LDC.64 R34, c[0x0][0x398] ;  /* 0x0000e600ff22bb82 */ /* 0x000ee20000000a00 */
[C---:B------:R-:W-:Y:S02]  /*1460*/  @!P2 IADD3.X R53, PT, PT, R40.reuse, R53, RZ, P6, !PT ;  /* 0x000000352835a210 */ /* 0x040fe400037fe4ff */
[----:B-1----:R-:W-:Y:S02]  /*1470*/  @!P2 IADD3 R36, P6, PT, R41, R36, RZ ;  /* 0x000000242924a210 */ /* 0x002fe40007fde0ff */
[----:B------:R-:W-:Y:S01]  /*1480*/  @!P3 IADD3 R23, PT, PT, R23, R25, RZ ;  /* 0x000000191717b210 */ /* 0x000fe20007ffe0ff */
[----:B0-----:R-:W-:Y:S02]  /*1490*/  @!P5 IMAD R42, R87, R30, RZ ;  /* 0x0000001e572ad224 */ /* 0x001fe400078e02ff */
[----:B------:R-:W0:Y:S01]  /*14a0*/  @!P4 LDC.64 R32, c[0x0][0x3f8] ;  /* 0x0000fe00ff20cb82 */ /* 0x000e220000000a00 */
[----:B------:R-:W-:Y:S01]  /*14b0*/  @!P2 IADD3.X R37, PT, PT, R40, R37, RZ, P6, !PT ;  /* 0x000000252825a210 */ /* 0x000fe200037fe4ff */
[----:B------:R-:W5:Y:S01]  /*14c0*/  @!P2 LDG.E.64 R82, desc[UR8][R52.64] ;  /* 0x000000083452a981 */ /* 0x000f62000c1e1b00 */
[----:B------:R-:W-:-:S02]  /*14d0*/  @!P3 SHF.L.U32 R41, R22, 0x2, RZ ;  /* 0x000000021629b819 */ /* 0x000fc400000006ff */
[----:B------:R-:W-:Y:S02]  /*14e0*/  @!P3 SHF.L.U64.HI R40, R22, 0x2, R23 ;  /* 0x000000021628b819 */ /* 0x000fe40000010217 */
[----:B------:R-:W-:Y:S01]  /*14f0*/  CS2R R22, SRZ ;  /* 0x0000000000167805 */ /* 0x000fe2000001ff00 */
[----:B------:R-:W-:Y:S01]  /*1500*/  @!P5 IMAD R43, R105, R31, R42 ;  /* 0x0000001f692bd224 */ /* 0x000fe200078e022a */
[----:B------:R-:W-:Y:S01]  /*1510*/  CS2R R24, SRZ ;  /* 0x0000000000187805 */ /* 0x000fe2000001ff00 */
[----:B------:R-:W5:Y:S01]  /*1520*/  @!P2 LDG.E.64 R80, desc[UR8][R36.64] ;  /* 0x000000082450a981 */ /* 0x000f62000c1e1b00 */
[----:B------:R-:W1:Y:S03]  /*1530*/  @!P4 LDC.64 R44, c[0x0][0x398] ;  /* 0x0000e600ff2ccb82 */ /* 0x000e660000000a00 */
[----:B------:R4:W5:Y:S01]  /*1540*/  @!P1 LDG.E.64 R22, desc[UR8][R26.64] ;  /* 0x000000081a169981 */ /* 0x000962000c1e1b00 */
[----:B------:R-:W-:-:S03]  /*1550*/  @!P3 IADD3 R50, P6, PT, R41, R50, RZ ;  /* 0x000000322932b210 */ /* 0x000fc60007fde0ff */
[----:B------:R2:W5:Y:S01]  /*1560*/  @!P1 LDG.E.64 R24, desc[UR8][R28.64] ;  /* 0x000000081c189981 */ /* 0x000562000c1e1b00 */
[----:B----4-:R-:W-:Y:S02]  /*1570*/  @!P5 MOV R26, R120 ;  /* 0x00000078001ad202 */ /* 0x010fe40000000f00 */
[----:B------:R-:W-:Y:S02]  /*1580*/  @!P5 MOV R27, R119 ;  /* 0x00000077001bd202 */ /* 0x000fe40000000f00 */
[----:B------:R-:W-:Y:S01]  /*1590*/  @!P3 IADD3.X R51, PT, PT, R40, R51, RZ, P6, !PT ;  /* 0x000000332833b210 */ /* 0x000fe200037fe4ff */
[----:B------:R-:W-:Y:S01]  /*15a0*/  @!P5 IMAD.WIDE.U32 R30, R105, R30, R26 ;  /* 0x0000001e691ed225 */ /* 0x000fe200078e001a */
[----:B---3--:R-:W-:-:S03]  /*15b0*/  @!P3 IADD3 R34, P6, PT, R41, R34, RZ ;  /* 0x000000222922b210 */ /* 0x008fc60007fde0ff */
[----:B0-----:R-:W-:Y:S01]  /*15c0*/  @!P4 IMAD R41, R86, R32, RZ ;  /* 0x000000205629c224 */ /* 0x001fe200078e02ff */
[----:B------:R-:W-:Y:S02]  /*15d0*/  @!P5 IADD3 R31, PT, PT, R31, R43, RZ ;  /* 0x0000002b1f1fd210 */ /* 0x000fe40007ffe0ff */
[----:B------:R-:W0:Y:S01]  /*15e0*/  @!P5 LDC.64 R42, c[0x0][0x3a0] ;  /* 0x0000e800ff2adb82 */ /* 0x000e220000000a00 */
[----:B------:R-:W-:Y:S01]  /*15f0*/  ISETP.GE.U32.AND P1, PT, R103, UR12, PT ;  /* 0x0000000c67007c0c */ /* 0x000fe2000bf26070 */
[----:B------:R-:W-:Y:S01]  /*1600*/  @!P4 IMAD R57, R104, R33, R41 ;  /* 0x000000216839c224 */ /* 0x000fe200078e0229 */
[----:B------:R-:W-:Y:S02]  /*1610*/  @!P3 IADD3.X R35, PT, PT, R40, R35, RZ, P6, !PT ;  /* 0x000000232823b210 */ /* 0x000fe400037fe4ff */
[----:B------:R-:W-:-:S03]  /*1620*/  ISETP.GE.AND.EX P1, PT, R85, UR13, PT, P1 ;  /* 0x0000000d55007c0c */ /* 0x000fc6000bf26310 */
[----:B------:R-:W3:Y:S01]  /*1630*/  @!P5 LDC.64 R40, c[0x0][0x398] ;  /* 0x0000e600ff28db82 */ /* 0x000ee20000000a00 */
[----:B--2---:R-:W-:Y:S02]  /*1640*/  CS2R R28, SRZ ;  /* 0x00000000001c7805 */ /* 0x004fe4000001ff00 */
[----:B------:R-:W-:Y:S02]  /*1650*/  ISETP.GE.U32.AND P2, PT, R102, UR12, PT ;  /* 0x0000000c66007c0c */ /* 0x000fe4000bf46070 */
[C---:B------:R-:W-:Y:S02]  /*1660*/  @!P5 SHF.L.U32 R55, R30.reuse, 0x2, RZ ;  /* 0x000000021e37d819 */ /* 0x040fe400000006ff */
[----:B------:R-:W-:Y:S01]  /*1670*/  @!P5 SHF.L.U64.HI R54, R30, 0x2, R31 ;  /* 0x000000021e36d819 */ /* 0x000fe2000001021f */
[----:B------:R2:W5:Y:S01]  /*1680*/  @!P3 LDG.E.64 R28, desc[UR8][R34.64] ;  /* 0x00000008221cb981 */ /* 0x000562000c1e1b00 */
[----:B------:R-:W-:Y:S02]  /*1690*/  ISETP.GE.AND.EX P2, PT, R84, UR13, PT, P2 ;  /* 0x0000000d54007c0c */ /* 0x000fe4000bf46320 */
[----:B------:R-:W-:Y:S01]  /*16a0*/  CS2R R26, SRZ ;  /* 0x00000000001a7805 */ /* 0x000fe2000001ff00 */
[----:B------:R-:W4:Y:S05]  /*16b0*/  @!P1 LDC.64 R30, c[0x0][0x3f8] ;  /* 0x0000fe00ff1e9b82 */ /* 0x000f2a0000000a00 */
[----:B------:R4:W5:Y:S01]  /*16c0*/  @!P3 LDG.E.64 R26, desc[UR8][R50.64] ;  /* 0x00000008321ab981 */ /* 0x000962000c1e1b00 */
[----:B--2---:R-:W-:-:S02]  /*16d0*/  @!P4 MOV R34, R120 ;  /* 0x000000780022c202 */ /* 0x004fc40000000f00 */
[----:B------:R-:W2:Y:S01]  /*16e0*/  @!P1 LDC.64 R52, c[0x0][0x398] ;  /* 0x0000e600ff349b82 */ /* 0x000ea20000000a00 */
[----:B------:R-:W-:Y:S02]  /*16f0*/  @!P4 MOV R35, R119 ;  /* 0x000000770023c202 */ /* 0x000fe40000000f00 */
[----:B0-----:R-:W-:Y:S01]  /*1700*/  @!P5 IADD3 R42, P6, PT, R55, R42, RZ ;  /* 0x0000002a372ad210 */ /* 0x001fe20007fde0ff */
[----:B------:R-:W-:Y:S01]  /*1710*/  @!P4 IMAD.WIDE.U32 R32, R104, R32, R34 ;  /* 0x000000206820c225 */ /* 0x000fe200078e0022 */
[----:B------:R-:W-:-:S03]  /*1720*/  ISETP.GE.U32.AND P3, PT, R101, UR12, PT ;  /* 0x0000000c65007c0c */ /* 0x000fc6000bf66070 */
[----:B------:R-:W0:Y:S01]  /*1730*/  @!P2 LDC.64 R36, c[0x0][0x3f8] ;  /* 0x0000fe00ff24ab82 */ /* 0x000e220000000a00 */
[----:B------:R-:W-:Y:S02]  /*1740*/  @!P5 IADD3.X R43, PT, PT, R54, R43, RZ, P6, !PT ;  /* 0x0000002b362bd210 */ /* 0x000fe400037fe4ff */
[----:B---3--:R-:W-:Y:S02]  /*1750*/  @!P5 IADD3 R40, P6, PT, R55, R40, RZ ;  /* 0x000000283728d210 */ /* 0x008fe40007fde0ff */
[----:B------:R-:W-:Y:S02]  /*1760*/  @!P4 IADD3 R33, PT, PT, R33, R57, RZ ;  /* 0x000000392121c210 */ /* 0x000fe40007ffe0ff */
[----:B------:R-:W-:Y:S01]  /*1770*/  @!P4 SHF.L.U32 R35, R32, 0x2, RZ ;  /* 0x000000022023c819 */ /* 0x000fe200000006ff */
[----:B------:R-:W3:Y:S01]  /*1780*/  @!P2 LDC.64 R58, c[0x0][0x398] ;  /* 0x0000e600ff3aab82 */ /* 0x000ee20000000a00 */
[----:B------:R-:W-:Y:S02]  /*1790*/  ISETP.GE.AND.EX P3, PT, R0, UR13, PT, P3 ;  /* 0x0000000d00007c0c */ /* 0x000fe4000bf66330 */
[----:B------:R-:W-:-:S02]  /*17a0*/  @!P5 IADD3.X R41, PT, PT, R54, R41, RZ, P6, !PT ;  /* 0x000000293629d210 */ /* 0x000fc400037fe4ff */
[----:B------:R-:W-:Y:S02]  /*17b0*/  @!P4 SHF.L.U64.HI R34, R32, 0x2, R33 ;  /* 0x000000022022c819 */ /* 0x000fe40000010221 */
[C---:B------:R-:W-:Y:S01]  /*17c0*/  @!P4 IADD3 R46, P6, PT, R35.reuse, R46, RZ ;  /* 0x0000002e232ec210 */ /* 0x040fe20007fde0ff */
[----:B------:R-:W2:Y:S03]  /*17d0*/  @!P1 LDC.64 R54, c[0x0][0x3a0] ;  /* 0x0000e800ff369b82 */ /* 0x000ea60000000a00 */
[----:B------:R-:W-:Y:S02]  /*17e0*/  @!P4 IADD3.X R47, PT, PT, R34, R47, RZ, P6, !PT ;  /* 0x0000002f222fc210 */ /* 0x000fe400037fe4ff */
[----:B-1----:R-:W-:Y:S01]  /*17f0*/  @!P4 IADD3 R44, P6, PT, R35, R44, RZ ;  /* 0x0000002c232cc210 */ /* 0x002fe20007fde0ff */
[----:B----4-:R-:W-:Y:S01]  /*1800*/  @!P1 IMAD R50, R85, R30, RZ ;  /* 0x0000001e55329224 */ /* 0x010fe200078e02ff */
[----:B------:R-:W-:-:S02]  /*1810*/  @!P1 MOV R32, R120 ;  /* 0x0000007800209202 */ /* 0x000fc40000000f00 */
[----:B------:R-:W-:Y:S02]  /*1820*/  @!P1 MOV R33, R119 ;  /* 0x0000007700219202 */ /* 0x000fe40000000f00 */
[----:B------:R-:W-:Y:S02]  /*1830*/  @!P4 IADD3.X R45, PT, PT, R34, R45, RZ, P6, !PT ;  /* 0x0000002d222dc210 */ /* 0x000fe400037fe4ff */
[----:B------:R-:W1:Y:S01]  /*1840*/  @!P3 LDC.64 R34, c[0x0][0x3f8] ;  /* 0x0000fe00ff22bb82 */ /* 0x000e620000000a00 */
[C---:B------:R-:W-:Y:S02]  /*1850*/  @!P1 IMAD R51, R103.reuse, R31, R50 ;  /* 0x0000001f67339224 */ /* 0x040fe400078e0232 */
[----:B------:R-:W-:Y:S01]  /*1860*/  @!P1 IMAD.WIDE.U32 R30, R103, R30, R32 ;  /* 0x0000001e671e9225 */ /* 0x000fe200078e0020 */
[----:B------:R-:W-:-:S04]  /*1870*/  CS2R R32, SRZ ;  /* 0x0000000000207805 */ /* 0x000fc8000001ff00 */
[----:B------:R-:W-:Y:S02]  /*1880*/  @!P1 IADD3 R31, PT, PT, R31, R51, RZ ;  /* 0x000000331f1f9210 */ /* 0x000fe40007ffe0ff */
[----:B------:R-:W-:Y:S01]  /*1890*/  @!P1 SHF.L.U32 R57, R30, 0x2, RZ ;  /* 0x000000021e399819 */ /* 0x000fe200000006ff */
[----:B------:R4:W5:Y:S01]  /*18a0*/  @!P5 LDG.E.64 R32, desc[UR8][R40.64] ;  /* 0x000000082820d981 */ /* 0x000962000c1e1b00 */
[----:B0-----:R-:W-:Y:S01]  /*18b0*/  @!P2 IMAD R56, R84, R36, RZ ;  /* 0x000000245438a224 */ /* 0x001fe200078e02ff */
[----:B------:R-:W-:Y:S01]  /*18c0*/  @!P1 SHF.L.U64.HI R60, R30, 0x2, R31 ;  /* 0x000000021e3c9819 */ /* 0x000fe2000001021f */
[----:B------:R-:W0:Y:S01]  /*18d0*/  @!P2 LDC.64 R50, c[0x0][0x3a0] ;  /* 0x0000e800ff32ab82 */ /* 0x000e220000000a00 */
[----:B--2---:R-:W-:Y:S01]  /*18e0*/  @!P1 IADD3 R54, P6, PT, R57, R54, RZ ;  /* 0x0000003639369210 */ /* 0x004fe20007fde0ff */
[----:B------:R-:W-:Y:S01]  /*18f0*/  @!P2 IMAD R61, R102, R37, R56 ;  /* 0x00000025663da224 */ /* 0x000fe200078e0238 */
[----:B----4-:R-:W-:Y:S02]  /*1900*/  @!P2 MOV R40, R120 ;  /* 0x000000780028a202 */ /* 0x010fe40000000f00 */
[----:B------:R-:W-:-:S02]  /*1910*/  @!P2 MOV R41, R119 ;  /* 0x000000770029a202 */ /* 0x000fc40000000f00 */
[----:B------:R-:W-:Y:S02]  /*1920*/  @!P1 IADD3.X R55, PT, PT, R60, R55, RZ, P6, !PT ;  /* 0x000000373c379210 */ /* 0x000fe400037fe4ff */
[----:B------:R-:W-:Y:S01]  /*1930*/  @!P1 IADD3 R52, P6, PT, R57, R52, RZ ;  /* 0x0000003439349210 */ /* 0x000fe20007fde0ff */
[----:B------:R-:W-:Y:S01]  /*1940*/  @!P2 IMAD.WIDE.U32 R36, R102, R36, R40 ;  /* 0x000000246624a225 */ /* 0x000fe200078e0028 */
[----:B------:R-:W-:Y:S01]  /*1950*/  CS2R R30, SRZ ;  /* 0x00000000001e7805 */ /* 0x000fe2000001ff00 */
[----:B------:R-:W2:Y:S01]  /*1960*/  @!P3 LDC.64 R56, c[0x0][0x3a0] ;  /* 0x0000e800ff38bb82 */ /* 0x000ea20000000a00 */
[----:B------:R-:W-:Y:S02]  /*1970*/  @!P1 IADD3.X R53, PT, PT, R60, R53, RZ, P6, !PT ;  /* 0x000000353c359210 */ /* 0x000fe400037fe4ff */
[----:B------:R-:W-:Y:S01]  /*1980*/  @!P2 IADD3 R37, PT, PT, R37, R61, RZ ;  /* 0x0000003d2525a210 */ /* 0x000fe20007ffe0ff */
[----:B-1----:R-:W-:Y:S01]  /*1990*/  @!P3 IMAD R40, R0, R34, RZ ;  /* 0x000000220028b224 */ /* 0x002fe200078e02ff */
[----:B------:R-:W-:Y:S01]  /*19a0*/  @!P3 MOV R60, R120 ;  /* 0x00000078003cb202 */ /* 0x000fe20000000f00 */
[----:B------:R-:W-:Y:S01]  /*19b0*/  IMAD.WIDE R62, R95, 0x8, R62 ;  /* 0x000000085f3e7825 */ /* 0x000fe200078e023e */
[----:B------:R-:W-:Y:S01]  /*19c0*/  @!P3 MOV R61, R119 ;  /* 0x00000077003db202 */ /* 0x000fe20000000f00 */
[----:B------:R1:W5:Y:S01]  /*19d0*/  @!P5 LDG.E.64 R30, desc[UR8][R42.64] ;  /* 0x000000082a1ed981 */ /* 0x000362000c1e1b00 */
[----:B------:R-:W-:Y:S01]  /*19e0*/  ISETP.NE.AND P5, PT, RZ, UR11, PT ;  /* 0x0000000bff007c0c */ /* 0x000fe2000bfa5270 */
[----:B------:R-:W-:-:S02]  /*19f0*/  @!P3 IMAD R67, R101, R35, R40 ;  /* 0x000000236543b224 */ /* 0x000fc400078e0228 */
[----:B------:R-:W-:Y:S02]  /*1a00*/  @!P3 IMAD.WIDE.U32 R60, R101, R34, R60 ;  /* 0x00000022653cb225 */ /* 0x000fe400078e003c */
[----:B------:R-:W4:Y:S01]  /*1a10*/  LDG.E.64 R34, desc[UR8][R62.64] ;  /* 0x000000083e227981 */ /* 0x000f22000c1e1b00 */
[C---:B------:R-:W-:Y:S02]  /*1a20*/  @!P2 SHF.L.U32 R65, R36.reuse, 0x2, RZ ;  /* 0x000000022441a819 */ /* 0x040fe400000006ff */
[----:B------:R-:W-:Y:S01]  /*1a30*/  @!P2 SHF.L.U64.HI R64, R36, 0x2, R37 ;  /* 0x000000022440a819 */ /* 0x000fe20000010225 */
[----:B-1----:R-:W1:Y:S08]  /*1a40*/  LDC.64 R42, c[0x0][0x3a8] ;  /* 0x0000ea00ff2a7b82 */ /* 0x002e700000000a00 */
[----:B------:R-:W1:Y:S01]  /*1a50*/  @!P3 LDC.64 R36, c[0x0][0x398] ;  /* 0x0000e600ff24bb82 */ /* 0x000e620000000a00 */
[----:B0-----:R-:W-:-:S07]  /*1a60*/  @!P2 IADD3 R50, P6, PT, R65, R50, RZ ;  /* 0x000000324132a210 */ /* 0x001fce0007fde0ff */
[----:B------:R-:W0:Y:S01]  /*1a70*/  @P5 LDC.64 R40, c[0x0][0x3b0] ;  /* 0x0000ec00ff285b82 */ /* 0x000e220000000a00 */
[----:B------:R-:W-:Y:S02]  /*1a80*/  @!P2 IADD3.X R51, PT, PT, R64, R51, RZ, P6, !PT ;  /* 0x000000334033a210 */ /* 0x000fe400037fe4ff */
[----:B---3--:R-:W-:Y:S02]  /*1a90*/  @!P2 IADD3 R58, P6, PT, R65, R58, RZ ;  /* 0x0000003a413aa210 */ /* 0x008fe40007fde0ff */
[----:B------:R-:W-:Y:S02]  /*1aa0*/  @!P3 IADD3 R61, PT, PT, R61, R67, RZ ;  /* 0x000000433d3db210 */ /* 0x000fe40007ffe0ff */
[----:B------:R-:W-:Y:S02]  /*1ab0*/  @!P3 SHF.L.U32 R65, R60, 0x2, RZ ;  /* 0x000000023c41b819 */ /* 0x000fe400000006ff */
[----:B------:R-:W-:Y:S01]  /*1ac0*/  @!P2 IADD3.X R59, PT, PT, R64, R59, RZ, P6, !PT ;  /* 0x0000003b403ba210 */ /* 0x000fe200037fe4ff */
[----:B------:R-:W-:Y:S01]  /*1ad0*/  IMAD R64, R117, 0x1c, RZ ;  /* 0x0000001c75407824 */ /* 0x000fe200078e02ff */
[----:B------:R-:W-:-:S02]  /*1ae0*/  @!P3 SHF.L.U64.HI R60, R60, 0x2, R61 ;  /* 0x000000023c3cb819 */ /* 0x000fc4000001023d */
[----:B------:R-:W-:Y:S02]  /*1af0*/  LOP3.LUT R61, R111, 0xffff, RZ, 0xc0, !PT ;  /* 0x0000ffff6f3d7812 */ /* 0x000fe400078ec0ff */
[----:B--2---:R-:W-:Y:S02]  /*1b00*/  @!P3 IADD3 R56, P6, PT, R65, R56, RZ ;  /* 0x000000384138b210 */ /* 0x004fe40007fde0ff */
[----:B------:R-:W-:Y:S02]  /*1b10*/  IADD3 R61, PT, PT, R61, R64, RZ ;  /* 0x000000403d3d7210 */ /* 0x000fe40007ffe0ff */
[----:B------:R-:W-:Y:S02]  /*1b20*/  @!P3 IADD3.X R57, PT, PT, R60, R57, RZ, P6, !PT ;  /* 0x000000393c39b210 */ /* 0x000fe400037fe4ff */
[----:B-1----:R-:W-:Y:S01]  /*1b30*/  @!P3 IADD3 R64, P6, PT, R65, R36, RZ ;  /* 0x000000244140b210 */ /* 0x002fe20007fde0ff */
[----:B------:R-:W-:-:S03]  /*1b40*/  IMAD.WIDE R42, R61, 0x2, R42 ;  /* 0x000000023d2a7825 */ /* 0x000fc600078e022a */
[----:B------:R-:W-:Y:S02]  /*1b50*/  @!P3 IADD3.X R65, PT, PT, R60, R37, RZ, P6, !PT ;  /* 0x000000253c41b210 */ /* 0x000fe400037fe4ff */
[----:B------:R-:W-:Y:S01]  /*1b60*/  CS2R R36, SRZ ;  /* 0x0000000000247805 */ /* 0x000fe2000001ff00 */
[----:B0-----:R-:W-:Y:S01]  /*1b70*/  @P5 IMAD.WIDE R40, R61, 0x2, R40 ;  /* 0x000000023d285825 */ /* 0x001fe200078e0228 */
[----:B------:R-:W2:Y:S04]  /*1b80*/  LDG.E.U16 R113, desc[UR8][R42.64] ;  /* 0x000000082a717981 */ /* 0x000ea8000c1e1500 */
[----:B------:R-:W3:Y:S04]  /*1b90*/  @P5 LDG.E.U16 R61, desc[UR8][R40.64] ;  /* 0x00000008283d5981 */ /* 0x000ee8000c1e1500 */
[----:B------:R0:W3:Y:S04]  /*1ba0*/  @P5 LDG.E.U16 R62, desc[UR8][R40.64+0x2] ;  /* 0x00000208283e5981 */ /* 0x0000e8000c1e1500 */
[----:B------:R1:W3:Y:S04]  /*1bb0*/  LDG.E.U16 R60, desc[UR8][R42.64+0x2] ;  /* 0x000002082a3c7981 */ /* 0x0002e8000c1e1500 */
[----:B------:R1:W5:Y:S01]  /*1bc0*/  @!P0 LDG.E.64 R36, desc[UR8][R38.64] ;  /* 0x0000000826248981 */ /* 0x000362000c1e1b00 */
[----:B0-----:R-:W-:-:S02]  /*1bd0*/  CS2R R40, SRZ ;  /* 0x0000000000287805 */ /* 0x001fc4000001ff00 */
[----:B-1----:R-:W-:-:S04]  /*1be0*/  CS2R R42, SRZ ;  /* 0x00000000002a7805 */ /* 0x002fc8000001ff00 */
[----:B------:R0:W5:Y:S01]  /*1bf0*/  @!P4 LDG.E.64 R40, desc[UR8][R46.64] ;  /* 0x000000082e28c981 */ /* 0x000162000c1e1b00 */
[----:B------:R-:W-:-:S03]  /*1c00*/  CS2R R38, SRZ ;  /* 0x0000000000267805 */ /* 0x000fc6000001ff00 */
[----:B------:R1:W5:Y:S04]  /*1c10*/  @!P4 LDG.E.64 R42, desc[UR8][R44.64] ;  /* 0x000000082c2ac981 */ /* 0x000368000c1e1b00 */
[----:B------:R1:W5:Y:S01]  /*1c20*/  @!P0 LDG.E.64 R38, desc[UR8][R48.64] ;  /* 0x0000000830268981 */ /* 0x000362000c1e1b00 */
[----:B0-----:R-:W-:Y:S02]  /*1c30*/  CS2R R46, SRZ ;  /* 0x00000000002e7805 */ /* 0x001fe4000001ff00 */
        /* <DEDUP_REMOVED lines=11> */
[----:B------:R-:W-:Y:S01]  /*1cf0*/  MOV R115, 0x3f800000 ;  /* 0x3f80000000737802 */ /* 0x000fe20000000f00 */
[----:B------:R-:W-:Y:S01]  /*1d00*/  UISETP.NE.AND UP0, UPT, UR11, URZ, UPT ;  /* 0x000000ff0b00728c */ /* 0x000fe2000bf05270 */
[----:B------:R-:W-:Y:S02]  /*1d10*/  MOV R116, RZ ;  /* 0x000000ff00747202 */ /* 0x000fe40000000f00 */
[----:B------:R-:W-:Y:S01]  /*1d20*/  MOV R114, RZ ;  /* 0x000000ff00727202 */ /* 0x000fe20000000f00 */
[----:B----4-:R-:W-:-:S05]  /*1d30*/  FFMA.FTZ R66, -R34, R34, R35 ;  /* 0x0000002222427223 */ /* 0x010fca0000010123 */
[----:B------:R-:W-:-:S13]  /*1d40*/  FSETP.GTU.FTZ.AND P1, PT, R66, RZ, PT ;  /* 0x000000ff4200720b */ /* 0x000fda0003f3c000 */
[----:B------:R-:W1:Y:S02]  /*1d50*/  @P1 LDC R63, c[0x0][0x3c0] ;  /* 0x0000f000ff3f1b82 */ /* 0x000e640000000800 */
[----:B-1----:R-:W-:-:S04]  /*1d60*/  @P1 FADD.FTZ R63, R66, R63 ;  /* 0x0000003f423f1221 */ /* 0x002fc80000010000 */
[----:B------:R0:W1:Y:S01]  /*1d70*/  @P1 MUFU.RSQ R115, R63 ;  /* 0x0000003f00731308 */ /* 0x0000620000001400 */
[----:B--2---:R-:W-:Y:S02]  /*1d80*/  SHF.L.U32 R113, R113, 0x10, RZ ;  /* 0x0000001071717819 */ /* 0x004fe400000006ff */
[----:B---3--:R-:W-:Y:S02]  /*1d90*/  @P5 SHF.L.U32 R116, R61, 0x10, RZ ;  /* 0x000000103d745819 */ /* 0x008fe400000006ff */
[----:B------:R-:W-:Y:S02]  /*1da0*/  @P5 SHF.L.U32 R114, R62, 0x10, RZ ;  /* 0x000000103e725819 */ /* 0x000fe400000006ff */
[----:B------:R-:W-:Y:S01]  /*1db0*/  SHF.L.U32 R35, R60, 0x10, RZ ;  /* 0x000000103c237819 */ /* 0x000fe200000006ff */
[----:B0-----:R-:W-:Y:S06]  /*1dc0*/  BRA.U UP0, `(.L_x_1573) ;  /* 0x0000000d00847547 */ /* 0x001fec000b800000 */
[C---:B-----5:R-:W-:Y:S01]  /*1dd0*/  FADD.FTZ R56, -R34.reuse, R82 ;  /* 0x0000005222387221 */ /* 0x060fe20000010100 */
[----:B------:R-:W-:Y:S01]  /*1de0*/  FADD.FTZ R58, -R34, R83 ;  /* 0x00000053223a7221 */ /* 0x000fe20000010100 */
        /* <DEDUP_REMOVED lines=13> */
[----:B------:R-:W-:Y:S01]  /*1ec0*/  FMUL.FTZ R63, R77, R35 ;  /* 0x000000234d3f7220 */ /* 0x000fe20000410000 */
[----:B------:R-:W-:Y:S01]  /*1ed0*/  FMUL.FTZ R62, R62, R115 ;  /* 0x000000733e3e7220 */ /* 0x000fe20000410000 */
[----:B------:R-:W-:Y:S01]  /*1ee0*/  FFMA.FTZ R58, R81, R58, RZ ;  /* 0x0000003a513a7223 */ /* 0x000fe200000100ff */
[----:B------:R-:W-:Y:S01]  /*1ef0*/  FFMA.FTZ R57, R76, R60, R57 ;  /* 0x0000003c4c397223 */ /* 0x000fe20000010039 */
[----:B------:R-:W-:Y:S01]  /*1f00*/  FFMA.FTZ R61, R60, R59, R61 ;  /* 0x0000003b3c3d7223 */ /* 0x000fe2000001003d */
[----:B------:R-:W-:Y:S01]  /*1f10*/  FADD.FTZ R60, -R34, R74 ;  /* 0x0000004a223c7221 */ /* 0x000fe20000010100 */
[----:B------:R-:W-:Y:S01]  /*1f20*/  FADD.FTZ R56, R56, R59 ;  /* 0x0000003b38387221 */ /* 0x000fe20000010000 */
[----:B------:R-:W-:Y:S01]  /*1f30*/  FFMA.FTZ R58, R77, R62, R58 ;  /* 0x0000003e4d3a7223 */ /* 0x000fe2000001003a */
[----:B------:R-:W-:Y:S01]  /*1f40*/  FFMA.FTZ R61, R62, R63, R61 ;  /* 0x0000003f3e3d7223 */ /* 0x000fe2000001003d */
[----:B------:R-:W-:Y:S01]  /*1f50*/  FADD.FTZ R62, -R34, R75 ;  /* 0x0000004b223e7221 */ /* 0x000fe20000010100 */
[----:B------:R-:W-:Y:S01]  /*1f60*/  FMUL.FTZ R60, R60, R115 ;  /* 0x000000733c3c7220 */ /* 0x000fe20000410000 */
[----:B------:R-:W-:Y:S01]  /*1f70*/  FMUL.FTZ R59, R72, R113 ;  /* 0x00000071483b7220 */ /* 0x000fe20000410000 */
[----:B------:R-:W-:Y:S01]  /*1f80*/  FADD.FTZ R56, R63, R56 ;  /* 0x000000383f387221 */ /* 0x000fe20000010000 */
[C---:B------:R-:W-:Y:S01]  /*1f90*/  FMUL.FTZ R63, R73.reuse, R35 ;  /* 0x00000023493f7220 */ /* 0x040fe20000410000 */
[----:B------:R-:W-:Y:S01]  /*1fa0*/  FMUL.FTZ R62, R62, R115 ;  /* 0x000000733e3e7220 */ /* 0x000fe20000410000 */
        /* <DEDUP_REMOVED lines=98> */
[----:B------:R-:W-:Y:S01]  /*25d0*/  FADD.FTZ R56, R56, R59 ;  /* 0x0000003b38387221 */ /* 0x000fe20000010000 */
[----:B------:R-:W-:Y:S01]  /*25e0*/  FADD.FTZ R60, -R34, R30 ;  /* 0x0000001e223c7221 */ /* 0x000fe20000010100 */
[----:B------:R-:W-:Y:S01]  /*25f0*/  FFMA.FTZ R58, R29, R62, R58 ;  /* 0x0000003e1d3a7223 */ /* 0x000fe2000001003a */
[----:B------:R-:W-:Y:S01]  /*2600*/  FFMA.FTZ R61, R62, R63, R61 ;  /* 0x0000003f3e3d7223 */ /* 0x000fe2000001003d */
[----:B------:R-:W-:Y:S01]  /*2610*/  FADD.FTZ R56, R63, R56 ;  /* 0x000000383f387221 */ /* 0x000fe20000010000 */
[----:B------:R-:W-:Y:S01]  /*2620*/  FADD.FTZ R62, -R34, R31 ;  /* 0x0000001f223e7221 */ /* 0x000fe20000010100 */
[----:B------:R-:W-:Y:S01]  /*2630*/  FMUL.FTZ R60, R60, R115 ;  /* 0x000000733c3c7220 */ /* 0x000fe20000410000 */
[----:B------:R-:W-:Y:S01]  /*2640*/  FMUL.FTZ R59, R32, R113 ;  /* 0x00000071203b7220 */ /* 0x000fe20000410000 */
[C---:B------:R-:W-:Y:S01]  /*2650*/  FMUL.FTZ R63, R33.reuse, R35 ;  /* 0x00000023213f7220 */ /* 0x040fe20000410000 */
[----:B------:R-:W-:Y:S01]  /*2660*/  FMUL.FTZ R62, R62, R115 ;  /* 0x000000733e3e7220 */ /* 0x000fe20000410000 */
[----:B------:R-:W-:Y:S01]  /*2670*/  FFMA.FTZ R57, R32, R60, R57 ;  /* 0x0000003c20397223 */ /* 0x000fe20000010039 */
[----:B------:R-:W-:Y:S01]  /*2680*/  FADD.FTZ R64, R56, R59 ;  /* 0x0000003b38407221 */ /* 0x000fe20000010000 */
[----:B------:R-:W-:Y:S01]  /*2690*/  FFMA.FTZ R61, R60, R59, R61 ;  /* 0x0000003b3c3d7223 */ /* 0x000fe2000001003d */
[----:B------:R-:W-:Y:S01]  /*26a0*/  FADD.FTZ R60, -R34, R40 ;  /* 0x00000028223c7221 */ /* 0x000fe20000010100 */
[----:B------:R-:W-:Y:S01]  /*26b0*/  FFMA.FTZ R56, R33, R62, R58 ;  /* 0x0000003e21387223 */ /* 0x000fe2000001003a */
[----:B------:R-:W-:Y:S01]  /*26c0*/  FADD.FTZ R64, R63, R64 ;  /* 0x000000403f407221 */ /* 0x000fe20000010000 */
[----:B------:R-:W-:Y:S01]  /*26d0*/  FMUL.FTZ R59, R42, R113 ;  /* 0x000000712a3b7220 */ /* 0x000fe20000410000 */
[----:B------:R-:W-:Y:S01]  /*26e0*/  FFMA.FTZ R61, R62, R63, R61 ;  /* 0x0000003f3e3d7223 */ /* 0x000fe2000001003d */
[----:B------:R-:W-:Y:S01]  /*26f0*/  FADD.FTZ R58, -R34, R41 ;  /* 0x00000029223a7221 */ /* 0x000fe20000010100 */
[----:B------:R-:W-:Y:S01]  /*2700*/  FMUL.FTZ R60, R60, R115 ;  /* 0x000000733c3c7220 */ /* 0x000fe20000410000 */
[----:B------:R-:W-:Y:S01]  /*2710*/  FMUL.FTZ R63, R43, R35 ;  /* 0x000000232b3f7220 */ /* 0x000fe20000410000 */
[----:B------:R-:W-:Y:S01]  /*2720*/  FADD.FTZ R64, R64, R59 ;  /* 0x0000003b40407221 */ /* 0x000fe20000010000 */
[----:B------:R-:W-:Y:S01]  /*2730*/  FMUL.FTZ R58, R58, R115 ;  /* 0x000000733a3a7220 */ /* 0x000fe20000410000 */
[----:B------:R-:W-:Y:S01]  /*2740*/  FFMA.FTZ R59, R60, R59, R61 ;  /* 0x0000003b3c3b7223 */ /* 0x000fe2000001003d */
[----:B------:R-:W-:Y:S01]  /*2750*/  FFMA.FTZ R61, R42, R60, R57 ;  /* 0x0000003c2a3d7223 */ /* 0x000fe20000010039 */
[----:B------:R-:W-:Y:S01]  /*2760*/  FADD.FTZ R64, R63, R64 ;  /* 0x000000403f407221 */ /* 0x000fe20000010000 */
[----:B------:R-:W-:Y:S01]  /*2770*/  FFMA.FTZ R56, R43, R58, R56 ;  /* 0x0000003a2b387223 */ /* 0x000fe20000010038 */
[----:B------:R-:W-:Y:S01]  /*2780*/  FFMA.FTZ R63, R58, R63, R59 ;  /* 0x0000003f3a3f7223 */ /* 0x000fe2000001003b */
[----:B------:R-:W-:Y:S01]  /*2790*/  FADD.FTZ R57, RZ, R80 ;  /* 0x00000050ff397221 */ /* 0x000fe20000010000 */
[----:B------:R-:W-:Y:S01]  /*27a0*/  FADD.FTZ R58, RZ, R81 ;  /* 0x00000051ff3a7221 */ /* 0x000fe20000010000 */
[----:B------:R-:W-:Y:S01]  /*27b0*/  FADD.FTZ R60, -R34, R44 ;  /* 0x0000002c223c7221 */ /* 0x000fe20000010100 */
[----:B------:R-:W-:Y:S01]  /*27c0*/  FMUL.FTZ R65, R46, R113 ;  /* 0x000000712e417220 */ /* 0x000fe20000410000 */
[----:B------:R-:W-:Y:S01]  /*27d0*/  FADD.FTZ R57, R76, R57 ;  /* 0x000000394c397221 */ /* 0x000fe20000010000 */
[----:B------:R-:W-:Y:S01]  /*27e0*/  FADD.FTZ R58, R77, R58 ;  /* 0x0000003a4d3a7221 */ /* 0x000fe20000010000 */
[----:B------:R-:W-:Y:S01]  /*27f0*/  FMUL.FTZ R62, R60, R115 ;  /* 0x000000733c3e7220 */ /* 0x000fe20000410000 */
[----:B------:R-:W-:Y:S01]  /*2800*/  FADD.FTZ R60, -R34, R45 ;  /* 0x0000002d223c7221 */ /* 0x000fe20000010100 */
[----:B------:R-:W-:Y:S01]  /*2810*/  FADD.FTZ R59, R72, R57 ;  /* 0x00000039483b7221 */ /* 0x000fe20000010000 */
[----:B------:R-:W-:Y:S01]  /*2820*/  FADD.FTZ R58, R73, R58 ;  /* 0x0000003a493a7221 */ /* 0x000fe20000010000 */
[----:B------:R-:W-:Y:S01]  /*2830*/  FFMA.FTZ R57, R46, R62, R61 ;  /* 0x0000003e2e397223 */ /* 0x000fe2000001003d */
[----:B------:R-:W-:Y:S01]  /*2840*/  FFMA.FTZ R63, R62, R65, R63 ;  /* 0x000000413e3f7223 */ /* 0x000fe2000001003f */
[----:B------:R-:W-:Y:S01]  /*2850*/  FADD.FTZ R59, R12, R59 ;  /* 0x0000003b0c3b7221 */ /* 0x000fe20000010000 */
[----:B------:R-:W-:Y:S01]  /*2860*/  FADD.FTZ R58, R13, R58 ;  /* 0x0000003a0d3a7221 */ /* 0x000fe20000010000 */
[----:B------:R-:W-:Y:S01]  /*2870*/  FMUL.FTZ R60, R60, R115 ;  /* 0x000000733c3c7220 */ /* 0x000fe20000410000 */
[----:B------:R-:W-:Y:S01]  /*2880*/  FMUL.FTZ R61, R47, R35 ;  /* 0x000000232f3d7220 */ /* 0x000fe20000410000 */
[----:B------:R-:W-:Y:S01]  /*2890*/  FADD.FTZ R59, R16, R59 ;  /* 0x0000003b103b7221 */ /* 0x000fe20000010000 */
[----:B------:R-:W-:Y:S01]  /*28a0*/  FADD.FTZ R58, R17, R58 ;  /* 0x0000003a113a7221 */ /* 0x000fe20000010000 */
[----:B------:R-:W-:Y:S01]  /*28b0*/  FADD.FTZ R64, R64, R65 ;  /* 0x0000004140407221 */ /* 0x000fe20000010000 */
[----:B------:R-:W-:Y:S01]  /*28c0*/  FFMA.FTZ R56, R47, R60, R56 ;  /* 0x0000003c2f387223 */ /* 0x000fe20000010038 */
[----:B------:R-:W-:Y:S01]  /*28d0*/  FADD.FTZ R59, R8, R59 ;  /* 0x0000003b083b7221 */ /* 0x000fe20000010000 */
[----:B------:R-:W-:Y:S01]  /*28e0*/  FADD.FTZ R58, R9, R58 ;  /* 0x0000003a093a7221 */ /* 0x000fe20000010000 */
[----:B------:R-:W-:Y:S01]  /*28f0*/  FFMA.FTZ R63, R60, R61, R63 ;  /* 0x0000003d3c3f7223 */ /* 0x000fe2000001003f */
[----:B------:R-:W-:Y:S01]  /*2900*/  FADD.FTZ R60, -R34, R48 ;  /* 0x00000030223c7221 */ /* 0x000fe20000010100 */
[----:B------:R-:W-:Y:S01]  /*2910*/  FADD.FTZ R59, R20, R59 ;  /* 0x0000003b143b7221 */ /* 0x000fe20000010000 */
[----:B------:R-:W-:Y:S01]  /*2920*/  FADD.FTZ R58, R21, R58 ;  /* 0x0000003a153a7221 */ /* 0x000fe20000010000 */
[----:B------:R-:W-:Y:S01]  /*2930*/  FADD.FTZ R64, R61, R64 ;  /* 0x000000403d407221 */ /* 0x000fe20000010000 */
[----:B------:R-:W-:Y:S01]  /*2940*/  FMUL.FTZ R61, R50, R113 ;  /* 0x00000071323d7220 */ /* 0x000fe20000410000 */
[----:B------:R-:W-:Y:S01]  /*2950*/  FADD.FTZ R59, R24, R59 ;  /* 0x0000003b183b7221 */ /* 0x000fe20000010000 */
[----:B------:R-:W-:Y:S01]  /*2960*/  FADD.FTZ R58, R25, R58 ;  /* 0x0000003a193a7221 */ /* 0x000fe20000010000 */
[----:B------:R-:W-:Y:S01]  /*2970*/  FMUL.FTZ R62, R60, R115 ;  /* 0x000000733c3e7220 */ /* 0x000fe20000410000 */
[----:B------:R-:W-:Y:S01]  /*2980*/  FADD.FTZ R60, -R34, R49 ;  /* 0x00000031223c7221 */ /* 0x000fe20000010100 */
[----:B------:R-:W-:Y:S01]  /*2990*/  FADD.FTZ R59, R38, R59 ;  /* 0x0000003b263b7221 */ /* 0x000fe20000010000 */
[----:B------:R-:W-:Y:S01]  /*29a0*/  FADD.FTZ R58, R39, R58 ;  /* 0x0000003a273a7221 */ /* 0x000fe20000010000 */
[----:B------:R-:W-:Y:S01]  /*29b0*/  FADD.FTZ R65, R64, R61 ;  /* 0x0000003d40417221 */ /* 0x000fe20000010000 */
[----:B------:R-:W-:Y:S01]  /*29c0*/  FFMA.FTZ R64, R62, R61, R63 ;  /* 0x0000003d3e407223 */ /* 0x000fe2000001003f */
[----:B------:R-:W-:Y:S01]  /*29d0*/  FFMA.FTZ R57, R50, R62, R57 ;  /* 0x0000003e32397223 */ /* 0x000fe20000010039 */
[----:B------:R-:W-:Y:S01]  /*29e0*/  FMUL.FTZ R61, R60, R115 ;  /* 0x000000733c3d7220 */ /* 0x000fe20000410000 */
[----:B------:R-:W-:Y:S01]  /*29f0*/  FMUL.FTZ R62, R51, R35 ;  /* 0x00000023333e7220 */ /* 0x000fe20000410000 */
[----:B------:R-:W-:Y:S01]  /*2a00*/  FADD.FTZ R59, R4, R59 ;  /* 0x0000003b043b7221 */ /* 0x000fe20000010000 */
[----:B------:R-:W-:Y:S01]  /*2a10*/  FADD.FTZ R60, R5, R58 ;  /* 0x0000003a053c7221 */ /* 0x000fe20000010000 */
[----:B------:R-:W-:Y:S01]  /*2a20*/  FFMA.FTZ R58, R51, R61, R56 ;  /* 0x0000003d333a7223 */ /* 0x000fe20000010038 */
[----:B------:R-:W-:Y:S01]  /*2a30*/  FADD.FTZ R65, R62, R65 ;  /* 0x000000413e417221 */ /* 0x000fe20000010000 */
[----:B------:R-:W-:Y:S01]  /*2a40*/  FFMA.FTZ R61, R61, R62, R64 ;  /* 0x0000003e3d3d7223 */ /* 0x000fe20000010040 */
[----:B------:R-:W-:Y:S01]  /*2a50*/  FADD.FTZ R59, R28, R59 ;  /* 0x0000003b1c3b7221 */ /* 0x000fe20000010000 */
[----:B------:R-:W-:Y:S01]  /*2a60*/  FADD.FTZ R56, R29, R60 ;  /* 0x0000003c1d387221 */ /* 0x000fe20000010000 */
        /* <DEDUP_REMOVED lines=18> */
[C---:B------:R-:W-:Y:S01]  /*2b90*/  FFMA.FTZ R60, R54.reuse, R60, R57 ;  /* 0x0000003c363c7223 */ /* 0x040fe20000010039 */
[C---:B------:R-:W-:Y:S01]  /*2ba0*/  FFMA.FTZ R61, R55.reuse, R61, R58 ;  /* 0x0000003d373d7223 */ /* 0x040fe2000001003a */
[----:B------:R-:W-:Y:S01]  /*2bb0*/  FADD.FTZ R62, R54, R59 ;  /* 0x0000003b363e7221 */ /* 0x000fe20000010000 */
[----:B------:R-:W-:Y:S01]  /*2bc0*/  FADD.FTZ R63, R55, R66 ;  /* 0x00000042373f7221 */ /* 0x000fe20000010000 */
[----:B------:R-:W-:Y:S06]  /*2bd0*/  BRA `(.L_x_1574) ;  /* 0x0000002000007947 */ /* 0x000fec0003800000 */
.L_x_1573:
[C---:B-----5:R-:W-:Y:S01]  /*2be0*/  FADD.FTZ R56, -R34.reuse, R82 ;  /* 0x0000005222387221 */ /* 0x060fe20000010100 */
[C---:B------:R-:W-:Y:S01]  /*2bf0*/  FADD.FTZ R68, -R34.reuse, R78 ;  /* 0x0000004e22447221 */ /* 0x040fe20000010100 */
[C---:B------:R-:W-:Y:S01]  /*2c00*/  FADD.FTZ R64, -R34.reuse, R79 ;  /* 0x0000004f22407221 */ /* 0x040fe20000010100 */
[----:B------:R-:W-:Y:S01]  /*2c10*/  FADD.FTZ R122, -R34, R10 ;  /* 0x0000000a227a7221 */ /* 0x000fe20000010100 */
[-C--:B-1----:R-:W-:Y:S01]  /*2c20*/  FMUL.FTZ R57, R56, R115.reuse ;  /* 0x0000007338397220 */ /* 0x082fe20000410000 */
[----:B------:R-:W-:Y:S01]  /*2c30*/  FADD.FTZ R56, -R34, R83 ;  /* 0x0000005322387221 */ /* 0x000fe20000010100 */
[-C--:B------:R-:W-:Y:S01]  /*2c40*/  FMUL.FTZ R68, R68, R115.reuse ;  /* 0x0000007344447220 */ /* 0x080fe20000410000 */
[----:B------:R-:W-:Y:S01]  /*2c50*/  FMUL.FTZ R65, R64, R115 ;  /* 0x0000007340417220 */ /* 0x000fe20000410000 */
[C-C-:B------:R-:W-:Y:S01]  /*2c60*/  FFMA.FTZ R58, R113.reuse, R57, R116.reuse ;  /* 0x00000039713a7223 */ /* 0x140fe20000010074 */
[----:B------:R-:W-:Y:S01]  /*2c70*/  FMUL.FTZ R56, R56, R115 ;  /* 0x0000007338387220 */ /* 0x000fe20000410000 */
[----:B------:R-:W-:Y:S01]  /*2c80*/  FFMA.FTZ R62, R113, R68, R116 ;  /* 0x00000044713e7223 */ /* 0x000fe20000010074 */
[C-C-:B------:R-:W-:Y:S01]  /*2c90*/  FFMA.FTZ R61, R35.reuse, R65, R114.reuse ;  /* 0x00000041233d7223 */ /* 0x140fe20000010072 */
[----:B------:R-:W-:Y:S01]  /*2ca0*/  FMUL.FTZ R60, R58, -1.4426950216293334961 ;  /* 0xbfb8aa3b3a3c7820 */ /* 0x000fe20000410000 */
[----:B------:R-:W-:Y:S01]  /*2cb0*/  FFMA.FTZ R59, R35, R56, R114 ;  /* 0x00000038233b7223 */ /* 0x000fe20000010072 */
[----:B------:R-:W-:Y:S01]  /*2cc0*/  FMUL.FTZ R69, R62, -1.4426950216293334961 ;  /* 0xbfb8aa3b3e457820 */ /* 0x000fe20000410000 */
[----:B------:R-:W-:-:S02]  /*2cd0*/  FMUL.FTZ R70, R61, -1.4426950216293334961 ;  /* 0xbfb8aa3b3d467820 */ /* 0x000fc40000410000 */
[----:B------:R-:W-:Y:S01]  /*2ce0*/  FMUL.FTZ R63, R59, -1.4426950216293334961 ;  /* 0xbfb8aa3b3b3f7820 */ /* 0x000fe20000410000 */
[----:B------:R-:W0:Y:S08]  /*2cf0*/  MUFU.EX2 R60, R60 ;  /* 0x0000003c003c7308 */ /* 0x000e300000000800 */
[----:B------:R-:W1:Y:S08]  /*2d00*/  MUFU.EX2 R63, R63 ;  /* 0x0000003f003f7308 */ /* 0x000e700000000800 */
[----:B------:R-:W2:Y:S01]  /*2d10*/  MUFU.EX2 R69, R69 ;  /* 0x0000004500457308 */ /* 0x000ea20000000800 */
[----:B0-----:R-:W-:-:S07]  /*2d20*/  FADD.FTZ R66, R60, 1 ;  /* 0x3f8000003c427421 */ /* 0x001fce0000010000 */
[----:B------:R-:W0:Y:S01]  /*2d30*/  MUFU.EX2 R70, R70 ;  /* 0x0000004600467308 */ /* 0x000e220000000800 */
[----:B-1----:R-:W-:-:S07]  /*2d40*/  FADD.FTZ R64, R63, 1 ;  /* 0x3f8000003f407421 */ /* 0x002fce0000010000 */
[----:B------:R-:W1:Y:S01]  /*2d50*/  MUFU.RCP R67, R66 ;  /* 0x0000004200437308 */ /* 0x000e620000001000 */
[----:B--2---:R-:W-:-:S07]  /*2d60*/  FADD.FTZ R63, R69, 1 ;  /* 0x3f800000453f7421 */ /* 0x004fce0000010000 */
[----:B------:R-:W2:Y:S01]  /*2d70*/  MUFU.RCP R64, R64 ;  /* 0x0000004000407308 */ /* 0x000ea20000001000 */
[----:B0-----:R-:W-:-:S07]  /*2d80*/  FADD.FTZ R60, R70, 1 ;  /* 0x3f800000463c7421 */ /* 0x001fce0000010000 */
[----:B------:R-:W0:Y:S01]  /*2d90*/  MUFU.RCP R63, R63 ;  /* 0x0000003f003f7308 */ /* 0x000e220000001000 */
[----:B-1----:R-:W-:-:S04]  /*2da0*/  FADD.FTZ R69, -R67, 1 ;  /* 0x3f80000043457421 */ /* 0x002fc80000010100 */
[----:B------:R-:W-:Y:S01]  /*2db0*/  FFMA.FTZ R69, R58, R69, 1 ;  /* 0x3f8000003a457423 */ /* 0x000fe20000010045 */
[----:B------:R-:W-:Y:S02]  /*2dc0*/  FMUL.FTZ R58, R80, R67 ;  /* 0x00000043503a7220 */ /* 0x000fe40000410000 */
[----:B------:R-:W1:Y:S01]  /*2dd0*/  MUFU.RCP R60, R60 ;  /* 0x0000003c003c7308 */ /* 0x000e620000001000 */
[----:B--2---:R-:W-:Y:S01]  /*2de0*/  FADD.FTZ R66, -R64, 1 ;  /* 0x3f80000040427421 */ /* 0x004fe20000010100 */
[----:B------:R-:W-:Y:S01]  /*2df0*/  FMUL.FTZ R58, R58, R69 ;  /* 0x000000453a3a7220 */ /* 0x000fe20000410000 */
[----:B------:R-:W-:Y:S02]  /*2e00*/  FMUL.FTZ R69, R81, R64 ;  /* 0x0000004051457220 */ /* 0x000fe40000410000 */
[----:B------:R-:W-:Y:S01]  /*2e10*/  FFMA.FTZ R66, R59, R66, 1 ;  /* 0x3f8000003b427423 */ /* 0x000fe20000010042 */
[----:B0-----:R-:W-:-:S03]  /*2e20*/  FADD.FTZ R59, -R63, 1 ;  /* 0x3f8000003f3b7421 */ /* 0x001fc60000010100 */
[----:B------:R-:W-:Y:S01]  /*2e30*/  FMUL.FTZ R69, R69, R66 ;  /* 0x0000004245457220 */ /* 0x000fe20000410000 */
[----:B------:R-:W-:Y:S01]  /*2e40*/  FMUL.FTZ R63, R76, R63 ;  /* 0x0000003f4c3f7220 */ /* 0x000fe20000410000 */
[----:B------:R-:W-:Y:S01]  /*2e50*/  FADD.FTZ R66, -R34, R74 ;  /* 0x0000004a22427221 */ /* 0x000fe20000010100 */
[----:B------:R-:W-:Y:S01]  /*2e60*/  FFMA.FTZ R62, R62, R59, 1 ;  /* 0x3f8000003e3e7423 */ /* 0x000fe2000001003b */
[-C--:B------:R-:W-:Y:S02]  /*2e70*/  FMUL.FTZ R59, R122, R115.reuse ;  /* 0x000000737a3b7220 */ /* 0x080fe40000410000 */
[----:B------:R-:W-:Y:S01]  /*2e80*/  FMUL.FTZ R66, R66, R115 ;  /* 0x0000007342427220 */ /* 0x000fe20000410000 */
[----:B------:R-:W-:Y:S01]  /*2e90*/  FMUL.FTZ R63, R63, R62 ;  /* 0x0000003e3f3f7220 */ /* 0x000fe20000410000 */
[----:B-1----:R-:W-:Y:S01]  /*2ea0*/  FADD.FTZ R64, -R60, 1 ;  /* 0x3f8000003c407421 */ /* 0x002fe20000010100 */
[----:B------:R-:W-:Y:S01]  /*2eb0*/  FADD.FTZ R62, -R34, R75 ;  /* 0x0000004b223e7221 */ /* 0x000fe20000010100 */
[C-C-:B------:R-:W-:Y:S01]  /*2ec0*/  FFMA.FTZ R123, R113.reuse, R66, R116.reuse ;  /* 0x00000042717b7223 */ /* 0x140fe20000010074 */
[----:B------:R-:W-:Y:S01]  /*2ed0*/  FFMA.FTZ R67, R113, R59, R116 ;  /* 0x0000003b71437223 */ /* 0x000fe20000010074 */
[----:B------:R-:W-:Y:S01]  /*2ee0*/  FFMA.FTZ R64, R61, R64, 1 ;  /* 0x3f8000003d407423 */ /* 0x000fe20000010040 */
[----:B------:R-:W-:Y:S01]  /*2ef0*/  FMUL.FTZ R61, R62, R115 ;  /* 0x000000733e3d7220 */ /* 0x000fe20000410000 */
[----:B------:R-:W-:Y:S01]  /*2f00*/  FMUL.FTZ R124, R123, -1.4426950216293334961 ;  /* 0xbfb8aa3b7b7c7820 */ /* 0x000fe20000410000 */
[----:B------:R-:W-:Y:S01]  /*2f10*/  FMUL.FTZ R122, R67, -1.4426950216293334961 ;  /* 0xbfb8aa3b437a7820 */ /* 0x000fe20000410000 */
[----:B------:R-:W-:Y:S01]  /*2f20*/  FMUL.FTZ R125, R77, R60 ;  /* 0x0000003c4d7d7220 */ /* 0x000fe20000410000 */
[----:B------:R-:W-:Y:S01]  /*2f30*/  FFMA.FTZ R70, R35, R61, R114 ;  /* 0x0000003d23467223 */ /* 0x000fe20000010072 */
[----:B------:R-:W0:Y:S02]  /*2f40*/  MUFU.EX2 R71, R124 ;  /* 0x0000007c00477308 */ /* 0x000e240000000800 */
[----:B------:R-:W-:Y:S01]  /*2f50*/  FMUL.FTZ R64, R125, R64 ;  /* 0x000000407d407220 */ /* 0x000fe20000410000 */
[----:B------:R-:W-:-:S05]  /*2f60*/  FMUL.FTZ R62, R70, -1.4426950216293334961 ;  /* 0xbfb8aa3b463e7820 */ /* 0x000fca0000410000 */
[----:B------:R-:W1:Y:S08]  /*2f70*/  MUFU.EX2 R122, R122 ;  /* 0x0000007a007a7308 */ /* 0x000e700000000800 */
[----:B------:R-:W2:Y:S01]  /*2f80*/  MUFU.EX2 R62, R62 ;  /* 0x0000003e003e7308 */ /* 0x000ea20000000800 */
[----:B0-----:R-:W-:-:S07]  /*2f90*/  FADD.FTZ R71, R71, 1 ;  /* 0x3f80000047477421 */ /* 0x001fce0000010000 */
[----:B------:R-:W0:Y:S01]  /*2fa0*/  MUFU.RCP R71, R71 ;  /* 0x0000004700477308 */ /* 0x000e220000001000 */
[----:B-1----:R-:W-:Y:S01]  /*2fb0*/  FADD.FTZ R122, R122, 1 ;  /* 0x3f8000007a7a7421 */ /* 0x002fe20000010000 */
[----:B--2---:R-:W-:-:S06]  /*2fc0*/  FADD.FTZ R124, R62, 1 ;  /* 0x3f8000003e7c7421 */ /* 0x004fcc0000010000 */
[----:B------:R-:W1:Y:S01]  /*2fd0*/  MUFU.RCP R62, R124 ;  /* 0x0000007c003e7308 */ /* 0x000e620000001000 */
[----:B0-----:R-:W-:Y:S01]  /*2fe0*/  FADD.FTZ R60, -R71, 1 ;  /* 0x3f800000473c7421 */ /* 0x001fe20000010100 */
[----:B------:R-:W-:-:S03]  /*2ff0*/  FMUL.FTZ R71, R72, R71 ;  /* 0x0000004748477220 */ /* 0x000fc60000410000 */
[----:B------:R-:W-:Y:S01]  /*3000*/  FFMA.FTZ R60, R123, R60, 1 ;  /* 0x3f8000007b3c7423 */ /* 0x000fe2000001003c */
[----:B-1----:R-:W-:Y:S01]  /*3010*/  FADD.FTZ R123, -R62, 1 ;  /* 0x3f8000003e7b7421 */ /* 0x002fe20000010100 */
[----:B------:R-:W-:Y:S02]  /*3020*/  FMUL.FTZ R125, R73, R62 ;  /* 0x0000003e497d7220 */ /* 0x000fe40000410000 */
[----:B------:R-:W-:Y:S01]  /*3030*/  FMUL.FTZ R62, R71, R60 ;  /* 0x0000003c473e7220 */ /* 0x000fe20000410000 */
[----:B------:R-:W-:Y:S02]  /*3040*/  FFMA.FTZ R70, R70, R123, 1 ;  /* 0x3f80000046467423 */ /* 0x000fe4000001007b */
[----:B------:R-:W0:Y:S02]  /*3050*/  MUFU.RCP R123, R122 ;  /* 0x0000007a007b7308 */ /* 0x000e240000001000 */
[----:B------:R-:W-:Y:S01]  /*3060*/  FMUL.FTZ R60, R125, R70 ;  /* 0x000000467d3c7220 */ /* 0x000fe20000410000 */
[----:B------:R-:W-:Y:S01]  /*3070*/  FMUL.FTZ R70, R113, R58 ;  /* 0x0000003a71467220 */ /* 0x000fe20000410000 */
[----:B------:R-:W-:-:S03]  /*3080*/  FMUL.FTZ R125, R35, R69 ;  /* 0x00000045237d7220 */ /* 0x000fc60000410000 */
[C---:B------:R-:W-:Y:S01]  /*3090*/  FFMA.FTZ R71, R57.reuse, R70, RZ ;  /* 0x0000004639477223 */ /* 0x040fe200000100ff */
[----:B------:R-:W-:Y:S01]  /*30a0*/  FFMA.FTZ R57, R57, R58, RZ ;  /* 0x0000003a39397223 */ /* 0x000fe200000100ff */
[----:B------:R-:W-:Y:S02]  /*30b0*/  FADD.FTZ R70, RZ, R70 ;  /* 0x00000046ff467221 */ /* 0x000fe40000010000 */
[----:B------:R-:W-:Y:S01]  /*30c0*/  FFMA.FTZ R71, R56, R125, R71 ;  /* 0x0000007d38477223 */ /* 0x000fe20000010047 */
[----:B------:R-:W-:Y:S01]  /*30d0*/  FFMA.FTZ R57, R68, R63, R57 ;  /* 0x0000003f44397223 */ /* 0x000fe20000010039 */
[----:B------:R-:W-:Y:S01]  /*30e0*/  FADD.FTZ R70, R125, R70 ;  /* 0x000000467d467221 */ /* 0x000fe20000010000 */
[----:B0-----:R-:W-:Y:S01]  /*30f0*/  FADD.FTZ R122, -R123, 1 ;  /* 0x3f8000007b7a7421 */ /* 0x001fe20000010100 */
[----:B------:R-:W-:-:S03]  /*3100*/  FMUL.FTZ R123, R12, R123 ;  /* 0x0000007b0c7b7220 */ /* 0x000fc60000410000 */
[----:B------:R-:W-:Y:S01]  /*3110*/  FFMA.FTZ R124, R67, R122, 1 ;  /* 0x3f800000437c7423 */ /* 0x000fe2000001007a */
[----:B------:R-:W-:-:S03]  /*3120*/  FADD.FTZ R122, RZ, R58 ;  /* 0x0000003aff7a7221 */ /* 0x000fc60000010000 */
[----:B------:R-:W-:Y:S01]  /*3130*/  FMUL.FTZ R58, R123, R124 ;  /* 0x0000007c7b3a7220 */ /* 0x000fe20000410000 */
[----:B------:R-:W-:Y:S01]  /*3140*/  FADD.FTZ R67, R122, R63 ;  /* 0x0000003f7a437221 */ /* 0x000fe20000010000 */
[----:B------:R-:W-:Y:S01]  /*3150*/  FADD.FTZ R122, -R34, R11 ;  /* 0x0000000b227a7221 */ /* 0x000fe20000010100 */
[----:B------:R-:W-:Y:S02]  /*3160*/  FMUL.FTZ R124, R113, R63 ;  /* 0x0000003f717c7220 */ /* 0x000fe40000410000 */
[----:B------:R-:W-:Y:S01]  /*3170*/  FADD.FTZ R67, R67, R62 ;  /* 0x0000003e43437221 */ /* 0x000fe20000010000 */
[----:B------:R-:W-:Y:S01]  /*3180*/  FMUL.FTZ R63, R122, R115 ;  /* 0x000000737a3f7220 */ /* 0x000fe20000410000 */
[----:B------:R-:W-:Y:S01]  /*3190*/  FFMA.FTZ R122, R68, R124, R71 ;  /* 0x0000007c447a7223 */ /* 0x000fe20000010047 */
[----:B------:R-:W-:Y:S02]  /*31a0*/  FADD.FTZ R70, R70, R124 ;  /* 0x0000007c46467221 */ /* 0x000fe40000010000 */
        /* <DEDUP_REMOVED lines=10> */
[----:B------:R-:W-:Y:S01]  /*3250*/  FADD.FTZ R123, -R34, R15 ;  /* 0x0000000f227b7221 */ /* 0x000fe20000010100 */
[----:B------:R-:W-:Y:S01]  /*3260*/  FFMA.FTZ R125, R68, R125, 1 ;  /* 0x3f800000447d7423 */ /* 0x000fe2000001007d */
[----:B------:R-:W-:Y:S01]  /*3270*/  FFMA.FTZ R68, R56, R69, RZ ;  /* 0x0000004538447223 */ /* 0x000fe200000100ff */
[----:B------:R-:W-:Y:S02]  /*3280*/  FADD.FTZ R69, RZ, R69 ;  /* 0x00000045ff457221 */ /* 0x000fe40000010000 */
[----:B------:R-:W-:Y:S01]  /*3290*/  FMUL.FTZ R56, R124, R125 ;  /* 0x0000007d7c387220 */ /* 0x000fe20000410000 */
[----:B------:R-:W-:Y:S01]  /*32a0*/  FADD.FTZ R124, -R34, R14 ;  /* 0x0000000e227c7221 */ /* 0x000fe20000010100 */
[----:B------:R-:W-:Y:S01]  /*32b0*/  FADD.FTZ R69, R69, R64 ;  /* 0x0000004045457221 */ /* 0x000fe20000010000 */
[----:B------:R-:W-:-:S02]  /*32c0*/  FFMA.FTZ R68, R65, R64, R68 ;  /* 0x0000004041447223 */ /* 0x000fc40000010044 */
[----:B------:R-:W-:Y:S01]  /*32d0*/  FMUL.FTZ R64, R124, R115 ;  /* 0x000000737c407220 */ /* 0x000fe20000410000 */
[----:B------:R-:W-:Y:S01]  /*32e0*/  FADD.FTZ R69, R69, R60 ;  /* 0x0000003c45457221 */ /* 0x000fe20000010000 */
[----:B------:R-:W-:Y:S02]  /*32f0*/  FFMA.FTZ R68, R61, R60, R68 ;  /* 0x0000003c3d447223 */ /* 0x000fe40000010044 */
[----:B------:R-:W-:Y:S01]  /*3300*/  FFMA.FTZ R65, R113, R64, R116 ;  /* 0x0000004071417223 */ /* 0x000fe20000010074 */
[----:B------:R-:W-:-:S03]  /*3310*/  FADD.FTZ R69, R69, R56 ;  /* 0x0000003845457221 */ /* 0x000fc60000010000 */
[----:B------:R-:W-:-:S06]  /*3320*/  FMUL.FTZ R124, R65, -1.4426950216293334961 ;  /* 0xbfb8aa3b417c7820 */ /* 0x000fcc0000410000 */
[----:B------:R-:W0:Y:S02]  /*3330*/  MUFU.EX2 R124, R124 ;  /* 0x0000007c007c7308 */ /* 0x000e240000000800 */
[----:B0-----:R-:W-:-:S06]  /*3340*/  FADD.FTZ R125, R124, 1 ;  /* 0x3f8000007c7d7421 */ /* 0x001fcc0000010000 */
[----:B------:R-:W0:Y:S02]  /*3350*/  MUFU.RCP R125, R125 ;  /* 0x0000007d007d7308 */ /* 0x000e240000001000 */
[----:B0-----:R-:W-:-:S04]  /*3360*/  FADD.FTZ R122, -R125, 1 ;  /* 0x3f8000007d7a7421 */ /* 0x001fc80000010100 */
[----:B------:R-:W-:Y:S01]  /*3370*/  FFMA.FTZ R122, R65, R122, 1 ;  /* 0x3f800000417a7423 */ /* 0x000fe2000001007a */
[----:B------:R-:W-:Y:S01]  /*3380*/  FMUL.FTZ R65, R16, R125 ;  /* 0x0000007d10417220 */ /* 0x000fe20000410000 */
[----:B------:R-:W-:-:S03]  /*3390*/  FADD.FTZ R125, -R34, R6 ;  /* 0x00000006227d7221 */ /* 0x000fc60000010100 */
[----:B------:R-:W-:Y:S01]  /*33a0*/  FMUL.FTZ R65, R65, R122 ;  /* 0x0000007a41417220 */ /* 0x000fe20000410000 */
[-C--:B------:R-:W-:Y:S01]  /*33b0*/  FFMA.FTZ R122, R66, R62.reuse, R57 ;  /* 0x0000003e427a7223 */ /* 0x080fe20000010039 */
[----:B------:R-:W-:Y:S01]  /*33c0*/  FMUL.FTZ R57, R113, R62 ;  /* 0x0000003e71397220 */ /* 0x000fe20000410000 */
[----:B------:R-:W-:-:S03]  /*33d0*/  FMUL.FTZ R62, R123, R115 ;  /* 0x000000737b3e7220 */ /* 0x000fc60000410000 */
[----:B------:R-:W-:Y:S01]  /*33e0*/  FFMA.FTZ R124, R66, R57, R71 ;  /* 0x00000039427c7223 */ /* 0x000fe20000010047 */
        /* <DEDUP_REMOVED lines=19> */
[----:B0-----:R-:W-:Y:S01]  /*3520*/  FADD.FTZ R70, -R123, 1 ;  /* 0x3f8000007b467421 */ /* 0x001fe20000010100 */
[----:B------:R-:W-:Y:S01]  /*3530*/  FMUL.FTZ R57, R8, R123 ;  /* 0x0000007b08397220 */ /* 0x000fe20000410000 */
[----:B------:R-:W-:Y:S02]  /*3540*/  FADD.FTZ R123, -R34, R7 ;  /* 0x00000007227b7221 */ /* 0x000fe40000010100 */
[----:B------:R-:W-:Y:S01]  /*3550*/  FFMA.FTZ R70, R71, R70, 1 ;  /* 0x3f80000047467423 */ /* 0x000fe20000010046 */
[----:B------:R-:W-:-:S03]  /*3560*/  FMUL.FTZ R71, R113, R58 ;  /* 0x0000003a71477220 */ /* 0x000fc60000410000 */
[----:B------:R-:W-:Y:S01]  /*3570*/  FMUL.FTZ R57, R57, R70 ;  /* 0x0000004639397220 */ /* 0x000fe20000410000 */
[----:B------:R-:W-:Y:S01]  /*3580*/  FADD.FTZ R70, R67, R58 ;  /* 0x0000003a43467221 */ /* 0x000fe20000010000 */
[----:B------:R-:W-:Y:S01]  /*3590*/  FFMA.FTZ R67, R59, R58, R122 ;  /* 0x0000003a3b437223 */ /* 0x000fe2000001007a */
[----:B------:R-:W-:Y:S01]  /*35a0*/  FMUL.FTZ R58, R123, R115 ;  /* 0x000000737b3a7220 */ /* 0x000fe20000410000 */
[----:B------:R-:W-:Y:S01]  /*35b0*/  FFMA.FTZ R124, R59, R71, R124 ;  /* 0x000000473b7c7223 */ /* 0x000fe2000001007c */
[----:B------:R-:W-:Y:S01]  /*35c0*/  FADD.FTZ R122, R61, R71 ;  /* 0x000000473d7a7221 */ /* 0x000fe20000010000 */
[----:B------:R-:W-:Y:S01]  /*35d0*/  FFMA.FTZ R71, R63, R56, R68 ;  /* 0x000000383f477223 */ /* 0x000fe20000010044 */
[----:B------:R-:W-:Y:S01]  /*35e0*/  FFMA.FTZ R59, R35, R58, R114 ;  /* 0x0000003a233b7223 */ /* 0x000fe20000010072 */
[----:B------:R-:W-:-:S03]  /*35f0*/  FADD.FTZ R70, R70, R65 ;  /* 0x0000004146467221 */ /* 0x000fc60000010000 */
[----:B------:R-:W-:-:S06]  /*3600*/  FMUL.FTZ R125, R59, -1.4426950216293334961 ;  /* 0xbfb8aa3b3b7d7820 */ /* 0x000fcc0000410000 */
[----:B------:R-:W0:Y:S02]  /*3610*/  MUFU.EX2 R125, R125 ;  /* 0x0000007d007d7308 */ /* 0x000e240000000800 */
[----:B0-----:R-:W-:Y:S01]  /*3620*/  FADD.FTZ R123, R125, 1 ;  /* 0x3f8000007d7b7421 */ /* 0x001fe20000010000 */
[----:B------:R-:W-:-:S04]  /*3630*/  FMUL.FTZ R125, R35, R56 ;  /* 0x00000038237d7220 */ /* 0x000fc80000410000 */
[----:B------:R-:W-:Y:S01]  /*3640*/  FADD.FTZ R122, R125, R122 ;  /* 0x0000007a7d7a7221 */ /* 0x000fe20000010000 */
[----:B------:R-:W0:Y:S02]  /*3650*/  MUFU.RCP R123, R123 ;  /* 0x0000007b007b7308 */ /* 0x000e240000001000 */
[----:B0-----:R-:W-:-:S04]  /*3660*/  FADD.FTZ R61, -R123, 1 ;  /* 0x3f8000007b3d7421 */ /* 0x001fc80000010100 */
[----:B------:R-:W-:Y:S01]  /*3670*/  FFMA.FTZ R61, R59, R61, 1 ;  /* 0x3f8000003b3d7423 */ /* 0x000fe2000001003d */
[----:B------:R-:W-:Y:S01]  /*3680*/  FMUL.FTZ R59, R9, R123 ;  /* 0x0000007b093b7220 */ /* 0x000fe20000410000 */
[----:B------:R-:W-:-:S03]  /*3690*/  FFMA.FTZ R123, R63, R125, R124 ;  /* 0x0000007d3f7b7223 */ /* 0x000fc6000001007c */
[----:B------:R-:W-:Y:S01]  /*36a0*/  FMUL.FTZ R59, R59, R61 ;  /* 0x0000003d3b3b7220 */ /* 0x000fe20000410000 */
[----:B------:R-:W-:-:S04]  /*36b0*/  FADD.FTZ R61, -R34, R18 ;  /* 0x00000012223d7221 */ /* 0x000fc80000010100 */
[----:B------:R-:W-:-:S04]  /*36c0*/  FMUL.FTZ R61, R61, R115 ;  /* 0x000000733d3d7220 */ /* 0x000fc80000410000 */
[----:B------:R-:W-:-:S04]  /*36d0*/  FFMA.FTZ R56, R113, R61, R116 ;  /* 0x0000003d71387223 */ /* 0x000fc80000010074 */
[----:B------:R-:W-:-:S06]  /*36e0*/  FMUL.FTZ R68, R56, -1.4426950216293334961 ;  /* 0xbfb8aa3b38447820 */ /* 0x000fcc0000410000 */
[----:B------:R-:W0:Y:S02]  /*36f0*/  MUFU.EX2 R68, R68 ;  /* 0x0000004400447308 */ /* 0x000e240000000800 */
[----:B0-----:R-:W-:Y:S01]  /*3700*/  FADD.FTZ R124, R68, 1 ;  /* 0x3f800000447c7421 */ /* 0x001fe20000010000 */
[----:B------:R-:W-:-:S05]  /*3710*/  FMUL.FTZ R68, R113, R65 ;  /* 0x0000004171447220 */ /* 0x000fca0000410000 */
[----:B------:R-:W0:Y:S01]  /*3720*/  MUFU.RCP R63, R124 ;  /* 0x0000007c003f7308 */ /* 0x000e220000001000 */
[----:B------:R-:W-:Y:S01]  /*3730*/  FFMA.FTZ R123, R64, R68, R123 ;  /* 0x00000044407b7223 */ /* 0x000fe2000001007b */
[----:B0-----:R-:W-:-:S04]  /*3740*/  FADD.FTZ R125, -R63, 1 ;  /* 0x3f8000003f7d7421 */ /* 0x001fc80000010100 */
[----:B------:R-:W-:Y:S01]  /*3750*/  FFMA.FTZ R125, R56, R125, 1 ;  /* 0x3f800000387d7423 */ /* 0x000fe2000001007d */
[----:B------:R-:W-:Y:S01]  /*3760*/  FMUL.FTZ R56, R20, R63 ;  /* 0x0000003f14387220 */ /* 0x000fe20000410000 */
[----:B------:R-:W-:Y:S01]  /*3770*/  FFMA.FTZ R63, R64, R65, R67 ;  /* 0x00000041403f7223 */ /* 0x000fe20000010043 */
[----:B------:R-:W-:Y:S01]  /*3780*/  FADD.FTZ R67, R122, R68 ;  /* 0x000000447a437221 */ /* 0x000fe20000010000 */
[----:B------:R-:W-:Y:S01]  /*3790*/  FADD.FTZ R122, R69, R66 ;  /* 0x00000042457a7221 */ /* 0x000fe20000010000 */
[----:B------:R-:W-:Y:S01]  /*37a0*/  FMUL.FTZ R56, R56, R125 ;  /* 0x0000007d38387220 */ /* 0x000fe20000410000 */
[----:B------:R-:W-:Y:S01]  /*37b0*/  FADD.FTZ R125, -R34, R19 ;  /* 0x00000013227d7221 */ /* 0x000fe20000010100 */
[----:B------:R-:W-:-:S03]  /*37c0*/  FFMA.FTZ R69, R62, R66, R71 ;  /* 0x000000423e457223 */ /* 0x000fc60000010047 */
[----:B------:R-:W-:-:S04]  /*37d0*/  FMUL.FTZ R65, R125, R115 ;  /* 0x000000737d417220 */ /* 0x000fc80000410000 */
        /* <DEDUP_REMOVED lines=10> */
[----:B------:R-:W-:Y:S01]  /*3880*/  FMUL.FTZ R68, R35, R66 ;  /* 0x0000004223447220 */ /* 0x000fe20000410000 */
[----:B------:R-:W-:-:S03]  /*3890*/  FMUL.FTZ R66, R124, R115 ;  /* 0x000000737c427220 */ /* 0x000fc60000410000 */
[----:B------:R-:W-:Y:S01]  /*38a0*/  FFMA.FTZ R123, R62, R68, R123 ;  /* 0x000000443e7b7223 */ /* 0x000fe2000001007b */
[----:B------:R-:W-:Y:S01]  /*38b0*/  FFMA.FTZ R71, R113, R66, R116 ;  /* 0x0000004271477223 */ /* 0x000fe20000010074 */
[----:B------:R-:W-:Y:S01]  /*38c0*/  FADD.FTZ R62, R68, R67 ;  /* 0x00000043443e7221 */ /* 0x000fe20000010000 */
[----:B------:R-:W-:Y:S01]  /*38d0*/  FADD.FTZ R67, R70, R57 ;  /* 0x0000003946437221 */ /* 0x000fe20000010000 */
[----:B------:R-:W-:Y:S01]  /*38e0*/  FFMA.FTZ R70, R60, R57, R63 ;  /* 0x000000393c467223 */ /* 0x000fe2000001003f */
[----:B------:R-:W-:Y:S02]  /*38f0*/  FMUL.FTZ R124, R71, -1.4426950216293334961 ;  /* 0xbfb8aa3b477c7820 */ /* 0x000fe40000410000 */
[----:B------:R-:W-:-:S04]  /*3900*/  FADD.FTZ R67, R67, R56 ;  /* 0x0000003843437221 */ /* 0x000fc80000010000 */
[----:B------:R-:W0:Y:S02]  /*3910*/  MUFU.EX2 R124, R124 ;  /* 0x0000007c007c7308 */ /* 0x000e240000000800 */
[----:B0-----:R-:W-:Y:S01]  /*3920*/  FADD.FTZ R125, R124, 1 ;  /* 0x3f8000007c7d7421 */ /* 0x001fe20000010000 */
[----:B------:R-:W-:-:S04]  /*3930*/  FMUL.FTZ R124, R113, R57 ;  /* 0x00000039717c7220 */ /* 0x000fc80000410000 */
[----:B------:R-:W-:Y:S01]  /*3940*/  FFMA.FTZ R123, R60, R124, R123 ;  /* 0x0000007c3c7b7223 */ /* 0x000fe2000001007b */
[----:B------:R-:W0:Y:S02]  /*3950*/  MUFU.RCP R125, R125 ;  /* 0x0000007d007d7308 */ /* 0x000e240000001000 */
[----:B0-----:R-:W-:-:S04]  /*3960*/  FADD.FTZ R68, -R125, 1 ;  /* 0x3f8000007d447421 */ /* 0x001fc80000010100 */
[----:B------:R-:W-:Y:S01]  /*3970*/  FFMA.FTZ R71, R71, R68, 1 ;  /* 0x3f80000047477423 */ /* 0x000fe20000010044 */
[----:B------:R-:W-:-:S04]  /*3980*/  FMUL.FTZ R68, R24, R125 ;  /* 0x0000007d18447220 */ /* 0x000fc80000410000 */
[----:B------:R-:W-:Y:S01]  /*3990*/  FMUL.FTZ R68, R68, R71 ;  /* 0x0000004744447220 */ /* 0x000fe20000410000 */
[----:B------:R-:W-:-:S03]  /*39a0*/  FADD.FTZ R71, -R34, R23 ;  /* 0x0000001722477221 */ /* 0x000fc60000010100 */
[----:B------:R-:W-:Y:S01]  /*39b0*/  FADD.FTZ R67, R67, R68 ;  /* 0x0000004443437221 */ /* 0x000fe20000010000 */
[----:B------:R-:W-:Y:S01]  /*39c0*/  FMUL.FTZ R57, R71, R115 ;  /* 0x0000007347397220 */ /* 0x000fe20000410000 */
[----:B------:R-:W-:Y:S01]  /*39d0*/  FADD.FTZ R71, R62, R124 ;  /* 0x0000007c3e477221 */ /* 0x000fe20000010000 */
[C---:B------:R-:W-:Y:S02]  /*39e0*/  FMUL.FTZ R124, R35.reuse, R59 ;  /* 0x0000003b237c7220 */ /* 0x040fe40000410000 */
[----:B------:R-:W-:Y:S02]  /*39f0*/  FFMA.FTZ R60, R35, R57, R114 ;  /* 0x00000039233c7223 */ /* 0x000fe40000010072 */
[----:B------:R-:W-:Y:S02]  /*3a00*/  FADD.FTZ R71, R124, R71 ;  /* 0x000000477c477221 */ /* 0x000fe40000010000 */
[----:B------:R-:W-:-:S06]  /*3a10*/  FMUL.FTZ R125, R60, -1.4426950216293334961 ;  /* 0xbfb8aa3b3c7d7820 */ /* 0x000fcc0000410000 */
[----:B------:R-:W0:Y:S02]  /*3a20*/  MUFU.EX2 R125, R125 ;  /* 0x0000007d007d7308 */ /* 0x000e240000000800 */
[----:B0-----:R-:W-:-:S06]  /*3a30*/  FADD.FTZ R63, R125, 1 ;  /* 0x3f8000007d3f7421 */ /* 0x001fcc0000010000 */
[----:B------:R-:W0:Y:S02]  /*3a40*/  MUFU.RCP R63, R63 ;  /* 0x0000003f003f7308 */ /* 0x000e240000001000 */
[----:B0-----:R-:W-:-:S04]  /*3a50*/  FADD.FTZ R62, -R63, 1 ;  /* 0x3f8000003f3e7421 */ /* 0x001fc80000010100 */
[----:B------:R-:W-:Y:S01]  /*3a60*/  FFMA.FTZ R62, R60, R62, 1 ;  /* 0x3f8000003c3e7423 */ /* 0x000fe2000001003e */
[----:B------:R-:W-:Y:S01]  /*3a70*/  FMUL.FTZ R60, R25, R63 ;  /* 0x0000003f193c7220 */ /* 0x000fe20000410000 */
[----:B------:R-:W-:Y:S01]  /*3a80*/  FADD.FTZ R63, R122, R59 ;  /* 0x0000003b7a3f7221 */ /* 0x000fe20000010000 */
[----:B------:R-:W-:Y:S02]  /*3a90*/  FADD.FTZ R122, -R34, R36 ;  /* 0x00000024227a7221 */ /* 0x000fe40000010100 */
[----:B------:R-:W-:Y:S01]  /*3aa0*/  FMUL.FTZ R60, R60, R62 ;  /* 0x0000003e3c3c7220 */ /* 0x000fe20000410000 */
[----:B------:R-:W-:Y:S01]  /*3ab0*/  FFMA.FTZ R62, R58, R59, R69 ;  /* 0x0000003b3a3e7223 */ /* 0x000fe20000010045 */
[----:B------:R-:W-:Y:S01]  /*3ac0*/  FMUL.FTZ R59, R122, R115 ;  /* 0x000000737a3b7220 */ /* 0x000fe20000410000 */
[----:B------:R-:W-:Y:S01]  /*3ad0*/  FFMA.FTZ R122, R58, R124, R123 ;  /* 0x0000007c3a7a7223 */ /* 0x000fe2000001007b */
[----:B------:R-:W-:Y:S01]  /*3ae0*/  FADD.FTZ R63, R63, R64 ;  /* 0x000000403f3f7221 */ /* 0x000fe20000010000 */
[----:B------:R-:W-:Y:S01]  /*3af0*/  FFMA.FTZ R62, R65, R64, R62 ;  /* 0x00000040413e7223 */ /* 0x000fe2000001003e */
[----:B------:R-:W-:-:S04]  /*3b00*/  FFMA.FTZ R58, R113, R59, R116 ;  /* 0x0000003b713a7223 */ /* 0x000fc80000010074 */
[----:B------:R-:W-:-:S06]  /*3b10*/  FMUL.FTZ R123, R58, -1.4426950216293334961 ;  /* 0xbfb8aa3b3a7b7820 */ /* 0x000fcc0000410000 */
[----:B------:R-:W0:Y:S02]  /*3b20*/  MUFU.EX2 R123, R123 ;  /* 0x0000007b007b7308 */ /* 0x000e240000000800 */
[----:B0-----:R-:W-:Y:S01]  /*3b30*/  FADD.FTZ R125, R123, 1 ;  /* 0x3f8000007b7d7421 */ /* 0x001fe20000010000 */
[----:B------:R-:W-:-:S05]  /*3b40*/  FMUL.FTZ R123, R113, R56 ;  /* 0x00000038717b7220 */ /* 0x000fca0000410000 */
[----:B------:R0:W1:Y:S01]  /*3b50*/  MUFU.RCP R69, R125 ;  /* 0x0000007d00457308 */ /* 0x0000620000001000 */
[----:B------:R-:W-:Y:S01]  /*3b60*/  FFMA.FTZ R122, R61, R123, R122 ;  /* 0x0000007b3d7a7223 */ /* 0x000fe2000001007a */
[----:B------:R-:W-:Y:S01]  /*3b70*/  FADD.FTZ R71, R71, R123 ;  /* 0x0000007b47477221 */ /* 0x000fe20000010000 */
[----:B0-----:R-:W-:-:S04]  /*3b80*/  FMUL.FTZ R125, R35, R64 ;  /* 0x00000040237d7220 */ /* 0x001fc80000410000 */
[----:B------:R-:W-:Y:S01]  /*3b90*/  FADD.FTZ R71, R125, R71 ;  /* 0x000000477d477221 */ /* 0x000fe20000010000 */
[----:B-1----:R-:W-:-:S04]  /*3ba0*/  FADD.FTZ R124, -R69, 1 ;  /* 0x3f800000457c7421 */ /* 0x002fc80000010100 */
        /* <DEDUP_REMOVED lines=15> */
[----:B------:R-:W-:-:S04]  /*3ca0*/  FADD.FTZ R123, -R34, R2 ;  /* 0x00000002227b7221 */ /* 0x000fc80000010100 */
[----:B------:R-:W-:Y:S01]  /*3cb0*/  FMUL.FTZ R64, R123, R115 ;  /* 0x000000737b407220 */ /* 0x000fe20000410000 */
[----:B------:R-:W-:-:S03]  /*3cc0*/  FFMA.FTZ R123, R65, R125, R122 ;  /* 0x0000007d417b7223 */ /* 0x000fc6000001007a */
[----:B------:R-:W-:-:S04]  /*3cd0*/  FFMA.FTZ R65, R113, R64, R116 ;  /* 0x0000004071417223 */ /* 0x000fc80000010074 */
[----:B------:R-:W-:-:S06]  /*3ce0*/  FMUL.FTZ R122, R65, -1.4426950216293334961 ;  /* 0xbfb8aa3b417a7820 */ /* 0x000fcc0000410000 */
[----:B------:R-:W0:Y:S02]  /*3cf0*/  MUFU.EX2 R122, R122 ;  /* 0x0000007a007a7308 */ /* 0x000e240000000800 */
[----:B0-----:R-:W-:Y:S01]  /*3d00*/  FADD.FTZ R124, R122, 1 ;  /* 0x3f8000007a7c7421 */ /* 0x001fe20000010000 */
[----:B------:R-:W-:-:S05]  /*3d10*/  FMUL.FTZ R122, R113, R68 ;  /* 0x00000044717a7220 */ /* 0x000fca0000410000 */
[----:B------:R0:W1:Y:S01]  /*3d20*/  MUFU.RCP R70, R124 ;  /* 0x0000007c00467308 */ /* 0x0000620000001000 */
[----:B------:R-:W-:Y:S01]  /*3d30*/  FADD.FTZ R71, R71, R122 ;  /* 0x0000007a47477221 */ /* 0x000fe20000010000 */
[----:B0-----:R-:W-:Y:S01]  /*3d40*/  FFMA.FTZ R124, R66, R122, R123 ;  /* 0x0000007a427c7223 */ /* 0x001fe2000001007b */
        /* <DEDUP_REMOVED lines=11> */
[----:B------:R-:W-:-:S05]  /*3e00*/  FADD.FTZ R123, -R34, R26 ;  /* 0x0000001a227b7221 */ /* 0x000fca0000010100 */
[----:B------:R-:W0:Y:S02]  /*3e10*/  MUFU.RCP R69, R125 ;  /* 0x0000007d00457308 */ /* 0x000e240000001000 */
[----:B0-----:R-:W-:-:S04]  /*3e20*/  FADD.FTZ R122, -R69, 1 ;  /* 0x3f800000457a7421 */ /* 0x001fc80000010100 */
[----:B------:R-:W-:Y:S01]  /*3e30*/  FFMA.FTZ R122, R66, R122, 1 ;  /* 0x3f800000427a7423 */ /* 0x000fe2000001007a */
[----:B------:R-:W-:Y:S01]  /*3e40*/  FMUL.FTZ R66, R5, R69 ;  /* 0x0000004505427220 */ /* 0x000fe20000410000 */
[----:B------:R-:W-:-:S03]  /*3e50*/  FMUL.FTZ R69, R35, R60 ;  /* 0x0000003c23457220 */ /* 0x000fc60000410000 */
[----:B------:R-:W-:Y:S01]  /*3e60*/  FMUL.FTZ R66, R66, R122 ;  /* 0x0000007a42427220 */ /* 0x000fe20000410000 */
[----:B------:R-:W-:Y:S01]  /*3e70*/  FADD.FTZ R122, R63, R60 ;  /* 0x0000003c3f7a7221 */ /* 0x000fe20000010000 */
[----:B------:R-:W-:Y:S01]  /*3e80*/  FFMA.FTZ R63, R57, R60, R62 ;  /* 0x0000003c393f7223 */ /* 0x000fe2000001003e */
[----:B------:R-:W-:Y:S01]  /*3e90*/  FMUL.FTZ R60, R123, R115 ;  /* 0x000000737b3c7220 */ /* 0x000fe20000410000 */
[----:B------:R-:W-:Y:S01]  /*3ea0*/  FFMA.FTZ R124, R57, R69, R124 ;  /* 0x00000045397c7223 */ /* 0x000fe2000001007c */
[----:B------:R-:W-:Y:S01]  /*3eb0*/  FADD.FTZ R71, R69, R71 ;  /* 0x0000004745477221 */ /* 0x000fe20000010000 */
[C---:B------:R-:W-:Y:S01]  /*3ec0*/  FMUL.FTZ R69, R113.reuse, R58 ;  /* 0x0000003a71457220 */ /* 0x040fe20000410000 */
[----:B------:R-:W-:Y:S01]  /*3ed0*/  FFMA.FTZ R57, R113, R60, R116 ;  /* 0x0000003c71397223 */ /* 0x000fe20000010074 */
[----:B------:R-:W-:Y:S02]  /*3ee0*/  FFMA.FTZ R63, R56, R61, R63 ;  /* 0x0000003d383f7223 */ /* 0x000fe4000001003f */
[----:B------:R-:W-:Y:S01]  /*3ef0*/  FADD.FTZ R71, R71, R69 ;  /* 0x0000004547477221 */ /* 0x000fe20000010000 */
[----:B------:R-:W-:Y:S01]  /*3f00*/  FMUL.FTZ R125, R57, -1.4426950216293334961 ;  /* 0xbfb8aa3b397d7820 */ /* 0x000fe20000410000 */
[----:B------:R-:W-:-:S05]  /*3f10*/  FFMA.FTZ R63, R68, R66, R63 ;  /* 0x00000042443f7223 */ /* 0x000fca000001003f */
        /* <DEDUP_REMOVED lines=8> */
[----:B------:R-:W-:Y:S01]  /*3fa0*/  FADD.FTZ R62, R67, R58 ;  /* 0x0000003a433e7221 */ /* 0x000fe20000010000 */
        /* <DEDUP_REMOVED lines=17> */
[----:B------:R-:W-:Y:S01]  /*40c0*/  FADD.FTZ R122, -R34, R30 ;  /* 0x0000001e227a7221 */ /* 0x000fe20000010100 */
[----:B------:R-:W-:Y:S01]  /*40d0*/  FFMA.FTZ R123, R56, R70, R123 ;  /* 0x00000046387b7223 */ /* 0x000fe2000001007b */
[----:B------:R-:W-:Y:S02]  /*40e0*/  FADD.FTZ R71, R70, R71 ;  /* 0x0000004746477221 */ /* 0x000fe40000010000 */
        /* <DEDUP_REMOVED lines=38> */
[----:B------:R-:W-:Y:S01]  /*4350*/  FADD.FTZ R69, R62, R57 ;  /* 0x000000393e457221 */ /* 0x000fe20000010000 */
[-C--:B------:R-:W-:Y:S02]  /*4360*/  FFMA.FTZ R62, R60, R57.reuse, R67 ;  /* 0x000000393c3e7223 */ /* 0x080fe40000010043 */
[----:B------:R-:W-:Y:S01]  /*4370*/  FMUL.FTZ R68, R68, R122 ;  /* 0x0000007a44447220 */ /* 0x000fe20000410000 */
[----:B------:R-:W-:Y:S01]  /*4380*/  FMUL.FTZ R122, R113, R57 ;  /* 0x00000039717a7220 */ /* 0x000fe20000410000 */
[----:B------:R-:W-:Y:S01]  /*4390*/  FMUL.FTZ R57, R124, R115 ;  /* 0x000000737c397220 */ /* 0x000fe20000410000 */
[----:B------:R-:W-:Y:S02]  /*43a0*/  FADD.FTZ R69, R69, R56 ;  /* 0x0000003845457221 */ /* 0x000fe40000010000 */
[----:B------:R-:W-:Y:S01]  /*43b0*/  FFMA.FTZ R123, R60, R122, R123 ;  /* 0x0000007a3c7b7223 */ /* 0x000fe2000001007b */
[----:B------:R-:W-:Y:S01]  /*43c0*/  FFMA.FTZ R60, R35, R57, R114 ;  /* 0x00000039233c7223 */ /* 0x000fe20000010072 */
[----:B------:R-:W-:Y:S01]  /*43d0*/  FADD.FTZ R71, R71, R122 ;  /* 0x0000007a47477221 */ /* 0x000fe20000010000 */
[----:B------:R-:W-:Y:S01]  /*43e0*/  FADD.FTZ R122, -R34, R44 ;  /* 0x0000002c227a7221 */ /* 0x000fe20000010100 */
[----:B------:R-:W-:Y:S01]  /*43f0*/  FADD.FTZ R69, R69, R68 ;  /* 0x0000004445457221 */ /* 0x000fe20000010000 */
        /* <DEDUP_REMOVED lines=14> */
[----:B------:R-:W-:Y:S01]  /*44e0*/  FADD.FTZ R67, R67, R64 ;  /* 0x0000004043437221 */ /* 0x000fe20000010000 */
[----:B------:R-:W-:Y:S01]  /*44f0*/  FFMA.FTZ R58, R113, R59, R116 ;  /* 0x0000003b713a7223 */ /* 0x000fe20000010074 */
[----:B------:R-:W-:-:S03]  /*4500*/  FFMA.FTZ R70, R65, R64, R70 ;  /* 0x0000004041467223 */ /* 0x000fc60000010046 */
[----:B------:R-:W-:-:S06]  /*4510*/  FMUL.FTZ R123, R58, -1.4426950216293334961 ;  /* 0xbfb8aa3b3a7b7820 */ /* 0x000fcc0000410000 */
[----:B------:R-:W0:Y:S02]  /*4520*/  MUFU.EX2 R123, R123 ;  /* 0x0000007b007b7308 */ /* 0x000e240000000800 */
[----:B0-----:R-:W-:Y:S01]  /*4530*/  FADD.FTZ R125, R123, 1 ;  /* 0x3f8000007b7d7421 */ /* 0x001fe20000010000 */
[----:B------:R-:W-:-:S05]  /*4540*/  FMUL.FTZ R123, R113, R56 ;  /* 0x00000038717b7220 */ /* 0x000fca0000410000 */
[----:B------:R-:W0:Y:S01]  /*4550*/  MUFU.RCP R63, R125 ;  /* 0x0000007d003f7308 */ /* 0x000e220000001000 */
[----:B------:R-:W-:Y:S01]  /*4560*/  FFMA.FTZ R122, R61, R123, R122 ;  /* 0x0000007b3d7a7223 */ /* 0x000fe2000001007a */
[----:B------:R-:W-:Y:S01]  /*4570*/  FADD.FTZ R71, R71, R123 ;  /* 0x0000007b47477221 */ /* 0x000fe20000010000 */
[----:B0-----:R-:W-:-:S04]  /*4580*/  FADD.FTZ R124, -R63, 1 ;  /* 0x3f8000003f7c7421 */ /* 0x001fc80000010100 */
[----:B------:R-:W-:Y:S01]  /*4590*/  FFMA.FTZ R124, R58, R124, 1 ;  /* 0x3f8000003a7c7423 */ /* 0x000fe2000001007c */
[----:B------:R-:W-:Y:S01]  /*45a0*/  FMUL.FTZ R58, R46, R63 ;  /* 0x0000003f2e3a7220 */ /* 0x000fe20000410000 */
[----:B------:R-:W-:-:S03]  /*45b0*/  FFMA.FTZ R63, R61, R56, R62 ;  /* 0x000000383d3f7223 */ /* 0x000fc6000001003e */
[----:B------:R-:W-:Y:S01]  /*45c0*/  FMUL.FTZ R58, R58, R124 ;  /* 0x0000007c3a3a7220 */ /* 0x000fe20000410000 */
[----:B------:R-:W-:-:S03]  /*45d0*/  FADD.FTZ R124, -R34, R45 ;  /* 0x0000002d227c7221 */ /* 0x000fc60000010100 */
[----:B------:R-:W-:Y:S01]  /*45e0*/  FADD.FTZ R69, R69, R58 ;  /* 0x0000003a45457221 */ /* 0x000fe20000010000 */
        /* <DEDUP_REMOVED lines=16> */
[-C--:B------:R-:W-:Y:S01]  /*46f0*/  FFMA.FTZ R122, R66, R68.reuse, R63 ;  /* 0x00000044427a7223 */ /* 0x080fe2000001003f */
[----:B------:R-:W-:Y:S01]  /*4700*/  FMUL.FTZ R124, R64, -1.4426950216293334961 ;  /* 0xbfb8aa3b407c7820 */ /* 0x000fe20000410000 */
[----:B------:R-:W-:-:S04]  /*4710*/  FMUL.FTZ R68, R113, R68 ;  /* 0x0000004471447220 */ /* 0x000fc80000410000 */
[----:B------:R-:W-:Y:S01]  /*4720*/  FADD.FTZ R71, R71, R68 ;  /* 0x0000004447477221 */ /* 0x000fe20000010000 */
[----:B------:R-:W0:Y:S02]  /*4730*/  MUFU.EX2 R124, R124 ;  /* 0x0000007c007c7308 */ /* 0x000e240000000800 */
[----:B0-----:R-:W-:Y:S01]  /*4740*/  FADD.FTZ R125, R124, 1 ;  /* 0x3f8000007c7d7421 */ /* 0x001fe20000010000 */
[----:B------:R-:W-:-:S05]  /*4750*/  FFMA.FTZ R124, R66, R68, R65 ;  /* 0x00000044427c7223 */ /* 0x000fca0000010041 */
[----:B------:R-:W0:Y:S02]  /*4760*/  MUFU.RCP R125, R125 ;  /* 0x0000007d007d7308 */ /* 0x000e240000001000 */
[----:B0-----:R-:W-:-:S04]  /*4770*/  FADD.FTZ R123, -R125, 1 ;  /* 0x3f8000007d7b7421 */ /* 0x001fc80000010100 */
[----:B------:R-:W-:Y:S01]  /*4780*/  FFMA.FTZ R123, R64, R123, 1 ;  /* 0x3f800000407b7423 */ /* 0x000fe2000001007b */
[----:B------:R-:W-:-:S04]  /*4790*/  FMUL.FTZ R64, R50, R125 ;  /* 0x0000007d32407220 */ /* 0x000fc80000410000 */
        /* <DEDUP_REMOVED lines=8> */
[----:B------:R0:W1:Y:S02]  /*4820*/  MUFU.RCP R66, R125 ;  /* 0x0000007d00427308 */ /* 0x0000640000001000 */
[----:B0-----:R-:W-:Y:S01]  /*4830*/  FMUL.FTZ R125, R113, R58 ;  /* 0x0000003a717d7220 */ /* 0x001fe20000410000 */
[----:B-1----:R-:W-:Y:S01]  /*4840*/  FADD.FTZ R68, -R66, 1 ;  /* 0x3f80000042447421 */ /* 0x002fe20000010100 */
[----:B------:R-:W-:-:S03]  /*4850*/  FMUL.FTZ R66, R51, R66 ;  /* 0x0000004233427220 */ /* 0x000fc60000410000 */
[----:B------:R-:W-:Y:S01]  /*4860*/  FFMA.FTZ R65, R65, R68, 1 ;  /* 0x3f80000041417423 */ /* 0x000fe20000010044 */
[----:B------:R-:W-:Y:S01]  /*4870*/  FADD.FTZ R68, R67, R60 ;  /* 0x0000003c43447221 */ /* 0x000fe20000010000 */
[-C--:B------:R-:W-:Y:S02]  /*4880*/  FMUL.FTZ R67, R35, R60.reuse ;  /* 0x0000003c23437220 */ /* 0x080fe40000410000 */
[----:B------:R-:W-:Y:S01]  /*4890*/  FMUL.FTZ R66, R66, R65 ;  /* 0x0000004142427220 */ /* 0x000fe20000410000 */
[----:B------:R-:W-:Y:S01]  /*48a0*/  FFMA.FTZ R65, R57, R60, R70 ;  /* 0x0000003c39417223 */ /* 0x000fe20000010046 */
[----:B------:R-:W-:Y:S01]  /*48b0*/  FMUL.FTZ R60, R123, R115 ;  /* 0x000000737b3c7220 */ /* 0x000fe20000410000 */
[----:B------:R-:W-:Y:S01]  /*48c0*/  FFMA.FTZ R124, R57, R67, R124 ;  /* 0x00000043397c7223 */ /* 0x000fe2000001007c */
[----:B------:R-:W-:Y:S02]  /*48d0*/  FADD.FTZ R71, R67, R71 ;  /* 0x0000004743477221 */ /* 0x000fe40000010000 */
[----:B------:R-:W-:-:S02]  /*48e0*/  FFMA.FTZ R57, R113, R60, R116 ;  /* 0x0000003c71397223 */ /* 0x000fc40000010074 */
[----:B------:R-:W-:Y:S02]  /*48f0*/  FADD.FTZ R71, R71, R125 ;  /* 0x0000007d47477221 */ /* 0x000fe40000010000 */
        /* <DEDUP_REMOVED lines=8> */
[----:B------:R-:W-:-:S03]  /*4980*/  FFMA.FTZ R123, R59, R125, R124 ;  /* 0x0000007d3b7b7223 */ /* 0x000fc6000001007c */
[----:B------:R-:W-:Y:S01]  /*4990*/  FMUL.FTZ R57, R57, R67 ;  /* 0x0000004339397220 */ /* 0x000fe20000410000 */
[----:B------:R-:W-:Y:S01]  /*49a0*/  FFMA.FTZ R67, R59, R58, R122 ;  /* 0x0000003a3b437223 */ /* 0x000fe2000001007a */
[----:B------:R-:W-:-:S03]  /*49b0*/  FMUL.FTZ R58, R70, R115 ;  /* 0x00000073463a7220 */ /* 0x000fc60000410000 */
[----:B------:R-:W-:Y:S01]  /*49c0*/  FFMA.FTZ R67, R62, R64, R67 ;  /* 0x000000403e437223 */ /* 0x000fe20000010043 */
        /* <DEDUP_REMOVED lines=8> */
[----:B------:R-:W-:Y:S01]  /*4a50*/  FFMA.FTZ R59, R59, R125, 1 ;  /* 0x3f8000003b3b7423 */ /* 0x000fe2000001007d */
[----:B------:R-:W-:Y:S01]  /*4a60*/  FADD.FTZ R125, R68, R61 ;  /* 0x0000003d447d7221 */ /* 0x000fe20000010000 */
[C---:B------:R-:W-:Y:S01]  /*4a70*/  FFMA.FTZ R68, R56.reuse, R61, R65 ;  /* 0x0000003d38447223 */ /* 0x040fe20000010041 */
[----:B------:R-:W-:Y:S01]  /*4a80*/  FFMA.FTZ R123, R56, R70, R123 ;  /* 0x00000046387b7223 */ /* 0x000fe2000001007b */
[----:B------:R-:W-:Y:S01]  /*4a90*/  FADD.FTZ R71, R70, R71 ;  /* 0x0000004746477221 */ /* 0x000fe20000010000 */
[----:B------:R-:W-:Y:S01]  /*4aa0*/  FMUL.FTZ R56, R113, R64 ;  /* 0x0000004071387220 */ /* 0x000fe20000410000 */
[----:B------:R-:W-:Y:S01]  /*4ab0*/  FMUL.FTZ R59, R122, R59 ;  /* 0x0000003b7a3b7220 */ /* 0x000fe20000410000 */
[----:B------:R-:W-:Y:S01]  /*4ac0*/  FFMA.FTZ R61, R63, R66, R68 ;  /* 0x000000423f3d7223 */ /* 0x000fe20000010044 */
[----:B------:R-:W-:Y:S01]  /*4ad0*/  FADD.FTZ R70, R69, R64 ;  /* 0x0000004045467221 */ /* 0x000fe20000010000 */
[----:B------:R-:W-:Y:S01]  /*4ae0*/  FFMA.FTZ R123, R62, R56, R123 ;  /* 0x000000383e7b7223 */ /* 0x000fe2000001007b */
[----:B------:R-:W-:Y:S01]  /*4af0*/  FADD.FTZ R71, R71, R56 ;  /* 0x0000003847477221 */ /* 0x000fe20000010000 */
[----:B------:R-:W-:Y:S01]  /*4b00*/  FMUL.FTZ R56, R35, R66 ;  /* 0x0000004223387220 */ /* 0x000fe20000410000 */
[----:B------:R-:W-:Y:S01]  /*4b10*/  FADD.FTZ R122, R125, R66 ;  /* 0x000000427d7a7221 */ /* 0x000fe20000010000 */
[----:B------:R-:W-:Y:S01]  /*4b20*/  FADD.FTZ R62, R70, R57 ;  /* 0x00000039463e7221 */ /* 0x000fe20000010000 */
[----:B------:R-:W-:Y:S01]  /*4b30*/  FFMA.FTZ R61, R58, R59, R61 ;  /* 0x0000003b3a3d7223 */ /* 0x000fe2000001003d */
[----:B------:R-:W-:Y:S01]  /*4b40*/  FFMA.FTZ R123, R63, R56, R123 ;  /* 0x000000383f7b7223 */ /* 0x000fe2000001007b */
[----:B------:R-:W-:Y:S01]  /*4b50*/  FADD.FTZ R71, R56, R71 ;  /* 0x0000004738477221 */ /* 0x000fe20000010000 */
[----:B------:R-:W-:Y:S01]  /*4b60*/  FMUL.FTZ R56, R113, R57 ;  /* 0x0000003971387220 */ /* 0x000fe20000410000 */
[----:B------:R-:W-:-:S03]  /*4b70*/  FMUL.FTZ R63, R35, R59 ;  /* 0x0000003b233f7220 */ /* 0x000fc60000410000 */
[C---:B------:R-:W-:Y:S01]  /*4b80*/  FFMA.FTZ R123, R60.reuse, R56, R123 ;  /* 0x000000383c7b7223 */ /* 0x040fe2000001007b */
[----:B------:R-:W-:Y:S01]  /*4b90*/  FADD.FTZ R56, R71, R56 ;  /* 0x0000003847387221 */ /* 0x000fe20000010000 */
[----:B------:R-:W-:Y:S02]  /*4ba0*/  FFMA.FTZ R60, R60, R57, R67 ;  /* 0x000000393c3c7223 */ /* 0x000fe40000010043 */
[----:B------:R-:W-:Y:S01]  /*4bb0*/  FFMA.FTZ R64, R58, R63, R123 ;  /* 0x0000003f3a407223 */ /* 0x000fe2000001007b */
[----:B------:R-:W-:Y:S01]  /*4bc0*/  FADD.FTZ R56, R63, R56 ;  /* 0x000000383f387221 */ /* 0x000fe20000010000 */
[----:B------:R-:W-:-:S07]  /*4bd0*/  FADD.FTZ R63, R122, R59 ;  /* 0x0000003b7a3f7221 */ /* 0x000fce0000010000 */
.L_x_1574:
        /* <DEDUP_REMOVED lines=36> */
.L_x_1576:
[----:B------:R-:W-:Y:S05]  /*4e20*/  BSYNC.RECONVERGENT B0 ;  /* 0x0000000000007941 */ /* 0x000fea0003800200 */
.L_x_1575:
[----:B------:R-:W-:Y:S06]  /*4e30*/  BAR.SYNC.DEFER_BLOCKING 0x0 ;  /* 0x0000000000007b1d */ /* 0x000fec0000010000 */
[----:B------:R-:W-:Y:S04]  /*4e40*/  BSSY.RECONVERGENT B0, `(.L_x_1577) ;  /* 0x0000026000007945 */ /* 0x000fe80003800200 */
[----:B------:R-:W-:Y:S05]  /*4e50*/  @P2 BRA `(.L_x_1578) ;  /* 0x0000000000902947 */ /* 0x000fea0003800000 */
[----:B------:R-:W4:Y:S01]  /*4e60*/  S2UR UR7, SR_CgaCtaId ;  /* 0x00000000000779c3 */ /* 0x000f220000008800 */
[----:B------:R-:W-:Y:S02]  /*4e70*/  UMOV UR6, 0x400 ;  /* 0x0000040000067882 */ /* 0x000fe40000000000 */
[----:B----4-:R-:W-:-:S09]  /*4e80*/  ULEA UR6, UR7, UR6, 0x18 ;  /* 0x0000000607067291 */ /* 0x010fd2000f8ec0ff */
[----:B-1----:R-:W1:Y:S04]  /*4e90*/  LDS.64 R56, [UR6+0x18] ;  /* 0x00001806ff387984 */ /* 0x002e680008000a00 */
[----:B------:R-:W4:Y:S01]  /*4ea0*/  LDS.128 R64, [UR6+0x20] ;  /* 0x00002006ff407984 */ /* 0x000f220008000c00 */
[----:B-1----:R-:W-:Y:S01]  /*4eb0*/  FADD.FTZ R123, R70, R56 ;  /* 0x00000038467b7221 */ /* 0x002fe20000010000 */
[----:B------:R-:W-:Y:S02]  /*4ec0*/  FADD.FTZ R122, R71, R57 ;  /* 0x00000039477a7221 */ /* 0x000fe40000010000 */
[----:B0--3--:R-:W0:Y:S01]  /*4ed0*/  LDS.128 R68, [UR6+0x30] ;  /* 0x00003006ff447984 */ /* 0x009e220008000c00 */
[----:B----4-:R-:W-:Y:S01]  /*4ee0*/  FADD.FTZ R123, R123, R64 ;  /* 0x000000407b7b7221 */ /* 0x010fe20000010000 */
[----:B------:R-:W-:-:S02]  /*4ef0*/  FADD.FTZ R122, R122, R65 ;  /* 0x000000417a7a7221 */ /* 0x000fc40000010000 */
[----:B--2---:R-:W1:Y:S01]  /*4f00*/  LDS.128 R56, [UR6+0x40] ;  /* 0x00004006ff387984 */ /* 0x004e620008000c00 */
[----:B------:R-:W-:Y:S01]  /*4f10*/  FADD.FTZ R123, R123, R66 ;  /* 0x000000427b7b7221 */ /* 0x000fe20000010000 */
[----:B------:R-:W-:Y:S02]  /*4f20*/  FADD.FTZ R122, R122, R67 ;  /* 0x000000437a7a7221 */ /* 0x000fe40000010000 */
[----:B------:R-:W2:Y:S01]  /*4f30*/  LDS.128 R64, [UR6+0x50] ;  /* 0x00005006ff407984 */ /* 0x000ea20008000c00 */
[----:B0-----:R-:W-:Y:S01]  /*4f40*/  FADD.FTZ R123, R123, R68 ;  /* 0x000000447b7b7221 */ /* 0x001fe20000010000 */
[----:B------:R-:W-:-:S03]  /*4f50*/  FADD.FTZ R122, R122, R69 ;  /* 0x000000457a7a7221 */ /* 0x000fc60000010000 */
[----:B------:R-:W-:Y:S01]  /*4f60*/  FADD.FTZ R123, R123, R70 ;  /* 0x000000467b7b7221 */ /* 0x000fe20000010000 */
[----:B------:R-:W-:Y:S02]  /*4f70*/  FADD.FTZ R122, R122, R71 ;  /* 0x000000477a7a7221 */ /* 0x000fe40000010000 */
[----:B------:R-:W-:Y:S01]  /*4f80*/  LDS.128 R68, [UR6+0x70] ;  /* 0x00007006ff447984 */ /* 0x000fe20008000c00 */
[----:B-1----:R-:W-:Y:S01]  /*4f90*/  FADD.FTZ R123, R123, R56 ;  /* 0x000000387b7b7221 */ /* 0x002fe20000010000 */
        /* <DEDUP_REMOVED lines=8> */
[----:B0-----:R-:W-:Y:S01]  /*5020*/  FADD.FTZ R123, R123, R56 ;  /* 0x000000387b7b7221 */ /* 0x001fe20000010000 */
[----:B------:R-:W-:-:S03]  /*5030*/  FADD.FTZ R122, R122, R57 ;  /* 0x000000397a7a7221 */ /* 0x000fc60000010000 */
[----:B------:R-:W-:Y:S01]  /*5040*/  FADD.FTZ R123, R123, R58 ;  /* 0x0000003a7b7b7221 */ /* 0x000fe20000010000 */
[----:B------:R-:W-:-:S03]  /*5050*/  FADD.FTZ R122, R122, R59 ;  /* 0x0000003b7a7a7221 */ /* 0x000fc60000010000 */
[----:B------:R-:W-:Y:S01]  /*5060*/  FADD.FTZ R123, R123, R68 ;  /* 0x000000447b7b7221 */ /* 0x000fe20000010000 */
[----:B------:R-:W-:-:S03]  /*5070*/  FADD.FTZ R122, R122, R69 ;  /* 0x000000457a7a7221 */ /* 0x000fc60000010000 */
[----:B------:R-:W-:Y:S01]  /*5080*/  FADD.FTZ R70, R123, R70 ;  /* 0x000000467b467221 */ /* 0x000fe20000010000 */
[----:B------:R-:W-:-:S07]  /*5090*/  FADD.FTZ R71, R122, R71 ;  /* 0x000000477a477221 */ /* 0x000fce0000010000 */
.L_x_1578:
[----:B------:R-:W-:Y:S05]  /*50a0*/  BSYNC.RECONVERGENT B0 ;  /* 0x0000000000007941 */ /* 0x000fea0003800200 */
.L_x_1577:
        /* <DEDUP_REMOVED lines=24> */
[----:B------:R-:W1:Y:S04]  /*5230*/  LDS.128 R56, [R110+0x460] ;  /* 0x000460006e387984 */ /* 0x000e680000000c00 */
        /* <DEDUP_REMOVED lines=10> */
[----:B--2---:R-:W-:Y:S01]  /*52e0*/  FADD.FTZ R69, R69, R60 ;  /* 0x0000003c45457221 */ /* 0x004fe20000010000 */
        /* <DEDUP_REMOVED lines=104> */
[----:B------:R-:W-:Y:S01]  /*5970*/  LDS.128 R64, [R110+0x1b20] ;  /* 0x001b20006e407984 */ /* 0x000fe20000000c00 */
[----:B----4-:R-:W-:Y:S01]  /*5980*/  FADD.FTZ R69, R69, R60 ;  /* 0x0000003c45457221 */ /* 0x010fe20000010000 */
        /* <DEDUP_REMOVED lines=12> */
[----:B------:R-:W-:Y:S01]  /*5a50*/  FADD.FTZ R60, R69, R64 ;  /* 0x00000040453c7221 */ /* 0x000fe20000010000 */
[----:B------:R-:W-:Y:S01]  /*5a60*/  FADD.FTZ R61, R68, R65 ;  /* 0x00000041443d7221 */ /* 0x000fe20000010000 */
[----:B------:R-:W-:Y:S01]  /*5a70*/  FADD.FTZ R62, R123, R66 ;  /* 0x000000427b3e7221 */ /* 0x000fe20000010000 */
[----:B------:R-:W-:-:S07]  /*5a80*/  FADD.FTZ R63, R122, R67 ;  /* 0x000000437a3f7221 */ /* 0x000fce0000010000 */
.L_x_1580:
[----:B------:R-:W-:Y:S05]  /*5a90*/  BSYNC.RECONVERGENT B0 ;  /* 0x0000000000007941 */ /* 0x000fea0003800200 */
.L_x_1579:
[----:B------:R-:W-:Y:S04]  /*5aa0*/  BSSY.RECONVERGENT B0, `(.L_x_1581) ;  /* 0x000001d000007945 */ /* 0x000fe80003800200 */
[----:B------:R-:W-:Y:S05]  /*5ab0*/  @P1 BRA `(.L_x_1582) ;  /* 0x00000000006c1947 */ /* 0x000fea0003800000 */
[----:B-1----:R-:W1:Y:S01]  /*5ac0*/  LDC.64 R56, c[0x0][0x3f8] ;  /* 0x0000fe00ff387b82 */ /* 0x002e620000000a00 */
[----:B------:R-:W-:-:S07]  /*5ad0*/  IMAD R117, R117, 0xe, R94 ;  /* 0x0000000e75757824 */ /* 0x000fce00078e025e */
[----:B--2---:R-:W2:Y:S01]  /*5ae0*/  LDC.64 R58, c[0x0][0x3d8] ;  /* 0x0000f600ff3a7b82 */ /* 0x004ea20000000a00 */
        /* <DEDUP_REMOVED lines=24> */
.L_x_1582:
[----:B------:R-:W-:Y:S05]  /*5c70*/  BSYNC.RECONVERGENT B0 ;  /* 0x0000000000007941 */ /* 0x000fea0003800200 */
.L_x_1581:
[----:B------:R-:W-:Y:S05]  /*5c80*/  @!P3 BRA `(.L_x_1583) ;  /* 0x000000080090b947 */ /* 0x000fea0003800000 */
[----:B------:R-:W5:Y:S01]  /*5c90*/  LDC.64 R124, c[0x0][0x3d0] ;  /* 0x0000f400ff7c7b82 */ /* 0x000f620000000a00 */
[----:B----4-:R-:W-:Y:S02]  /*5ca0*/  LOP3.LUT R57, R96, 0x1, RZ, 0xc0, !PT ;  /* 0x0000000160397812 */ /* 0x010fe400078ec0ff */
[----:B------:R-:W-:-:S03]  /*5cb0*/  ISETP.GE.U32.AND P3, PT, R90, 0x8, PT ;  /* 0x000000085a00780c */ /* 0x000fc60003f66070 */
[----:B------:R-:W-:-:S04]  /*5cc0*/  IMAD R59, R57, R92, RZ ;  /* 0x0000005c393b7224 */ /* 0x000fc800078e02ff */
[----:B-1----:R-:W-:-:S05]  /*5cd0*/  IMAD R56, R59, R90, RZ ;  /* 0x0000005a3b387224 */ /* 0x002fca00078e02ff */
[----:B------:R-:W-:-:S05]  /*5ce0*/  SHF.L.U32 R57, R56, 0x1, RZ ;  /* 0x0000000138397819 */ /* 0x000fca00000006ff */
[----:B-----5:R-:W-:Y:S01]  /*5cf0*/  IMAD.WIDE R124, R57, 0x4, R124 ;  /* 0x00000004397c7825 */ /* 0x020fe200078e027c */
        /* <DEDUP_REMOVED lines=8> */
[----:B--2---:R-:W-:Y:S01]  /*5d80*/  IMAD.WIDE.U32 R58, R61, 0x8, R124 ;  /* 0x000000083d3a7825 */ /* 0x004fe200078e007c */
[----:B------:R-:W-:-:S04]  /*5d90*/  IADD3 R61, PT, PT, -R60, 0x1, RZ ;  /* 0x000000013c3d7810 */ /* 0x000fc80007ffe1ff */
[----:B------:R1:W-:Y:S01]  /*5da0*/  STG.E.64 desc[UR8][R58.64], R70 ;  /* 0x000000463a007986 */ /* 0x0003e2000c101b08 */
[----:B------:R-:W-:Y:S06]  /*5db0*/  MEMBAR.ALL.GPU ;  /* 0x0000000000007992 */ /* 0x000fec000000a000 */
[----:B------:R-:W-:-:S00]  /*5dc0*/  ERRBAR ;  /* 0x00000000000079ab */ /* 0x000fc00000000000 */
[----:B------:R-:W-:Y:S06]  /*5dd0*/  CGAERRBAR ;  /* 0x00000000000075ab */ /* 0x000fec0000000000 */
[----:B------:R1:W-:Y:S01]  /*5de0*/  REDG.E.ADD.S32.STRONG.GPU desc[UR8][R56.64], R61 ;  /* 0x0000003d3800798e */ /* 0x0003e2000c12e308 */
[----:B------:R-:W-:Y:S05]  /*5df0*/  @!P1 BRA `(.L_x_1584) ;  /* 0x0000000000149947 */ /* 0x000fea0003800000 */
.L_x_1585:
[----:B-1----:R-:W2:Y:S04]  /*5e00*/  LDG.E.STRONG.GPU R58, desc[UR8][R56.64] ;  /* 0x00000008383a7981 */ /* 0x002ea8000c1ef900 */
[----:B--2---:R-:W-:Y:S01]  /*5e10*/  CCTL.IVALL ;  /* 0x00000000ff00798f */ /* 0x004fe20002000000 */
[----:B------:R-:W-:Y:S05]  /*5e20*/  YIELD ;  /* 0x0000000000007946 */ /* 0x000fea0003800000 */
[----:B------:R-:W-:-:S13]  /*5e30*/  ISETP.NE.AND P1, PT, R58, R63, PT ;  /* 0x0000003f3a00720c */ /* 0x000fda0003f25270 */
[----:B------:R-:W-:Y:S05]  /*5e40*/  @P1 BRA `(.L_x_1585) ;  /* 0xfffffffc00ec1947 */ /* 0x000fea000383ffff */
.L_x_1584:
[----:B------:R-:W-:Y:S05]  /*5e50*/  WARPSYNC.ALL ;  /* 0x0000000000007948 */ /* 0x000fea0003800000 */
[----:B------:R-:W-:Y:S01]  /*5e60*/  BAR.SYNC.DEFER_BLOCKING 0x0 ;  /* 0x0000000000007b1d */ /* 0x000fe20000010000 */
[----:B------:R-:W-:-:S05]  /*5e70*/  HFMA2 R64, -RZ, RZ, 0, 0 ;  /* 0x00000000ff407431 */ /* 0x000fca00000001ff */
[----:B------:R-:W-:Y:S05]  /*5e80*/  @!P3 BRA `(.L_x_1586) ;  /* 0x000000040018b947 */ /* 0x000fea0003800000 */
[C---:B------:R-:W-:Y:S01]  /*5e90*/  IMAD R122, R92.reuse, 0x5, R93 ;  /* 0x000000055c7a7824 */ /* 0x040fe200078e025d */
[-C--:B------:R-:W-:Y:S01]  /*5ea0*/  LEA R117, R92, R93.reuse, 0x1 ;  /* 0x0000005d5c757211 */ /* 0x080fe200078e08ff */
[----:B------:R-:W-:Y:S01]  /*5eb0*/  UIADD3 UR6, UPT, UPT, -UR10, URZ, URZ ;  /* 0x000000ff0a067290 */ /* 0x000fe2000fffe1ff */
[----:B------:R-:W-:Y:S02]  /*5ec0*/  IADD3 R69, PT, PT, R93, R92, RZ ;  /* 0x0000005c5d457210 */ /* 0x000fe40007ffe0ff */
[----:B------:R-:W-:Y:S02]  /*5ed0*/  MOV R68, RZ ;  /* 0x000000ff00447202 */ /* 0x000fe40000000f00 */
[----:B------:R-:W-:Y:S02]  /*5ee0*/  MOV R67, R93 ;  /* 0x0000005d00437202 */ /* 0x000fe40000000f00 */
[----:B------:R-:W-:Y:S02]  /*5ef0*/  MOV R66, R97 ;  /* 0x0000006100427202 */ /* 0x000fe40000000f00 */
[----:B------:R-:W-:-:S02]  /*5f00*/  MOV R65, R98 ;  /* 0x0000006200417202 */ /* 0x000fc40000000f00 */
[----:B------:R-:W-:Y:S02]  /*5f10*/  MOV R62, R99 ;  /* 0x00000063003e7202 */ /* 0x000fe40000000f00 */
[----:B------:R-:W-:Y:S02]  /*5f20*/  MOV R63, R100 ;  /* 0x00000064003f7202 */ /* 0x000fe40000000f00 */
[----:B------:R-:W-:-:S07]  /*5f30*/  LOP3.LUT R64, R90, 0x7ffffff8, RZ, 0xc0, !PT ;  /* 0x7ffffff85a407812 */ /* 0x000fce00078ec0ff */
.L_x_1587:
[----:B------:R-:W-:Y:S02]  /*5f40*/  ISETP.EQ.OR P4, PT, RZ, UR6, P2 ;  /* 0x00000006ff007c0c */ /* 0x000fe40009782670 */
[----:B-1----:R-:W-:-:S04]  /*5f50*/  IADD3 R56, PT, PT, R68, 0x1, RZ ;  /* 0x0000000144387810 */ /* 0x002fc80007ffe0ff */
[----:B------:R-:W-:-:S07]  /*5f60*/  ISETP.EQ.OR P6, PT, R56, UR10, P2 ;  /* 0x0000000a38007c0c */ /* 0x000fce00097c2670 */
[----:B------:R-:W-:-:S06]  /*5f70*/  @!P4 IMAD.WIDE.U32 R56, R67, 0x8, R124 ;  /* 0x000000084338c825 */ /* 0x000fcc00078e007c */
[----:B------:R-:W0:Y:S01]  /*5f80*/  @!P4 LDG.E.64 R56, desc[UR8][R56.64] ;  /* 0x000000083838c981 */ /* 0x000e22000c1e1b00 */
[----:B--2---:R-:W-:Y:S01]  /*5f90*/  @!P6 IMAD.WIDE.U32 R58, R69, 0x8, R124 ;  /* 0x00000008453ae825 */ /* 0x004fe200078e007c */
        /* <DEDUP_REMOVED lines=53> */
.L_x_1586:
        /* <DEDUP_REMOVED lines=21> */
[----:B--2---:R-:W-:Y:S02]  /*6440*/  @!P3 IMAD.WIDE.U32 R58, R61, 0x8, R124 ;  /* 0x000000083d3ab825 */ /* 0x004fe400078e007c */
        /* <DEDUP_REMOVED lines=12> */
.L_x_1588:
        /* <DEDUP_REMOVED lines=10> */
[----:B--2---:R-:W-:Y:S02]  /*65b0*/  @!P1 IMAD.WIDE.U32 R58, R59, 0x8, R124 ;  /* 0x000000083b3a9825 */ /* 0x004fe400078e007c */
[----:B------:R-:W0:Y:S04]  /*65c0*/  @!P3 LDG.E.64 R56, desc[UR8][R56.64] ;  /* 0x000000083838b981 */ /* 0x000e28000c1e1b00 */
[----:B------:R-:W2:Y:S01]  /*65d0*/  @!P1 LDG.E.64 R58, desc[UR8][R58.64] ;  /* 0x000000083a3a9981 */ /* 0x000ea2000c1e1b00 */
[----:B------:R-:W-:Y:S01]  /*65e0*/  IADD3 R64, PT, PT, R64, 0x2, RZ ;  /* 0x0000000240407810 */ /* 0x000fe20007ffe0ff */
[----:B0--3--:R-:W-:Y:S01]  /*65f0*/  @!P3 FADD.FTZ R70, R70, R56 ;  /* 0x000000384646b221 */ /* 0x009fe20000010000 */
[----:B------:R-:W-:-:S03]  /*6600*/  @!P3 FADD.FTZ R71, R71, R57 ;  /* 0x000000394747b221 */ /* 0x000fc60000010000 */
[----:B--2---:R-:W-:Y:S01]  /*6610*/  @!P1 FADD.FTZ R70, R70, R58 ;  /* 0x0000003a46469221 */ /* 0x004fe20000010000 */
[----:B------:R-:W-:-:S07]  /*6620*/  @!P1 FADD.FTZ R71, R71, R59 ;  /* 0x0000003b47479221 */ /* 0x000fce0000010000 */
.L_x_1589:
        /* <DEDUP_REMOVED lines=9> */
.L_x_1590:
[----:B------:R-:W-:Y:S05]  /*66c0*/  BSYNC.RECONVERGENT B0 ;  /* 0x0000000000007941 */ /* 0x000fea0003800200 */
.L_x_1583:
[----:B------:R-:W5:Y:S01]  /*66d0*/  S2UR UR7, SR_CgaCtaId ;  /* 0x00000000000779c3 */ /* 0x000f620000008800 */
[----:B------:R-:W-:Y:S01]  /*66e0*/  UMOV UR6, 0x400 ;  /* 0x0000040000067882 */ /* 0x000fe20000000000 */
[----:B------:R-:W0:Y:S01]  /*66f0*/  LDCU.64 UR12, c[0x0][0x400] ;  /* 0x00008000ff0c77ac */ /* 0x000e220008000a00 */
[----:B----4-:R-:W-:Y:S01]  /*6700*/  IADD3 R67, PT, PT, R112, 0x20, RZ ;  /* 0x0000002070437810 */ /* 0x010fe20007ffe0ff */
[----:B------:R-:W-:Y:S01]  /*6710*/  FADD.FTZ R82, -R34, R82 ;  /* 0x0000005222527221 */ /* 0x000fe20000010100 */
[----:B------:R-:W-:Y:S02]  /*6720*/  IADD3 R64, PT, PT, R112, 0x40, RZ ;  /* 0x0000004070407810 */ /* 0x000fe40007ffe0ff */
[----:B------:R-:W-:Y:S01]  /*6730*/  SHF.R.S32.HI R66, RZ, 0x1f, R67 ;  /* 0x0000001fff427819 */ /* 0x000fe20000011443 */
[----:B------:R-:W-:Y:S01]  /*6740*/  FMUL.FTZ R82, R82, R115 ;  /* 0x0000007352527220 */ /* 0x000fe20000410000 */
[----:B------:R-:W-:Y:S02]  /*6750*/  SHF.R.S32.HI R63, RZ, 0x1f, R64 ;  /* 0x0000001fff3f7819 */ /* 0x000fe40000011440 */
[----:B0-----:R-:W-:-:S02]  /*6760*/  ISETP.GE.U32.AND P1, PT, R112, UR12, PT ;  /* 0x0000000c70007c0c */ /* 0x001fc4000bf26070 */
[----:B------:R-:W-:Y:S01]  /*6770*/  ISETP.GE.U32.AND P3, PT, R64, UR12, PT ;  /* 0x0000000c40007c0c */ /* 0x000fe2000bf66070 */
[----:B-----5:R-:W-:Y:S01]  /*6780*/  ULEA UR6, UR7, UR6, 0x18 ;  /* 0x0000000607067291 */ /* 0x020fe2000f8ec0ff */
[----:B------:R-:W-:Y:S02]  /*6790*/  ISETP.GE.AND.EX P1, PT, R89, UR13, PT, P1 ;  /* 0x0000000d59007c0c */ /* 0x000fe4000bf26310 */
[----:B------:R-:W-:-:S06]  /*67a0*/  ISETP.GE.AND.EX P3, PT, R63, UR13, PT, P3 ;  /* 0x0000000d3f007c0c */ /* 0x000fcc000bf66330 */
[----:B------:R-:W-:Y:S01]  /*67b0*/  @!P2 STS.64 [UR6+0x88], R70 ;  /* 0x00008846ff00a988 */ /* 0x000fe20008000a06 */
[----:B------:R-:W-:Y:S01]  /*67c0*/  BAR.SYNC.DEFER_BLOCKING 0x0 ;  /* 0x0000000000007b1d */ /* 0x000fe20000010000 */
[----:B------:R-:W-:-:S04]  /*67d0*/  ISETP.GE.U32.AND P2, PT, R67, UR12, PT ;  /* 0x0000000c43007c0c */ /* 0x000fc8000bf46070 */
[----:B------:R-:W-:Y:S01]  /*67e0*/  ISETP.GE.AND.EX P2, PT, R66, UR13, PT, P2 ;  /* 0x0000000d42007c0c */ /* 0x000fe2000bf46320 */
[----:B-1----:R-:W0:Y:S01]  /*67f0*/  LDS.64 R56, [UR6+0x88] ;  /* 0x00008806ff387984 */ /* 0x002e220008000a00 */
[----:B------:R-:W0:Y:S02]  /*6800*/  LDCU UR6, c[0x0][0x42c] ;  /* 0x00008580ff0677ac */ /* 0x000e240008000800 */
[----:B0-----:R-:W-:Y:S01]  /*6810*/  FMUL.FTZ R62, R56, UR6 ;  /* 0x00000006383e7c20 */ /* 0x001fe20008410000 */
[----:B------:R-:W-:Y:S01]  /*6820*/  FMUL.FTZ R65, R57, UR6 ;  /* 0x0000000639417c20 */ /* 0x000fe20008410000 */
[----:B------:R-:W-:-:S03]  /*6830*/  FADD.FTZ R56, -R34, R83 ;  /* 0x0000005322387221 */ /* 0x000fc60000010100 */
[----:B--2---:R-:W-:Y:S01]  /*6840*/  FFMA.FTZ R58, R62, R82, R65 ;  /* 0x000000523e3a7223 */ /* 0x004fe20000010041 */
        /* <DEDUP_REMOVED lines=20> */
.L_x_1591:
[----:B------:R-:W-:Y:S01]  /*6990*/  FADD.FTZ R78, -R34, R78 ;  /* 0x0000004e224e7221 */ /* 0x000fe20000010100 */
[----:B------:R-:W-:Y:S01]  /*69a0*/  FFMA.FTZ R60, R62, R56, R65 ;  /* 0x000000383e3c7223 */ /* 0x000fe20000010041 */
[----:B------:R-:W-:Y:S01]  /*69b0*/  BSSY.RECONVERGENT B0, `(.L_x_1592) ;  /* 0x0000013000007945 */ /* 0x000fe20003800200 */
[----:B------:R-:W-:Y:S01]  /*69c0*/  FFMA.FTZ R56, R113, R80, -R58 ;  /* 0x0000005071387223 */ /* 0x000fe2000001083a */
[----:B---3--:R-:W-:Y:S01]  /*69d0*/  FADD.FTZ R70, -R34, R79 ;  /* 0x0000004f22467221 */ /* 0x008fe20000010100 */
        /* <DEDUP_REMOVED lines=10> */
[----:B------:R-:W-:Y:S01]  /*6a80*/  IMAD R57, R112, UR15, R57 ;  /* 0x0000000f70397c24 */ /* 0x000fe2000f8e0239 */
[----:B-1----:R-:W-:-:S04]  /*6a90*/  LEA R60, P1, R58, UR6, 0x2 ;  /* 0x000000063a3c7c11 */ /* 0x002fc8000f8210ff */
[----:B------:R-:W-:-:S04]  /*6aa0*/  IADD3 R57, PT, PT, R59, R57, RZ ;  /* 0x000000393b397210 */ /* 0x000fc80007ffe0ff */
[----:B------:R-:W-:Y:S01]  /*6ab0*/  LEA.HI.X R61, R58, UR7, R57, 0x2, P1 ;  /* 0x000000073a3d7c11 */ /* 0x000fe200088f1439 */
[----:B------:R-:W-:-:S05]  /*6ac0*/  FMUL.FTZ R57, R68, R115 ;  /* 0x0000007344397220 */ /* 0x000fca0000410000 */
[----:B------:R0:W-:Y:S02]  /*6ad0*/  STG.E.64 desc[UR8][R60.64], R56 ;  /* 0x000000383c007986 */ /* 0x0001e4000c101b08 */
.L_x_1593:
[----:B------:R-:W-:Y:S05]  /*6ae0*/  BSYNC.RECONVERGENT B0 ;  /* 0x0000000000007941 */ /* 0x000fea0003800200 */
.L_x_1592:
[----:B0-----:R-:W-:Y:S01]  /*6af0*/  FFMA.FTZ R56, R62, R78, R65 ;  /* 0x0000004e3e387223 */ /* 0x001fe20000010041 */
        /* <DEDUP_REMOVED lines=20> */
.L_x_1594:
[----:B------:R-:W-:Y:S01]  /*6c40*/  FADD.FTZ R74, -R34, R74 ;  /* 0x0000004a224a7221 */ /* 0x000fe20000010100 */
[----:B------:R-:W-:Y:S01]  /*6c50*/  FFMA.FTZ R58, R62, R79, R65 ;  /* 0x0000004f3e3a7223 */ /* 0x000fe20000010041 */
[----:B------:R-:W-:Y:S01]  /*6c60*/  BSSY.RECONVERGENT B0, `(.L_x_1595) ;  /* 0x0000013000007945 */ /* 0x000fe20003800200 */
[----:B------:R-:W-:Y:S01]  /*6c70*/  FFMA.FTZ R56, R113, R76, -R56 ;  /* 0x0000004c71387223 */ /* 0x000fe20000010838 */
[----:B------:R-:W-:Y:S01]  /*6c80*/  FADD.FTZ R76, -R34, R75 ;  /* 0x0000004b224c7221 */ /* 0x000fe20000010100 */
        /* <DEDUP_REMOVED lines=16> */
.L_x_1596:
[----:B------:R-:W-:Y:S05]  /*6d90*/  BSYNC.RECONVERGENT B0 ;  /* 0x0000000000007941 */ /* 0x000fea0003800200 */
.L_x_1595:
[----:B------:R-:W-:Y:S01]  /*6da0*/  FFMA.FTZ R70, R62, R74, R65 ;  /* 0x0000004a3e467223 */ /* 0x000fe20000010041 */
[----:B------:R-:W-:Y:S01]  /*6db0*/  FMUL.FTZ R76, R76, R115 ;  /* 0x000000734c4c7220 */ /* 0x000fe20000410000 */
        /* <DEDUP_REMOVED lines=19> */
.L_x_1597:
[----:B0-----:R-:W-:Y:S01]  /*6ef0*/  FFMA.FTZ R56, R62, R76, R65 ;  /* 0x0000004c3e387223 */ /* 0x001fe20000010041 */
[----:B------:R-:W-:Y:S01]  /*6f00*/  BSSY.RECONVERGENT B0, `(.L_x_1598) ;  /* 0x0000013000007945 */ /* 0x000fe20003800200 */
[----:B------:R-:W-:Y:S01]  /*6f10*/  FFMA.FTZ R70, R113, R72, -R70 ;  /* 0x0000004871467223 */ /* 0x000fe20000010846 */
[C---:B------:R-:W-:Y:S01]  /*6f20*/  FADD.FTZ R60, -R34.reuse, R10 ;  /* 0x0000000a223c7221 */ /* 0x040fe20000010100 */
[----:B------:R-:W-:Y:S01]  /*6f30*/  FADD.FTZ R66, -R34, R11 ;  /* 0x0000000b22427221 */ /* 0x000fe20000010100 */
        /* <DEDUP_REMOVED lines=15> */
.L_x_1599:
[----:B------:R-:W-:Y:S05]  /*7030*/  BSYNC.RECONVERGENT B0 ;  /* 0x0000000000007941 */ /* 0x000fea0003800200 */
.L_x_1598:
[----:B------:R-:W-:Y:S01]  /*7040*/  FADD.FTZ R56, -R34, R14 ;  /* 0x0000000e22387221 */ /* 0x000fe20000010100 */
[----:B0-----:R-:W-:Y:S01]  /*7050*/  IADD3 R11, PT, PT, R112, 0x60, RZ ;  /* 0x00000060700b7810 */ /* 0x001fe20007ffe0ff */
[----:B------:R-:W-:Y:S01]  /*7060*/  FADD.FTZ R58, -R34, R15 ;  /* 0x0000000f223a7221 */ /* 0x000fe20000010100 */
[----:B------:R-:W-:Y:S01]  /*7070*/  IADD3 R67, PT, PT, R112, 0x80, RZ ;  /* 0x0000008070437810 */ /* 0x000fe20007ffe0ff */
[----:B------:R-:W-:Y:S01]  /*7080*/  FADD.FTZ R64, -R34, R6 ;  /* 0x0000000622407221 */ /* 0x000fe20000010100 */
[----:B------:R-:W-:Y:S01]  /*7090*/  IADD3 R61, PT, PT, R112, 0xa0, RZ ;  /* 0x000000a0703d7810 */ /* 0x000fe20007ffe0ff */
[-C--:B------:R-:W-:Y:S01]  /*70a0*/  FMUL.FTZ R60, R60, R115.reuse ;  /* 0x000000733c3c7220 */ /* 0x080fe20000410000 */
[----:B------:R-:W-:Y:S01]  /*70b0*/  IADD3 R57, PT, PT, R112, 0xc0, RZ ;  /* 0x000000c070397810 */ /* 0x000fe20007ffe0ff */
[----:B------:R-:W-:Y:S01]  /*70c0*/  FMUL.FTZ R66, R66, R115 ;  /* 0x0000007342427220 */ /* 0x000fe20000410000 */
[----:B------:R-:W-:Y:S01]  /*70d0*/  IADD3 R14, PT, PT, R112, 0xe0, RZ ;  /* 0x000000e0700e7810 */ /* 0x000fe20007ffe0ff */
        /* <DEDUP_REMOVED lines=10> */
[C---:B------:R-:W-:Y:S01]  /*7180*/  FADD.FTZ R36, -R34.reuse, R36 ;  /* 0x0000002422247221 */ /* 0x040fe20000010100 */
[----:B------:R-:W-:Y:S01]  /*7190*/  SHF.R.S32.HI R6, RZ, 0x1f, R11 ;  /* 0x0000001fff067819 */ /* 0x000fe2000001140b */
        /* <DEDUP_REMOVED lines=17> */
[----:B------:R-:W-:Y:S01]  /*72b0*/  FADD.FTZ R52, -R34, R52 ;  /* 0x0000003422347221 */ /* 0x000fe20000010100 */
[----:B------:R-:W-:Y:S01]  /*72c0*/  ISETP.GE.AND.EX P2, PT, R6, UR13, PT, P2 ;  /* 0x0000000d06007c0c */ /* 0x000fe2000bf46320 */
[----:B------:R-:W-:Y:S01]  /*72d0*/  FADD.FTZ R34, -R34, R53 ;  /* 0x0000003522227221 */ /* 0x000fe20000010100 */
[----:B------:R-:W-:Y:S01]  /*72e0*/  ISETP.GE.AND.EX P1, PT, R69, UR13, PT, P1 ;  /* 0x0000000d45007c0c */ /* 0x000fe2000bf26310 */
[C-C-:B------:R-:W-:Y:S01]  /*72f0*/  FFMA.FTZ R74, R62.reuse, R60, R65.reuse ;  /* 0x0000003c3e4a7223 */ /* 0x140fe20000010041 */
[----:B------:R-:W-:Y:S01]  /*7300*/  ISETP.GE.AND.EX P6, PT, R63, UR13, PT, P6 ;  /* 0x0000000d3f007c0c */ /* 0x000fe2000bfc6360 */
[----:B------:R-:W-:Y:S01]  /*7310*/  FFMA.FTZ R76, R62, R66, R65 ;  /* 0x000000423e4c7223 */ /* 0x000fe20000010041 */
        /* <DEDUP_REMOVED lines=21> */
.L_x_1600:
[----:B------:R-:W-:Y:S01]  /*7470*/  BSSY.RECONVERGENT B0, `(.L_x_1601) ;  /* 0x0000011000007945 */ /* 0x000fe20003800200 */
[----:B------:R-:W-:Y:S01]  /*7480*/  FFMA.FTZ R12, R113, R12, -R74 ;  /* 0x0000000c710c7223 */ /* 0x000fe2000001084a */
[----:B------:R-:W-:Y:S02]  /*7490*/  FFMA.FTZ R76, R35, R13, -R76 ;  /* 0x0000000d234c7223 */ /* 0x000fe4000001084c */
[----:B------:R-:W-:Y:S05]  /*74a0*/  @P2 BRA `(.L_x_1602) ;  /* 0x0000000000342947 */ /* 0x000fea0003800000 */
        /* <DEDUP_REMOVED lines=10> */
[----:B------:R-:W-:-:S04]  /*7550*/  IADD3 R11, PT, PT, R7, R11, RZ ;  /* 0x0000000b070b7210 */ /* 0x000fc80007ffe0ff */
[----:B------:R-:W-:-:S05]  /*7560*/  LEA.HI.X R11, R6, UR15, R11, 0x2, P2 ;  /* 0x0000000f060b7c11 */ /* 0x000fca00090f140b */
[----:B------:R0:W-:Y:S02]  /*7570*/  STG.E.64 desc[UR8][R10.64], R12 ;  /* 0x0000000c0a007986 */ /* 0x0001e4000c101b08 */
.L_x_1602:
[----:B------:R-:W-:Y:S05]  /*7580*/  BSYNC.RECONVERGENT B0 ;  /* 0x0000000000007941 */ /* 0x000fea0003800200 */
.L_x_1601:
[-C--:B------:R-:W-:Y:S01]  /*7590*/  FMUL.FTZ R60, R56, R115.reuse ;  /* 0x00000073383c7220 */ /* 0x080fe20000410000 */
[----:B------:R-:W-:Y:S01]  /*75a0*/  FMUL.FTZ R66, R58, R115 ;  /* 0x000000733a427220 */ /* 0x000fe20000410000 */
        /* <DEDUP_REMOVED lines=19> */
.L_x_1603:
[--C-:B------:R-:W-:Y:S01]  /*76e0*/  FFMA.FTZ R6, R62, R60, R65.reuse ;  /* 0x0000003c3e067223 */ /* 0x100fe20000010041 */
[-C--:B------:R-:W-:Y:S01]  /*76f0*/  FMUL.FTZ R64, R64, R115.reuse ;  /* 0x0000007340407220 */ /* 0x080fe20000410000 */
[----:B------:R-:W-:Y:S01]  /*7700*/  FMUL.FTZ R68, R68, R115 ;  /* 0x0000007344447220 */ /* 0x000fe20000410000 */
[C-C-:B0-----:R-:W-:Y:S01]  /*7710*/  FFMA.FTZ R10, R62.reuse, R66, R65.reuse ;  /* 0x000000423e0a7223 */ /* 0x141fe20000010041 */
[----:B------:R-:W-:Y:S01]  /*7720*/  BSSY.RECONVERGENT B0, `(.L_x_1604) ;  /* 0x0000013000007945 */ /* 0x000fe20003800200 */
[----:B------:R-:W-:Y:S01]  /*7730*/  FFMA.FTZ R12, R113, R16, -R6 ;  /* 0x00000010710c7223 */ /* 0x000fe20000010806 */
[C-C-:B------:R-:W-:Y:S01]  /*7740*/  FFMA.FTZ R56, R62.reuse, R64, R65.reuse ;  /* 0x000000403e387223 */ /* 0x140fe20000010041 */
[----:B------:R-:W-:Y:S01]  /*7750*/  FFMA.FTZ R16, R62, R68, R65 ;  /* 0x000000443e107223 */ /* 0x000fe20000010041 */
        /* <DEDUP_REMOVED lines=15> */
.L_x_1605:
[----:B------:R-:W-:Y:S05]  /*7850*/  BSYNC.RECONVERGENT B0 ;  /* 0x0000000000007941 */ /* 0x000fea0003800200 */
.L_x_1604:
[----:B------:R-:W-:Y:S05]  /*7860*/  @!P5 BRA `(.L_x_1606) ;  /* 0x000000000048d947 */ /* 0x000fea0003800000 */
        /* <DEDUP_REMOVED lines=18> */
.L_x_1606:
        /* <DEDUP_REMOVED lines=17> */
.L_x_1608:
[----:B------:R-:W-:Y:S05]  /*7aa0*/  BSYNC.RECONVERGENT B0 ;  /* 0x0000000000007941 */ /* 0x000fea0003800200 */
.L_x_1607:
        /* <DEDUP_REMOVED lines=21> */
.L_x_1609:
        /* <DEDUP_REMOVED lines=23> */
.L_x_1611:
[----:B------:R-:W-:Y:S05]  /*7d70*/  BSYNC.RECONVERGENT B0 ;  /* 0x0000000000007941 */ /* 0x000fea0003800200 */
.L_x_1610:
        /* <DEDUP_REMOVED lines=19> */
.L_x_1612:
        /* <DEDUP_REMOVED lines=17> */
.L_x_1614:
[----:B------:R-:W-:Y:S05]  /*7fc0*/  BSYNC.RECONVERGENT B0 ;  /* 0x0000000000007941 */ /* 0x000fea0003800200 */
.L_x_1613:
        /* <DEDUP_REMOVED lines=21> */
.L_x_1615:
[----:B------:R-:W-:Y:S04]  /*8120*/  BSSY.RECONVERGENT B0, `(.L_x_1616) ;  /* 0x0000015000007945 */ /* 0x000fe80003800200 */
[----:B------:R-:W-:Y:S05]  /*8130*/  @P0 BRA `(.L_x_1617) ;  /* 0x00000000004c0947 */ /* 0x000fea0003800000 */
[----:B------:R-:W1:Y:S01]  /*8140*/  LDCU.64 UR6, c[0x0][0x3f8] ;  /* 0x00007f00ff0677ac */ /* 0x000e620008000a00 */
[----:B0-----:R-:W-:Y:S01]  /*8150*/  IADD3 R10, PT, PT, R112, 0x100, RZ ;  /* 0x00000100700a7810 */ /* 0x001fe20007ffe0ff */
[C-C-:B------:R-:W-:Y:S01]  /*8160*/  FFMA.FTZ R8, R62.reuse, R36, R65.reuse ;  /* 0x000000243e087223 */ /* 0x140fe20000010041 */
[----:B------:R-:W-:Y:S01]  /*8170*/  MOV R6, R120 ;  /* 0x0000007800067202 */ /* 0x000fe20000000f00 */
[----:B------:R-:W0:Y:S01]  /*8180*/  LDCU.64 UR14, c[0x0][0x380] ;  /* 0x00007000ff0e77ac */ /* 0x000e220008000a00 */
[----:B------:R-:W-:Y:S01]  /*8190*/  SHF.R.S32.HI R9, RZ, 0x1f, R10 ;  /* 0x0000001fff097819 */ /* 0x000fe2000001140a */
[----:B------:R-:W-:Y:S01]  /*81a0*/  FFMA.FTZ R12, R62, R37, R65 ;  /* 0x000000253e0c7223 */ /* 0x000fe20000010041 */
[----:B------:R-:W-:Y:S01]  /*81b0*/  MOV R7, R119 ;  /* 0x0000007700077202 */ /* 0x000fe20000000f00 */
[----:B------:R-:W-:Y:S02]  /*81c0*/  FFMA.FTZ R8, R113, R38, -R8 ;  /* 0x0000002671087223 */ /* 0x000fe40000010808 */
[----:B------:R-:W-:-:S02]  /*81d0*/  FFMA.FTZ R12, R35, R39, -R12 ;  /* 0x00000027230c7223 */ /* 0x000fc4000001080c */
[----:B------:R-:W-:Y:S01]  /*81e0*/  FMUL.FTZ R8, R8, R115 ;  /* 0x0000007308087220 */ /* 0x000fe20000410000 */
[----:B-1----:R-:W-:Y:S02]  /*81f0*/  IMAD R9, R9, UR6, RZ ;  /* 0x0000000609097c24 */ /* 0x002fe4000f8e02ff */
[----:B------:R-:W-:-:S04]  /*8200*/  IMAD.WIDE.U32 R6, R10, UR6, R6 ;  /* 0x000000060a067c25 */ /* 0x000fc8000f8e0006 */
[----:B------:R-:W-:Y:S01]  /*8210*/  IMAD R9, R10, UR7, R9 ;  /* 0x000000070a097c24 */ /* 0x000fe2000f8e0209 */
[----:B0-----:R-:W-:-:S04]  /*8220*/  LEA R10, P0, R6, UR14, 0x2 ;  /* 0x0000000e060a7c11 */ /* 0x001fc8000f8010ff */
[----:B------:R-:W-:-:S04]  /*8230*/  IADD3 R9, PT, PT, R7, R9, RZ ;  /* 0x0000000907097210 */ /* 0x000fc80007ffe0ff */
[----:B------:R-:W-:Y:S01]  /*8240*/  LEA.HI.X R11, R6, UR15, R9, 0x2, P0 ;  /* 0x0000000f060b7c11 */ /* 0x000fe200080f1409 */
[----:B------:R-:W-:-:S05]  /*8250*/  FMUL.FTZ R9, R12, R115 ;  /* 0x000000730c097220 */ /* 0x000fca0000410000 */
[----:B------:R1:W-:Y:S02]  /*8260*/  STG.E.64 desc[UR8][R10.64], R8 ;  /* 0x000000080a007986 */ /* 0x0003e4000c101b08 */
.L_x_1617:
[----:B------:R-:W-:Y:S05]  /*8270*/  BSYNC.RECONVERGENT B0 ;  /* 0x0000000000007941 */ /* 0x000fea0003800200 */
.L_x_1616:
        /* <DEDUP_REMOVED lines=12> */
[-C--:B01----:R-:W-:Y:S01]  /*8340*/  FMUL.FTZ R10, R49, R115.reuse ;  /* 0x00000073310a7220 */ /* 0x083fe20000410000 */
[-C--:B------:R-:W-:Y:S01]  /*8350*/  FMUL.FTZ R52, R52, R115.reuse ;  /* 0x0000007334347220 */ /* 0x080fe20000410000 */
[----:B------:R-:W-:Y:S01]  /*8360*/  SHF.R.S32.HI R15, RZ, 0x1f, R107 ;  /* 0x0000001fff0f7819 */ /* 0x000fe2000001146b */
[----:B------:R-:W-:Y:S01]  /*8370*/  FMUL.FTZ R34, R34, R115 ;  /* 0x0000007322227220 */ /* 0x000fe20000410000 */
        /* <DEDUP_REMOVED lines=46> */
.L_x_1618:
        /* <DEDUP_REMOVED lines=17> */
.L_x_1620:
[----:B------:R-:W-:Y:S05]  /*8770*/  BSYNC.RECONVERGENT B0 ;  /* 0x0000000000007941 */ /* 0x000fea0003800200 */
.L_x_1619:
        /* <DEDUP_REMOVED lines=19> */
.L_x_1621:
        /* <DEDUP_REMOVED lines=17> */
.L_x_1623:
[----:B------:R-:W-:Y:S05]  /*89c0*/  BSYNC.RECONVERGENT B0 ;  /* 0x0000000000007941 */ /* 0x000fea0003800200 */
.L_x_1622:
        /* <DEDUP_REMOVED lines=19> */
.L_x_1624:
        /* <DEDUP_REMOVED lines=17> */
.L_x_1626:
[----:B------:R-:W-:Y:S05]  /*8c10*/  BSYNC.RECONVERGENT B0 ;  /* 0x0000000000007941 */ /* 0x000fea0003800200 */
.L_x_1625:
[----:B------:R-:W-:Y:S05]  /*8c20*/  BRA.U !UP0, `(.L_x_1627) ;  /* 0x0000000108487547 */ /* 0x000fea000b800000 */
        /* <DEDUP_REMOVED lines=18> */
.L_x_1627:
        /* <DEDUP_REMOVED lines=8> */
[----:B------:R-:W2:Y:S01]  /*8dd0*/  LDCU.64 UR14, c[0x0][0x380] ;  /* 0x00007000ff0e77ac */ /* 0x000ea20008000a00 */
[----:B------:R-:W-:Y:S01]  /*8de0*/  FMUL.FTZ R27, R36, R115 ;  /* 0x00000073241b7220 */ /* 0x000fe20000410000 */
[----:B0-----:R-:W-:Y:S02]  /*8df0*/  IMAD R7, R86, UR6, RZ ;  /* 0x0000000656077c24 */ /* 0x001fe4000f8e02ff */
[----:B-1----:R-:W-:-:S04]  /*8e00*/  IMAD.WIDE.U32 R4, R104, UR6, R2 ;  /* 0x0000000668047c25 */ /* 0x002fc8000f8e0002 */
[----:B------:R-:W-:Y:S01]  /*8e10*/  IMAD R7, R104, UR7, R7 ;  /* 0x0000000768077c24 */ /* 0x000fe2000f8e0207 */
[----:B--2---:R-:W-:-:S04]  /*8e20*/  LEA R2, P0, R4, UR14, 0x2 ;  /* 0x0000000e04027c11 */ /* 0x004fc8000f8010ff */
[----:B------:R-:W-:-:S04]  /*8e30*/  IADD3 R7, PT, PT, R5, R7, RZ ;  /* 0x0000000705077210 */ /* 0x000fc80007ffe0ff */
[----:B------:R-:W-:-:S05]  /*8e40*/  LEA.HI.X R3, R4, UR15, R7, 0x2, P0 ;  /* 0x0000000f04037c11 */ /* 0x000fca00080f1407 */
[----:B------:R2:W-:Y:S02]  /*8e50*/  STG.E.64 desc[UR8][R2.64], R26 ;  /* 0x0000001a02007986 */ /* 0x0005e4000c101b08 */
.L_x_1629:
[----:B------:R-:W-:Y:S05]  /*8e60*/  BSYNC.RECONVERGENT B0 ;  /* 0x0000000000007941 */ /* 0x000fea0003800200 */
.L_x_1628:
[----:B------:R-:W-:Y:S05]  /*8e70*/  BRA.U !UP0, `(.L_x_1630) ;  /* 0x0000000108487547 */ /* 0x000fea000b800000 */
[----:B------:R-:W-:Y:S01]  /*8e80*/  FFMA.FTZ R44, R113, R44, R116 ;  /* 0x0000002c712c7223 */ /* 0x000fe20000010074 */
[----:B------:R-:W-:-:S03]  /*8e90*/  FFMA.FTZ R16, R35, R16, R114 ;  /* 0x0000001023107223 */ /* 0x000fc60000010072 */
[----:B--2---:R-:W-:Y:S01]  /*8ea0*/  FMUL.FTZ R2, R44, -1.4426950216293334961 ;  /* 0xbfb8aa3b2c027820 */ /* 0x004fe20000410000 */
        /* <DEDUP_REMOVED lines=15> */
.L_x_1630:
[----:B------:R-:W-:Y:S01]  /*8fa0*/  BSSY.RECONVERGENT B0, `(.L_x_1631) ;  /* 0x0000011000007945 */ /* 0x000fe20003800200 */
[----:B------:R-:W-:Y:S01]  /*8fb0*/  FFMA.FTZ R20, R113, R46, -R20 ;  /* 0x0000002e71147223 */ /* 0x000fe20000010814 */
[----:B------:R-:W-:Y:S02]  /*8fc0*/  FFMA.FTZ R22, R35, R47, -R22 ;  /* 0x0000002f23167223 */ /* 0x000fe40000010816 */
[----:B------:R-:W-:Y:S05]  /*8fd0*/  @P4 BRA `(.L_x_1632) ;  /* 0x0000000000344947 */ /* 0x000fea0003800000 */
[----:B------:R-:W0:Y:S01]  /*8fe0*/  LDCU.64 UR6, c[0x0][0x3f8] ;  /* 0x00007f00ff0677ac */ /* 0x000e220008000a00 */
[----:B--2---:R-:W-:Y:S01]  /*8ff0*/  MOV R2, R120 ;  /* 0x0000007800027202 */ /* 0x004fe20000000f00 */
        /* <DEDUP_REMOVED lines=11> */
.L_x_1632:
[----:B------:R-:W-:Y:S05]  /*90b0*/  BSYNC.RECONVERGENT B0 ;  /* 0x0000000000007941 */ /* 0x000fea0003800200 */
.L_x_1631:
[----:B------:R-:W-:Y:S05]  /*90c0*/  BRA.U !UP0, `(.L_x_1633) ;  /* 0x0000000108487547 */ /* 0x000fea000b800000 */
[----:B------:R-:W-:Y:S01]  /*90d0*/  FFMA.FTZ R48, R113, R48, R116 ;  /* 0x0000003071307223 */ /* 0x000fe20000010074 */
[----:B------:R-:W-:-:S03]  /*90e0*/  FFMA.FTZ R10, R35, R10, R114 ;  /* 0x0000000a230a7223 */ /* 0x000fc60000010072 */
[----:B--23--:R-:W-:Y:S01]  /*90f0*/  FMUL.FTZ R2, R48, -1.4426950216293334961 ;  /* 0xbfb8aa3b30027820 */ /* 0x00cfe20000410000 */
        /* <DEDUP_REMOVED lines=15> */
.L_x_1633:
[----:B------:R-:W-:Y:S01]  /*91f0*/  BSSY.RECONVERGENT B0, `(.L_x_1634) ;  /* 0x0000011000007945 */ /* 0x000fe20003800200 */
[----:B------:R-:W-:Y:S01]  /*9200*/  FFMA.FTZ R12, R113, R50, -R12 ;  /* 0x00000032710c7223 */ /* 0x000fe2000001080c */
[----:B------:R-:W-:Y:S02]  /*9210*/  FFMA.FTZ R14, R35, R51, -R14 ;  /* 0x00000033230e7223 */ /* 0x000fe4000001080e */
[----:B------:R-:W-:Y:S05]  /*9220*/  @P5 BRA `(.L_x_1635) ;  /* 0x0000000000345947 */ /* 0x000fea0003800000 */
[----:B------:R-:W0:Y:S01]  /*9230*/  LDCU.64 UR6, c[0x0][0x3f8] ;  /* 0x00007f00ff0677ac */ /* 0x000e220008000a00 */
[----:B--23--:R-:W-:Y:S01]  /*9240*/  MOV R2, R120 ;  /* 0x0000007800027202 */ /* 0x00cfe20000000f00 */
        /* <DEDUP_REMOVED lines=11> */
.L_x_1635:
[----:B------:R-:W-:Y:S05]  /*9300*/  BSYNC.RECONVERGENT B0 ;  /* 0x0000000000007941 */ /* 0x000fea0003800200 */
.L_x_1634:
[----:B------:R-:W-:Y:S05]  /*9310*/  BRA.U !UP0, `(.L_x_1636) ;  /* 0x0000000108487547 */ /* 0x000fea000b800000 */
[----:B------:R-:W-:Y:S01]  /*9320*/  FFMA.FTZ R52, R113, R52, R116 ;  /* 0x0000003471347223 */ /* 0x000fe20000010074 */
[----:B------:R-:W-:-:S03]  /*9330*/  FFMA.FTZ R34, R35, R34, R114 ;  /* 0x0000002223227223 */ /* 0x000fc60000010072 */
[----:B--234-:R-:W-:Y:S01]  /*9340*/  FMUL.FTZ R2, R52, -1.4426950216293334961 ;  /* 0xbfb8aa3b34027820 */ /* 0x01cfe20000410000 */
        /* <DEDUP_REMOVED lines=15> */
.L_x_1636:
        /* <DEDUP_REMOVED lines=9> */
[----:B------:R-:W5:Y:S01]  /*94d0*/  LDCU.64 UR12, c[0x0][0x380] ;  /* 0x00007000ff0c77ac */ /* 0x000f620008000a00 */
[----:B--234-:R-:W-:-:S03]  /*94e0*/  IMAD R2, R0, UR6, RZ ;  /* 0x0000000600027c24 */ /* 0x01cfc6000f8e02ff */
[----:B------:R-:W-:-:S04]  /*94f0*/  IMAD.WIDE.U32 R118, R101, UR6, R118 ;  /* 0x0000000665767c25 */ /* 0x000fc8000f8e0076 */
[----:B------:R-:W-:Y:S01]  /*9500*/  IMAD R3, R101, UR7, R2 ;  /* 0x0000000765037c24 */ /* 0x000fe2000f8e0202 */
[----:B-----5:R-:W-:-:S04]  /*9510*/  LEA R2, P0, R118, UR12, 0x2 ;  /* 0x0000000c76027c11 */ /* 0x020fc8000f8010ff */
[----:B------:R-:W-:-:S04]  /*9520*/  IADD3 R3, PT, PT, R119, R3, RZ ;  /* 0x0000000377037210 */ /* 0x000fc80007ffe0ff */
[----:B------:R-:W-:-:S05]  /*9530*/  LEA.HI.X R3, R118, UR13, R3, 0x2, P0 ;  /* 0x0000000d76037c11 */ /* 0x000fca00080f1403 */
[----:B------:R2:W-:Y:S02]  /*9540*/  STG.E.64 desc[UR8][R2.64], R8 ;  /* 0x0000000802007986 */ /* 0x0005e4000c101b08 */
.L_x_1638:
[----:B------:R-:W-:Y:S05]  /*9550*/  BSYNC.RECONVERGENT B0 ;  /* 0x0000000000007941 */ /* 0x000fea0003800200 */
.L_x_1637:
[----:B------:R-:W-:Y:S02]  /*9560*/  IADD3 R95, PT, PT, R92, R95, RZ ;  /* 0x0000005f5c5f7210 */ /* 0x000fe40007ffe0ff */
[----:B------:R-:W-:Y:S02]  /*9570*/  IADD3 R96, PT, PT, R96, 0x1, RZ ;  /* 0x0000000160607810 */ /* 0x000fe40007ffe0ff */
[----:B------:R-:W-:-:S13]  /*9580*/  ISETP.GE.AND P0, PT, R95, UR4, PT ;  /* 0x000000045f007c0c */ /* 0x000fda000bf06270 */
[----:B------:R-:W-:Y:S05]  /*9590*/  @!P0 BRA `(.L_x_1639) ;  /* 0xffffff6c00708947 */ /* 0x000fea000383ffff */
.L_x_1572:
[----:B01----:R-:W0:Y:S01]  /*95a0*/  LDC R4, c[0x0][0x370] ;  /* 0x0000dc00ff047b82 */ /* 0x003e220000000800 */
[----:B------:R-:W-:Y:S01]  /*95b0*/  ISETP.NE.AND P2, PT, R94, RZ, PT ;  /* 0x000000ff5e00720c */ /* 0x000fe20003f45270 */
[----:B------:R-:W-:Y:S06]  /*95c0*/  BSSY.RECONVERGENT B0, `(.L_x_1640) ;  /* 0x0000011000007945 */ /* 0x000fec0003800200 */
[----:B------:R-:W1:Y:S08]  /*95d0*/  LDC R7, c[0x0][0x374] ;  /* 0x0000dd00ff077b82 */ /* 0x000e700000000800 */
[----:B--234-:R-:W2:Y:S01]  /*95e0*/  LDC.64 R2, c[0x0][0x3c8] ;  /* 0x0000f200ff027b82 */ /* 0x01cea20000000a00 */
        /* <DEDUP_REMOVED lines=14> */
.L_x_1641:
[----:B------:R-:W-:Y:S05]  /*96d0*/  BSYNC.RECONVERGENT B0 ;  /* 0x0000000000007941 */ /* 0x000fea0003800200 */
.L_x_1640:
[----:B------:R-:W-:Y:S05]  /*96e0*/  @P0 EXIT ;  /* 0x000000000000094d */ /* 0x000fea0003800000 */
[----:B------:R-:W-:Y:S05]  /*96f0*/  @P2 BRA `(.L_x_1642) ;  /* 0x0000000000202947 */ /* 0x000fea0003800000 */
[----:B------:R-:W-:-:S05]  /*9700*/  IMAD R0, R4, R7, RZ ;  /* 0x0000000704007224 */ /* 0x000fca00078e02ff */
[----:B------:R-:W-:-:S13]  /*9710*/  ISETP.NE.AND P0, PT, R0, -0x1, PT ;  /* 0xffffffff0000780c */ /* 0x000fda0003f05270 */
[----:B------:R-:W-:Y:S05]  /*9720*/  @!P0 BRA `(.L_x_1642) ;  /* 0x0000000000148947 */ /* 0x000fea0003800000 */
.L_x_1643:
[----:B0-----:R-:W2:Y:S04]  /*9730*/  LDG.E.STRONG.GPU R5, desc[UR8][R2.64] ;  /* 0x0000000802057981 */ /* 0x001ea8000c1ef900 */
[----:B--2---:R-:W-:Y:S01]  /*9740*/  CCTL.IVALL ;  /* 0x00000000ff00798f */ /* 0x004fe20002000000 */
[----:B------:R-:W-:Y:S05]  /*9750*/  YIELD ;  /* 0x0000000000007946 */ /* 0x000fea0003800000 */
[----:B------:R-:W-:-:S13]  /*9760*/  ISETP.NE.AND P0, PT, R5, R0, PT ;  /* 0x000000000500720c */ /* 0x000fda0003f05270 */
[----:B------:R-:W-:Y:S05]  /*9770*/  @P0 BRA `(.L_x_1643) ;  /* 0xfffffffc00ec0947 */ /* 0x000fea000383ffff */
.L_x_1642:
        /* <DEDUP_REMOVED lines=73> */
.L_x_1646:
        /* <DEDUP_REMOVED lines=31> */
.L_x_1645:
[----:B------:R-:W-:Y:S05]  /*9e00*/  BSYNC.RECONVERGENT B0 ;  /* 0x0000000000007941 */ /* 0x000fea0003800200 */
.L_x_1644:
        /* <DEDUP_REMOVED lines=10> */
.L_x_1647:
[C---:B------:R-:W-:Y:S02]  /*9eb0*/  SHF.L.U32 R22, R94.reuse, 0x2, RZ ;  /* 0x000000025e167819 */ /* 0x040fe400000006ff */
[----:B------:R-:W-:Y:S02]  /*9ec0*/  SHF.L.U64.HI R24, R94, 0x2, R95 ;  /* 0x000000025e187819 */ /* 0x000fe4000001025f */
[----:B-1----:R-:W-:-:S04]  /*9ed0*/  IADD3 R4, P0, PT, R22, UR4, RZ ;  /* 0x0000000416047c10 */ /* 0x002fc8000ff1e0ff */
[----:B----4-:R-:W-:Y:S02]  /*9ee0*/  IADD3.X R5, PT, PT, R24, UR5, RZ, P0, !PT ;  /* 0x0000000518057c10 */ /* 0x010fe400087fe4ff */
[C---:B------:R-:W-:Y:S02]  /*9ef0*/  IADD3 R6, P0, PT, R4.reuse, R33, RZ ;  /* 0x0000002104067210 */ /* 0x040fe40007f1e0ff */
[C---:B0-----:R-:W-:Y:S01]  /*9f00*/  IADD3 R10, P2, PT, R4.reuse, R37, RZ ;  /* 0x00000025040a7210 */ /* 0x041fe20007f5e0ff */
[----:B------:R0:W4:Y:S01]  /*9f10*/  LDG.E R2, desc[UR8][R4.64] ;  /* 0x0000000804027981 */ /* 0x000122000c1e1900 */
[C---:B------:R-:W-:Y:S02]  /*9f20*/  IADD3.X R7, PT, PT, R5.reuse, R31, RZ, P0, !PT ;  /* 0x0000001f05077210 */ /* 0x040fe400007fe4ff */
[----:B------:R-:W-:Y:S02]  /*9f30*/  IADD3 R8, P1, PT, R4, R27, RZ ;  /* 0x0000001b04087210 */ /* 0x000fe40007f3e0ff */
        /* <DEDUP_REMOVED lines=12> */
[----:B0-----:R-:W-:Y:S02]  /*a000*/  IADD3 R4, P0, PT, R16, R33, RZ ;  /* 0x0000002110047210 */ /* 0x001fe40007f1e0ff */
[----:B----4-:R-:W-:-:S02]  /*a010*/  F2FP.BF16.F32.PACK_AB R19, R7, R2 ;  /* 0x000000020713723e */ /* 0x010fc400000010ff */
[----:B------:R-:W-:-:S04]  /*a020*/  LOP3.LUT R2, R24, 0x3, RZ, 0xc0, !PT ;  /* 0x0000000318027812 */ /* 0x000fc800078ec0ff */
[----:B------:R-:W-:Y:S02]  /*a030*/  IADD3.X R17, PT, PT, R2, UR5, RZ, P1, !PT ;  /* 0x0000000502117c10 */ /* 0x000fe40008ffe4ff */
[----:B-----5:R-:W-:Y:S02]  /*a040*/  F2FP.BF16.F32.PACK_AB R21, R11, R8 ;  /* 0x000000080b15723e */ /* 0x020fe400000010ff */
[C---:B------:R-:W-:Y:S02]  /*a050*/  IADD3 R6, P1, PT, R16.reuse, R27, RZ ;  /* 0x0000001b10067210 */ /* 0x040fe40007f3e0ff */
[----:B------:R-:W-:Y:S02]  /*a060*/  IADD3 R8, P2, PT, R16, R37, RZ ;  /* 0x0000002510087210 */ /* 0x000fe40007f5e0ff */
[C---:B------:R-:W-:Y:S02]  /*a070*/  IADD3.X R5, PT, PT, R17.reuse, R31, RZ, P0, !PT ;  /* 0x0000001f11057210 */ /* 0x040fe400007fe4ff */
[----:B------:R-:W-:-:S02]  /*a080*/  IADD3.X R7, PT, PT, R17, R29, RZ, P1, !PT ;  /* 0x0000001d11077210 */ /* 0x000fc40000ffe4ff */
        /* <DEDUP_REMOVED lines=57> */
.L_x_1648:
        /* <DEDUP_REMOVED lines=14> */
.L_x_3435:


//--------------------- .text._Z35group_norm_nhwc_bwd_one_pass_kernelI11Fp32IOFp16WLi64ELi28ELi448EEv26Group_norm_nhwc_bwd_params --------------------------
	.section	.text._Z35group_norm_nhwc_bwd_one_pass_kernelI11Fp32IOFp16WLi64ELi28ELi448EEv26Group_norm_nhwc_bwd_params,"ax",@progbits
	.align	128
        .global         _Z35group_norm_nhwc_bwd_one_pass_kernelI11Fp32IOFp16WLi64ELi28ELi448EEv26Group_norm_nhwc_bwd_params
        .type           _Z35group_norm_nhwc_bwd_one_pass_kernelI11Fp32IOFp16WLi64ELi28ELi448EEv26Group_norm_nhwc_bwd_params,@function
        .size           _Z35group_norm_nhwc_bwd_one_pass_kernelI11Fp32IOFp16WLi64ELi28ELi448EEv26Group_norm_nhwc_bwd_params,(.L_x_3436 - _Z35group_norm_nhwc_bwd_one_pass_kernelI11Fp32IOFp16WLi64ELi28ELi448EEv26Group_norm_nhwc_bwd_params)
        .other          _Z35group_norm_nhwc_bwd_one_pass_kernelI11Fp32IOFp16WLi64ELi28ELi448EEv26Group_norm_nhwc_bwd_params,@"STO_CUDA_ENTRY STV_DEFAULT"
_Z35group_norm_nhwc_bwd_one_pass_kernelI11Fp32IOFp16WLi64ELi28ELi448EEv26Group_norm_nhwc_bwd_params:
.text._Z35group_norm_nhwc_bwd_one_pass_kernelI11Fp32IOFp16WLi64ELi28ELi448EEv26Group_norm_nhwc_bwd_params:
        /* <DEDUP_REMOVED lines=26> */
.L_x_1674:
        /* <DEDUP_REMOVED lines=117> */
[----:B---3--:R-:W-:Y:S02]  /*08f0*/  @P2 HADD2.F32 R29, -RZ, R0.H0_H0 ;  /* 0x20000000ff1d2230 */ /* 0x008fe40000004100 */
[----:B--2---:R-:W-:Y:S02]  /*0900*/  HADD2.F32 R25, -RZ, R25.H0_H0 ;  /* 0x20000019ff197230 */ /* 0x004fe40000004100 */
[----:B------:R-:W-:Y:S02]  /*0910*/  @P2 HADD2.F32 R28, -RZ, R33.H0_H0 ;  /* 0x20000021ff1c2230 */ /* 0x000fe40000004100 */
[----:B------:R-:W-:Y:S01]  /*0920*/  HADD2.F32 R0, -RZ, R20.H0_H0 ;  /* 0x20000014ff007230 */ /* 0x000fe20000004100 */
        /* <DEDUP_REMOVED lines=30> */
.L_x_1650:
        /* <DEDUP_REMOVED lines=64> */
.L_x_1651:
        /* <DEDUP_REMOVED lines=43> */
.L_x_1653:
[----:B------:R-:W-:Y:S05]  /*11c0*/  BSYNC.RECONVERGENT B0 ;  /* 0x0000000000007941 */ /* 0x000fea0003800200 */
.L_x_1652:
        /* <DEDUP_REMOVED lines=37> */
.L_x_1655:
[----:B------:R-:W-:Y:S05]  /*1420*/  BSYNC.RECONVERGENT B0 ;  /* 0x0000000000007941 */ /* 0x000fea0003800200 */
.L_x_1654:
        /* <DEDUP_REMOVED lines=158> */
.L_x_1657:
[----:B------:R-:W-:Y:S05]  /*1e10*/  BSYNC.RECONVERGENT B0 ;  /* 0x0000000000007941 */ /* 0x000fea0003800200 */
.L_x_1656:
        /* <DEDUP_REMOVED lines=29> */
.L_x_1659:
[----:B------:R-:W-:Y:S05]  /*1ff0*/  BSYNC.RECONVERGENT B0 ;  /* 0x0000000000007941 */ /* 0x000fea0003800200 */
.L_x_1658:
        /* <DEDUP_REMOVED lines=30> */
.L_x_1662:
[----:B-1----:R-:W3:Y:S04]  /*21e0*/  LDG.E.STRONG.GPU R14, desc[UR14][R12.64] ;  /* 0x0000000e0c0e7981 */ /* 0x002ee8000c1ef900 */
[----:B---3--:R-:W-:Y:S01]  /*21f0*/  CCTL.IVALL ;  /* 0x00000000ff00798f */ /* 0x008fe20002000000 */
[----:B------:R-:W-:Y:S05]  /*2200*/  YIELD ;  /* 0x0000000000007946 */ /* 0x000fea0003800000 */
[----:B------:R-:W-:-:S13]  /*2210*/  ISETP.NE.AND P0, PT, R14, R19, PT ;  /* 0x000000130e00720c */ /* 0x000fda0003f05270 */
[----:B------:R-:W-:Y:S05]  /*2220*/  @P0 BRA `(.L_x_1662) ;  /* 0xfffffffc00ec0947 */ /* 0x000fea000383ffff */
.L_x_1661:
        /* <DEDUP_REMOVED lines=15> */
.L_x_1664:
        /* <DEDUP_REMOVED lines=84> */
.L_x_1663:
        /* <DEDUP_REMOVED lines=41> */
.L_x_1665:
        /* <DEDUP_REMOVED lines=23> */
.L_x_1666:
        /* <DEDUP_REMOVED lines=11> */
.L_x_1667:
[----:B------:R-:W-:Y:S05]  /*2d10*/  BSYNC.RECONVERGENT B0 ;  /* 0x0000000000007941 */ /* 0x000fea0003800200 */
.L_x_1660:
        /* <DEDUP_REMOVED lines=48> */
.L_x_1668:
        /* <DEDUP_REMOVED lines=18> */
.L_x_1670:
[----:B------:R-:W-:Y:S05]  /*3140*/  BSYNC.RECONVERGENT B0 ;  /* 0x0000000000007941 */ /* 0x000fea0003800200 */
.L_x_1669:
        /* <DEDUP_REMOVED lines=19> */
.L_x_1671:
        /* <DEDUP_REMOVED lines=17> */
.L_x_1673:
[----:B------:R-:W-:Y:S05]  /*3390*/  BSYNC.RECONVERGENT B0 ;  /* 0x0000000000007941 */ /* 0x000fea0003800200 */
.L_x_1672:
[----:B------:R-:W-:Y:S02]  /*33a0*/  UIADD3 UR6, UPT, UPT, UR18, UR6, URZ ;  /* 0x0000000612067290 */ /* 0x000fe4000fffe0ff */
[----:B------:R-:W-:Y:S02]  /*33b0*/  UIADD3 UR4, UPT, UPT, UR4, 0x1, URZ ;  /* 0x0000000104047890 */ /* 0x000fe4000fffe0ff */
[----:B------:R-:W-:-:S09]  /*33c0*/  UISETP.GE.AND UP0, UPT, UR6, UR7, UPT ;  /* 0x000000070600728c */ /* 0x000fd2000bf06270 */
[----:B------:R-:W-:Y:S05]  /*33d0*/  BRA.U !UP0, `(.L_x_1674) ;  /* 0xffffffcd08707547 */ /* 0x000fea000b83ffff */
.L_x_1649:
        /* <DEDUP_REMOVED lines=19> */
.L_x_1676:
[----:B------:R-:W-:Y:S05]  /*3510*/  BSYNC.RECONVERGENT B0 ;  /* 0x0000000000007941 */ /* 0x000fea0003800200 */
.L_x_1675:
[----:B------:R-:W-:Y:S05]  /*3520*/  @P0 EXIT ;  /* 0x000000000000094d */ /* 0x000fea0003800000 */
[----:B------:R-:W-:Y:S05]  /*3530*/  @P2 BRA `(.L_x_1677) ;  /* 0x0000000000202947 */ /* 0x000fea0003800000 */
[----:B------:R-:W-:-:S05]  /*3540*/  IMAD R0, R4, R7, RZ ;  /* 0x0000000704007224 */ /* 0x000fca00078e02ff */
[----:B------:R-:W-:-:S13]  /*3550*/  ISETP.NE.AND P0, PT, R0, -0x1, PT ;  /* 0xffffffff0000780c */ /* 0x000fda0003f05270 */
[----:B------:R-:W-:Y:S05]  /*3560*/  @!P0 BRA `(.L_x_1677) ;  /* 0x0000000000148947 */ /* 0x000fea0003800000 */
.L_x_1678:
[----:B0-----:R-:W3:Y:S04]  /*3570*/  LDG.E.STRONG.GPU R5, desc[UR14][R2.64] ;  /* 0x0000000e02057981 */ /* 0x001ee8000c1ef900 */
[----:B---3--:R-:W-:Y:S01]  /*3580*/  CCTL.IVALL ;  /* 0x00000000ff00798f */ /* 0x008fe20002000000 */
[----:B------:R-:W-:Y:S05]  /*3590*/  YIELD ;  /* 0x0000000000007946 */ /* 0x000fea0003800000 */
[----:B------:R-:W-:-:S13]  /*35a0*/  ISETP.NE.AND P0, PT, R5, R0, PT ;  /* 0x000000000500720c */ /* 0x000fda0003f05270 */
[----:B------:R-:W-:Y:S05]  /*35b0*/  @P0 BRA `(.L_x_1678) ;  /* 0xfffffffc00ec0947 */ /* 0x000fea000383ffff */
.L_x_1677:
        /* <DEDUP_REMOVED lines=75> */
.L_x_1681:
        /* <DEDUP_REMOVED lines=29> */
.L_x_1680:
[----:B------:R-:W-:Y:S05]  /*3c40*/  BSYNC.RECONVERGENT B0 ;  /* 0x0000000000007941 */ /* 0x000fea0003800200 */
.L_x_1679:
        /* <DEDUP_REMOVED lines=10> */
.L_x_1682:
        /* <DEDUP_REMOVED lines=21> */
[----:B-----5:R-:W-:Y:S02]  /*3e40*/  F2FP.F16.F32.PACK_AB R31, R7, R4 ;  /* 0x00000004071f723e */ /* 0x020fe400000000ff */
[----:B------:R-:W-:-:S04]  /*3e50*/  IADD3 R4, P1, PT, R14, UR4, RZ ;  /* 0x000000040e047c10 */ /* 0x000fc8000ff3e0ff */
[----:B------:R-:W-:Y:S02]  /*3e60*/  IADD3.X R5, PT, PT, R5, UR5, RZ, P1, !PT ;  /* 0x0000000505057c10 */ /* 0x000fe40008ffe4ff */
[----:B--2---:R-:W-:Y:S02]  /*3e70*/  F2FP.F16.F32.PACK_AB R33, R11, R8 ;  /* 0x000000080b21723e */ /* 0x004fe400000000ff */
        /* <DEDUP_REMOVED lines=62> */
.L_x_1683:
        /* <DEDUP_REMOVED lines=10> */
.L_x_3436:


//--------------------- .text._Z35group_norm_nhwc_bwd_one_pass_kernelI11Fp32IOFp16WLi128ELi28ELi448EEv26Group_norm_nhwc_bwd_params --------------------------
	.section	.text._Z35group_norm_nhwc_bwd_one_pass_kernelI11Fp32IOFp16WLi128ELi28ELi448EEv26Group_norm_nhwc_bwd_params,"ax",@progbits
	.align	128
        .global         _Z35group_norm_nhwc_bwd_one_pass_kernelI11Fp32IOFp16WLi128ELi28ELi448EEv26Group_norm_nhwc_bwd_params
        .type           _Z35group_norm_nhwc_bwd_one_pass_kernelI11Fp32IOFp16WLi128ELi28ELi448EEv26Group_norm_nhwc_bwd_params,@function
        .size           _Z35group_norm_nhwc_bwd_one_pass_kernelI11Fp32IOFp16WLi128ELi28ELi448EEv26Group_norm_nhwc_bwd_params,(.L_x_3437 - _Z35group_norm_nhwc_bwd_one_pass_kernelI11Fp32IOFp16WLi128ELi28ELi448EEv26Group_norm_nhwc_bwd_params)
        .other          _Z35group_norm_nhwc_bwd_one_pass_kernelI11Fp32IOFp16WLi128ELi28ELi448EEv26Group_norm_nhwc_bwd_params,@"STO_CUDA_ENTRY STV_DEFAULT"
_Z35group_norm_nhwc_bwd_one_pass_kernelI11Fp32IOFp16WLi128ELi28ELi448EEv26Group_norm_nhwc_bwd_params:
.text._Z35group_norm_nhwc_bwd_one_pass_kernelI11Fp32IOFp16WLi128ELi28ELi448EEv26Group_norm_nhwc_bwd_params:
        /* <DEDUP_REMOVED lines=47> */
.L_x_1715:
        /* <DEDUP_REMOVED lines=146> */
[----:B--2---:R-:W-:Y:S02]  /*0c10*/  @P4 HADD2.F32 R61, -RZ, R36.H0_H0 ;  /* 0x20000024ff3d4230 */ /* 0x004fe40000004100 */
[----:B------:R-:W-:Y:S02]  /*0c20*/  @P4 HADD2.F32 R60, -RZ, R32.H0_H0 ;  /* 0x20000020ff3c4230 */ /* 0x000fe40000004100 */
[----:B------:R-:W-:Y:S02]  /*0c30*/  HADD2.F32 R59, -RZ, R59.H0_H0 ;  /* 0x2000003bff3b7230 */ /* 0x000fe40000004100 */
[----:B---3--:R-:W-:Y:S01]  /*0c40*/  HADD2.F32 R7, -RZ, R37.H0_H0 ;  /* 0x20000025ff077230 */ /* 0x008fe20000004100 */
        /* <DEDUP_REMOVED lines=58> */
.L_x_1685:
        /* <DEDUP_REMOVED lines=128> */
.L_x_1686:
        /* <DEDUP_REMOVED lines=37> */
.L_x_1688:
[----:B------:R-:W-:Y:S05]  /*1a40*/  BSYNC.RECONVERGENT B0 ;  /* 0x0000000000007941 */ /* 0x000fea0003800200 */
.L_x_1687:
        /* <DEDUP_REMOVED lines=39> */
.L_x_1690:
[----:B------:R-:W-:Y:S05]  /*1cc0*/  BSYNC.RECONVERGENT B0 ;  /* 0x0000000000007941 */ /* 0x000fea0003800200 */
.L_x_1689:
        /* <DEDUP_REMOVED lines=158> */
.L_x_1692:
[----:B------:R-:W-:Y:S05]  /*26b0*/  BSYNC.RECONVERGENT B0 ;  /* 0x0000000000007941 */ /* 0x000fea0003800200 */
.L_x_1691:
        /* <DEDUP_REMOVED lines=29> */
.L_x_1694:
[----:B------:R-:W-:Y:S05]  /*2890*/  BSYNC.RECONVERGENT B0 ;  /* 0x0000000000007941 */ /* 0x000fea0003800200 */
.L_x_1693:
        /* <DEDUP_REMOVED lines=24> */
.L_x_1697:
[----:B----4-:R-:W2:Y:S04]  /*2a20*/  LDG.E.STRONG.GPU R26, desc[UR8][R24.64] ;  /* 0x00000008181a7981 */ /* 0x010ea8000c1ef900 */
[----:B--2---:R-:W-:Y:S01]  /*2a30*/  CCTL.IVALL ;  /* 0x00000000ff00798f */ /* 0x004fe20002000000 */
[----:B------:R-:W-:Y:S05]  /*2a40*/  YIELD ;  /* 0x0000000000007946 */ /* 0x000fea0003800000 */
[----:B------:R-:W-:-:S13]  /*2a50*/  ISETP.NE.AND P1, PT, R26, R31, PT ;  /* 0x0000001f1a00720c */ /* 0x000fda0003f25270 */
[----:B------:R-:W-:Y:S05]  /*2a60*/  @P1 BRA `(.L_x_1697) ;  /* 0xfffffffc00ec1947 */ /* 0x000fea000383ffff */
.L_x_1696:
        /* <DEDUP_REMOVED lines=15> */
.L_x_1699:
        /* <DEDUP_REMOVED lines=59> */
.L_x_1698:
        /* <DEDUP_REMOVED lines=34> */
.L_x_1700:
        /* <DEDUP_REMOVED lines=18> */
.L_x_1701:
        /* <DEDUP_REMOVED lines=9> */
.L_x_1702:
[----:B------:R-:W-:Y:S05]  /*32e0*/  BSYNC.RECONVERGENT B0 ;  /* 0x0000000000007941 */ /* 0x000fea0003800200 */
.L_x_1695:
        /* <DEDUP_REMOVED lines=39> */
.L_x_1703:
        /* <DEDUP_REMOVED lines=19> */
.L_x_1705:
[----:B------:R-:W-:Y:S05]  /*3690*/  BSYNC.RECONVERGENT B0 ;  /* 0x0000000000007941 */ /* 0x000fea0003800200 */
.L_x_1704:
        /* <DEDUP_REMOVED lines=37> */
.L_x_1706:
        /* <DEDUP_REMOVED lines=17> */
.L_x_1708:
[----:B------:R-:W-:Y:S05]  /*3a00*/  BSYNC.RECONVERGENT B0 ;  /* 0x0000000000007941 */ /* 0x000fea0003800200 */
.L_x_1707:
        /* <DEDUP_REMOVED lines=19> */
.L_x_1709:
        /* <DEDUP_REMOVED lines=17> */
.L_x_1711:
[----:B------:R-:W-:Y:S05]  /*3c50*/  BSYNC.RECONVERGENT B0 ;  /* 0x0000000000007941 */ /* 0x000fea0003800200 */
.L_x_1710:
        /* <DEDUP_REMOVED lines=19> */
.L_x_1712:
        /* <DEDUP_REMOVED lines=17> */
.L_x_1714:
[----:B------:R-:W-:Y:S05]  /*3ea0*/  BSYNC.RECONVERGENT B0 ;  /* 0x0000000000007941 */ /* 0x000fea0003800200 */
.L_x_1713:
[----:B------:R-:W-:Y:S02]  /*3eb0*/  IADD3 R47, PT, PT, R44, R47, RZ ;  /* 0x0000002f2c2f7210 */ /* 0x000fe40007ffe0ff */
[----:B------:R-:W-:Y:S02]  /*3ec0*/  IADD3 R48, PT, PT, R48, 0x1, RZ ;  /* 0x0000000130307810 */ /* 0x000fe40007ffe0ff */
[----:B------:R-:W-:-:S13]  /*3ed0*/  ISETP.GE.AND P0, PT, R47, UR4, PT ;  /* 0x000000042f007c0c */ /* 0x000fda000bf06270 */
[----:B------:R-:W-:Y:S05]  /*3ee0*/  @!P0 BRA `(.L_x_1715) ;  /* 0xffffffc400008947 */ /* 0x000fea000383ffff */
.L_x_1684:
        /* <DEDUP_REMOVED lines=19> */
.L_x_1717:
[----:B------:R-:W-:Y:S05]  /*4020*/  BSYNC.RECONVERGENT B0 ;  /* 0x0000000000007941 */ /* 0x000fea0003800200 */
.L_x_1716:
[----:B------:R-:W-:Y:S05]  /*4030*/  @P0 EXIT ;  /* 0x000000000000094d */ /* 0x000fea0003800000 */
[----:B------:R-:W-:Y:S05]  /*4040*/  @P2 BRA `(.L_x_1718) ;  /* 0x0000000000202947 */ /* 0x000fea0003800000 */
[----:B------:R-:W-:-:S05]  /*4050*/  IMAD R0, R4, R7, RZ ;  /* 0x0000000704007224 */ /* 0x000fca00078e02ff */
[----:B------:R-:W-:-:S13]  /*4060*/  ISETP.NE.AND P0, PT, R0, -0x1, PT ;  /* 0xffffffff0000780c */ /* 0x000fda0003f05270 */
[----:B------:R-:W-:Y:S05]  /*4070*/  @!P0 BRA `(.L_x_1718) ;  /* 0x0000000000148947 */ /* 0x000fea0003800000 */
.L_x_1719:
[----:B-1----:R-:W2:Y:S04]  /*4080*/  LDG.E.STRONG.GPU R5, desc[UR8][R2.64] ;  /* 0x0000000802057981 */ /* 0x002ea8000c1ef900 */
[----:B--2---:R-:W-:Y:S01]  /*4090*/  CCTL.IVALL ;  /* 0x00000000ff00798f */ /* 0x004fe20002000000 */
[----:B------:R-:W-:Y:S05]  /*40a0*/  YIELD ;  /* 0x0000000000007946 */ /* 0x000fea0003800000 */
[----:B------:R-:W-:-:S13]  /*40b0*/  ISETP.NE.AND P0, PT, R5, R0, PT ;  /* 0x000000000500720c */ /* 0x000fda0003f05270 */
[----:B------:R-:W-:Y:S05]  /*40c0*/  @P0 BRA `(.L_x_1719) ;  /* 0xfffffffc00ec0947 */ /* 0x000fea000383ffff */
.L_x_1718:
        /* <DEDUP_REMOVED lines=73> */
.L_x_1722:
        /* <DEDUP_REMOVED lines=31> */
.L_x_1721:
[----:B------:R-:W-:Y:S05]  /*4750*/  BSYNC.RECONVERGENT B0 ;  /* 0x0000000000007941 */ /* 0x000fea0003800200 */
.L_x_1720:
        /* <DEDUP_REMOVED lines=10> */
.L_x_1723:
        /* <DEDUP_REMOVED lines=81> */
[----:B----4-:R-:W-:Y:S02]  /*4d10*/  F2FP.F16.F32.PACK_AB R23, R23, R4 ;  /* 0x000000041717723e */ /* 0x010fe400000000ff */
[----:B-----5:R-:W-:-:S03]  /*4d20*/  F2FP.F16.F32.PACK_AB R5, R7, R8 ;  /* 0x000000080705723e */ /* 0x020fc600000000ff */
[----:B------:R3:W-:Y:S04]  /*4d30*/  STG.E desc[UR8][R28.64], R23 ;  /* 0x000000171c007986 */ /* 0x0007e8000c101908 */
[----:B------:R3:W-:Y:S02]  /*4d40*/  STG.E desc[UR8][R26.64], R5 ;  /* 0x000000051a007986 */ /* 0x0007e4000c101908 */
[----:B------:R-:W-:Y:S05]  /*4d50*/  @P0 BRA `(.L_x_1723) ;  /* 0xfffffff800a80947 */ /* 0x000fea000383ffff */
[----:B------:R-:W-:Y:S05]  /*4d60*/  EXIT ;  /* 0x000000000000794d */ /* 0x000fea0003800000 */
.L_x_1724:
        /* <DEDUP_REMOVED lines=9> */
.L_x_3437:


//--------------------- .text._Z35group_norm_nhwc_bwd_one_pass_kernelI11Fp32IOFp16WLi256ELi28ELi448EEv26Group_norm_nhwc_bwd_params --------------------------
	.section	.text._Z35group_norm_nhwc_bwd_one_pass_kernelI11Fp32IOFp16WLi256ELi28ELi448EEv26Group_norm_nhwc_bwd_params,"ax",@progbits
	.align	128
        .global         _Z35group_norm_nhwc_bwd_one_pass_kernelI11Fp32IOFp16WLi256ELi28ELi448EEv26Group_norm_nhwc_bwd_params
        .type           _Z35group_norm_nhwc_bwd_one_pass_kernelI11Fp32IOFp16WLi256ELi28ELi448EEv26Group_norm_nhwc_bwd_params,@function
        .size           _Z35group_norm_nhwc_bwd_one_pass_kernelI11Fp32IOFp16WLi256ELi28ELi448EEv26Group_norm_nhwc_bwd_params,(.L_x_3438 - _Z35group_norm_nhwc_bwd_one_pass_kernelI11Fp32IOFp16WLi256ELi28ELi448EEv26Group_norm_nhwc_bwd_params)
        .other          _Z35group_norm_nhwc_bwd_one_pass_kernelI11Fp32IOFp16WLi256ELi28ELi448EEv26Group_norm_nhwc_bwd_params,@"STO_CUDA_ENTRY STV_DEFAULT"
_Z35group_norm_nhwc_bwd_one_pass_kernelI11Fp32IOFp16WLi256ELi28ELi448EEv26Group_norm_nhwc_bwd_params:
.text._Z35group_norm_nhwc_bwd_one_pass_kernelI11Fp32IOFp16WLi256ELi28ELi448EEv26Group_norm_nhwc_bwd_params:
        /* <DEDUP_REMOVED lines=25> */
.L_x_1768:
        /* <DEDUP_REMOVED lines=258> */
[----:B-1----:R-:W-:Y:S01]  /*11b0*/  @P0 R2UR UR5, R30 ;  /* 0x000000001e0502ca */ /* 0x002fe200000e0000 */
[----:B---3--:R-:W-:-:S12]  /*11c0*/  @P6 HADD2.F32 R60, -RZ, R28.H0_H0 ;  /* 0x2000001cff3c6230 */ /* 0x008fd80000004100 */
[----:B------:R-:W-:Y:S01]  /*11d0*/  @UP0 UMOV UR7, UR5 ;  /* 0x0000000500070c82 */ /* 0x000fe20008000000 */
[----:B------:R-:W-:Y:S02]  /*11e0*/  @P6 HADD2.F32 R59, -RZ, R29.H0_H0 ;  /* 0x2000001dff3b6230 */ /* 0x000fe40000004100 */
[----:B------:R-:W-:Y:S02]  /*11f0*/  HADD2.F32 R52, -RZ, R52.H0_H0 ;  /* 0x20000034ff347230 */ /* 0x000fe40000004100 */
[----:B------:R-:W-:Y:S01]  /*1200*/  HADD2.F32 R0, -RZ, R0.H0_H0 ;  /* 0x20000000ff007230 */ /* 0x000fe20000004100 */
        /* <DEDUP_REMOVED lines=114> */
.L_x_1726:
        /* <DEDUP_REMOVED lines=256> */
.L_x_1727:
        /* <DEDUP_REMOVED lines=46> */
.L_x_1729:
[----:B------:R-:W-:Y:S05]  /*2c10*/  BSYNC.RECONVERGENT B0 ;  /* 0x0000000000007941 */ /* 0x000fea0003800200 */
.L_x_1728:
        /* <DEDUP_REMOVED lines=37> */
.L_x_1731:
[----:B------:R-:W-:Y:S05]  /*2e70*/  BSYNC.RECONVERGENT B0 ;  /* 0x0000000000007941 */ /* 0x000fea0003800200 */
.L_x_1730:
        /* <DEDUP_REMOVED lines=158> */
.L_x_1733:
[----:B------:R-:W-:Y:S05]  /*3860*/  BSYNC.RECONVERGENT B0 ;  /* 0x0000000000007941 */ /* 0x000fea0003800200 */
.L_x_1732:
        /* <DEDUP_REMOVED lines=29> */
.L_x_1735:
[----:B------:R-:W-:Y:S05]  /*3a40*/  BSYNC.RECONVERGENT B0 ;  /* 0x0000000000007941 */ /* 0x000fea0003800200 */
.L_x_1734:
        /* <DEDUP_REMOVED lines=27> */
.L_x_1738:
[----:B------:R-:W3:Y:S04]  /*3c00*/  LDG.E.STRONG.GPU R30, desc[UR8][R28.64] ;  /* 0x000000081c1e7981 */ /* 0x000ee8000c1ef900 */
[----:B---3--:R-:W-:Y:S01]  /*3c10*/  CCTL.IVALL ;  /* 0x00000000ff00798f */ /* 0x008fe20002000000 */
[----:B------:R-:W-:Y:S05]  /*3c20*/  YIELD ;  /* 0x0000000000007946 */ /* 0x000fea0003800000 */
[----:B------:R-:W-:-:S13]  /*3c30*/  ISETP.NE.AND P0, PT, R30, R35, PT ;  /* 0x000000231e00720c */ /* 0x000fda0003f05270 */
[----:B------:R-:W-:Y:S05]  /*3c40*/  @P0 BRA `(.L_x_1738) ;  /* 0xfffffffc00ec0947 */ /* 0x000fea000383ffff */
.L_x_1737:
        /* <DEDUP_REMOVED lines=16> */
.L_x_1740:
        /* <DEDUP_REMOVED lines=62> */
.L_x_1739:
        /* <DEDUP_REMOVED lines=38> */
.L_x_1741:
        /* <DEDUP_REMOVED lines=19> */
.L_x_1742:
        /* <DEDUP_REMOVED lines=9> */
.L_x_1743:
[----:B------:R-:W-:Y:S05]  /*4550*/  BSYNC.RECONVERGENT B0 ;  /* 0x0000000000007941 */ /* 0x000fea0003800200 */
.L_x_1736:
        /* <DEDUP_REMOVED lines=37> */
.L_x_1744:
        /* <DEDUP_REMOVED lines=43> */
.L_x_1746:
[----:B------:R-:W-:Y:S05]  /*4a60*/  BSYNC.RECONVERGENT B0 ;  /* 0x0000000000007941 */ /* 0x000fea0003800200 */
.L_x_1745:
        /* <DEDUP_REMOVED lines=21> */
.L_x_1747:
        /* <DEDUP_REMOVED lines=21> */
.L_x_1749:
[----:B------:R-:W-:Y:S05]  /*4d10*/  BSYNC.RECONVERGENT B0 ;  /* 0x0000000000007941 */ /* 0x000fea0003800200 */
.L_x_1748:
        /* <DEDUP_REMOVED lines=21> */
.L_x_1750:
        /* <DEDUP_REMOVED lines=21> */
.L_x_1752:
[----:B------:R-:W-:Y:S05]  /*4fc0*/  BSYNC.RECONVERGENT B0 ;  /* 0x0000000000007941 */ /* 0x000fea0003800200 */
.L_x_1751:
        /* <DEDUP_REMOVED lines=21> */
.L_x_1753:
        /* <DEDUP_REMOVED lines=21> */
.L_x_1755:
[----:B------:R-:W-:Y:S05]  /*5270*/  BSYNC.RECONVERGENT B0 ;  /* 0x0000000000007941 */ /* 0x000fea0003800200 */
.L_x_1754:
        /* <DEDUP_REMOVED lines=21> */
.L_x_1756:
        /* <DEDUP_REMOVED lines=21> */
.L_x_1758:
[----:B------:R-:W-:Y:S05]  /*5520*/  BSYNC.RECONVERGENT B0 ;  /* 0x0000000000007941 */ /* 0x000fea0003800200 */
.L_x_1757:
        /* <DEDUP_REMOVED lines=21> */
.L_x_1759:
        /* <DEDUP_REMOVED lines=20> */
.L_x_1761:
[----:B------:R-:W-:Y:S05]  /*57c0*/  BSYNC.RECONVERGENT B0 ;  /* 0x0000000000007941 */ /* 0x000fea0003800200 */
.L_x_1760:
        /* <DEDUP_REMOVED lines=36> */
.L_x_1762:
        /* <DEDUP_REMOVED lines=18> */
.L_x_1764:
[----:B------:R-:W-:Y:S05]  /*5b30*/  BSYNC.RECONVERGENT B0 ;  /* 0x0000000000007941 */ /* 0x000fea0003800200 */
.L_x_1763:
        /* <DEDUP_REMOVED lines=19> */
.L_x_1765:
        /* <DEDUP_REMOVED lines=17> */
.L_x_1767:
[----:B------:R-:W-:Y:S05]  /*5d80*/  BSYNC.RECONVERGENT B0 ;  /* 0x0000000000007941 */ /* 0x000fea0003800200 */
.L_x_1766:
[----:B------:R-:W-:Y:S02]  /*5d90*/  IADD3 R61, PT, PT, R56, R61, RZ ;  /* 0x0000003d383d7210 */ /* 0x000fe40007ffe0ff */
[----:B------:R-:W-:Y:S02]  /*5da0*/  IADD3 R62, PT, PT, R62, 0x1, RZ ;  /* 0x000000013e3e7810 */ /* 0x000fe40007ffe0ff */
[----:B------:R-:W-:-:S13]  /*5db0*/  ISETP.GE.AND P0, PT, R61, UR4, PT ;  /* 0x000000043d007c0c */ /* 0x000fda000bf06270 */
[----:B------:R-:W-:Y:S05]  /*5dc0*/  @!P0 BRA `(.L_x_1768) ;  /* 0xffffffa000f08947 */ /* 0x000fea000383ffff */
.L_x_1725:
        /* <DEDUP_REMOVED lines=19> */
.L_x_1770:
[----:B------:R-:W-:Y:S05]  /*5f00*/  BSYNC.RECONVERGENT B0 ;  /* 0x0000000000007941 */ /* 0x000fea0003800200 */
.L_x_1769:
[----:B------:R-:W-:Y:S05]  /*5f10*/  @P0 EXIT ;  /* 0x000000000000094d */ /* 0x000fea0003800000 */
[----:B------:R-:W-:Y:S05]  /*5f20*/  @P2 BRA `(.L_x_1771) ;  /* 0x0000000000202947 */ /* 0x000fea0003800000 */
[----:B------:R-:W-:-:S05]  /*5f30*/  IMAD R0, R4, R7, RZ ;  /* 0x0000000704007224 */ /* 0x000fca00078e02ff */
[----:B------:R-:W-:-:S13]  /*5f40*/  ISETP.NE.AND P0, PT, R0, -0x1, PT ;  /* 0xffffffff0000780c */ /* 0x000fda0003f05270 */
[----:B------:R-:W-:Y:S05]  /*5f50*/  @!P0 BRA `(.L_x_1771) ;  /* 0x0000000000148947 */ /* 0x000fea0003800000 */
.L_x_1772:
[----:B0-----:R-:W2:Y:S04]  /*5f60*/  LDG.E.STRONG.GPU R5, desc[UR8][R2.64] ;  /* 0x0000000802057981 */ /* 0x001ea8000c1ef900 */
[----:B--2---:R-:W-:Y:S01]  /*5f70*/  CCTL.IVALL ;  /* 0x00000000ff00798f */ /* 0x004fe20002000000 */
[----:B------:R-:W-:Y:S05]  /*5f80*/  YIELD ;  /* 0x0000000000007946 */ /* 0x000fea0003800000 */
[----:B------:R-:W-:-:S13]  /*5f90*/  ISETP.NE.AND P0, PT, R5, R0, PT ;  /* 0x000000000500720c */ /* 0x000fda0003f05270 */
[----:B------:R-:W-:Y:S05]  /*5fa0*/  @P0 BRA `(.L_x_1772) ;  /* 0xfffffffc00ec0947 */ /* 0x000fea000383ffff */
.L_x_1771:
        /* <DEDUP_REMOVED lines=73> */
.L_x_1775:
        /* <DEDUP_REMOVED lines=31> */
.L_x_1774:
[----:B------:R-:W-:Y:S05]  /*6630*/  BSYNC.RECONVERGENT B0 ;  /* 0x0000000000007941 */ /* 0x000fea0003800200 */
.L_x_1773:
        /* <DEDUP_REMOVED lines=10> */
.L_x_1776:
        /* <DEDUP_REMOVED lines=87> */
.L_x_1777:
        /* <DEDUP_REMOVED lines=11> */
.L_x_3438:


//--------------------- .text._Z35group_norm_nhwc_bwd_one_pass_kernelI11Fp32IOFp16WLi512ELi28ELi448EEv26Group_norm_nhwc_bwd_params --------------------------
	.section	.text._Z35group_norm_nhwc_bwd_one_pass_kernelI11Fp32IOFp16WLi512ELi28ELi448EEv26Group_norm_nhwc_bwd_params,"ax",@progbits
	.align	128
        .global         _Z35group_norm_nhwc_bwd_one_pass_kernelI11Fp32IOFp16WLi512ELi28ELi448EEv26Group_norm_nhwc_bwd_params
        .type           _Z35group_norm_nhwc_bwd_one_pass_kernelI11Fp32IOFp16WLi512ELi28ELi448EEv26Group_norm_nhwc_bwd_params,@function
        .size           _Z35group_norm_nhwc_bwd_one_pass_kernelI11Fp32IOFp16WLi512ELi28ELi448EEv26Group_norm_nhwc_bwd_params,(.L_x_3439 - _Z35group_norm_nhwc_bwd_one_pass_kernelI11Fp32IOFp16WLi512ELi28ELi448EEv26Group_norm_nhwc_bwd_params)
        .other          _Z35group_norm_nhwc_bwd_one_pass_kernelI11Fp32IOFp16WLi512ELi28ELi448EEv26Group_norm_nhwc_bwd_params,@"STO_CUDA_ENTRY STV_DEFAULT"
_Z35group_norm_nhwc_bwd_one_pass_kernelI11Fp32IOFp16WLi512ELi28ELi448EEv26Group_norm_nhwc_bwd_params:
.text._Z35group_norm_nhwc_bwd_one_pass_kernelI11Fp32IOFp16WLi512ELi28ELi448EEv26Group_norm_nhwc_bwd_params:
        /* <DEDUP_REMOVED lines=54> */
.L_x_1845:
        /* <DEDUP_REMOVED lines=418> */
[----:B--2---:R-:W-:Y:S02]  /*1d80*/  HADD2.F32 R113, -RZ, R113.H0_H0 ;  /* 0x20000071ff717230 */ /* 0x004fe40000004100 */
[----:B---3--:R-:W-:Y:S02]  /*1d90*/  @P5 HADD2.F32 R116, -RZ, R61.H0_H0 ;  /* 0x2000003dff745230 */ /* 0x008fe40000004100 */
[----:B------:R-:W-:Y:S02]  /*1da0*/  @P5 HADD2.F32 R114, -RZ, R62.H0_H0 ;  /* 0x2000003eff725230 */ /* 0x000fe40000004100 */
[----:B------:R-:W-:Y:S01]  /*1db0*/  HADD2.F32 R35, -RZ, R60.H0_H0 ;  /* 0x2000003cff237230 */ /* 0x000fe20000004100 */
        /* <DEDUP_REMOVED lines=226> */
.L_x_1779:
        /* <DEDUP_REMOVED lines=512> */
.L_x_1780:
        /* <DEDUP_REMOVED lines=36> */
.L_x_1782:
[----:B------:R-:W-:Y:S05]  /*4e20*/  BSYNC.RECONVERGENT B0 ;  /* 0x0000000000007941 */ /* 0x000fea0003800200 */
.L_x_1781:
        /* <DEDUP_REMOVED lines=39> */
.L_x_1784:
[----:B------:R-:W-:Y:S05]  /*50a0*/  BSYNC.RECONVERGENT B0 ;  /* 0x0000000000007941 */ /* 0x000fea0003800200 */
.L_x_1783:
        /* <DEDUP_REMOVED lines=158> */
.L_x_1786:
[----:B------:R-:W-:Y:S05]  /*5a90*/  BSYNC.RECONVERGENT B0 ;  /* 0x0000000000007941 */ /* 0x000fea0003800200 */
.L_x_1785:
        /* <DEDUP_REMOVED lines=29> */
.L_x_1788:
[----:B------:R-:W-:Y:S05]  /*5c70*/  BSYNC.RECONVERGENT B0 ;  /* 0x0000000000007941 */ /* 0x000fea0003800200 */
.L_x_1787:
        /* <DEDUP_REMOVED lines=24> */
.L_x_1791:
[----:B-1----:R-:W2:Y:S04]  /*5e00*/  LDG.E.STRONG.GPU R58, desc[UR8][R56.64] ;  /* 0x00000008383a7981 */ /* 0x002ea8000c1ef900 */
[----:B--2---:R-:W-:Y:S01]  /*5e10*/  CCTL.IVALL ;  /* 0x00000000ff00798f */ /* 0x004fe20002000000 */
[----:B------:R-:W-:Y:S05]  /*5e20*/  YIELD ;  /* 0x0000000000007946 */ /* 0x000fea0003800000 */
[----:B------:R-:W-:-:S13]  /*5e30*/  ISETP.NE.AND P1, PT, R58, R63, PT ;  /* 0x0000003f3a00720c */ /* 0x000fda0003f25270 */
[----:B------:R-:W-:Y:S05]  /*5e40*/  @P1 BRA `(.L_x_1791) ;  /* 0xfffffffc00ec1947 */ /* 0x000fea000383ffff */
.L_x_1790:
        /* <DEDUP_REMOVED lines=15> */
.L_x_1793:
        /* <DEDUP_REMOVED lines=59> */
.L_x_1792:
        /* <DEDUP_REMOVED lines=34> */
.L_x_1794:
        /* <DEDUP_REMOVED lines=18> */
.L_x_1795:
        /* <DEDUP_REMOVED lines=9> */
.L_x_1796:
[----:B------:R-:W-:Y:S05]  /*66c0*/  BSYNC.RECONVERGENT B0 ;  /* 0x0000000000007941 */ /* 0x000fea0003800200 */
.L_x_1789:
        /* <DEDUP_REMOVED lines=44> */
.L_x_1797:
        /* <DEDUP_REMOVED lines=21> */
.L_x_1799:
[----:B------:R-:W-:Y:S05]  /*6ae0*/  BSYNC.RECONVERGENT B0 ;  /* 0x0000000000007941 */ /* 0x000fea0003800200 */
.L_x_1798:
        /* <DEDUP_REMOVED lines=21> */
.L_x_1800:
        /* <DEDUP_REMOVED lines=21> */
.L_x_1802:
[----:B------:R-:W-:Y:S05]  /*6d90*/  BSYNC.RECONVERGENT B0 ;  /* 0x0000000000007941 */ /* 0x000fea0003800200 */
.L_x_1801:
        /* <DEDUP_REMOVED lines=21> */
.L_x_1803:
        /* <DEDUP_REMOVED lines=20> */
.L_x_1805:
[----:B------:R-:W-:Y:S05]  /*7030*/  BSYNC.RECONVERGENT B0 ;  /* 0x0000000000007941 */ /* 0x000fea0003800200 */
.L_x_1804:
        /* <DEDUP_REMOVED lines=67> */
.L_x_1806:
        /* <DEDUP_REMOVED lines=17> */
.L_x_1808:
[----:B------:R-:W-:Y:S05]  /*7580*/  BSYNC.RECONVERGENT B0 ;  /* 0x0000000000007941 */ /* 0x000fea0003800200 */
.L_x_1807:
        /* <DEDUP_REMOVED lines=21> */
.L_x_1809:
        /* <DEDUP_REMOVED lines=23> */
.L_x_1811:
[----:B------:R-:W-:Y:S05]  /*7850*/  BSYNC.RECONVERGENT B0 ;  /* 0x0000000000007941 */ /* 0x000fea0003800200 */
.L_x_1810:
        /* <DEDUP_REMOVED lines=19> */
.L_x_1812:
        /* <DEDUP_REMOVED lines=17> */
.L_x_1814:
[----:B------:R-:W-:Y:S05]  /*7aa0*/  BSYNC.RECONVERGENT B0 ;  /* 0x0000000000007941 */ /* 0x000fea0003800200 */
.L_x_1813:
        /* <DEDUP_REMOVED lines=21> */
.L_x_1815:
        /* <DEDUP_REMOVED lines=23> */
.L_x_1817:
[----:B------:R-:W-:Y:S05]  /*7d70*/  BSYNC.RECONVERGENT B0 ;  /* 0x0000000000007941 */ /* 0x000fea0003800200 */
.L_x_1816:
        /* <DEDUP_REMOVED lines=19> */
.L_x_1818:
        /* <DEDUP_REMOVED lines=17> */
.L_x_1820:
[----:B------:R-:W-:Y:S05]  /*7fc0*/  BSYNC.RECONVERGENT B0 ;  /* 0x0000000000007941 */ /* 0x000fea0003800200 */
.L_x_1819:
        /* <DEDUP_REMOVED lines=21> */
.L_x_1821:
        /* <DEDUP_REMOVED lines=21> */
.L_x_1823:
[----:B------:R-:W-:Y:S05]  /*8270*/  BSYNC.RECONVERGENT B0 ;  /* 0x0000000000007941 */ /* 0x000fea0003800200 */
.L_x_1822:
        /* <DEDUP_REMOVED lines=62> */
.L_x_1824:
        /* <DEDUP_REMOVED lines=17> */
.L_x_1826:
[----:B------:R-:W-:Y:S05]  /*8770*/  BSYNC.RECONVERGENT B0 ;  /* 0x0000000000007941 */ /* 0x000fea0003800200 */
.L_x_1825:
        /* <DEDUP_REMOVED lines=19> */
.L_x_1827:
        /* <DEDUP_REMOVED lines=17> */
.L_x_1829:
[----:B------:R-:W-:Y:S05]  /*89c0*/  BSYNC.RECONVERGENT B0 ;  /* 0x0000000000007941 */ /* 0x000fea0003800200 */
.L_x_1828:
        /* <DEDUP_REMOVED lines=19> */
.L_x_1830:
        /* <DEDUP_REMOVED lines=17> */
.L_x_1832:
[----:B------:R-:W-:Y:S05]  /*8c10*/  BSYNC.RECONVERGENT B0 ;  /* 0x0000000000007941 */ /* 0x000fea0003800200 */
.L_x_1831:
        /* <DEDUP_REMOVED lines=19> */
.L_x_1833:
        /* <DEDUP_REMOVED lines=17> */
.L_x_1835:
[----:B------:R-:W-:Y:S05]  /*8e60*/  BSYNC.RECONVERGENT B0 ;  /* 0x0000000000007941 */ /* 0x000fea0003800200 */
.L_x_1834:
        /* <DEDUP_REMOVED lines=19> */
.L_x_1836:
        /* <DEDUP_REMOVED lines=17> */
.L_x_1838:
[----:B------:R-:W-:Y:S05]  /*90b0*/  BSYNC.RECONVERGENT B0 ;  /* 0x0000000000007941 */ /* 0x000fea0003800200 */
.L_x_1837:
        /* <DEDUP_REMOVED lines=19> */
.L_x_1839:
        /* <DEDUP_REMOVED lines=17> */
.L_x_1841:
[----:B------:R-:W-:Y:S05]  /*9300*/  BSYNC.RECONVERGENT B0 ;  /* 0x0000000000007941 */ /* 0x000fea0003800200 */
.L_x_1840:
        /* <DEDUP_REMOVED lines=19> */
.L_x_1842:
        /* <DEDUP_REMOVED lines=17> */
.L_x_1844:
[----:B------:R-:W-:Y:S05]  /*9550*/  BSYNC.RECONVERGENT B0 ;  /* 0x0000000000007941 */ /* 0x000fea0003800200 */
.L_x_1843:
[----:B------:R-:W-:Y:S02]  /*9560*/  IADD3 R95, PT, PT, R92, R95, RZ ;  /* 0x0000005f5c5f7210 */ /* 0x000fe40007ffe0ff */
[----:B------:R-:W-:Y:S02]  /*9570*/  IADD3 R96, PT, PT, R96, 0x1, RZ ;  /* 0x0000000160607810 */ /* 0x000fe40007ffe0ff */
[----:B------:R-:W-:-:S13]  /*9580*/  ISETP.GE.AND P0, PT, R95, UR4, PT ;  /* 0x000000045f007c0c */ /* 0x000fda000bf06270 */
[----:B------:R-:W-:Y:S05]  /*9590*/  @!P0 BRA `(.L_x_1845) ;  /* 0xffffff6c00708947 */ /* 0x000fea000383ffff */
.L_x_1778:
        /* <DEDUP_REMOVED lines=19> */
.L_x_1847:
[----:B------:R-:W-:Y:S05]  /*96d0*/  BSYNC.RECONVERGENT B0 ;  /* 0x0000000000007941 */ /* 0x000fea0003800200 */
.L_x_1846:
[----:B------:R-:W-:Y:S05]  /*96e0*/  @P0 EXIT ;  /* 0x000000000000094d */ /* 0x000fea0003800000 */
[----:B------:R-:W-:Y:S05]  /*96f0*/  @P2 BRA `(.L_x_1848) ;  /* 0x0000000000202947 */ /* 0x000fea0003800000 */
[----:B------:R-:W-:-:S05]  /*9700*/  IMAD R0, R4, R7, RZ ;  /* 0x0000000704007224 */ /* 0x000fca00078e02ff */
[----:B------:R-:W-:-:S13]  /*9710*/  ISETP.NE.AND P0, PT, R0, -0x1, PT ;  /* 0xffffffff0000780c */ /* 0x000fda0003f05270 */
[----:B------:R-:W-:Y:S05]  /*9720*/  @!P0 BRA `(.L_x_1848) ;  /* 0x0000000000148947 */ /* 0x000fea0003800000 */
.L_x_1849:
[----:B0-----:R-:W2:Y:S04]  /*9730*/  LDG.E.STRONG.GPU R5, desc[UR8][R2.64] ;  /* 0x0000000802057981 */ /* 0x001ea8000c1ef900 */
[----:B--2---:R-:W-:Y:S01]  /*9740*/  CCTL.IVALL ;  /* 0x00000000ff00798f */ /* 0x004fe20002000000 */
[----:B------:R-:W-:Y:S05]  /*9750*/  YIELD ;  /* 0x0000000000007946 */ /* 0x000fea0003800000 */
[----:B------:R-:W-:-:S13]  /*9760*/  ISETP.NE.AND P0, PT, R5, R0, PT ;  /* 0x000000000500720c */ /* 0x000fda0003f05270 */
[----:B------:R-:W-:Y:S05]  /*9770*/  @P0 BRA `(.L_x_1849) ;  /* 0xfffffffc00ec0947 */ /* 0x000fea000383ffff */
.L_x_1848:
        /* <DEDUP_REMOVED lines=73> */
.L_x_1852:
        /* <DEDUP_REMOVED lines=31> */
.L_x_1851:
[----:B------:R-:W-:Y:S05]  /*9e00*/  BSYNC.RECONVERGENT B0 ;  /* 0x0000000000007941 */ /* 0x000fea0003800200 */
.L_x_1850:
        /* <DEDUP_REMOVED lines=10> */
.L_x_1853:
        /* <DEDUP_REMOVED lines=22> */
[----:B----4-:R-:W-:-:S02]  /*a010*/  F2FP.F16.F32.PACK_AB R19, R7, R2 ;  /* 0x000000020713723e */ /* 0x010fc400000000ff */
[----:B------:R-:W-:-:S04]  /*a020*/  LOP3.LUT R2, R24, 0x3, RZ, 0xc0, !PT ;  /* 0x0000000318027812 */ /* 0x000fc800078ec0ff */
[----:B------:R-:W-:Y:S02]  /*a030*/  IADD3.X R17, PT, PT, R2, UR5, RZ, P1, !PT ;  /* 0x0000000502117c10 */ /* 0x000fe40008ffe4ff */
[----:B-----5:R-:W-:Y:S02]  /*a040*/  F2FP.F16.F32.PACK_AB R21, R11, R8 ;  /* 0x000000080b15723e */ /* 0x020fe400000000ff */
        /* <DEDUP_REMOVED lines=61> */
.L_x_1854:
        /* <DEDUP_REMOVED lines=14> */
.L_x_3439:


//--------------------- .text._Z35group_norm_nhwc_fwd_one_pass_kernelI11Bf16IOFp32WLi64ELi28ELi448EEv26Group_norm_nhwc_fwd_params --------------------------
	.section	.text._Z35group_norm_nhwc_fwd_one_pass_kernelI11Bf16IOFp32WLi64ELi28ELi448EEv26Group_norm_nhwc_fwd_params,"ax",@progbits
	.align	128
        .global         _Z35group_norm_nhwc_fwd_one_pass_kernelI11Bf16IOFp32WLi64ELi28ELi448EEv26Group_norm_nhwc_fwd_params
        .type           _Z35group_norm_nhwc_fwd_one_pass_kernelI11Bf16IOFp32WLi64ELi28ELi448EEv26Group_norm_nhwc_fwd_params,@function
        .size           _Z35group_norm_nhwc_fwd_one_pass_kernelI11Bf16IOFp32WLi64ELi28ELi448EEv26Group_norm_nhwc_fwd_params,(.L_x_3440 - _Z35group_norm_nhwc_fwd_one_pass_kernelI11Bf16IOFp32WLi64ELi28ELi448EEv26Group_norm_nhwc_fwd_params)
        .other          _Z35group_norm_nhwc_fwd_one_pass_kernelI11Bf16IOFp32WLi64ELi28ELi448EEv26Group_norm_nhwc_fwd_params,@"STO_CUDA_ENTRY STV_DEFAULT"
_Z35group_norm_nhwc_fwd_one_pass_kernelI11Bf16IOFp32WLi64ELi28ELi448EEv26Group_norm_nhwc_fwd_params:
.text._Z35group_norm_nhwc_fwd_one_pass_kernelI11Bf16IOFp32WLi64ELi28ELi448EEv26Group_norm_nhwc_fwd_params:
[----:B------:R-:W-:Y:S08]  /*0000*/  LDC R1, c[0x0][0x37c] ;  /* 0x0000df00ff017b82 */ /* 0x000ff00000000800 */
[----:B------:R-:W0:Y:S01]  /*0010*/  S2UR UR6, SR_CTAID.Y ;  /* 0x00000000000679c3 */ /* 0x000e220000002600 */
[----:B------:R-:W1:Y:S01]  /*0020*/  LDCU UR7, c[0x0][0x3f8] ;  /* 0x00007f00ff0777ac */ /* 0x000e620008000800 */
[----:B------:R-:W1:Y:S02]  /*0030*/  LDCU UR4, c[0x0][0x3c8] ;  /* 0x00007900ff0477ac */ /* 0x000e640008000800 */
[----:B-1----:R-:W-:-:S04]  /*0040*/  UIMAD UR7, UR7, UR4, URZ ;  /* 0x00000004070772a4 */ /* 0x002fc8000f8e02ff */
[----:B0-----:R-:W-:-:S06]  /*0050*/  UISETP.GE.AND UP0, UPT, UR6, UR7, UPT ;  /* 0x000000070600728c */ /* 0x001fcc000bf06270 */
[----:B------:R-:W-:-:S13]  /*0060*/  PLOP3.LUT P0, PT, PT, PT, UP0, 0x80, 0x8 ;  /* 0x000000000008781c */ /* 0x000fda0003f0f008 */
[----:B------:R-:W-:Y:S05]  /*0070*/  @P0 EXIT ;  /* 0x000000000000094d */ /* 0x000fea0003800000 */
[----:B------:R-:W0:Y:S01]  /*0080*/  S2R R23, SR_TID.X ;  /* 0x0000000000177919 */ /* 0x000e220000002100 */
[----:B------:R-:W1:Y:S01]  /*0090*/  S2UR UR18, SR_CTAID.X ;  /* 0x00000000001279c3 */ /* 0x000e620000002500 */
[----:B------:R-:W2:Y:S01]  /*00a0*/  LDCU UR4, c[0x0][0x404] ;  /* 0x00008080ff0477ac */ /* 0x000ea20008000800 */
[----:B------:R-:W3:Y:S01]  /*00b0*/  LDCU.64 UR8, c[0x0][0x388] ;  /* 0x00007100ff0877ac */ /* 0x000ee20008000a00 */
[----:B------:R-:W4:Y:S05]  /*00c0*/  LDCU UR19, c[0x0][0x374] ;  /* 0x00006e80ff1377ac */ /* 0x000f2a0008000800 */
[----:B------:R-:W4:Y:S01]  /*00d0*/  LDC R22, c[0x0][0x370] ;  /* 0x0000dc00ff167b82 */ /* 0x000f220000000800 */
[----:B------:R-:W5:Y:S01]  /*00e0*/  LDCU.U8 UR5, c[0x0][0x3fc] ;  /* 0x00007f80ff0577ac */ /* 0x000f620008000000 */
[----:B------:R-:W0:Y:S01]  /*00f0*/  LDCU.64 UR14, c[0x0][0x358] ;  /* 0x00006b00ff0e77ac */ /* 0x000e220008000a00 */
[----:B--2---:R-:W-:Y:S01]  /*0100*/  MOV R3, UR4 ;  /* 0x0000000400037c02 */ /* 0x004fe20008000f00 */
[----:B------:R-:W-:Y:S01]  /*0110*/  UMOV UR4, URZ ;  /* 0x000000ff00047c82 */ /* 0x000fe20008000000 */
[----:B---3--:R-:W-:Y:S01]  /*0120*/  ISETP.NE.U32.AND P1, PT, RZ, UR8, PT ;  /* 0x00000008ff007c0c */ /* 0x008fe2000bf25070 */
[----:B------:R-:W-:Y:S01]  /*0130*/  UMOV UR8, UR6 ;  /* 0x0000000600087c82 */ /* 0x000fe20008000000 */
[C---:B0-----:R-:W-:Y:S01]  /*0140*/  LOP3.LUT R0, R23.reuse, 0xffff, RZ, 0xc0, !PT ;  /* 0x0000ffff17007812 */ /* 0x041fe200078ec0ff */
[----:B-----5:R-:W-:Y:S01]  /*0150*/  UISETP.NE.AND UP0, UPT, UR5, URZ, UPT ;  /* 0x000000ff0500728c */ /* 0x020fe2000bf05270 */
[----:B-1----:R-:W-:-:S03]  /*0160*/  LOP3.LUT P0, RZ, R23, UR18, RZ, 0xfc, !PT ;  /* 0x0000001217ff7c12 */ /* 0x002fc6000f80fcff */
[----:B------:R-:W-:Y:S01]  /*0170*/  IMAD R0, R0, 0x124a, RZ ;  /* 0x0000124a00007824 */ /* 0x000fe200078e02ff */
[----:B------:R-:W-:-:S04]  /*0180*/  ISETP.NE.AND.EX P0, PT, RZ, UR9, !P0, P1 ;  /* 0x00000009ff007c0c */ /* 0x000fc8000c705310 */
[----:B------:R-:W-:-:S05]  /*0190*/  SHF.R.U32.HI R24, RZ, 0x10, R0 ;  /* 0x00000010ff187819 */ /* 0x000fca0000011600 */
[----:B------:R-:W-:-:S07]  /*01a0*/  IMAD R24, R3, UR18, R24 ;  /* 0x0000001203187c24 */ /* 0x000fce000f8e0218 */
.L_x_1874:
[----:B0-----:R-:W0:Y:S01]  /*01b0*/  LDC R0, c[0x0][0x3f8] ;  /* 0x0000fe00ff007b82 */ /* 0x001e220000000800 */
[----:B--2--5:R-:W-:Y:S01]  /*01c0*/  IABS R7, UR8 ;  /* 0x0000000800077c13 */ /* 0x024fe20008000000 */
[----:B-1----:R-:W1:Y:S01]  /*01d0*/  LDCU.64 UR10, c[0x0][0x3e8] ;  /* 0x00007d00ff0a77ac */ /* 0x002e620008000a00 */
[----:B------:R-:W-:Y:S01]  /*01e0*/  IADD3 R10, PT, PT, R24, 0x20, RZ ;  /* 0x00000020180a7810 */ /* 0x000fe20007ffe0ff */
[----:B------:R-:W-:Y:S01]  /*01f0*/  HFMA2 R21, -RZ, RZ, 0, 0 ;  /* 0x00000000ff157431 */ /* 0x000fe200000001ff */
[----:B---3--:R-:W-:Y:S02]  /*0200*/  SHF.R.S32.HI R13, RZ, 0x1f, R24 ;  /* 0x0000001fff0d7819 */ /* 0x008fe40000011418 */
[----:B------:R-:W-:Y:S02]  /*0210*/  SHF.R.S32.HI R11, RZ, 0x1f, R10 ;  /* 0x0000001fff0b7819 */ /* 0x000fe4000001140a */
[----:B0-----:R-:W-:Y:S02]  /*0220*/  IABS R6, R0 ;  /* 0x0000000000067213 */ /* 0x001fe40000000000 */
[----:B------:R-:W-:-:S02]  /*0230*/  ISETP.NE.AND P3, PT, R0, RZ, PT ;  /* 0x000000ff0000720c */ /* 0x000fc40003f65270 */
[----:B----4-:R-:W0:Y:S08]  /*0240*/  I2F.RP R4, R6 ;  /* 0x0000000600047306 */ /* 0x010e300000209400 */
[----:B0-----:R-:W0:Y:S02]  /*0250*/  MUFU.RCP R4, R4 ;  /* 0x0000000400047308 */ /* 0x001e240000001000 */
[----:B0-----:R-:W-:-:S06]  /*0260*/  IADD3 R2, PT, PT, R4, 0xffffffe, RZ ;  /* 0x0ffffffe04027810 */ /* 0x001fcc0007ffe0ff */
[----:B------:R0:W2:Y:S02]  /*0270*/  F2I.FTZ.U32.TRUNC.NTZ R3, R2 ;  /* 0x0000000200037305 */ /* 0x0000a4000021f000 */
[----:B0-----:R-:W-:Y:S01]  /*0280*/  IMAD.MOV.U32 R2, RZ, RZ, RZ ;  /* 0x000000ffff027224 */ /* 0x001fe200078e00ff */
[----:B--2---:R-:W-:-:S05]  /*0290*/  IADD3 R5, PT, PT, RZ, -R3, RZ ;  /* 0x80000003ff057210 */ /* 0x004fca0007ffe0ff */
[----:B------:R-:W-:-:S04]  /*02a0*/  IMAD R5, R5, R6, RZ ;  /* 0x0000000605057224 */ /* 0x000fc800078e02ff */
[----:B------:R-:W-:Y:S01]  /*02b0*/  IMAD.HI.U32 R3, R3, R5, R2 ;  /* 0x0000000503037227 */ /* 0x000fe200078e0002 */
[----:B------:R-:W-:Y:S02]  /*02c0*/  MOV R5, R7 ;  /* 0x0000000700057202 */ /* 0x000fe40000000f00 */
[----:B------:R-:W-:-:S03]  /*02d0*/  LOP3.LUT R2, R23, 0xffff, RZ, 0xc0, !PT ;  /* 0x0000ffff17027812 */ /* 0x000fc600078ec0ff */
[----:B------:R-:W-:-:S04]  /*02e0*/  IMAD.HI.U32 R15, R3, R5, RZ ;  /* 0x00000005030f7227 */ /* 0x000fc800078e00ff */
[----:B------:R-:W-:Y:S01]  /*02f0*/  IMAD R2, R2, 0x124a, RZ ;  /* 0x0000124a02027824 */ /* 0x000fe200078e02ff */
[----:B------:R-:W-:-:S04]  /*0300*/  IADD3 R3, PT, PT, -R15, RZ, RZ ;  /* 0x000000ff0f037210 */ /* 0x000fc80007ffe1ff */
[----:B------:R-:W-:Y:S01]  /*0310*/  SHF.R.U32.HI R2, RZ, 0x10, R2 ;  /* 0x00000010ff027819 */ /* 0x000fe20000011602 */
[----:B------:R-:W-:-:S03]  /*0320*/  IMAD R3, R6, R3, R5 ;  /* 0x0000000306037224 */ /* 0x000fc600078e0205 */
[----:B------:R-:W-:Y:S02]  /*0330*/  PRMT R2, R2, 0x9910, RZ ;  /* 0x0000991002027816 */ /* 0x000fe400000000ff */
[----:B------:R-:W-:-:S03]  /*0340*/  ISETP.GT.U32.AND P2, PT, R6, R3, PT ;  /* 0x000000030600720c */ /* 0x000fc60003f44070 */
[----:B------:R-:W-:-:S05]  /*0350*/  IMAD R2, R2, 0xe, RZ ;  /* 0x0000000e02027824 */ /* 0x000fca00078e02ff */
[----:B------:R-:W-:-:S04]  /*0360*/  IADD3 R2, PT, PT, RZ, -R2, RZ ;  /* 0x80000002ff027210 */ /* 0x000fc80007ffe0ff */
[----:B------:R-:W-:Y:S01]  /*0370*/  PRMT R2, R2, 0x7710, RZ ;  /* 0x0000771002027816 */ /* 0x000fe200000000ff */
[----:B------:R-:W-:Y:S01]  /*0380*/  @!P2 IMAD.IADD R3, R3, 0x1, -R6 ;  /* 0x000000010303a824 */ /* 0x000fe200078e0a06 */
[----:B------:R-:W-:Y:S02]  /*0390*/  @!P2 IADD3 R15, PT, PT, R15, 0x1, RZ ;  /* 0x000000010f0fa810 */ /* 0x000fe40007ffe0ff */
[----:B-1----:R-:W-:Y:S01]  /*03a0*/  ISETP.GE.U32.AND P2, PT, R10, UR10, PT ;  /* 0x0000000a0a007c0c */ /* 0x002fe2000bf46070 */
[----:B------:R-:W-:Y:S01]  /*03b0*/  IMAD.IADD R2, R2, 0x1, R23 ;  /* 0x0000000102027824 */ /* 0x000fe200078e0217 */
[----:B------:R-:W-:Y:S02]  /*03c0*/  ISETP.GE.U32.AND P1, PT, R3, R6, PT ;  /* 0x000000060300720c */ /* 0x000fe40003f26070 */
[----:B------:R-:W-:Y:S02]  /*03d0*/  LOP3.LUT R3, R0, UR8, RZ, 0x3c, !PT ;  /* 0x0000000800037c12 */ /* 0x000fe4000f8e3cff */
[----:B------:R-:W-:-:S02]  /*03e0*/  ISETP.GE.AND.EX P2, PT, R11, UR11, PT, P2 ;  /* 0x0000000b0b007c0c */ /* 0x000fc4000bf46320 */
[----:B------:R-:W-:Y:S02]  /*03f0*/  ISETP.GE.AND P4, PT, R3, RZ, PT ;  /* 0x000000ff0300720c */ /* 0x000fe40003f86270 */
[----:B------:R-:W-:-:S04]  /*0400*/  SHF.L.U32 R2, R2, 0x1, RZ ;  /* 0x0000000102027819 */ /* 0x000fc800000006ff */
[----:B------:R-:W-:Y:S01]  /*0410*/  LOP3.LUT R27, R2, 0xffff, RZ, 0xc0, !PT ;  /* 0x0000ffff021b7812 */ /* 0x000fe200078ec0ff */
[----:B------:R-:W-:Y:S01]  /*0420*/  @P1 VIADD R15, R15, 0x1 ;  /* 0x000000010f0f1836 */ /* 0x000fe20000000000 */
[----:B------:R-:W-:-:S03]  /*0430*/  ISETP.GE.U32.AND P1, PT, R24, UR10, PT ;  /* 0x0000000a18007c0c */ /* 0x000fc6000bf26070 */
[----:B------:R-:W0:Y:S01]  /*0440*/  @!P2 LDC.64 R6, c[0x0][0x3e0] ;  /* 0x0000f800ff06ab82 */ /* 0x000e220000000a00 */
[----:B------:R-:W-:Y:S01]  /*0450*/  ISETP.GE.AND.EX P1, PT, R13, UR11, PT, P1 ;  /* 0x0000000b0d007c0c */ /* 0x000fe2000bf26310 */
[----:B------:R-:W1:Y:S01]  /*0460*/  LDCU.64 UR10, c[0x0][0x3f0] ;  /* 0x00007e00ff0a77ac */ /* 0x000e620008000a00 */
[----:B------:R-:W-:Y:S02]  /*0470*/  @!P4 IADD3 R15, PT, PT, -R15, RZ, RZ ;  /* 0x000000ff0f0fc210 */ /* 0x000fe40007ffe1ff */
[----:B------:R-:W-:-:S04]  /*0480*/  @!P3 LOP3.LUT R15, RZ, R0, RZ, 0x33, !PT ;  /* 0x00000000ff0fb212 */ /* 0x000fc800078e33ff */
[----:B------:R-:W-:Y:S02]  /*0490*/  IADD3 R3, PT, PT, -R15, RZ, RZ ;  /* 0x000000ff0f037210 */ /* 0x000fe40007ffe1ff */
[----:B------:R-:W-:-:S03]  /*04a0*/  SHF.R.S32.HI R2, RZ, 0x1f, R15 ;  /* 0x0000001fff027819 */ /* 0x000fc6000001140f */
[----:B------:R-:W2:Y:S01]  /*04b0*/  @!P1 LDC.64 R8, c[0x0][0x3e0] ;  /* 0x0000f800ff089b82 */ /* 0x000ea20000000a00 */
[----:B------:R-:W-:-:S04]  /*04c0*/  IMAD R0, R0, R3, UR8 ;  /* 0x0000000800007e24 */ /* 0x000fc8000f8e0203 */
[----:B------:R-:W-:Y:S02]  /*04d0*/  IMAD R0, R0, 0x1c, RZ ;  /* 0x0000001c00007824 */ /* 0x000fe400078e02ff */
[----:B-1----:R-:W-:Y:S01]  /*04e0*/  IMAD R12, R2, UR10, RZ ;  /* 0x0000000a020c7c24 */ /* 0x002fe2000f8e02ff */
[----:B------:R-:W1:Y:S02]  /*04f0*/  @!P1 LDC.64 R4, c[0x0][0x390] ;  /* 0x0000e400ff049b82 */ /* 0x000e640000000a00 */
[C---:B------:R-:W-:Y:S01]  /*0500*/  IADD3 R26, P3, PT, R0.reuse, R27, RZ ;  /* 0x0000001b001a7210 */ /* 0x040fe20007f7e0ff */
[----:B------:R-:W-:Y:S02]  /*0510*/  IMAD R29, R15, UR11, R12 ;  /* 0x0000000b0f1d7c24 */ /* 0x000fe4000f8e020c */
[----:B0-----:R-:W-:Y:S01]  /*0520*/  @!P2 IMAD R12, R11, R6, RZ ;  /* 0x000000060b0ca224 */ /* 0x001fe200078e02ff */
[----:B------:R-:W-:Y:S02]  /*0530*/  LEA.HI.X.SX32 R27, R0, RZ, 0x1, P3 ;  /* 0x000000ff001b7211 */ /* 0x000fe400018f0eff */
[----:B------:R-:W0:Y:S01]  /*0540*/  @!P2 LDC.64 R2, c[0x0][0x390] ;  /* 0x0000e400ff02ab82 */ /* 0x000e220000000a00 */
[----:B------:R-:W-:-:S04]  /*0550*/  IMAD.WIDE.U32 R26, R15, UR10, R26 ;  /* 0x0000000a0f1a7c25 */ /* 0x000fc8000f8e001a */
[----:B------:R-:W-:Y:S01]  /*0560*/  @!P2 IMAD R15, R10, R7, R12 ;  /* 0x000000070a0fa224 */ /* 0x000fe200078e020c */
[----:B------:R-:W-:Y:S01]  /*0570*/  IADD3 R29, PT, PT, R27, R29, RZ ;  /* 0x0000001d1b1d7210 */ /* 0x000fe20007ffe0ff */
[----:B--2---:R-:W-:Y:S01]  /*0580*/  @!P1 IMAD R13, R13, R8, RZ ;  /* 0x000000080d0d9224 */ /* 0x004fe200078e02ff */
[----:B------:R-:W-:Y:S01]  /*0590*/  @!P1 MOV R28, R26 ;  /* 0x0000001a001c9202 */ /* 0x000fe20000000f00 */
[----:B------:R-:W-:Y:S02]  /*05a0*/  @!P2 IMAD.MOV.U32 R12, RZ, RZ, R26 ;  /* 0x000000ffff0ca224 */ /* 0x000fe400078e001a */
[C---:B------:R-:W-:Y:S01]  /*05b0*/  @!P1 IMAD R11, R24.reuse, R9, R13 ;  /* 0x00000009180b9224 */ /* 0x040fe200078e020d */
[----:B------:R-:W-:Y:S01]  /*05c0*/  @!P2 MOV R13, R29 ;  /* 0x0000001d000da202 */ /* 0x000fe20000000f00 */
[----:B------:R-:W-:-:S04]  /*05d0*/  @!P1 IMAD.WIDE.U32 R8, R24, R8, R28 ;  /* 0x0000000818089225 */ /* 0x000fc800078e001c */
[----:B------:R-:W-:Y:S01]  /*05e0*/  @!P2 IMAD.WIDE.U32 R12, R10, R6, R12 ;  /* 0x000000060a0ca225 */ /* 0x000fe200078e000c */
[----:B------:R-:W-:Y:S02]  /*05f0*/  @!P1 IADD3 R7, PT, PT, R9, R11, RZ ;  /* 0x0000000b09079210 */ /* 0x000fe40007ffe0ff */
[C---:B-1----:R-:W-:Y:S02]  /*0600*/  @!P1 LEA R6, P3, R8.reuse, R4, 0x1 ;  /* 0x0000000408069211 */ /* 0x042fe400078608ff */
[----:B------:R-:W-:Y:S02]  /*0610*/  @!P2 IADD3 R4, PT, PT, R13, R15, RZ ;  /* 0x0000000f0d04a210 */ /* 0x000fe40007ffe0ff */
[----:B------:R-:W-:Y:S01]  /*0620*/  @!P1 LEA.HI.X R7, R8, R5, R7, 0x1, P3 ;  /* 0x0000000508079211 */ /* 0x000fe200018f0c07 */
[----:B------:R-:W-:Y:S01]  /*0630*/  IMAD.MOV.U32 R5, RZ, RZ, RZ ;  /* 0x000000ffff057224 */ /* 0x000fe200078e00ff */
[----:B0-----:R-:W-:-:S04]  /*0640*/  @!P2 LEA R10, P4, R12, R2, 0x1 ;  /* 0x000000020c0aa211 */ /* 0x001fc800078808ff */
[----:B------:R-:W-:Y:S01]  /*0650*/  @!P2 LEA.HI.X R11, R12, R3, R4, 0x1, P4 ;  /* 0x000000030c0ba211 */ /* 0x000fe200020f0c04 */
[----:B------:R-:W2:Y:S04]  /*0660*/  @!P1 LDG.E R5, desc[UR14][R6.64] ;  /* 0x0000000e06059981 */ /* 0x000ea8000c1e1900 */
[----:B------:R-:W3:Y:S01]  /*0670*/  @!P2 LDG.E R21, desc[UR14][R10.64] ;  /* 0x0000000e0a15a981 */ /* 0x000ee2000c1e1900 */
[----:B------:R-:W-:Y:S01]  /*0680*/  BSSY.RECONVERGENT B0, `(.L_x_1855) ;  /* 0x0000036000007945 */ /* 0x000fe20003800200 */
[----:B------:R-:W0:Y:S02]  /*0690*/  S2R R4, SR_LANEID ;  /* 0x0000000000047919 */ /* 0x000e240000000000 */
[C---:B0-----:R-:W-:Y:S02]  /*06a0*/  ISETP.GT.AND P2, PT, R4.reuse, 0x1e, PT ;  /* 0x0000001e0400780c */ /* 0x041fe40003f44270 */
[----:B------:R-:W-:-:S02]  /*06b0*/  ISETP.GT.AND P3, PT, R4, 0xf, PT ;  /* 0x0000000f0400780c */ /* 0x000fc40003f64270 */
[C---:B--2---:R-:W-:Y:S02]  /*06c0*/  PRMT R2, R5.reuse, 0x7632, R2 ;  /* 0x0000763205027816 */ /* 0x044fe40000000002 */
[----:B------:R-:W-:Y:S02]  /*06d0*/  SHF.L.U32 R3, R5, 0x10, RZ ;  /* 0x0000001005037819 */ /* 0x000fe400000006ff */
[C---:B---3--:R-:W-:Y:S02]  /*06e0*/  PRMT R20, R21.reuse, 0x7632, R20 ;  /* 0x0000763215147816 */ /* 0x048fe40000000014 */
[----:B------:R-:W-:Y:S02]  /*06f0*/  SHF.L.U32 R2, R2, 0x10, RZ ;  /* 0x0000001002027819 */ /* 0x000fe400000006ff */
[----:B------:R-:W-:Y:S01]  /*0700*/  SHF.L.U32 R21, R21, 0x10, RZ ;  /* 0x0000001015157819 */ /* 0x000fe200000006ff */
[----:B------:R-:W-:Y:S02]  /*0710*/  IMAD.U32 R20, R20, 0x10000, RZ ;  /* 0x0001000014147824 */ /* 0x000fe400078e00ff */
[----:B------:R-:W-:Y:S01]  /*0720*/  FMUL.FTZ R8, R2, R2 ;  /* 0x0000000202087220 */ /* 0x000fe20000410000 */
[----:B------:R-:W-:Y:S01]  /*0730*/  FADD.FTZ R5, R3, R2 ;  /* 0x0000000203057221 */ /* 0x000fe20000010000 */
[----:B------:R-:W-:Y:S01]  /*0740*/  FMUL.FTZ R12, R20, R20 ;  /* 0x00000014140c7220 */ /* 0x000fe20000410000 */
[----:B------:R-:W-:Y:S01]  /*0750*/  FADD.FTZ R6, R21, R20 ;  /* 0x0000001415067221 */ /* 0x000fe20000010000 */
[----:B------:R-:W-:Y:S01]  /*0760*/  FFMA.FTZ R8, R3, R3, R8 ;  /* 0x0000000303087223 */ /* 0x000fe20000010008 */
[----:B------:R-:W-:Y:S01]  /*0770*/  FADD.FTZ R5, RZ, R5 ;  /* 0x00000005ff057221 */ /* 0x000fe20000010000 */
[----:B------:R-:W-:-:S02]  /*0780*/  FFMA.FTZ R7, R21, R21, R12 ;  /* 0x0000001515077223 */ /* 0x000fc4000001000c */
[----:B------:R-:W-:Y:S01]  /*0790*/  FADD.FTZ R8, RZ, R8 ;  /* 0x00000008ff087221 */ /* 0x000fe20000010000 */
[----:B------:R-:W-:-:S03]  /*07a0*/  FADD.FTZ R5, R5, R6 ;  /* 0x0000000605057221 */ /* 0x000fc60000010000 */
[----:B------:R-:W-:Y:S02]  /*07b0*/  FADD.FTZ R7, R8, R7 ;  /* 0x0000000708077221 */ /* 0x000fe40000010000 */
[----:B------:R-:W0:Y:S04]  /*07c0*/  SHFL.DOWN PT, R6, R5, 0x1, 0x1f ;  /* 0x08201f0005067f89 */ /* 0x000e2800000e0000 */
[----:B------:R-:W1:Y:S01]  /*07d0*/  SHFL.DOWN PT, R8, R7, 0x1, 0x1f ;  /* 0x08201f0007087f89 */ /* 0x000e6200000e0000 */
        /* <DEDUP_REMOVED lines=25> */
[----:B------:R-:W0:Y:S01]  /*0970*/  @!P2 S2R R6, SR_CgaCtaId ;  /* 0x000000000006a919 */ /* 0x000e220000008800 */
[----:B------:R-:W-:Y:S02]  /*0980*/  @!P2 MOV R5, 0x400 ;  /* 0x000004000005a802 */ /* 0x000fe40000000f00 */
[----:B------:R-:W-:-:S04]  /*0990*/  @!P2 SHF.R.U32.HI R4, RZ, 0x2, R23 ;  /* 0x00000002ff04a819 */ /* 0x000fc80000011617 */
[----:B------:R-:W-:Y:S02]  /*09a0*/  @!P2 LOP3.LUT R4, R4, 0xf8, RZ, 0xc0, !PT ;  /* 0x000000f80404a812 */ /* 0x000fe400078ec0ff */
[----:B0-----:R-:W-:-:S04]  /*09b0*/  @!P2 LEA R5, R6, R5, 0x18 ;  /* 0x000000050605a211 */ /* 0x001fc800078ec0ff */
[----:B------:R-:W-:-:S05]  /*09c0*/  @!P2 IADD3 R4, PT, PT, R4, R5, RZ ;  /* 0x000000050404a210 */ /* 0x000fca0007ffe0ff */
[----:B------:R3:W-:Y:S02]  /*09d0*/  @!P2 STS.64 [R4+0x10], R18 ;  /* 0x000010120400a388 */ /* 0x0007e40000000a00 */
.L_x_1856:
[----:B----4-:R-:W-:Y:S05]  /*09e0*/  BSYNC.RECONVERGENT B0 ;  /* 0x0000000000007941 */ /* 0x010fea0003800200 */
.L_x_1855:
[----:B------:R-:W-:Y:S01]  /*09f0*/  BAR.SYNC.DEFER_BLOCKING 0x0 ;  /* 0x0000000000007b1d */ /* 0x000fe20000010000 */
[----:B------:R-:W-:Y:S02]  /*0a00*/  ISETP.NE.AND P3, PT, R23, RZ, PT ;  /* 0x000000ff1700720c */ /* 0x000fe40003f65270 */
[----:B------:R-:W-:-:S03]  /*0a10*/  ISETP.GE.U32.AND P2, PT, R22, 0x2, PT ;  /* 0x000000021600780c */ /* 0x000fc60003f46070 */
[----:B------:R-:W-:Y:S08]  /*0a20*/  BSSY.RECONVERGENT B0, `(.L_x_1857) ;  /* 0x0000026000007945 */ /* 0x000ff00003800200 */
[----:B------:R-:W-:Y:S05]  /*0a30*/  @P3 BRA `(.L_x_1858) ;  /* 0x0000000000903947 */ /* 0x000fea0003800000 */
[----:B------:R-:W4:Y:S01]  /*0a40*/  S2UR UR9, SR_CgaCtaId ;  /* 0x00000000000979c3 */ /* 0x000f220000008800 */
[----:B------:R-:W-:Y:S02]  /*0a50*/  UMOV UR5, 0x400 ;  /* 0x0000040000057882 */ /* 0x000fe40000000000 */
[----:B----4-:R-:W-:-:S09]  /*0a60*/  ULEA UR5, UR9, UR5, 0x18 ;  /* 0x0000000509057291 */ /* 0x010fd2000f8ec0ff */
[----:B------:R-:W4:Y:S04]  /*0a70*/  LDS.64 R16, [UR5+0x18] ;  /* 0x00001805ff107984 */ /* 0x000f280008000a00 */
[----:B-12---:R-:W1:Y:S04]  /*0a80*/  LDS.128 R8, [UR5+0x20] ;  /* 0x00002005ff087984 */ /* 0x006e680008000c00 */
[----:B------:R-:W2:Y:S04]  /*0a90*/  LDS.128 R12, [UR5+0x30] ;  /* 0x00003005ff0c7984 */ /* 0x000ea80008000c00 */
[----:B---3--:R-:W3:Y:S01]  /*0aa0*/  LDS.128 R4, [UR5+0x40] ;  /* 0x00004005ff047984 */ /* 0x008ee20008000c00 */
[----:B----4-:R-:W-:Y:S01]  /*0ab0*/  FADD.FTZ R25, R18, R16 ;  /* 0x0000001012197221 */ /* 0x010fe20000010000 */
[----:B------:R-:W-:-:S03]  /*0ac0*/  FADD.FTZ R16, R19, R17 ;  /* 0x0000001113107221 */ /* 0x000fc60000010000 */
[----:B-1----:R-:W-:Y:S01]  /*0ad0*/  FADD.FTZ R25, R25, R8 ;  /* 0x0000000819197221 */ /* 0x002fe20000010000 */
[----:B------:R-:W-:-:S03]  /*0ae0*/  FADD.FTZ R16, R16, R9 ;  /* 0x0000000910107221 */ /* 0x000fc60000010000 */
        /* <DEDUP_REMOVED lines=8> */
[----:B---3--:R-:W-:Y:S01]  /*0b70*/  FADD.FTZ R25, R25, R4 ;  /* 0x0000000419197221 */ /* 0x008fe20000010000 */
[----:B------:R-:W-:Y:S02]  /*0b80*/  FADD.FTZ R4, R16, R5 ;  /* 0x0000000510047221 */ /* 0x000fe40000010000 */
[----:B0-----:R-:W0:Y:S01]  /*0b90*/  LDS.128 R16, [UR5+0x70] ;  /* 0x00007005ff107984 */ /* 0x001e220008000c00 */
        /* <DEDUP_REMOVED lines=14> */
.L_x_1858:
[----:B------:R-:W-:Y:S05]  /*0c80*/  BSYNC.RECONVERGENT B0 ;  /* 0x0000000000007941 */ /* 0x000fea0003800200 */
.L_x_1857:
[----:B------:R-:W-:Y:S05]  /*0c90*/  @!P2 BRA `(.L_x_1859) ;  /* 0x0000000c00aca947 */ /* 0x000fea0003800000 */
[----:B---3--:R-:W3:Y:S01]  /*0ca0*/  LDC.64 R4, c[0x0][0x3b8] ;  /* 0x0000ee00ff047b82 */ /* 0x008ee20000000a00 */
[----:B------:R-:W-:Y:S01]  /*0cb0*/  ULOP3.LUT UR9, UR4, 0x1, URZ, 0xc0, !UPT ;  /* 0x0000000104097892 */ /* 0x000fe2000f8ec0ff */
[----:B------:R-:W-:-:S03]  /*0cc0*/  ISETP.GE.U32.AND P4, PT, R22, 0x8, PT ;  /* 0x000000081600780c */ /* 0x000fc60003f86070 */
[----:B------:R-:W-:-:S06]  /*0cd0*/  UIMAD UR5, UR9, UR19, URZ ;  /* 0x00000013090572a4 */ /* 0x000fcc000f8e02ff */
[----:B------:R-:W-:-:S05]  /*0ce0*/  IMAD R6, R22, UR5, RZ ;  /* 0x0000000516067c24 */ /* 0x000fca000f8e02ff */
[----:B------:R-:W-:-:S05]  /*0cf0*/  SHF.L.U32 R7, R6, 0x1, RZ ;  /* 0x0000000106077819 */ /* 0x000fca00000006ff */
[----:B---3--:R-:W-:-:S03]  /*0d00*/  IMAD.WIDE R4, R7, 0x4, R4 ;  /* 0x0000000407047825 */ /* 0x008fc600078e0204 */
[----:B------:R-:W-:Y:S02]  /*0d10*/  R2UR UR16, R4 ;  /* 0x00000000041072ca */ /* 0x000fe400000e0000 */
[----:B------:R-:W-:Y:S01]  /*0d20*/  R2UR UR17, R5 ;  /* 0x00000000051172ca */ /* 0x000fe200000e0000 */
[----:B------:R-:W-:-:S14]  /*0d30*/  @P3 BRA `(.L_x_1860) ;  /* 0x0000000000643947 */ /* 0x000fdc0003800000 */
[----:B------:R-:W3:Y:S01]  /*0d40*/  LDC.64 R4, c[0x0][0x3b0] ;  /* 0x0000ec00ff047b82 */ /* 0x000ee20000000a00 */
[----:B------:R-:W-:Y:S02]  /*0d50*/  ULOP3.LUT UP1, UR5, UR4, 0x2, URZ, 0xc0, !UPT ;  /* 0x0000000204057892 */ /* 0x000fe4000f82c0ff */
[----:B------:R-:W-:Y:S02]  /*0d60*/  UIMAD UR12, UR9, UR19, UR6 ;  /* 0x00000013090c72a4 */ /* 0x000fe4000f8e0206 */
[----:B------:R-:W-:Y:S02]  /*0d70*/  UIMAD UR10, UR18, UR19, UR6 ;  /* 0x00000013120a72a4 */ /* 0x000fe4000f8e0206 */
[----:B------:R-:W-:Y:S01]  /*0d80*/  PLOP3.LUT P2, PT, PT, PT, UP1, 0x80, 0x8 ;  /* 0x000000000008781c */ /* 0x000fe20003f4f018 */
[----:B------:R-:W-:Y:S01]  /*0d90*/  UIADD3 UR5, UPT, UPT, -UR5, 0x1, URZ ;  /* 0x0000000105057890 */ /* 0x000fe2000fffe1ff */
[----:B------:R-:W-:Y:S01]  /*0da0*/  IMAD.U32 R7, RZ, RZ, UR12 ;  /* 0x0000000cff077e24 */ /* 0x000fe2000f8e00ff */
[----:B------:R-:W-:Y:S01]  /*0db0*/  UIMAD.WIDE.U32 UR10, UR10, 0x8, UR16 ;  /* 0x000000080a0a78a5 */ /* 0x000fe2000f8e0010 */
[----:B-1----:R-:W-:-:S03]  /*0dc0*/  SEL R9, R22, RZ, !P2 ;  /* 0x000000ff16097207 */ /* 0x002fc60005000000 */
[----:B--2---:R-:W-:Y:S02]  /*0dd0*/  MOV R11, UR5 ;  /* 0x00000005000b7c02 */ /* 0x004fe40008000f00 */
[----:B------:R-:W-:Y:S02]  /*0de0*/  ISETP.NE.AND P2, PT, R9, -0x1, PT ;  /* 0xffffffff0900780c */ /* 0x000fe40003f45270 */
[----:B------:R-:W-:Y:S01]  /*0df0*/  MOV R6, UR10 ;  /* 0x0000000a00067c02 */ /* 0x000fe20008000f00 */
        /* <DEDUP_REMOVED lines=8> */
.L_x_1861:
[----:B---3--:R-:W2:Y:S04]  /*0e80*/  LDG.E.STRONG.GPU R6, desc[UR14][R4.64] ;  /* 0x0000000e04067981 */ /* 0x008ea8000c1ef900 */
[----:B--2---:R-:W-:Y:S01]  /*0e90*/  CCTL.IVALL ;  /* 0x00000000ff00798f */ /* 0x004fe20002000000 */
[----:B------:R-:W-:Y:S05]  /*0ea0*/  YIELD ;  /* 0x0000000000007946 */ /* 0x000fea0003800000 */
[----:B------:R-:W-:-:S13]  /*0eb0*/  ISETP.NE.AND P2, PT, R6, R9, PT ;  /* 0x000000090600720c */ /* 0x000fda0003f45270 */
[----:B------:R-:W-:Y:S05]  /*0ec0*/  @P2 BRA `(.L_x_1861) ;  /* 0xfffffffc00ec2947 */ /* 0x000fea000383ffff */
.L_x_1860:
[----:B------:R-:W-:Y:S05]  /*0ed0*/  WARPSYNC.ALL ;  /* 0x0000000000007948 */ /* 0x000fea0003800000 */
[----:B------:R-:W-:Y:S06]  /*0ee0*/  BAR.SYNC.DEFER_BLOCKING 0x0 ;  /* 0x0000000000007b1d */ /* 0x000fec0000010000 */
[----:B------:R-:W-:Y:S01]  /*0ef0*/  UMOV UR5, URZ ;  /* 0x000000ff00057c82 */ /* 0x000fe20008000000 */
[----:B------:R-:W-:Y:S05]  /*0f00*/  @!P4 BRA `(.L_x_1862) ;  /* 0x000000040098c947 */ /* 0x000fea0003800000 */
[----:B------:R-:W-:Y:S01]  /*0f10*/  LOP3.LUT R12, R22, 0x7ffffff8, RZ, 0xc0, !PT ;  /* 0x7ffffff8160c7812 */ /* 0x000fe200078ec0ff */
[----:B------:R-:W-:Y:S02]  /*0f20*/  UIMAD UR10, UR19, 0x3, UR6 ;  /* 0x00000003130a78a4 */ /* 0x000fe4000f8e0206 */
[----:B------:R-:W-:Y:S02]  /*0f30*/  ULEA UR11, UR19, UR6, 0x1 ;  /* 0x00000006130b7291 */ /* 0x000fe4000f8e08ff */
[----:B------:R-:W-:Y:S02]  /*0f40*/  UIMAD UR12, UR19, 0x7, UR6 ;  /* 0x00000007130c78a4 */ /* 0x000fe4000f8e0206 */
[----:B------:R-:W-:Y:S02]  /*0f50*/  UIMAD UR13, UR19, 0x6, UR6 ;  /* 0x00000006130d78a4 */ /* 0x000fe4000f8e0206 */
[----:B------:R-:W-:Y:S02]  /*0f60*/  UIMAD UR20, UR19, 0x5, UR6 ;  /* 0x00000005131478a4 */ /* 0x000fe4000f8e0206 */
[----:B------:R-:W-:-:S02]  /*0f70*/  ULEA UR21, UR19, UR6, 0x2 ;  /* 0x0000000613157291 */ /* 0x000fc4000f8e10ff */
[----:B------:R-:W-:Y:S02]  /*0f80*/  UIADD3 UR22, UPT, UPT, UR6, UR19, URZ ;  /* 0x0000001306167290 */ /* 0x000fe4000fffe0ff */
[----:B------:R-:W-:Y:S01]  /*0f90*/  UIADD3 UR23, UPT, UPT, -UR18, URZ, URZ ;  /* 0x000000ff12177290 */ /* 0x000fe2000fffe1ff */
[----:B------:R-:W-:Y:S01]  /*0fa0*/  UMOV UR5, URZ ;  /* 0x000000ff00057c82 */ /* 0x000fe20008000000 */
[----:B------:R-:W-:-:S10]  /*0fb0*/  UMOV UR9, UR6 ;  /* 0x0000000600097c82 */ /* 0x000fd40008000000 */
.L_x_1863:
[----:B------:R-:W-:Y:S01]  /*0fc0*/  UIADD3 UR24, UPT, UPT, UR5, 0x1, URZ ;  /* 0x0000000105187890 */ /* 0x000fe2000fffe0ff */
[----:B------:R-:W-:Y:S01]  /*0fd0*/  ISETP.EQ.OR P2, PT, RZ, UR23, P3 ;  /* 0x00000017ff007c0c */ /* 0x000fe20009f42670 */
[----:B------:R-:W-:-:S04]  /*0fe0*/  UIADD3 UR25, UPT, UPT, UR5, 0x2, URZ ;  /* 0x0000000205197890 */ /* 0x000fc8000fffe0ff */
[----:B---3--:R-:W-:Y:S01]  /*0ff0*/  IMAD.U32 R4, RZ, RZ, UR24 ;  /* 0x00000018ff047e24 */ /* 0x008fe2000f8e00ff */
[----:B------:R-:W-:Y:S01]  /*1000*/  UIADD3 UR24, UPT, UPT, UR5, 0x3, URZ ;  /* 0x0000000305187890 */ /* 0x000fe2000fffe0ff */
[----:B------:R-:W-:-:S03]  /*1010*/  MOV R5, UR25 ;  /* 0x0000001900057c02 */ /* 0x000fc60008000f00 */
[----:B------:R-:W-:Y:S02]  /*1020*/  ISETP.EQ.OR P4, PT, R4, UR18, P3 ;  /* 0x0000001204007c0c */ /* 0x000fe40009f82670 */
[----:B------:R-:W-:Y:S01]  /*1030*/  ISETP.EQ.OR P6, PT, R5, UR18, P3 ;  /* 0x0000001205007c0c */ /* 0x000fe20009fc2670 */
[----:B------:R-:W-:Y:S01]  /*1040*/  VOTEU.ALL UP1, P2 ;  /* 0x0000000000ff7886 */ /* 0x000fe20001020000 */
[----:B------:R-:W-:-:S04]  /*1050*/  MOV R4, UR24 ;  /* 0x0000001800047c02 */ /* 0x000fc80008000f00 */
[----:B------:R-:W-:Y:S01]  /*1060*/  ISETP.EQ.OR P5, PT, R4, UR18, P3 ;  /* 0x0000001204007c0c */ /* 0x000fe20009fa2670 */
[----:B------:R-:W-:-:S04]  /*1070*/  @!UP1 UIMAD.WIDE.U32 UR24, UR9, 0x8, UR16 ;  /* 0x00000008091898a5 */ /* 0x000fc8000f8e0010 */
[----:B------:R-:W-:Y:S02]  /*1080*/  VOTEU.ALL UP1, P4 ;  /* 0x0000000000ff7886 */ /* 0x000fe40002020000 */
[----:B------:R-:W-:Y:S01]  /*1090*/  MOV R4, UR24 ;  /* 0x0000001800047c02 */ /* 0x000fe20008000f00 */
[----:B------:R-:W-:Y:S01]  /*10a0*/  IMAD.U32 R5, RZ, RZ, UR25 ;  /* 0x00000019ff057e24 */ /* 0x000fe2000f8e00ff */
[----:B------:R-:W-:Y:S01]  /*10b0*/  VOTEU.ALL UP2, P6 ;  /* 0x0000000000ff7886 */ /* 0x000fe20003040000 */
[----:B------:R-:W-:-:S03]  /*10c0*/  @!UP1 UIMAD.WIDE.U32 UR24, UR22, 0x8, UR16 ;  /* 0x00000008161898a5 */ /* 0x000fc6000f8e0010 */
[----:B------:R-:W-:Y:S01]  /*10d0*/  VOTEU.ALL UP1, P5 ;  /* 0x0000000000ff7886 */ /* 0x000fe20002820000 */
[----:B------:R-:W-:Y:S01]  /*10e0*/  @!UP2 UIMAD.WIDE.U32 UR26, UR11, 0x8, UR16 ;  /* 0x000000080b1aa8a5 */ /* 0x000fe2000f8e0010 */
[----:B------:R-:W0:Y:S01]  /*10f0*/  @!P2 LDG.E.64 R4, desc[UR14][R4.64] ;  /* 0x0000000e0404a981 */ /* 0x000e22000c1e1b00 */
[----:B------:R-:W-:Y:S02]  /*1100*/  MOV R6, UR24 ;  /* 0x0000001800067c02 */ /* 0x000fe40008000f00 */
[----:B------:R-:W-:Y:S01]  /*1110*/  MOV R7, UR25 ;  /* 0x0000001900077c02 */ /* 0x000fe20008000f00 */
[----:B------:R-:W-:Y:S01]  /*1120*/  @!UP1 UIMAD.WIDE.U32 UR24, UR10, 0x8, UR16 ;  /* 0x000000080a1898a5 */ /* 0x000fe2000f8e0010 */
[----:B------:R-:W-:Y:S01]  /*1130*/  MOV R8, UR26 ;  /* 0x0000001a00087c02 */ /* 0x000fe20008000f00 */
[----:B-1----:R-:W-:-:S03]  /*1140*/  IMAD.U32 R9, RZ, RZ, UR27 ;  /* 0x0000001bff097e24 */ /* 0x002fc6000f8e00ff */
[----:B------:R-:W3:Y:S01]  /*1150*/  @!P4 LDG.E.64 R6, desc[UR14][R6.64] ;  /* 0x0000000e0606c981 */ /* 0x000ee2000c1e1b00 */
[----:B------:R-:W-:Y:S02]  /*1160*/  MOV R10, UR24 ;  /* 0x00000018000a7c02 */ /* 0x000fe40008000f00 */
[----:B--2---:R-:W-:Y:S01]  /*1170*/  MOV R11, UR25 ;  /* 0x00000019000b7c02 */ /* 0x004fe20008000f00 */
[----:B------:R-:W2:Y:S05]  /*1180*/  @!P6 LDG.E.64 R8, desc[UR14][R8.64] ;  /* 0x0000000e0808e981 */ /* 0x000eaa000c1e1b00 */
[----:B------:R-:W4:Y:S01]  /*1190*/  @!P5 LDG.E.64 R10, desc[UR14][R10.64] ;  /* 0x0000000e0a0ad981 */ /* 0x000f22000c1e1b00 */
[----:B------:R-:W-:-:S02]  /*11a0*/  UIADD3 UR24, UPT, UPT, UR5, 0x4, URZ ;  /* 0x0000000405187890 */ /* 0x000fc4000fffe0ff */
[----:B------:R-:W-:-:S04]  /*11b0*/  UIADD3 UR25, UPT, UPT, UR5, 0x5, URZ ;  /* 0x0000000505197890 */ /* 0x000fc8000fffe0ff */
[----:B------:R-:W-:Y:S01]  /*11c0*/  MOV R13, UR24 ;  /* 0x00000018000d7c02 */ /* 0x000fe20008000f00 */
[----:B------:R-:W-:Y:S01]  /*11d0*/  UIADD3 UR24, UPT, UPT, UR5, 0x6, URZ ;  /* 0x0000000605187890 */ /* 0x000fe2000fffe0ff */
[----:B0-----:R-:W-:Y:S01]  /*11e0*/  @!P2 FADD.FTZ R18, R18, R4 ;  /* 0x000000041212a221 */ /* 0x001fe20000010000 */
[----:B------:R-:W-:Y:S01]  /*11f0*/  @!P2 FADD.FTZ R19, R19, R5 ;  /* 0x000000051313a221 */ /* 0x000fe20000010000 */
[----:B------:R-:W-:Y:S01]  /*1200*/  ISETP.EQ.OR P2, PT, R13, UR18, P3 ;  /* 0x000000120d007c0c */ /* 0x000fe20009f42670 */
[----:B------:R-:W-:Y:S01]  /*1210*/  IMAD.U32 R4, RZ, RZ, UR25 ;  /* 0x00000019ff047e24 */ /* 0x000fe2000f8e00ff */
[----:B------:R-:W-:Y:S01]  /*1220*/  UIADD3 UR25, UPT, UPT, UR5, 0x7, URZ ;  /* 0x0000000705197890 */ /* 0x000fe2000fffe0ff */
[----:B---3--:R-:W-:Y:S01]  /*1230*/  @!P4 FADD.FTZ R18, R18, R6 ;  /* 0x000000061212c221 */ /* 0x008fe20000010000 */
[----:B------:R-:W-:Y:S02]  /*1240*/  @!P4 FADD.FTZ R19, R19, R7 ;  /* 0x000000071313c221 */ /* 0x000fe40000010000 */
[----:B------:R-:W-:-:S02]  /*1250*/  ISETP.EQ.OR P4, PT, R4, UR18, P3 ;  /* 0x0000001204007c0c */ /* 0x000fc40009f82670 */
[----:B------:R-:W-:Y:S01]  /*1260*/  MOV R4, UR24 ;  /* 0x0000001800047c02 */ /* 0x000fe20008000f00 */
[----:B--2---:R-:W-:Y:S01]  /*1270*/  @!P6 FADD.FTZ R18, R18, R8 ;  /* 0x000000081212e221 */ /* 0x004fe20000010000 */
[----:B------:R-:W-:Y:S01]  /*1280*/  @!P6 FADD.FTZ R19, R19, R9 ;  /* 0x000000091313e221 */ /* 0x000fe20000010000 */
[----:B------:R-:W-:Y:S02]  /*1290*/  MOV R5, UR25 ;  /* 0x0000001900057c02 */ /* 0x000fe40008000f00 */
[----:B------:R-:W-:Y:S01]  /*12a0*/  VOTEU.ALL UP1, P2 ;  /* 0x0000000000ff7886 */ /* 0x000fe20001020000 */
[----:B------:R-:W-:Y:S01]  /*12b0*/  ISETP.EQ.OR P6, PT, R4, UR18, P3 ;  /* 0x0000001204007c0c */ /* 0x000fe20009fc2670 */
[----:B----4-:R-:W-:Y:S01]  /*12c0*/  @!P5 FADD.FTZ R18, R18, R10 ;  /* 0x0000000a1212d221 */ /* 0x010fe20000010000 */
[----:B------:R-:W-:Y:S01]  /*12d0*/  @!P5 FADD.FTZ R19, R19, R11 ;  /* 0x0000000b1313d221 */ /* 0x000fe20000010000 */
[----:B------:R-:W-:Y:S01]  /*12e0*/  ISETP.EQ.OR P5, PT, R5, UR18, P3 ;  /* 0x0000001205007c0c */ /* 0x000fe20009fa2670 */
[----:B------:R-:W-:Y:S01]  /*12f0*/  @!UP1 UIMAD.WIDE.U32 UR24, UR21, 0x8, UR16 ;  /* 0x00000008151898a5 */ /* 0x000fe2000f8e0010 */
[----:B------:R-:W-:-:S05]  /*1300*/  VOTEU.ALL UP2, P4 ;  /* 0x0000000000ff7886 */ /* 0x000fca0002040000 */
[----:B------:R-:W-:Y:S01]  /*1310*/  MOV R4, UR24 ;  /* 0x0000001800047c02 */ /* 0x000fe20008000f00 */
[----:B------:R-:W-:Y:S01]  /*1320*/  IMAD.U32 R5, RZ, RZ, UR25 ;  /* 0x00000019ff057e24 */ /* 0x000fe2000f8e00ff */
[----:B------:R-:W-:Y:S01]  /*1330*/  @!UP2 UIMAD.WIDE.U32 UR26, UR20, 0x8, UR16 ;  /* 0x00000008141aa8a5 */ /* 0x000fe2000f8e0010 */
[----:B------:R-:W-:-:S03]  /*1340*/  VOTEU.ALL UP1, P6 ;  /* 0x0000000000ff7886 */ /* 0x000fc60003020000 */
[----:B------:R-:W-:Y:S01]  /*1350*/  VOTEU.ALL UP2, P5 ;  /* 0x0000000000ff7886 */ /* 0x000fe20002840000 */
[----:B------:R-:W2:Y:S01]  /*1360*/  @!P2 LDG.E.64 R4, desc[UR14][R4.64] ;  /* 0x0000000e0404a981 */ /* 0x000ea2000c1e1b00 */
[----:B------:R-:W-:Y:S01]  /*1370*/  MOV R6, UR26 ;  /* 0x0000001a00067c02 */ /* 0x000fe20008000f00 */
[----:B------:R-:W-:Y:S01]  /*1380*/  @!UP1 UIMAD.WIDE.U32 UR24, UR13, 0x8, UR16 ;  /* 0x000000080d1898a5 */ /* 0x000fe2000f8e0010 */
[----:B------:R-:W-:Y:S01]  /*1390*/  MOV R7, UR27 ;  /* 0x0000001b00077c02 */ /* 0x000fe20008000f00 */
[----:B------:R-:W-:-:S04]  /*13a0*/  @!UP2 UIMAD.WIDE.U32 UR26, UR12, 0x8, UR16 ;  /* 0x000000080c1aa8a5 */ /* 0x000fc8000f8e0010 */
[----:B------:R-:W-:Y:S01]  /*13b0*/  MOV R8, UR24 ;  /* 0x0000001800087c02 */ /* 0x000fe20008000f00 */
[----:B------:R-:W-:Y:S01]  /*13c0*/  IMAD.U32 R9, RZ, RZ, UR25 ;  /* 0x00000019ff097e24 */ /* 0x000fe2000f8e00ff */
[----:B------:R-:W3:Y:S01]  /*13d0*/  @!P4 LDG.E.64 R6, desc[UR14][R6.64] ;  /* 0x0000000e0606c981 */ /* 0x000ee2000c1e1b00 */
[----:B------:R-:W-:Y:S02]  /*13e0*/  MOV R10, UR26 ;  /* 0x0000001a000a7c02 */ /* 0x000fe40008000f00 */
[----:B------:R-:W-:Y:S02]  /*13f0*/  MOV R11, UR27 ;  /* 0x0000001b000b7c02 */ /* 0x000fe40008000f00 */
[----:B------:R-:W4:Y:S04]  /*1400*/  @!P6 LDG.E.64 R8, desc[UR14][R8.64] ;  /* 0x0000000e0808e981 */ /* 0x000f28000c1e1b00 */
[----:B------:R-:W5:Y:S01]  /*1410*/  @!P5 LDG.E.64 R10, desc[UR14][R10.64] ;  /* 0x0000000e0a0ad981 */ /* 0x000f62000c1e1b00 */
[----:B------:R-:W-:-:S02]  /*1420*/  UIADD3 UR5, UPT, UPT, UR5, 0x8, URZ ;  /* 0x0000000805057890 */ /* 0x000fc4000fffe0ff */
[----:B------:R-:W-:Y:S02]  /*1430*/  UIADD3 UR23, UPT, UPT, UR23, 0x8, URZ ;  /* 0x0000000817177890 */ /* 0x000fe4000fffe0ff */
[----:B------:R-:W-:Y:S02]  /*1440*/  ULEA UR9, UR19, UR9, 0x3 ;  /* 0x0000000913097291 */ /* 0x000fe4000f8e18ff */
[----:B------:R-:W-:Y:S02]  /*1450*/  ULEA UR22, UR19, UR22, 0x3 ;  /* 0x0000001613167291 */ /* 0x000fe4000f8e18ff */
[----:B------:R-:W-:Y:S02]  /*1460*/  ULEA UR11, UR19, UR11, 0x3 ;  /* 0x0000000b130b7291 */ /* 0x000fe4000f8e18ff */
[----:B------:R-:W-:Y:S02]  /*1470*/  ULEA UR10, UR19, UR10, 0x3 ;  /* 0x0000000a130a7291 */ /* 0x000fe4000f8e18ff */
[----:B------:R-:W-:-:S02]  /*1480*/  ULEA UR21, UR19, UR21, 0x3 ;  /* 0x0000001513157291 */ /* 0x000fc4000f8e18ff */
        /* <DEDUP_REMOVED lines=13> */
[----:B------:R-:W-:-:S15]  /*1560*/  R2UR UR5, R12 ;  /* 0x000000000c0572ca */ /* 0x000fde00000e0000 */
.L_x_1862:
[----:B---3--:R-:W-:-:S04]  /*1570*/  LOP3.LUT R4, R22, 0x7, RZ, 0xc0, !PT ;  /* 0x0000000716047812 */ /* 0x008fc800078ec0ff */
[----:B------:R-:W-:-:S13]  /*1580*/  ISETP.NE.AND P2, PT, R4, RZ, PT ;  /* 0x000000ff0400720c */ /* 0x000fda0003f45270 */
[----:B------:R-:W-:Y:S05]  /*1590*/  @!P2 BRA `(.L_x_1859) ;  /* 0x00000004006ca947 */ /* 0x000fea0003800000 */
[----:B------:R-:W-:Y:S02]  /*15a0*/  IADD3 R4, PT, PT, R4, -0x1, RZ ;  /* 0xffffffff04047810 */ /* 0x000fe40007ffe0ff */
[----:B------:R-:W-:Y:S02]  /*15b0*/  LOP3.LUT P2, R10, R22, 0x3, RZ, 0xc0, !PT ;  /* 0x00000003160a7812 */ /* 0x000fe4000784c0ff */
[----:B------:R-:W-:-:S13]  /*15c0*/  ISETP.GE.U32.AND P4, PT, R4, 0x3, PT ;  /* 0x000000030400780c */ /* 0x000fda0003f86070 */
[----:B------:R-:W-:Y:S05]  /*15d0*/  @!P4 BRA `(.L_x_1864) ;  /* 0x0000000000b8c947 */ /* 0x000fea0003800000 */
[----:B------:R-:W-:-:S05]  /*15e0*/  IMAD.U32 R4, RZ, RZ, UR5 ;  /* 0x00000005ff047e24 */ /* 0x000fca000f8e00ff */
[----:B------:R-:W-:-:S13]  /*15f0*/  ISETP.EQ.OR P6, PT, R4, UR18, P3 ;  /* 0x0000001204007c0c */ /* 0x000fda0009fc2670 */
[----:B------:R-:W-:-:S05]  /*1600*/  VOTEU.ALL UP1, P6 ;  /* 0x0000000000ff7886 */ /* 0x000fca0003020000 */
[----:B------:R-:W-:-:S04]  /*1610*/  @!UP1 UIMAD UR10, UR5, UR19, UR6 ;  /* 0x00000013050a92a4 */ /* 0x000fc8000f8e0206 */
[----:B------:R-:W-:-:S06]  /*1620*/  @!UP1 UIMAD.WIDE.U32 UR10, UR10, 0x8, UR16 ;  /* 0x000000080a0a98a5 */ /* 0x000fcc000f8e0010 */
[----:B------:R-:W-:Y:S02]  /*1630*/  MOV R4, UR10 ;  /* 0x0000000a00047c02 */ /* 0x000fe40008000f00 */
[----:B------:R-:W-:-:S06]  /*1640*/  MOV R5, UR11 ;  /* 0x0000000b00057c02 */ /* 0x000fcc0008000f00 */
[----:B------:R-:W0:Y:S01]  /*1650*/  @!P6 LDG.E.64 R4, desc[UR14][R4.64] ;  /* 0x0000000e0404e981 */ /* 0x000e22000c1e1b00 */
[----:B------:R-:W-:Y:S02]  /*1660*/  UIADD3 UR10, UPT, UPT, UR5, 0x1, URZ ;  /* 0x00000001050a7890 */ /* 0x000fe4000fffe0ff */
[----:B------:R-:W-:Y:S02]  /*1670*/  UIADD3 UR12, UPT, UPT, UR5, 0x2, URZ ;  /* 0x00000002050c7890 */ /* 0x000fe4000fffe0ff */
[----:B------:R-:W-:Y:S02]  /*1680*/  UIADD3 UR9, UPT, UPT, UR5, 0x3, URZ ;  /* 0x0000000305097890 */ /* 0x000fe4000fffe0ff */
[----:B------:R-:W-:Y:S02]  /*1690*/  MOV R6, UR10 ;  /* 0x0000000a00067c02 */ /* 0x000fe40008000f00 */
[----:B------:R-:W-:Y:S02]  /*16a0*/  IMAD.U32 R7, RZ, RZ, UR12 ;  /* 0x0000000cff077e24 */ /* 0x000fe4000f8e00ff */
[----:B------:R-:W-:-:S02]  /*16b0*/  ISETP.EQ.OR P5, PT, R6, UR18, P3 ;  /* 0x0000001206007c0c */ /* 0x000fc40009fa2670 */
[----:B------:R-:W-:Y:S02]  /*16c0*/  MOV R6, UR9 ;  /* 0x0000000900067c02 */ /* 0x000fe40008000f00 */
[----:B------:R-:W-:-:S09]  /*16d0*/  ISETP.EQ.OR P4, PT, R7, UR18, P3 ;  /* 0x0000001207007c0c */ /* 0x000fd20009f82670 */
[----:B------:R-:W-:-:S04]  /*16e0*/  VOTEU.ALL UP1, P5 ;  /* 0x0000000000ff7886 */ /* 0x000fc80002820000 */
[----:B------:R-:W-:Y:S01]  /*16f0*/  VOTEU.ALL UP2, P4 ;  /* 0x0000000000ff7886 */ /* 0x000fe20002040000 */
[----:B------:R-:W-:-:S04]  /*1700*/  @!UP1 UIMAD UR10, UR10, UR19, UR6 ;  /* 0x000000130a0a92a4 */ /* 0x000fc8000f8e0206 */
[----:B------:R-:W-:Y:S02]  /*1710*/  @!UP2 UIMAD UR12, UR12, UR19, UR6 ;  /* 0x000000130c0ca2a4 */ /* 0x000fe4000f8e0206 */
[----:B------:R-:W-:Y:S02]  /*1720*/  @!UP1 UIMAD.WIDE.U32 UR10, UR10, 0x8, UR16 ;  /* 0x000000080a0a98a5 */ /* 0x000fe4000f8e0010 */
[----:B------:R-:W-:-:S06]  /*1730*/  @!UP2 UIMAD.WIDE.U32 UR12, UR12, 0x8, UR16 ;  /* 0x000000080c0ca8a5 */ /* 0x000fcc000f8e0010 */
[----:B------:R-:W-:Y:S01]  /*1740*/  IMAD.U32 R8, RZ, RZ, UR12 ;  /* 0x0000000cff087e24 */ /* 0x000fe2000f8e00ff */
[----:B-1----:R-:W-:-:S06]  /*1750*/  MOV R9, UR13 ;  /* 0x0000000d00097c02 */ /* 0x002fcc0008000f00 */
[----:B------:R-:W3:Y:S01]  /*1760*/  @!P4 LDG.E.64 R8, desc[UR14][R8.64] ;  /* 0x0000000e0808c981 */ /* 0x000ee2000c1e1b00 */
[----:B0-----:R-:W-:Y:S01]  /*1770*/  @!P6 FADD.FTZ R18, R18, R4 ;  /* 0x000000041212e221 */ /* 0x001fe20000010000 */
[----:B------:R-:W-:Y:S01]  /*1780*/  @!P6 FADD.FTZ R19, R19, R5 ;  /* 0x000000051313e221 */ /* 0x000fe20000010000 */
[----:B------:R-:W-:Y:S02]  /*1790*/  ISETP.EQ.OR P6, PT, R6, UR18, P3 ;  /* 0x0000001206007c0c */ /* 0x000fe40009fc2670 */
[----:B------:R-:W-:Y:S02]  /*17a0*/  MOV R4, UR10 ;  /* 0x0000000a00047c02 */ /* 0x000fe40008000f00 */
[----:B------:R-:W-:-:S06]  /*17b0*/  MOV R5, UR11 ;  /* 0x0000000b00057c02 */ /* 0x000fcc0008000f00 */
[----:B------:R-:W4:Y:S03]  /*17c0*/  @!P5 LDG.E.64 R4, desc[UR14][R4.64] ;  /* 0x0000000e0404d981 */ /* 0x000f26000c1e1b00 */
[----:B------:R-:W-:-:S05]  /*17d0*/  VOTEU.ALL UP3, P6 ;  /* 0x0000000000ff7886 */ /* 0x000fca0003060000 */
[----:B------:R-:W-:-:S04]  /*17e0*/  @!UP3 UIMAD UR9, UR9, UR19, UR6 ;  /* 0x000000130909b2a4 */ /* 0x000fc8000f8e0206 */
[----:B------:R-:W-:-:S06]  /*17f0*/  @!UP3 UIMAD.WIDE.U32 UR10, UR9, 0x8, UR16 ;  /* 0x00000008090ab8a5 */ /* 0x000fcc000f8e0010 */
[----:B------:R-:W-:Y:S02]  /*1800*/  MOV R6, UR10 ;  /* 0x0000000a00067c02 */ /* 0x000fe40008000f00 */
[----:B------:R-:W-:-:S06]  /*1810*/  MOV R7, UR11 ;  /* 0x0000000b00077c02 */ /* 0x000fcc0008000f00 */
[----:B------:R-:W5:Y:S01]  /*1820*/  @!P6 LDG.E.64 R6, desc[UR14][R6.64] ;  /* 0x0000000e0606e981 */ /* 0x000f62000c1e1b00 */
[----:B--2---:R-:W-:-:S05]  /*1830*/  IMAD.U32 R11, RZ, RZ, UR5 ;  /* 0x00000005ff0b7e24 */ /* 0x004fca000f8e00ff */
[----:B------:R-:W-:-:S04]  /*1840*/  IADD3 R11, PT, PT, R11, 0x4, RZ ;  /* 0x000000040b0b7810 */ /* 0x000fc80007ffe0ff */
[----:B------:R-:W-:Y:S01]  /*1850*/  R2UR UR5, R11 ;  /* 0x000000000b0572ca */ /* 0x000fe200000e0000 */
[----:B----4-:R-:W-:Y:S01]  /*1860*/  @!P5 FADD.FTZ R18, R18, R4 ;  /* 0x000000041212d221 */ /* 0x010fe20000010000 */
[----:B------:R-:W-:-:S03]  /*1870*/  @!P5 FADD.FTZ R19, R19, R5 ;  /* 0x000000051313d221 */ /* 0x000fc60000010000 */
[----:B---3--:R-:W-:Y:S01]  /*1880*/  @!P4 FADD.FTZ R18, R18, R8 ;  /* 0x000000081212c221 */ /* 0x008fe20000010000 */
[----:B------:R-:W-:-:S03]  /*1890*/  @!P4 FADD.FTZ R19, R19, R9 ;  /* 0x000000091313c221 */ /* 0x000fc60000010000 */
[----:B-----5:R-:W-:Y:S01]  /*18a0*/  @!P6 FADD.FTZ R18, R18, R6 ;  /* 0x000000061212e221 */ /* 0x020fe20000010000 */
[----:B------:R-:W-:-:S07]  /*18b0*/  @!P6 FADD.FTZ R19, R19, R7 ;  /* 0x000000071313e221 */ /* 0x000fce0000010000 */
.L_x_1864:
[----:B------:R-:W-:Y:S05]  /*18c0*/  @!P2 BRA `(.L_x_1859) ;  /* 0x0000000000a0a947 */ /* 0x000fea0003800000 */
[----:B------:R-:W-:-:S13]  /*18d0*/  ISETP.NE.AND P2, PT, R10, 0x1, PT ;  /* 0x000000010a00780c */ /* 0x000fda0003f45270 */
[----:B------:R-:W-:Y:S05]  /*18e0*/  @!P2 BRA `(.L_x_1865) ;  /* 0x000000000060a947 */ /* 0x000fea0003800000 */
[----:B------:R-:W-:Y:S02]  /*18f0*/  UIADD3 UR10, UPT, UPT, UR5, 0x1, URZ ;  /* 0x00000001050a7890 */ /* 0x000fe4000fffe0ff */
[----:B------:R-:W-:-:S04]  /*1900*/  MOV R4, UR5 ;  /* 0x0000000500047c02 */ /* 0x000fc80008000f00 */
[----:B------:R-:W-:Y:S02]  /*1910*/  ISETP.EQ.OR P4, PT, R4, UR18, P3 ;  /* 0x0000001204007c0c */ /* 0x000fe40009f82670 */
[----:B------:R-:W-:-:S04]  /*1920*/  MOV R4, UR10 ;  /* 0x0000000a00047c02 */ /* 0x000fc80008000f00 */
[----:B------:R-:W-:-:S07]  /*1930*/  ISETP.EQ.OR P2, PT, R4, UR18, P3 ;  /* 0x0000001204007c0c */ /* 0x000fce0009f42670 */
[----:B------:R-:W-:-:S05]  /*1940*/  VOTEU.ALL UP1, P4 ;  /* 0x0000000000ff7886 */ /* 0x000fca0002020000 */
[----:B------:R-:W-:Y:S01]  /*1950*/  @!UP1 UIMAD UR12, UR5, UR19, UR6 ;  /* 0x00000013050c92a4 */ /* 0x000fe2000f8e0206 */
[----:B------:R-:W-:-:S03]  /*1960*/  VOTEU.ALL UP2, P2 ;  /* 0x0000000000ff7886 */ /* 0x000fc60001040000 */
[----:B------:R-:W-:Y:S02]  /*1970*/  @!UP1 UIMAD.WIDE.U32 UR12, UR12, 0x8, UR16 ;  /* 0x000000080c0c98a5 */ /* 0x000fe4000f8e0010 */
[----:B------:R-:W-:-:S04]  /*1980*/  @!UP2 UIMAD UR10, UR10, UR19, UR6 ;  /* 0x000000130a0aa2a4 */ /* 0x000fc8000f8e0206 */
[----:B------:R-:W-:Y:S01]  /*1990*/  IMAD.U32 R4, RZ, RZ, UR12 ;  /* 0x0000000cff047e24 */ /* 0x000fe2000f8e00ff */
[----:B------:R-:W-:Y:S01]  /*19a0*/  @!UP2 UIMAD.WIDE.U32 UR10, UR10, 0x8, UR16 ;  /* 0x000000080a0aa8a5 */ /* 0x000fe2000f8e0010 */
[----:B------:R-:W-:-:S05]  /*19b0*/  MOV R5, UR13 ;  /* 0x0000000d00057c02 */ /* 0x000fca0008000f00 */
[----:B------:R-:W-:Y:S01]  /*19c0*/  MOV R6, UR10 ;  /* 0x0000000a00067c02 */ /* 0x000fe20008000f00 */
[----:B------:R-:W0:Y:S01]  /*19d0*/  @!P4 LDG.E.64 R4, desc[UR14][R4.64] ;  /* 0x0000000e0404c981 */ /* 0x000e22000c1e1b00 */
[----:B------:R-:W-:-:S06]  /*19e0*/  MOV R7, UR11 ;  /* 0x0000000b00077c02 */ /* 0x000fcc0008000f00 */
[----:B------:R-:W3:Y:S01]  /*19f0*/  @!P2 LDG.E.64 R6, desc[UR14][R6.64] ;  /* 0x0000000e0606a981 */ /* 0x000ee2000c1e1b00 */
[----:B------:R-:W-:-:S05]  /*1a00*/  IMAD.U32 R8, RZ, RZ, UR5 ;  /* 0x00000005ff087e24 */ /* 0x000fca000f8e00ff */
[----:B------:R-:W-:-:S04]  /*1a10*/  IADD3 R8, PT, PT, R8, 0x2, RZ ;  /* 0x0000000208087810 */ /* 0x000fc80007ffe0ff */
[----:B------:R-:W-:Y:S01]  /*1a20*/  R2UR UR5, R8 ;  /* 0x00000000080572ca */ /* 0x000fe200000e0000 */
[----:B0-----:R-:W-:Y:S01]  /*1a30*/  @!P4 FADD.FTZ R18, R18, R4 ;  /* 0x000000041212c221 */ /* 0x001fe20000010000 */
[----:B------:R-:W-:-:S03]  /*1a40*/  @!P4 FADD.FTZ R19, R19, R5 ;  /* 0x000000051313c221 */ /* 0x000fc60000010000 */
[----:B---3--:R-:W-:Y:S01]  /*1a50*/  @!P2 FADD.FTZ R18, R18, R6 ;  /* 0x000000061212a221 */ /* 0x008fe20000010000 */
[----:B------:R-:W-:-:S09]  /*1a60*/  @!P2 FADD.FTZ R19, R19, R7 ;  /* 0x000000071313a221 */ /* 0x000fd20000010000 */
.L_x_1865:
[----:B------:R-:W-:Y:S01]  /*1a70*/  MOV R5, UR5 ;  /* 0x0000000500057c02 */ /* 0x000fe20008000f00 */
[----:B------:R-:W-:Y:S01]  /*1a80*/  BSSY.RECONVERGENT B0, `(.L_x_1859) ;  /* 0x000000c000007945 */ /* 0x000fe20003800200 */
[----:B------:R-:W-:Y:S02]  /*1a90*/  LOP3.LUT R4, R22, 0x1, RZ, 0xc0, !PT ;  /* 0x0000000116047812 */ /* 0x000fe400078ec0ff */
[----:B------:R-:W-:-:S04]  /*1aa0*/  ISETP.EQ.OR P2, PT, R5, UR18, P3 ;  /* 0x0000001205007c0c */ /* 0x000fc80009f42670 */
[----:B------:R-:W-:-:S13]  /*1ab0*/  ISETP.NE.U32.OR P2, PT, R4, 0x1, P2 ;  /* 0x000000010400780c */ /* 0x000fda0001745470 */
[----:B------:R-:W-:Y:S05]  /*1ac0*/  @P2 BRA `(.L_x_1866) ;  /* 0x00000000001c2947 */ /* 0x000fea0003800000 */
[----:B------:R-:W-:Y:S01]  /*1ad0*/  UIMAD UR9, UR19, UR5, UR6 ;  /* 0x00000005130972a4 */ /* 0x000fe2000f8e0206 */
[----:B------:R-:W-:-:S05]  /*1ae0*/  HFMA2 R5, -RZ, RZ, 0, 4.76837158203125e-07 ;  /* 0x00000008ff057431 */ /* 0x000fca00000001ff */
[----:B------:R-:W-:-:S04]  /*1af0*/  IMAD.U32 R4, RZ, RZ, UR9 ;  /* 0x00000009ff047e24 */ /* 0x000fc8000f8e00ff */
[----:B------:R-:W-:-:S06]  /*1b00*/  IMAD.WIDE.U32 R4, R4, R5, UR16 ;  /* 0x0000001004047e25 */ /* 0x000fcc000f8e0005 */
[----:B------:R-:W0:Y:S02]  /*1b10*/  LDG.E.64 R4, desc[UR14][R4.64] ;  /* 0x0000000e04047981 */ /* 0x000e24000c1e1b00 */
[----:B0-----:R-:W-:Y:S01]  /*1b20*/  FADD.FTZ R18, R18, R4 ;  /* 0x0000000412127221 */ /* 0x001fe20000010000 */
[----:B------:R-:W-:-:S07]  /*1b30*/  FADD.FTZ R19, R19, R5 ;  /* 0x0000000513137221 */ /* 0x000fce0000010000 */
.L_x_1866:
[----:B------:R-:W-:Y:S05]  /*1b40*/  BSYNC.RECONVERGENT B0 ;  /* 0x0000000000007941 */ /* 0x000fea0003800200 */
.L_x_1859:
[----:B---3--:R-:W-:Y:S01]  /*1b50*/  LOP3.LUT R4, R23, 0xffff, RZ, 0xc0, !PT ;  /* 0x0000ffff17047812 */ /* 0x008fe200078ec0ff */
[----:B------:R-:W3:Y:S01]  /*1b60*/  S2UR UR9, SR_CgaCtaId ;  /* 0x00000000000979c3 */ /* 0x000ee20000008800 */
[----:B------:R-:W4:Y:S01]  /*1b70*/  LDCU UR10, c[0x0][0x414] ;  /* 0x00008280ff0a77ac */ /* 0x000f220008000800 */
[----:B-1----:R-:W-:Y:S02]  /*1b80*/  IMAD.U32 R9, RZ, RZ, UR8 ;  /* 0x00000008ff097e24 */ /* 0x002fe4000f8e00ff */
[----:B------:R-:W-:Y:S01]  /*1b90*/  IMAD R4, R4, 0x124a, RZ ;  /* 0x0000124a04047824 */ /* 0x000fe200078e02ff */
[----:B------:R-:W-:-:S03]  /*1ba0*/  UMOV UR5, 0x400 ;  /* 0x0000040000057882 */ /* 0x000fc60000000000 */
[----:B--2---:R-:W1:Y:S01]  /*1bb0*/  @P0 LDC.64 R10, c[0x0][0x388] ;  /* 0x0000e200ff0a0b82 */ /* 0x004e620000000a00 */
[----:B------:R-:W-:-:S04]  /*1bc0*/  SHF.R.U32.HI R4, RZ, 0x10, R4 ;  /* 0x00000010ff047819 */ /* 0x000fc80000011604 */
[----:B------:R-:W-:-:S03]  /*1bd0*/  PRMT R4, R4, 0x9910, RZ ;  /* 0x0000991004047816 */ /* 0x000fc600000000ff */
[----:B------:R-:W2:Y:S02]  /*1be0*/  LDC.64 R6, c[0x0][0x398] ;  /* 0x0000e600ff067b82 */ /* 0x000ea40000000a00 */
[----:B------:R-:W-:-:S05]  /*1bf0*/  IMAD R4, R4, 0xe, RZ ;  /* 0x0000000e04047824 */ /* 0x000fca00078e02ff */
[----:B------:R-:W-:Y:S01]  /*1c00*/  IADD3 R8, PT, PT, RZ, -R4, RZ ;  /* 0x80000004ff087210 */ /* 0x000fe20007ffe0ff */
[----:B---3--:R-:W-:Y:S01]  /*1c10*/  ULEA UR5, UR9, UR5, 0x18 ;  /* 0x0000000509057291 */ /* 0x008fe2000f8ec0ff */
[----:B------:R-:W3:Y:S02]  /*1c20*/  LDC.64 R4, c[0x0][0x3a0] ;  /* 0x0000e800ff047b82 */ /* 0x000ee40000000a00 */
[----:B------:R-:W-:-:S04]  /*1c30*/  PRMT R8, R8, 0x7710, RZ ;  /* 0x0000771008087816 */ /* 0x000fc800000000ff */
[----:B------:R-:W-:Y:S01]  /*1c40*/  IADD3 R8, PT, PT, R8, R23, RZ ;  /* 0x0000001708087210 */ /* 0x000fe20007ffe0ff */
[----:B-1----:R-:W-:-:S04]  /*1c50*/  @P0 IMAD.WIDE R10, R9, 0x8, R10 ;  /* 0x00000008090a0825 */ /* 0x002fc800078e020a */
[----:B----4-:R-:W-:Y:S01]  /*1c60*/  @P0 FMUL.FTZ R9, R19, UR10 ;  /* 0x0000000a13090c20 */ /* 0x010fe20008410000 */
[----:B------:R-:W-:Y:S01]  /*1c70*/  @!P3 STS.64 [UR5+0x88], R18 ;  /* 0x00008812ff00b988 */ /* 0x000fe20008000a05 */
[----:B------:R-:W-:-:S04]  /*1c80*/  SHF.L.U32 R8, R8, 0x1, RZ ;  /* 0x0000000108087819 */ /* 0x000fc800000006ff */
[----:B------:R-:W-:Y:S01]  /*1c90*/  LOP3.LUT R13, R8, 0xffff, RZ, 0xc0, !PT ;  /* 0x0000ffff080d7812 */ /* 0x000fe200078ec0ff */
[----:B------:R-:W-:-:S03]  /*1ca0*/  @P0 FMUL.FTZ R8, R18, UR10 ;  /* 0x0000000a12080c20 */ /* 0x000fc60008410000 */
[----:B------:R-:W-:Y:S02]  /*1cb0*/  IADD3 R13, PT, PT, R0, R13, RZ ;  /* 0x0000000d000d7210 */ /* 0x000fe40007ffe0ff */
[----:B------:R1:W-:Y:S03]  /*1cc0*/  @P0 STG.E.64 desc[UR14][R10.64], R8 ;  /* 0x000000080a000986 */ /* 0x0003e6000c101b0e */
[C---:B--2---:R-:W-:Y:S01]  /*1cd0*/  IMAD.WIDE R6, R13.reuse, 0x4, R6 ;  /* 0x000000040d067825 */ /* 0x044fe200078e0206 */
[----:B------:R-:W-:Y:S03]  /*1ce0*/  BAR.SYNC.DEFER_BLOCKING 0x0 ;  /* 0x0000000000007b1d */ /* 0x000fe60000010000 */
[----:B---3--:R-:W-:-:S03]  /*1cf0*/  IMAD.WIDE R4, R13, 0x4, R4 ;  /* 0x000000040d047825 */ /* 0x008fc600078e0204 */
[----:B------:R-:W5:Y:S04]  /*1d00*/  LDG.E.64 R6, desc[UR14][R6.64] ;  /* 0x0000000e06067981 */ /* 0x000f68000c1e1b00 */
[----:B------:R-:W5:Y:S01]  /*1d10*/  LDG.E.64 R4, desc[UR14][R4.64] ;  /* 0x0000000e04047981 */ /* 0x000f62000c1e1b00 */
[----:B-1----:R-:W-:Y:S01]  /*1d20*/  MOV R10, 0x3f800000 ;  /* 0x3f800000000a7802 */ /* 0x002fe20000000f00 */
[----:B------:R-:W-:Y:S01]  /*1d30*/  BSSY.RECONVERGENT B0, `(.L_x_1867) ;  /* 0x000007a000007945 */ /* 0x000fe20003800200 */
[----:B------:R-:W-:Y:S01]  /*1d40*/  IADD3 R11, PT, PT, R24, 0x20, RZ ;  /* 0x00000020180b7810 */ /* 0x000fe20007ffe0ff */
[----:B------:R-:W1:Y:S01]  /*1d50*/  LDS.64 R12, [UR5+0x88] ;  /* 0x00008805ff0c7984 */ /* 0x000e620008000a00 */
[----:B------:R-:W-:Y:S01]  /*1d60*/  SHF.R.S32.HI R8, RZ, 0x1f, R24 ;  /* 0x0000001fff087819 */ /* 0x000fe20000011418 */
[----:B-1----:R-:W-:-:S04]  /*1d70*/  FMUL.FTZ R0, R12, UR10 ;  /* 0x0000000a0c007c20 */ /* 0x002fc80008410000 */
[----:B------:R-:W-:-:S04]  /*1d80*/  FMUL.FTZ R12, R0, R0 ;  /* 0x00000000000c7220 */ /* 0x000fc80000410000 */
[----:B------:R-:W-:-:S05]  /*1d90*/  FFMA.FTZ R12, R13, UR10, -R12 ;  /* 0x0000000a0d0c7c23 */ /* 0x000fca000801080c */
[----:B------:R-:W-:-:S13]  /*1da0*/  FSETP.GTU.FTZ.AND P2, PT, R12, RZ, PT ;  /* 0x000000ff0c00720b */ /* 0x000fda0003f5c000 */
[----:B------:R-:W1:Y:S02]  /*1db0*/  @P2 LDC R13, c[0x0][0x3a8] ;  /* 0x0000ea00ff0d2b82 */ /* 0x000e640000000800 */
[----:B-1----:R-:W-:Y:S01]  /*1dc0*/  @P2 FADD.FTZ R13, R12, R13 ;  /* 0x0000000d0c0d2221 */ /* 0x002fe20000010000 */
[----:B------:R-:W-:-:S03]  /*1dd0*/  SHF.R.S32.HI R12, RZ, 0x1f, R11 ;  /* 0x0000001fff0c7819 */ /* 0x000fc6000001140b */
[----:B------:R1:W2:Y:S01]  /*1de0*/  @P2 MUFU.RSQ R10, R13 ;  /* 0x0000000d000a2308 */ /* 0x0002a20000001400 */
[----:B------:R-:W-:Y:S05]  /*1df0*/  BRA.U UP0, `(.L_x_1868) ;  /* 0x0000000100b87547 */ /* 0x000fea000b800000 */
[----:B------:R-:W3:Y:S01]  /*1e00*/  LDCU.64 UR12, c[0x0][0x3e8] ;  /* 0x00007d00ff0c77ac */ /* 0x000ee20008000a00 */
[----:B------:R-:W-:Y:S01]  /*1e10*/  BSSY.RECONVERGENT B1, `(.L_x_1869) ;  /* 0x0000018000017945 */ /* 0x000fe20003800200 */
[----:B---3--:R-:W-:Y:S02]  /*1e20*/  ISETP.GE.U32.AND P1, PT, R24, UR12, PT ;  /* 0x0000000c18007c0c */ /* 0x008fe4000bf26070 */
[----:B------:R-:W-:Y:S02]  /*1e30*/  ISETP.GE.U32.AND P2, PT, R11, UR12, PT ;  /* 0x0000000c0b007c0c */ /* 0x000fe4000bf46070 */
[----:B------:R-:W-:Y:S02]  /*1e40*/  ISETP.GE.AND.EX P1, PT, R8, UR13, PT, P1 ;  /* 0x0000000d08007c0c */ /* 0x000fe4000bf26310 */
[----:B------:R-:W-:-:S11]  /*1e50*/  ISETP.GE.AND.EX P2, PT, R12, UR13, PT, P2 ;  /* 0x0000000d0c007c0c */ /* 0x000fd6000bf46320 */
[----:B------:R-:W-:Y:S05]  /*1e60*/  @P1 BRA `(.L_x_1870) ;  /* 0x0000000000481947 */ /* 0x000fea0003800000 */
[----:B------:R-:W3:Y:S01]  /*1e70*/  LDCU.64 UR16, c[0x0][0x3e0] ;  /* 0x00007c00ff1077ac */ /* 0x000ee20008000a00 */
[--C-:B------:R-:W-:Y:S01]  /*1e80*/  FADD.FTZ R9, R3, -R0.reuse ;  /* 0x8000000003097221 */ /* 0x100fe20000010000 */
[----:B-1----:R-:W-:Y:S01]  /*1e90*/  FADD.FTZ R13, R2, -R0 ;  /* 0x80000000020d7221 */ /* 0x002fe20000010000 */
[----:B------:R-:W-:Y:S01]  /*1ea0*/  MOV R3, R29 ;  /* 0x0000001d00037202 */ /* 0x000fe20000000f00 */
[----:B------:R-:W1:Y:S01]  /*1eb0*/  LDCU.64 UR10, c[0x0][0x380] ;  /* 0x00007000ff0a77ac */ /* 0x000e620008000a00 */
[----:B------:R-:W-:Y:S02]  /*1ec0*/  IMAD.MOV.U32 R2, RZ, RZ, R26 ;  /* 0x000000ffff027224 */ /* 0x000fe400078e001a */
[-C--:B--2---:R-:W-:Y:S01]  /*1ed0*/  FMUL.FTZ R9, R9, R10.reuse ;  /* 0x0000000a09097220 */ /* 0x084fe20000410000 */
[----:B---3--:R-:W-:Y:S02]  /*1ee0*/  IMAD R15, R8, UR16, RZ ;  /* 0x00000010080f7c24 */ /* 0x008fe4000f8e02ff */
[----:B------:R-:W-:Y:S01]  /*1ef0*/  FMUL.FTZ R8, R13, R10 ;  /* 0x0000000a0d087220 */ /* 0x000fe20000410000 */
[----:B------:R-:W-:-:S04]  /*1f00*/  IMAD.WIDE.U32 R2, R24, UR16, R2 ;  /* 0x0000001018027c25 */ /* 0x000fc8000f8e0002 */
[----:B-----5:R-:W-:Y:S01]  /*1f10*/  FFMA.FTZ R13, R6, R9, R4 ;  /* 0x00000009060d7223 */ /* 0x020fe20000010004 */
[----:B------:R-:W-:Y:S01]  /*1f20*/  FFMA.FTZ R14, R7, R8, R5 ;  /* 0x00000008070e7223 */ /* 0x000fe20000010005 */
[----:B------:R-:W-:Y:S01]  /*1f30*/  IMAD R15, R24, UR17, R15 ;  /* 0x00000011180f7c24 */ /* 0x000fe2000f8e020f */
[----:B-1----:R-:W-:-:S04]  /*1f40*/  LEA R8, P1, R2, UR10, 0x1 ;  /* 0x0000000a02087c11 */ /* 0x002fc8000f8208ff */
[----:B------:R-:W-:Y:S02]  /*1f50*/  IADD3 R15, PT, PT, R3, R15, RZ ;  /* 0x0000000f030f7210 */ /* 0x000fe40007ffe0ff */
[----:B------:R-:W-:Y:S02]  /*1f60*/  F2FP.BF16.F32.PACK_AB R3, R14, R13 ;  /* 0x0000000d0e03723e */ /* 0x000fe400000010ff */
[----:B------:R-:W-:-:S05]  /*1f70*/  LEA.HI.X R9, R2, UR11, R15, 0x1, P1 ;  /* 0x0000000b02097c11 */ /* 0x000fca00088f0c0f */
[----:B------:R3:W-:Y:S02]  /*1f80*/  STG.E desc[UR14][R8.64], R3 ;  /* 0x0000000308007986 */ /* 0x0007e4000c10190e */
.L_x_1870:
[----:B------:R-:W-:Y:S05]  /*1f90*/  BSYNC.RECONVERGENT B1 ;  /* 0x0000000000017941 */ /* 0x000fea0003800200 */
.L_x_1869:
[----:B------:R-:W-:Y:S05]  /*1fa0*/  @P2 BRA `(.L_x_1871) ;  /* 0x0000000400482947 */ /* 0x000fea0003800000 */
[----:B------:R-:W4:Y:S01]  /*1fb0*/  LDCU.64 UR10, c[0x0][0x3e0] ;  /* 0x00007c00ff0a77ac */ /* 0x000f220008000a00 */
[----:B------:R-:W-:Y:S01]  /*1fc0*/  MOV R2, R26 ;  /* 0x0000001a00027202 */ /* 0x000fe20000000f00 */
[--C-:B------:R-:W-:Y:S01]  /*1fd0*/  FADD.FTZ R21, R21, -R0.reuse ;  /* 0x8000000015157221 */ /* 0x100fe20000010000 */
[----:B---3--:R-:W-:Y:S01]  /*1fe0*/  IMAD.MOV.U32 R3, RZ, RZ, R29 ;  /* 0x000000ffff037224 */ /* 0x008fe200078e001d */
[----:B------:R-:W3:Y:S01]  /*1ff0*/  LDCU.64 UR12, c[0x0][0x380] ;  /* 0x00007000ff0c77ac */ /* 0x000ee20008000a00 */
[----:B------:R-:W-:Y:S01]  /*2000*/  FADD.FTZ R9, R20, -R0 ;  /* 0x8000000014097221 */ /* 0x000fe20000010000 */
[----:B--2---:R-:W-:-:S03]  /*2010*/  FMUL.FTZ R21, R21, R10 ;  /* 0x0000000a15157220 */ /* 0x004fc60000410000 */
[----:B------:R-:W-:Y:S01]  /*2020*/  FMUL.FTZ R10, R9, R10 ;  /* 0x0000000a090a7220 */ /* 0x000fe20000410000 */
[----:B-----5:R-:W-:-:S03]  /*2030*/  FFMA.FTZ R21, R6, R21, R4 ;  /* 0x0000001506157223 */ /* 0x020fc60000010004 */
[----:B------:R-:W-:Y:S01]  /*2040*/  FFMA.FTZ R10, R7, R10, R5 ;  /* 0x0000000a070a7223 */ /* 0x000fe20000010005 */
[----:B----4-:R-:W-:Y:S02]  /*2050*/  IMAD R12, R12, UR10, RZ ;  /* 0x0000000a0c0c7c24 */ /* 0x010fe4000f8e02ff */
[----:B------:R-:W-:-:S04]  /*2060*/  IMAD.WIDE.U32 R2, R11, UR10, R2 ;  /* 0x0000000a0b027c25 */ /* 0x000fc8000f8e0002 */
[----:B------:R-:W-:Y:S01]  /*2070*/  IMAD R11, R11, UR11, R12 ;  /* 0x0000000b0b0b7c24 */ /* 0x000fe2000f8e020c */
[----:B---3--:R-:W-:-:S04]  /*2080*/  LEA R4, P1, R2, UR12, 0x1 ;  /* 0x0000000c02047c11 */ /* 0x008fc8000f8208ff */
[----:B------:R-:W-:Y:S02]  /*2090*/  IADD3 R11, PT, PT, R3, R11, RZ ;  /* 0x0000000b030b7210 */ /* 0x000fe40007ffe0ff */
[----:B------:R-:W-:Y:S02]  /*20a0*/  F2FP.BF16.F32.PACK_AB R3, R10, R21 ;  /* 0x000000150a03723e */ /* 0x000fe400000010ff */
[----:B------:R-:W-:-:S05]  /*20b0*/  LEA.HI.X R5, R2, UR13, R11, 0x1, P1 ;  /* 0x0000000d02057c11 */ /* 0x000fca00088f0c0b */
[----:B------:R4:W-:Y:S01]  /*20c0*/  STG.E desc[UR14][R4.64], R3 ;  /* 0x0000000304007986 */ /* 0x0009e2000c10190e */
[----:B------:R-:W-:Y:S05]  /*20d0*/  BRA `(.L_x_1871) ;  /* 0x0000000000fc7947 */ /* 0x000fea0003800000 */
.L_x_1868:
[----:B------:R-:W-:Y:S04]  /*20e0*/  BSSY.RECONVERGENT B1, `(.L_x_1872) ;  /* 0x000001e000017945 */ /* 0x000fe80003800200 */
[----:B------:R-:W-:Y:S05]  /*20f0*/  @P1 BRA `(.L_x_1873) ;  /* 0x0000000000701947 */ /* 0x000fea0003800000 */
[--C-:B------:R-:W-:Y:S01]  /*2100*/  FADD.FTZ R3, R3, -R0.reuse ;  /* 0x8000000003037221 */ /* 0x100fe20000010000 */
[----:B------:R-:W-:Y:S01]  /*2110*/  FADD.FTZ R9, R2, -R0 ;  /* 0x8000000002097221 */ /* 0x000fe20000010000 */
[----:B------:R-:W3:Y:S02]  /*2120*/  LDCU.64 UR10, c[0x0][0x3e0] ;  /* 0x00007c00ff0a77ac */ /* 0x000ee40008000a00 */
[-C--:B--2---:R-:W-:Y:S01]  /*2130*/  FMUL.FTZ R3, R3, R10.reuse ;  /* 0x0000000a03037220 */ /* 0x084fe20000410000 */
[----:B------:R-:W-:Y:S01]  /*2140*/  FMUL.FTZ R14, R9, R10 ;  /* 0x0000000a090e7220 */ /* 0x000fe20000410000 */
[----:B------:R-:W2:Y:S02]  /*2150*/  LDCU.64 UR12, c[0x0][0x380] ;  /* 0x00007000ff0c77ac */ /* 0x000ea40008000a00 */
[----:B-1---5:R-:W-:Y:S01]  /*2160*/  FFMA.FTZ R13, R6, R3, R4 ;  /* 0x00000003060d7223 */ /* 0x022fe20000010004 */
[----:B------:R-:W-:Y:S01]  /*2170*/  FFMA.FTZ R9, R7, R14, R5 ;  /* 0x0000000e07097223 */ /* 0x000fe20000010005 */
[----:B------:R-:W-:-:S02]  /*2180*/  MOV R3, R29 ;  /* 0x0000001d00037202 */ /* 0x000fc40000000f00 */
[----:B------:R-:W-:Y:S01]  /*2190*/  FMUL.FTZ R2, R13, -1.4426950216293334961 ;  /* 0xbfb8aa3b0d027820 */ /* 0x000fe20000410000 */
[----:B------:R-:W-:-:S05]  /*21a0*/  FMUL.FTZ R15, R9, -1.4426950216293334961 ;  /* 0xbfb8aa3b090f7820 */ /* 0x000fca0000410000 */
[----:B------:R-:W1:Y:S01]  /*21b0*/  MUFU.EX2 R2, R2 ;  /* 0x0000000200027308 */ /* 0x000e620000000800 */
[----:B---3--:R-:W-:-:S04]  /*21c0*/  IMAD R17, R8, UR10, RZ ;  /* 0x0000000a08117c24 */ /* 0x008fc8000f8e02ff */
[----:B------:R-:W-:-:S03]  /*21d0*/  IMAD R17, R24, UR11, R17 ;  /* 0x0000000b18117c24 */ /* 0x000fc6000f8e0211 */
[----:B------:R-:W3:Y:S01]  /*21e0*/  MUFU.EX2 R15, R15 ;  /* 0x0000000f000f7308 */ /* 0x000ee20000000800 */
[----:B-1----:R-:W-:Y:S01]  /*21f0*/  FADD.FTZ R14, R2, 1 ;  /* 0x3f800000020e7421 */ /* 0x002fe20000010000 */
[----:B------:R-:W-:-:S06]  /*2200*/  MOV R2, R26 ;  /* 0x0000001a00027202 */ /* 0x000fcc0000000f00 */
[----:B------:R-:W1:Y:S01]  /*2210*/  MUFU.RCP R14, R14 ;  /* 0x0000000e000e7308 */ /* 0x000e620000001000 */
[----:B------:R-:W-:-:S04]  /*2220*/  IMAD.WIDE.U32 R2, R24, UR10, R2 ;  /* 0x0000000a18027c25 */ /* 0x000fc8000f8e0002 */
[----:B---3--:R-:W-:Y:S01]  /*2230*/  FADD.FTZ R16, R15, 1 ;  /* 0x3f8000000f107421 */ /* 0x008fe20000010000 */
[----:B------:R-:W-:Y:S01]  /*2240*/  IMAD.IADD R17, R3, 0x1, R17 ;  /* 0x0000000103117824 */ /* 0x000fe200078e0211 */
[----:B--2---:R-:W-:-:S04]  /*2250*/  LEA R8, P1, R2, UR12, 0x1 ;  /* 0x0000000c02087c11 */ /* 0x004fc8000f8208ff */
[----:B------:R-:W0:Y:S01]  /*2260*/  MUFU.RCP R16, R16 ;  /* 0x0000001000107308 */ /* 0x000e220000001000 */
[----:B-1----:R-:W-:Y:S01]  /*2270*/  FMUL.FTZ R13, R13, R14 ;  /* 0x0000000e0d0d7220 */ /* 0x002fe20000410000 */
[----:B0-----:R-:W-:Y:S01]  /*2280*/  FMUL.FTZ R18, R9, R16 ;  /* 0x0000001009127220 */ /* 0x001fe20000410000 */
[----:B------:R-:W-:-:S04]  /*2290*/  LEA.HI.X R9, R2, UR13, R17, 0x1, P1 ;  /* 0x0000000d02097c11 */ /* 0x000fc800088f0c11 */
[----:B------:R-:W-:-:S05]  /*22a0*/  F2FP.BF16.F32.PACK_AB R13, R18, R13 ;  /* 0x0000000d120d723e */ /* 0x000fca00000010ff */
[----:B------:R3:W-:Y:S02]  /*22b0*/  STG.E desc[UR14][R8.64], R13 ;  /* 0x0000000d08007986 */ /* 0x0007e4000c10190e */
.L_x_1873:
[----:B------:R-:W-:Y:S05]  /*22c0*/  BSYNC.RECONVERGENT B1 ;  /* 0x0000000000017941 */ /* 0x000fea0003800200 */
.L_x_1872:
[----:B------:R-:W4:Y:S02]  /*22d0*/  LDCU.64 UR10, c[0x0][0x3e8] ;  /* 0x00007d00ff0a77ac */ /* 0x000f240008000a00 */
[----:B----4-:R-:W-:-:S04]  /*22e0*/  ISETP.GE.U32.AND P1, PT, R11, UR10, PT ;  /* 0x0000000a0b007c0c */ /* 0x010fc8000bf26070 */
[----:B------:R-:W-:-:S13]  /*22f0*/  ISETP.GE.AND.EX P1, PT, R12, UR11, PT, P1 ;  /* 0x0000000b0c007c0c */ /* 0x000fda000bf26310 */
[----:B------:R-:W-:Y:S05]  /*2300*/  @P1 BRA `(.L_x_1871) ;  /* 0x0000000000701947 */ /* 0x000fea0003800000 */
[--C-:B------:R-:W-:Y:S01]  /*2310*/  FADD.FTZ R21, R21, -R0.reuse ;  /* 0x8000000015157221 */ /* 0x100fe20000010000 */
[----:B------:R-:W-:Y:S01]  /*2320*/  FADD.FTZ R3, R20, -R0 ;  /* 0x8000000014037221 */ /* 0x000fe20000010000 */
[----:B------:R-:W4:Y:S01]  /*2330*/  LDCU.64 UR10, c[0x0][0x3e0] ;  /* 0x00007c00ff0a77ac */ /* 0x000f220008000a00 */
[----:B------:R-:W-:Y:S01]  /*2340*/  MOV R2, R26 ;  /* 0x0000001a00027202 */ /* 0x000fe20000000f00 */
[-C--:B--2---:R-:W-:Y:S01]  /*2350*/  FMUL.FTZ R21, R21, R10.reuse ;  /* 0x0000000a15157220 */ /* 0x084fe20000410000 */
[----:B------:R-:W-:Y:S01]  /*2360*/  FMUL.FTZ R10, R3, R10 ;  /* 0x0000000a030a7220 */ /* 0x000fe20000410000 */
[----:B------:R-:W2:Y:S01]  /*2370*/  LDCU.64 UR12, c[0x0][0x380] ;  /* 0x00007000ff0c77ac */ /* 0x000ea20008000a00 */
[----:B------:R-:W-:Y:S01]  /*2380*/  MOV R3, R29 ;  /* 0x0000001d00037202 */ /* 0x000fe20000000f00 */
[----:B-----5:R-:W-:Y:S01]  /*2390*/  FFMA.FTZ R4, R6, R21, R4 ;  /* 0x0000001506047223 */ /* 0x020fe20000010004 */
[----:B---3--:R-:W-:-:S03]  /*23a0*/  FFMA.FTZ R9, R7, R10, R5 ;  /* 0x0000000a07097223 */ /* 0x008fc60000010005 */
[----:B------:R-:W-:Y:S01]  /*23b0*/  FMUL.FTZ R0, R4, -1.4426950216293334961 ;  /* 0xbfb8aa3b04007820 */ /* 0x000fe20000410000 */
[----:B------:R-:W-:-:S05]  /*23c0*/  FMUL.FTZ R7, R9, -1.4426950216293334961 ;  /* 0xbfb8aa3b09077820 */ /* 0x000fca0000410000 */
[----:B------:R-:W3:Y:S01]  /*23d0*/  MUFU.EX2 R0, R0 ;  /* 0x0000000000007308 */ /* 0x000ee20000000800 */
[----:B----4-:R-:W-:Y:S02]  /*23e0*/  IMAD R12, R12, UR10, RZ ;  /* 0x0000000a0c0c7c24 */ /* 0x010fe4000f8e02ff */
[----:B------:R-:W-:-:S05]  /*23f0*/  IMAD.WIDE.U32 R2, R11, UR10, R2 ;  /* 0x0000000a0b027c25 */ /* 0x000fca000f8e0002 */
[----:B------:R-:W4:Y:S01]  /*2400*/  MUFU.EX2 R7, R7 ;  /* 0x0000000700077308 */ /* 0x000f220000000800 */
[----:B------:R-:W-:-:S05]  /*2410*/  IMAD R11, R11, UR11, R12 ;  /* 0x0000000b0b0b7c24 */ /* 0x000fca000f8e020c */
[----:B------:R-:W-:Y:S01]  /*2420*/  IADD3 R11, PT, PT, R3, R11, RZ ;  /* 0x0000000b030b7210 */ /* 0x000fe20007ffe0ff */
[----:B---3--:R-:W-:-:S04]  /*2430*/  FADD.FTZ R6, R0, 1 ;  /* 0x3f80000000067421 */ /* 0x008fc80000010000 */
[----:B------:R-:W3:Y:S01]  /*2440*/  MUFU.RCP R5, R6 ;  /* 0x0000000600057308 */ /* 0x000ee20000001000 */
[----:B----4-:R-:W-:-:S07]  /*2450*/  FADD.FTZ R8, R7, 1 ;  /* 0x3f80000007087421 */ /* 0x010fce0000010000 */
[----:B------:R-:W4:Y:S01]  /*2460*/  MUFU.RCP R8, R8 ;  /* 0x0000000800087308 */ /* 0x000f220000001000 */
[----:B---3--:R-:W-:Y:S01]  /*2470*/  FMUL.FTZ R0, R4, R5 ;  /* 0x0000000504007220 */ /* 0x008fe20000410000 */
[----:B--2---:R-:W-:-:S04]  /*2480*/  LEA R4, P1, R2, UR12, 0x1 ;  /* 0x0000000c02047c11 */ /* 0x004fc8000f8208ff */
[----:B------:R-:W-:Y:S01]  /*2490*/  LEA.HI.X R5, R2, UR13, R11, 0x1, P1 ;  /* 0x0000000d02057c11 */ /* 0x000fe200088f0c0b */
[----:B----4-:R-:W-:-:S05]  /*24a0*/  FMUL.FTZ R7, R9, R8 ;  /* 0x0000000809077220 */ /* 0x010fca0000410000 */
[----:B------:R-:W-:-:S05]  /*24b0*/  F2FP.BF16.F32.PACK_AB R7, R7, R0 ;  /* 0x000000000707723e */ /* 0x000fca00000010ff */
[----:B------:R2:W-:Y:S02]  /*24c0*/  STG.E desc[UR14][R4.64], R7 ;  /* 0x0000000704007986 */ /* 0x0005e4000c10190e */
.L_x_1871:
[----:B------:R-:W-:Y:S05]  /*24d0*/  BSYNC.RECONVERGENT B0 ;  /* 0x0000000000007941 */ /* 0x000fea0003800200 */
.L_x_1867:
[----:B------:R-:W-:Y:S02]  /*24e0*/  UIADD3 UR8, UPT, UPT, UR19, UR8, URZ ;  /* 0x0000000813087290 */ /* 0x000fe4000fffe0ff */
[----:B------:R-:W-:Y:S02]  /*24f0*/  UIADD3 UR4, UPT, UPT, UR4, 0x1, URZ ;  /* 0x0000000104047890 */ /* 0x000fe4000fffe0ff */
[----:B------:R-:W-:-:S09]  /*2500*/  UISETP.GE.AND UP1, UPT, UR8, UR7, UPT ;  /* 0x000000070800728c */ /* 0x000fd2000bf26270 */
[----:B------:R-:W-:Y:S05]  /*2510*/  BRA.U !UP1, `(.L_x_1874) ;  /* 0xffffffdd09247547 */ /* 0x000fea000b83ffff */
[----:B------:R-:W-:Y:S05]  /*2520*/  EXIT ;  /* 0x000000000000794d */ /* 0x000fea0003800000 */
.L_x_1875:
        /* <DEDUP_REMOVED lines=13> */
.L_x_3440:


//--------------------- .text._Z35group_norm_nhwc_fwd_one_pass_kernelI11Bf16IOFp32WLi128ELi28ELi448EEv26Group_norm_nhwc_fwd_params --------------------------
	.section	.text._Z35group_norm_nhwc_fwd_one_pass_kernelI11Bf16IOFp32WLi128ELi28ELi448EEv26Group_norm_nhwc_fwd_params,"ax",@progbits
	.align	128
        .global         _Z35group_norm_nhwc_fwd_one_pass_kernelI11Bf16IOFp32WLi128ELi28ELi448EEv26Group_norm_nhwc_fwd_params
        .type           _Z35group_norm_nhwc_fwd_one_pass_kernelI11Bf16IOFp32WLi128ELi28ELi448EEv26Group_norm_nhwc_fwd_params,@function
        .size           _Z35group_norm_nhwc_fwd_one_pass_kernelI11Bf16IOFp32WLi128ELi28ELi448EEv26Group_norm_nhwc_fwd_params,(.L_x_3441 - _Z35group_norm_nhwc_fwd_one_pass_kernelI11Bf16IOFp32WLi128ELi28ELi448EEv26Group_norm_nhwc_fwd_params)
        .other          _Z35group_norm_nhwc_fwd_one_pass_kernelI11Bf16IOFp32WLi128ELi28ELi448EEv26Group_norm_nhwc_fwd_params,@"STO_CUDA_ENTRY STV_DEFAULT"
_Z35group_norm_nhwc_fwd_one_pass_kernelI11Bf16IOFp32WLi128ELi28ELi448EEv26Group_norm_nhwc_fwd_params:
.text._Z35group_norm_nhwc_fwd_one_pass_kernelI11Bf16IOFp32WLi128ELi28ELi448EEv26Group_norm_nhwc_fwd_params:
        /* <DEDUP_REMOVED lines=14> */
[----:B------:R-:W0:Y:S01]  /*00e0*/  LDCU.64 UR14, c[0x0][0x358] ;  /* 0x00006b00ff0e77ac */ /* 0x000e220008000a00 */
[----:B------:R-:W-:Y:S01]  /*00f0*/  UMOV UR7, UR6 ;  /* 0x0000000600077c82 */ /* 0x000fe20008000000 */
[----:B---3--:R-:W-:-:S02]  /*0100*/  ISETP.NE.U32.AND P1, PT, RZ, UR8, PT ;  /* 0x00000008ff007c0c */ /* 0x008fc4000bf25070 */
[C---:B0-----:R-:W-:Y:S02]  /*0110*/  LOP3.LUT R0, R2.reuse, 0xffff, RZ, 0xc0, !PT ;  /* 0x0000ffff02007812 */ /* 0x041fe400078ec0ff */
[----:B-1----:R-:W-:Y:S02]  /*0120*/  LOP3.LUT P0, RZ, R2, UR18, RZ, 0xfc, !PT ;  /* 0x0000001202ff7c12 */ /* 0x002fe4000f80fcff */
[----:B--2---:R-:W-:Y:S01]  /*0130*/  MOV R2, UR4 ;  /* 0x0000000400027c02 */ /* 0x004fe20008000f00 */
[----:B------:R-:W-:Y:S01]  /*0140*/  IMAD R0, R0, 0x124a, RZ ;  /* 0x0000124a00007824 */ /* 0x000fe200078e02ff */
[----:B------:R-:W-:Y:S01]  /*0150*/  ISETP.NE.AND.EX P0, PT, RZ, UR9, !P0, P1 ;  /* 0x00000009ff007c0c */ /* 0x000fe2000c705310 */
[----:B------:R-:W-:-:S03]  /*0160*/  UMOV UR4, URZ ;  /* 0x000000ff00047c82 */ /* 0x000fc60008000000 */
[----:B------:R-:W-:-:S05]  /*0170*/  SHF.R.U32.HI R23, RZ, 0x10, R0 ;  /* 0x00000010ff177819 */ /* 0x000fca0000011600 */
[----:B------:R-:W-:-:S07]  /*0180*/  IMAD R23, R2, UR18, R23 ;  /* 0x0000001202177c24 */ /* 0x000fce000f8e0217 */
.L_x_1903:
[----:B---34-:R-:W0:Y:S01]  /*0190*/  LDC R2, c[0x0][0x3f8] ;  /* 0x0000fe00ff027b82 */ /* 0x018e220000000800 */
[----:B-----5:R-:W-:Y:S01]  /*01a0*/  IABS R8, UR7 ;  /* 0x0000000700087c13 */ /* 0x020fe20008000000 */
[----:B-1----:R-:W1:Y:S01]  /*01b0*/  LDCU.64 UR8, c[0x0][0x3e8] ;  /* 0x00007d00ff0877ac */ /* 0x002e620008000a00 */
[----:B--2---:R-:W-:Y:S01]  /*01c0*/  VIADD R29, R23, 0x20 ;  /* 0x00000020171d7836 */ /* 0x004fe20000000000 */
[----:B------:R-:W-:Y:S01]  /*01d0*/  SHF.R.S32.HI R15, RZ, 0x1f, R23 ;  /* 0x0000001fff0f7819 */ /* 0x000fe20000011417 */
[----:B------:R-:W2:Y:S03]  /*01e0*/  LDCU.64 UR10, c[0x0][0x3f0] ;  /* 0x00007e00ff0a77ac */ /* 0x000ea60008000a00 */
[----:B------:R-:W-:Y:S02]  /*01f0*/  SHF.R.S32.HI R17, RZ, 0x1f, R29 ;  /* 0x0000001fff117819 */ /* 0x000fe4000001141d */
[----:B0-----:R-:W-:-:S02]  /*0200*/  IABS R3, R2 ;  /* 0x0000000200037213 */ /* 0x001fc40000000000 */
[----:B------:R-:W-:Y:S02]  /*0210*/  ISETP.NE.AND P3, PT, R2, RZ, PT ;  /* 0x000000ff0200720c */ /* 0x000fe40003f65270 */
[----:B------:R-:W0:Y:S08]  /*0220*/  I2F.RP R0, R3 ;  /* 0x0000000300007306 */ /* 0x000e300000209400 */
[----:B0-----:R-:W0:Y:S02]  /*0230*/  MUFU.RCP R0, R0 ;  /* 0x0000000000007308 */ /* 0x001e240000001000 */
[----:B0-----:R-:W-:-:S06]  /*0240*/  IADD3 R6, PT, PT, R0, 0xffffffe, RZ ;  /* 0x0ffffffe00067810 */ /* 0x001fcc0007ffe0ff */
[----:B------:R0:W3:Y:S02]  /*0250*/  F2I.FTZ.U32.TRUNC.NTZ R7, R6 ;  /* 0x0000000600077305 */ /* 0x0000e4000021f000 */
[----:B0-----:R-:W-:Y:S01]  /*0260*/  IMAD.MOV.U32 R6, RZ, RZ, RZ ;  /* 0x000000ffff067224 */ /* 0x001fe200078e00ff */
[----:B---3--:R-:W-:-:S05]  /*0270*/  IADD3 R4, PT, PT, RZ, -R7, RZ ;  /* 0x80000007ff047210 */ /* 0x008fca0007ffe0ff */
[----:B------:R-:W-:Y:S02]  /*0280*/  IMAD R5, R4, R3, RZ ;  /* 0x0000000304057224 */ /* 0x000fe400078e02ff */
[----:B------:R-:W0:Y:S02]  /*0290*/  S2R R4, SR_TID.X ;  /* 0x0000000000047919 */ /* 0x000e240000002100 */
[----:B------:R-:W-:-:S06]  /*02a0*/  IMAD.HI.U32 R7, R7, R5, R6 ;  /* 0x0000000507077227 */ /* 0x000fcc00078e0006 */
[----:B------:R-:W-:-:S05]  /*02b0*/  IMAD.HI.U32 R13, R7, R8, RZ ;  /* 0x00000008070d7227 */ /* 0x000fca00078e00ff */
[----:B------:R-:W-:-:S05]  /*02c0*/  IADD3 R0, PT, PT, -R13, RZ, RZ ;  /* 0x000000ff0d007210 */ /* 0x000fca0007ffe1ff */
[----:B------:R-:W-:-:S05]  /*02d0*/  IMAD R0, R3, R0, R8 ;  /* 0x0000000003007224 */ /* 0x000fca00078e0208 */
[----:B------:R-:W-:Y:S02]  /*02e0*/  ISETP.GT.U32.AND P2, PT, R3, R0, PT ;  /* 0x000000000300720c */ /* 0x000fe40003f44070 */
[----:B0-----:R-:W-:-:S11]  /*02f0*/  LOP3.LUT R5, R4, 0xffff, RZ, 0xc0, !PT ;  /* 0x0000ffff04057812 */ /* 0x001fd600078ec0ff */
[-C--:B------:R-:W-:Y:S01]  /*0300*/  @!P2 IADD3 R0, PT, PT, R0, -R3.reuse, RZ ;  /* 0x800000030000a210 */ /* 0x080fe20007ffe0ff */
[----:B------:R-:W-:Y:S01]  /*0310*/  IMAD R5, R5, 0x124a, RZ ;  /* 0x0000124a05057824 */ /* 0x000fe200078e02ff */
[----:B------:R-:W-:Y:S02]  /*0320*/  @!P2 IADD3 R13, PT, PT, R13, 0x1, RZ ;  /* 0x000000010d0da810 */ /* 0x000fe40007ffe0ff */
[----:B------:R-:W-:Y:S02]  /*0330*/  ISETP.GE.U32.AND P1, PT, R0, R3, PT ;  /* 0x000000030000720c */ /* 0x000fe40003f26070 */
[----:B------:R-:W-:Y:S02]  /*0340*/  LOP3.LUT R0, R2, UR7, RZ, 0x3c, !PT ;  /* 0x0000000702007c12 */ /* 0x000fe4000f8e3cff */
[----:B------:R-:W-:Y:S02]  /*0350*/  SHF.R.U32.HI R5, RZ, 0x10, R5 ;  /* 0x00000010ff057819 */ /* 0x000fe40000011605 */
[----:B------:R-:W-:-:S02]  /*0360*/  ISETP.GE.AND P4, PT, R0, RZ, PT ;  /* 0x000000ff0000720c */ /* 0x000fc40003f86270 */
[----:B------:R-:W-:Y:S02]  /*0370*/  PRMT R0, R5, 0x9910, RZ ;  /* 0x0000991005007816 */ /* 0x000fe400000000ff */
[----:B-1----:R-:W-:-:S03]  /*0380*/  ISETP.GE.U32.AND P2, PT, R23, UR8, PT ;  /* 0x0000000817007c0c */ /* 0x002fc6000bf46070 */
[----:B------:R-:W-:Y:S01]  /*0390*/  IMAD R0, R0, 0xe, RZ ;  /* 0x0000000e00007824 */ /* 0x000fe200078e02ff */
[----:B------:R-:W-:Y:S02]  /*03a0*/  @P1 IADD3 R13, PT, PT, R13, 0x1, RZ ;  /* 0x000000010d0d1810 */ /* 0x000fe40007ffe0ff */
[----:B------:R-:W-:Y:S02]  /*03b0*/  ISETP.GE.U32.AND P1, PT, R29, UR8, PT ;  /* 0x000000081d007c0c */ /* 0x000fe4000bf26070 */
[----:B------:R-:W-:Y:S02]  /*03c0*/  ISETP.GE.AND.EX P2, PT, R15, UR9, PT, P2 ;  /* 0x000000090f007c0c */ /* 0x000fe4000bf46320 */
[----:B------:R-:W-:Y:S02]  /*03d0*/  IADD3 R0, PT, PT, RZ, -R0, RZ ;  /* 0x80000000ff007210 */ /* 0x000fe40007ffe0ff */
[----:B------:R-:W-:Y:S02]  /*03e0*/  @!P4 IADD3 R13, PT, PT, -R13, RZ, RZ ;  /* 0x000000ff0d0dc210 */ /* 0x000fe40007ffe1ff */
[----:B------:R-:W-:-:S02]  /*03f0*/  ISETP.GE.AND.EX P1, PT, R17, UR9, PT, P1 ;  /* 0x0000000911007c0c */ /* 0x000fc4000bf26310 */
[----:B------:R-:W-:Y:S02]  /*0400*/  @!P3 LOP3.LUT R13, RZ, R2, RZ, 0x33, !PT ;  /* 0x00000002ff0db212 */ /* 0x000fe400078e33ff */
[----:B------:R-:W-:Y:S02]  /*0410*/  PRMT R5, R0, 0x7710, RZ ;  /* 0x0000771000057816 */ /* 0x000fe400000000ff */
[----:B------:R-:W-:Y:S01]  /*0420*/  IADD3 R0, PT, PT, R23, 0x40, RZ ;  /* 0x0000004017007810 */ /* 0x000fe20007ffe0ff */
[--C-:B------:R-:W-:Y:S01]  /*0430*/  IMAD.MOV R3, RZ, RZ, -R13.reuse ;  /* 0x000000ffff037224 */ /* 0x100fe200078e0a0d */
[----:B------:R-:W-:Y:S01]  /*0440*/  IADD3 R5, PT, PT, R5, R4, RZ ;  /* 0x0000000405057210 */ /* 0x000fe20007ffe0ff */
[----:B------:R-:W0:Y:S01]  /*0450*/  @!P2 LDC.64 R8, c[0x0][0x3e0] ;  /* 0x0000f800ff08ab82 */ /* 0x000e220000000a00 */
[----:B------:R-:W-:Y:S01]  /*0460*/  ISETP.GE.U32.AND P3, PT, R0, UR8, PT ;  /* 0x0000000800007c0c */ /* 0x000fe2000bf66070 */
[----:B------:R-:W-:Y:S01]  /*0470*/  IMAD R20, R2, R3, UR7 ;  /* 0x0000000702147e24 */ /* 0x000fe2000f8e0203 */
[----:B------:R-:W-:Y:S01]  /*0480*/  SHF.L.U32 R5, R5, 0x1, RZ ;  /* 0x0000000105057819 */ /* 0x000fe200000006ff */
[----:B------:R-:W-:Y:S01]  /*0490*/  VIADD R2, R23, 0x60 ;  /* 0x0000006017027836 */ /* 0x000fe20000000000 */
[----:B------:R-:W-:Y:S01]  /*04a0*/  SHF.R.S32.HI R3, RZ, 0x1f, R13 ;  /* 0x0000001fff037819 */ /* 0x000fe2000001140d */
[----:B------:R-:W-:Y:S01]  /*04b0*/  IMAD R20, R20, 0x1c, RZ ;  /* 0x0000001c14147824 */ /* 0x000fe200078e02ff */
[----:B------:R-:W-:Y:S01]  /*04c0*/  LOP3.LUT R25, R5, 0xffff, RZ, 0xc0, !PT ;  /* 0x0000ffff05197812 */ /* 0x000fe200078ec0ff */
[----:B------:R-:W1:Y:S01]  /*04d0*/  @!P1 LDC.64 R6, c[0x0][0x3e0] ;  /* 0x0000f800ff069b82 */ /* 0x000e620000000a00 */
[----:B------:R-:W-:Y:S01]  /*04e0*/  SHF.R.S32.HI R5, RZ, 0x1f, R0 ;  /* 0x0000001fff057819 */ /* 0x000fe20000011400 */
[----:B--2---:R-:W-:Y:S01]  /*04f0*/  IMAD R12, R3, UR10, RZ ;  /* 0x0000000a030c7c24 */ /* 0x004fe2000f8e02ff */
[----:B------:R-:W-:-:S02]  /*0500*/  IADD3 R24, P4, PT, R20, R25, RZ ;  /* 0x0000001914187210 */ /* 0x000fc40007f9e0ff */
[----:B------:R-:W-:Y:S01]  /*0510*/  ISETP.GE.AND.EX P3, PT, R5, UR9, PT, P3 ;  /* 0x0000000905007c0c */ /* 0x000fe2000bf66330 */
[C---:B------:R-:W-:Y:S01]  /*0520*/  IMAD R27, R13.reuse, UR11, R12 ;  /* 0x0000000b0d1b7c24 */ /* 0x040fe2000f8e020c */
[----:B------:R-:W-:Y:S01]  /*0530*/  LEA.HI.X.SX32 R25, R20, RZ, 0x1, P4 ;  /* 0x000000ff14197211 */ /* 0x000fe200020f0eff */
[----:B------:R-:W2:Y:S01]  /*0540*/  @!P2 LDC.64 R10, c[0x0][0x390] ;  /* 0x0000e400ff0aab82 */ /* 0x000ea20000000a00 */
[----:B------:R-:W-:Y:S02]  /*0550*/  ISETP.GE.U32.AND P4, PT, R2, UR8, PT ;  /* 0x0000000802007c0c */ /* 0x000fe4000bf86070 */
[----:B------:R-:W-:Y:S01]  /*0560*/  SHF.R.S32.HI R3, RZ, 0x1f, R2 ;  /* 0x0000001fff037819 */ /* 0x000fe20000011402 */
[----:B------:R-:W-:-:S03]  /*0570*/  IMAD.WIDE.U32 R24, R13, UR10, R24 ;  /* 0x0000000a0d187c25 */ /* 0x000fc6000f8e0018 */
[----:B------:R-:W-:Y:S01]  /*0580*/  ISETP.GE.AND.EX P4, PT, R3, UR9, PT, P4 ;  /* 0x0000000903007c0c */ /* 0x000fe2000bf86340 */
[----:B------:R-:W3:Y:S01]  /*0590*/  @!P1 LDC.64 R12, c[0x0][0x390] ;  /* 0x0000e400ff0c9b82 */ /* 0x000ee20000000a00 */
[----:B0-----:R-:W-:Y:S01]  /*05a0*/  @!P2 IMAD R16, R15, R8, RZ ;  /* 0x000000080f10a224 */ /* 0x001fe200078e02ff */
[----:B------:R-:W-:Y:S02]  /*05b0*/  IADD3 R27, PT, PT, R25, R27, RZ ;  /* 0x0000001b191b7210 */ /* 0x000fe40007ffe0ff */
[----:B------:R-:W-:-:S03]  /*05c0*/  @!P2 MOV R26, R24 ;  /* 0x00000018001aa202 */ /* 0x000fc60000000f00 */
[--C-:B------:R-:W-:Y:S01]  /*05d0*/  @!P1 IMAD.MOV.U32 R19, RZ, RZ, R27.reuse ;  /* 0x000000ffff139224 */ /* 0x100fe200078e001b */
[----:B------:R-:W0:Y:S01]  /*05e0*/  @!P3 LDC.64 R14, c[0x0][0x3e0] ;  /* 0x0000f800ff0ebb82 */ /* 0x000e220000000a00 */
[----:B-1----:R-:W-:Y:S02]  /*05f0*/  @!P1 IMAD R18, R17, R6, RZ ;  /* 0x0000000611129224 */ /* 0x002fe400078e02ff */
[----:B------:R-:W-:Y:S02]  /*0600*/  @!P2 IMAD R17, R23, R9, R16 ;  /* 0x000000091711a224 */ /* 0x000fe400078e0210 */
[----:B------:R-:W-:Y:S01]  /*0610*/  @!P1 IMAD R21, R29, R7, R18 ;  /* 0x000000071d159224 */ /* 0x000fe200078e0212 */
[----:B------:R-:W-:Y:S01]  /*0620*/  @!P1 MOV R18, R24 ;  /* 0x0000001800129202 */ /* 0x000fe20000000f00 */
[----:B------:R-:W-:-:S04]  /*0630*/  @!P2 IMAD.WIDE.U32 R8, R23, R8, R26 ;  /* 0x000000081708a225 */ /* 0x000fc800078e001a */
[----:B------:R-:W-:Y:S01]  /*0640*/  @!P1 IMAD.WIDE.U32 R18, R29, R6, R18 ;  /* 0x000000061d129225 */ /* 0x000fe200078e0012 */
[----:B------:R-:W-:Y:S01]  /*0650*/  @!P2 IADD3 R17, PT, PT, R9, R17, RZ ;  /* 0x000000110911a210 */ /* 0x000fe20007ffe0ff */
[----:B------:R-:W1:Y:S01]  /*0660*/  @!P4 LDC.64 R6, c[0x0][0x3e0] ;  /* 0x0000f800ff06cb82 */ /* 0x000e620000000a00 */
[C---:B--2---:R-:W-:Y:S02]  /*0670*/  @!P2 LEA R16, P5, R8.reuse, R10, 0x1 ;  /* 0x0000000a0810a211 */ /* 0x044fe400078a08ff */
[----:B------:R-:W-:Y:S01]  /*0680*/  @!P1 IADD3 R21, PT, PT, R19, R21, RZ ;  /* 0x0000001513159210 */ /* 0x000fe20007ffe0ff */
[----:B------:R-:W-:Y:S01]  /*0690*/  @!P3 IMAD.MOV.U32 R19, RZ, RZ, R27 ;  /* 0x000000ffff13b224 */ /* 0x000fe200078e001b */
[----:B------:R-:W-:Y:S02]  /*06a0*/  @!P2 LEA.HI.X R17, R8, R11, R17, 0x1, P5 ;  /* 0x0000000b0811a211 */ /* 0x000fe400028f0c11 */
[C---:B---3--:R-:W-:Y:S01]  /*06b0*/  @!P1 LEA R12, P5, R18.reuse, R12, 0x1 ;  /* 0x0000000c120c9211 */ /* 0x048fe200078a08ff */
[----:B------:R-:W2:Y:S03]  /*06c0*/  @!P3 LDC.64 R8, c[0x0][0x390] ;  /* 0x0000e400ff08bb82 */ /* 0x000ea60000000a00 */
[----:B------:R-:W-:Y:S01]  /*06d0*/  @!P1 LEA.HI.X R13, R18, R13, R21, 0x1, P5 ;  /* 0x0000000d120d9211 */ /* 0x000fe200028f0c15 */
[----:B0-----:R-:W-:Y:S01]  /*06e0*/  @!P3 IMAD R5, R5, R14, RZ ;  /* 0x0000000e0505b224 */ /* 0x001fe200078e02ff */
[----:B------:R-:W-:Y:S01]  /*06f0*/  @!P3 MOV R18, R24 ;  /* 0x000000180012b202 */ /* 0x000fe20000000f00 */
[----:B------:R-:W-:-:S02]  /*0700*/  HFMA2 R21, -RZ, RZ, 0, 0 ;  /* 0x00000000ff157431 */ /* 0x000fc400000001ff */
[----:B------:R-:W0:Y:S01]  /*0710*/  @!P4 LDC.64 R10, c[0x0][0x390] ;  /* 0x0000e400ff0acb82 */ /* 0x000e220000000a00 */
[C---:B------:R-:W-:Y:S02]  /*0720*/  @!P3 IMAD R15, R0.reuse, R15, R5 ;  /* 0x0000000f000fb224 */ /* 0x040fe400078e0205 */
[----:B------:R-:W-:-:S04]  /*0730*/  @!P3 IMAD.WIDE.U32 R18, R0, R14, R18 ;  /* 0x0000000e0012b225 */ /* 0x000fc800078e0012 */
[----:B------:R-:W-:Y:S02]  /*0740*/  HFMA2 R0, -RZ, RZ, 0, 0 ;  /* 0x00000000ff007431 */ /* 0x000fe400000001ff */
[----:B-1----:R-:W-:Y:S01]  /*0750*/  @!P4 IMAD R3, R3, R6, RZ ;  /* 0x000000060303c224 */ /* 0x002fe200078e02ff */
[----:B------:R1:W3:Y:S04]  /*0760*/  @!P2 LDG.E R21, desc[UR14][R16.64] ;  /* 0x0000000e1015a981 */ /* 0x0002e8000c1e1900 */
[----:B------:R5:W4:Y:S01]  /*0770*/  @!P1 LDG.E R0, desc[UR14][R12.64] ;  /* 0x0000000e0c009981 */ /* 0x000b22000c1e1900 */
[----:B------:R-:W-:Y:S01]  /*0780*/  @!P4 IMAD R7, R2, R7, R3 ;  /* 0x000000070207c224 */ /* 0x000fe200078e0203 */
[----:B------:R-:W-:Y:S01]  /*0790*/  @!P3 IADD3 R15, PT, PT, R19, R15, RZ ;  /* 0x0000000f130fb210 */ /* 0x000fe20007ffe0ff */
[----:B------:R-:W-:Y:S01]  /*07a0*/  IMAD.MOV.U32 R5, RZ, RZ, RZ ;  /* 0x000000ffff057224 */ /* 0x000fe200078e00ff */
[----:B--2---:R-:W-:Y:S01]  /*07b0*/  @!P3 LEA R8, P2, R18, R8, 0x1 ;  /* 0x000000081208b211 */ /* 0x004fe200078408ff */
[----:B-1----:R-:W-:-:S03]  /*07c0*/  HFMA2 R17, -RZ, RZ, 0, 0 ;  /* 0x00000000ff117431 */ /* 0x002fc600000001ff */
[----:B------:R-:W-:Y:S02]  /*07d0*/  @!P3 LEA.HI.X R9, R18, R9, R15, 0x1, P2 ;  /* 0x000000091209b211 */ /* 0x000fe400010f0c0f */
[----:B-----5:R-:W-:Y:S02]  /*07e0*/  @!P4 MOV R12, R24 ;  /* 0x00000018000cc202 */ /* 0x020fe40000000f00 */
[----:B------:R-:W-:Y:S01]  /*07f0*/  @!P4 MOV R13, R27 ;  /* 0x0000001b000dc202 */ /* 0x000fe20000000f00 */
[----:B------:R-:W2:Y:S02]  /*0800*/  @!P3 LDG.E R5, desc[UR14][R8.64] ;  /* 0x0000000e0805b981 */ /* 0x000ea4000c1e1900 */
[----:B------:R-:W-:-:S05]  /*0810*/  @!P4 IMAD.WIDE.U32 R2, R2, R6, R12 ;  /* 0x000000060202c225 */ /* 0x000fca00078e000c */
[----:B------:R-:W-:Y:S02]  /*0820*/  @!P4 IADD3 R3, PT, PT, R3, R7, RZ ;  /* 0x000000070303c210 */ /* 0x000fe40007ffe0ff */
[----:B0-----:R-:W-:-:S04]  /*0830*/  @!P4 LEA R10, P2, R2, R10, 0x1 ;  /* 0x0000000a020ac211 */ /* 0x001fc800078408ff */
[----:B------:R-:W-:-:S05]  /*0840*/  @!P4 LEA.HI.X R11, R2, R11, R3, 0x1, P2 ;  /* 0x0000000b020bc211 */ /* 0x000fca00010f0c03 */
[----:B------:R0:W5:Y:S02]  /*0850*/  @!P4 LDG.E R17, desc[UR14][R10.64] ;  /* 0x0000000e0a11c981 */ /* 0x000164000c1e1900 */
[----:B0-----:R-:W0:Y:S02]  /*0860*/  S2R R11, SR_LANEID ;  /* 0x00000000000b7919 */ /* 0x001e240000000000 */
[C---:B0-----:R-:W-:Y:S02]  /*0870*/  ISETP.GT.AND P2, PT, R11.reuse, 0x1e, PT ;  /* 0x0000001e0b00780c */ /* 0x041fe40003f44270 */
[----:B------:R-:W-:Y:S01]  /*0880*/  ISETP.GT.AND P3, PT, R11, 0xf, PT ;  /* 0x0000000f0b00780c */ /* 0x000fe20003f64270 */
[----:B------:R-:W-:Y:S01]  /*0890*/  BSSY.RECONVERGENT B0, `(.L_x_1876) ;  /* 0x0000043000007945 */ /* 0x000fe20003800200 */
[C---:B---3--:R-:W-:Y:S02]  /*08a0*/  PRMT R18, R21.reuse, 0x7632, R18 ;  /* 0x0000763215127816 */ /* 0x048fe40000000012 */
[----:B------:R-:W-:-:S02]  /*08b0*/  SHF.L.U32 R21, R21, 0x10, RZ ;  /* 0x0000001015157819 */ /* 0x000fc400000006ff */
[----:B------:R-:W-:Y:S02]  /*08c0*/  SHF.L.U32 R18, R18, 0x10, RZ ;  /* 0x0000001012127819 */ /* 0x000fe400000006ff */
[C---:B----4-:R-:W-:Y:S01]  /*08d0*/  PRMT R2, R0.reuse, 0x7632, R2 ;  /* 0x0000763200027816 */ /* 0x050fe20000000002 */
[----:B------:R-:W-:-:S03]  /*08e0*/  IMAD.U32 R19, R0, 0x10000, RZ ;  /* 0x0001000000137824 */ /* 0x000fc600078e00ff */
[----:B------:R-:W-:Y:S01]  /*08f0*/  SHF.L.U32 R0, R2, 0x10, RZ ;  /* 0x0000001002007819 */ /* 0x000fe200000006ff */
[----:B------:R-:W-:Y:S01]  /*0900*/  FADD.FTZ R2, R21, R18 ;  /* 0x0000001215027221 */ /* 0x000fe20000010000 */
[----:B------:R-:W-:-:S03]  /*0910*/  FMUL.FTZ R8, R18, R18 ;  /* 0x0000001212087220 */ /* 0x000fc60000410000 */
[----:B------:R-:W-:Y:S01]  /*0920*/  FADD.FTZ R6, RZ, R2 ;  /* 0x00000002ff067221 */ /* 0x000fe20000010000 */
[----:B------:R-:W-:Y:S01]  /*0930*/  FMUL.FTZ R10, R0, R0 ;  /* 0x00000000000a7220 */ /* 0x000fe20000410000 */
[----:B------:R-:W-:Y:S01]  /*0940*/  FFMA.FTZ R8, R21, R21, R8 ;  /* 0x0000001515087223 */ /* 0x000fe20000010008 */
[----:B--2---:R-:W-:Y:S01]  /*0950*/  PRMT R2, R5, 0x7632, R2 ;  /* 0x0000763205027816 */ /* 0x004fe20000000002 */
[C---:B------:R-:W-:Y:S01]  /*0960*/  FADD.FTZ R3, R19.reuse, R0 ;  /* 0x0000000013037221 */ /* 0x040fe20000010000 */
[----:B------:R-:W-:Y:S01]  /*0970*/  FFMA.FTZ R7, R19, R19, R10 ;  /* 0x0000001313077223 */ /* 0x000fe2000001000a */
[----:B------:R-:W-:Y:S01]  /*0980*/  FADD.FTZ R8, RZ, R8 ;  /* 0x00000008ff087221 */ /* 0x000fe20000010000 */
[----:B------:R-:W-:Y:S01]  /*0990*/  SHF.L.U32 R2, R2, 0x10, RZ ;  /* 0x0000001002027819 */ /* 0x000fe200000006ff */
[----:B------:R-:W-:Y:S01]  /*09a0*/  FADD.FTZ R6, R6, R3 ;  /* 0x0000000306067221 */ /* 0x000fe20000010000 */
[----:B------:R-:W-:Y:S01]  /*09b0*/  SHF.L.U32 R3, R5, 0x10, RZ ;  /* 0x0000001005037819 */ /* 0x000fe200000006ff */
[----:B------:R-:W-:-:S02]  /*09c0*/  FADD.FTZ R7, R8, R7 ;  /* 0x0000000708077221 */ /* 0x000fc40000010000 */
[----:B------:R-:W-:Y:S02]  /*09d0*/  FMUL.FTZ R8, R2, R2 ;  /* 0x0000000202087220 */ /* 0x000fe40000410000 */
[----:B------:R-:W-:Y:S01]  /*09e0*/  FADD.FTZ R5, R3, R2 ;  /* 0x0000000203057221 */ /* 0x000fe20000010000 */
[----:B-----5:R-:W-:-:S04]  /*09f0*/  PRMT R16, R17, 0x7632, R16 ;  /* 0x0000763211107816 */ /* 0x020fc80000000010 */
[----:B------:R-:W-:Y:S01]  /*0a00*/  SHF.L.U32 R16, R16, 0x10, RZ ;  /* 0x0000001010107819 */ /* 0x000fe200000006ff */
[----:B------:R-:W-:Y:S01]  /*0a10*/  FFMA.FTZ R8, R3, R3, R8 ;  /* 0x0000000303087223 */ /* 0x000fe20000010008 */
[----:B------:R-:W-:-:S03]  /*0a20*/  IMAD.U32 R17, R17, 0x10000, RZ ;  /* 0x0001000011117824 */ /* 0x000fc600078e00ff */
[----:B------:R-:W-:Y:S01]  /*0a30*/  FMUL.FTZ R10, R16, R16 ;  /* 0x00000010100a7220 */ /* 0x000fe20000410000 */
[----:B------:R-:W-:Y:S01]  /*0a40*/  FADD.FTZ R5, R6, R5 ;  /* 0x0000000506057221 */ /* 0x000fe20000010000 */
[----:B------:R-:W-:Y:S01]  /*0a50*/  FADD.FTZ R8, R7, R8 ;  /* 0x0000000807087221 */ /* 0x000fe20000010000 */
[C---:B------:R-:W-:Y:S01]  /*0a60*/  FADD.FTZ R6, R17.reuse, R16 ;  /* 0x0000001011067221 */ /* 0x040fe20000010000 */
[----:B------:R-:W-:-:S03]  /*0a70*/  FFMA.FTZ R7, R17, R17, R10 ;  /* 0x0000001111077223 */ /* 0x000fc6000001000a */
[----:B------:R-:W-:Y:S01]  /*0a80*/  FADD.FTZ R5, R5, R6 ;  /* 0x0000000605057221 */ /* 0x000fe20000010000 */
[----:B------:R-:W-:-:S04]  /*0a90*/  FADD.FTZ R8, R8, R7 ;  /* 0x0000000708087221 */ /* 0x000fc80000010000 */
[----:B------:R-:W0:Y:S04]  /*0aa0*/  SHFL.DOWN PT, R6, R5, 0x1, 0x1f ;  /* 0x08201f0005067f89 */ /* 0x000e2800000e0000 */
[----:B------:R-:W1:Y:S01]  /*0ab0*/  SHFL.DOWN PT, R7, R8, 0x1, 0x1f ;  /* 0x08201f0008077f89 */ /* 0x000e6200000e0000 */
[----:B0-----:R-:W-:Y:S01]  /*0ac0*/  @!P2 FADD.FTZ R5, R5, R6 ;  /* 0x000000060505a221 */ /* 0x001fe20000010000 */
[----:B-1----:R-:W-:-:S04]  /*0ad0*/  @!P2 FADD.FTZ R8, R8, R7 ;  /* 0x000000070808a221 */ /* 0x002fc80000010000 */
[----:B------:R-:W0:Y:S04]  /*0ae0*/  SHFL.DOWN PT, R6, R5, 0x2, 0x1f ;  /* 0x08401f0005067f89 */ /* 0x000e2800000e0000 */
[----:B------:R-:W1:Y:S01]  /*0af0*/  SHFL.DOWN PT, R7, R8, 0x2, 0x1f ;  /* 0x08401f0008077f89 */ /* 0x000e6200000e0000 */
[----:B------:R-:W-:-:S13]  /*0b00*/  ISETP.GT.AND P2, PT, R11, 0x1d, PT ;  /* 0x0000001d0b00780c */ /* 0x000fda0003f44270 */
        /* <DEDUP_REMOVED lines=9> */
[----:B------:R-:W-:Y:S01]  /*0ba0*/  ISETP.GT.AND P2, PT, R11, 0x17, PT ;  /* 0x000000170b00780c */ /* 0x000fe20003f44270 */
[----:B0-----:R-:W-:Y:S01]  /*0bb0*/  FADD.FTZ R10, R5, R10 ;  /* 0x0000000a050a7221 */ /* 0x001fe20000010000 */
[----:B-1----:R-:W-:-:S04]  /*0bc0*/  FADD.FTZ R9, R8, R9 ;  /* 0x0000000908097221 */ /* 0x002fc80000010000 */
[----:B------:R-:W-:Y:S02]  /*0bd0*/  FSEL R6, R5, R10, P2 ;  /* 0x0000000a05067208 */ /* 0x000fe40001000000 */
[----:B------:R-:W-:-:S03]  /*0be0*/  FSEL R7, R8, R9, P2 ;  /* 0x0000000908077208 */ /* 0x000fc60001000000 */
[----:B------:R0:W1:Y:S04]  /*0bf0*/  SHFL.DOWN PT, R13, R6, 0x10, 0x1f ;  /* 0x0a001f00060d7f89 */ /* 0x00006800000e0000 */
[----:B------:R0:W2:Y:S01]  /*0c00*/  SHFL.DOWN PT, R12, R7, 0x10, 0x1f ;  /* 0x0a001f00070c7f89 */ /* 0x0000a200000e0000 */
[----:B------:R-:W-:Y:S05]  /*0c10*/  @P3 BRA `(.L_x_1877) ;  /* 0x0000000000283947 */ /* 0x000fea0003800000 */
[----:B------:R-:W-:-:S13]  /*0c20*/  ISETP.NE.AND P2, PT, R11, RZ, PT ;  /* 0x000000ff0b00720c */ /* 0x000fda0003f45270 */
[----:B0-----:R-:W0:Y:S01]  /*0c30*/  @!P2 S2R R7, SR_CgaCtaId ;  /* 0x000000000007a919 */ /* 0x001e220000008800 */
[----:B------:R-:W-:Y:S02]  /*0c40*/  @!P2 MOV R6, 0x400 ;  /* 0x000004000006a802 */ /* 0x000fe40000000f00 */
[----:B------:R-:W-:-:S04]  /*0c50*/  @!P2 SHF.R.U32.HI R5, RZ, 0x2, R4 ;  /* 0x00000002ff05a819 */ /* 0x000fc80000011604 */
[----:B------:R-:W-:Y:S02]  /*0c60*/  @!P2 LOP3.LUT R5, R5, 0xf8, RZ, 0xc0, !PT ;  /* 0x000000f80505a812 */ /* 0x000fe400078ec0ff */
[----:B0-----:R-:W-:Y:S01]  /*0c70*/  @!P2 LEA R8, R7, R6, 0x18 ;  /* 0x000000060708a211 */ /* 0x001fe200078ec0ff */
[----:B-1----:R-:W-:Y:S01]  /*0c80*/  FADD.FTZ R6, R10, R13 ;  /* 0x0000000d0a067221 */ /* 0x002fe20000010000 */
[----:B--2---:R-:W-:Y:S02]  /*0c90*/  FADD.FTZ R7, R9, R12 ;  /* 0x0000000c09077221 */ /* 0x004fe40000010000 */
[----:B------:R-:W-:-:S05]  /*0ca0*/  @!P2 IADD3 R5, PT, PT, R5, R8, RZ ;  /* 0x000000080505a210 */ /* 0x000fca0007ffe0ff */
[----:B------:R3:W-:Y:S02]  /*0cb0*/  @!P2 STS.64 [R5+0x10], R6 ;  /* 0x000010060500a388 */ /* 0x0007e40000000a00 */
.L_x_1877:
[----:B------:R-:W-:Y:S05]  /*0cc0*/  BSYNC.RECONVERGENT B0 ;  /* 0x0000000000007941 */ /* 0x000fea0003800200 */
.L_x_1876:
        /* <DEDUP_REMOVED lines=8> */
[----:B---3--:R-:W3:Y:S04]  /*0d50*/  LDS.64 R4, [UR5+0x18] ;  /* 0x00001805ff047984 */ /* 0x008ee80008000a00 */
[----:B------:R-:W4:Y:S04]  /*0d60*/  LDS.128 R8, [UR5+0x20] ;  /* 0x00002005ff087984 */ /* 0x000f280008000c00 */
[----:B-12---:R-:W1:Y:S01]  /*0d70*/  LDS.128 R12, [UR5+0x30] ;  /* 0x00003005ff0c7984 */ /* 0x006e620008000c00 */
[----:B---3--:R-:W-:Y:S01]  /*0d80*/  FADD.FTZ R29, R6, R4 ;  /* 0x00000004061d7221 */ /* 0x008fe20000010000 */
[----:B------:R-:W-:-:S03]  /*0d90*/  FADD.FTZ R4, R7, R5 ;  /* 0x0000000507047221 */ /* 0x000fc60000010000 */
[----:B----4-:R-:W-:Y:S01]  /*0da0*/  FADD.FTZ R29, R29, R8 ;  /* 0x000000081d1d7221 */ /* 0x010fe20000010000 */
[----:B------:R-:W-:Y:S02]  /*0db0*/  FADD.FTZ R8, R4, R9 ;  /* 0x0000000904087221 */ /* 0x000fe40000010000 */
[----:B0-----:R-:W0:Y:S01]  /*0dc0*/  LDS.128 R4, [UR5+0x40] ;  /* 0x00004005ff047984 */ /* 0x001e220008000c00 */
[----:B------:R-:W-:Y:S01]  /*0dd0*/  FADD.FTZ R29, R29, R10 ;  /* 0x0000000a1d1d7221 */ /* 0x000fe20000010000 */
[----:B------:R-:W-:-:S03]  /*0de0*/  FADD.FTZ R8, R8, R11 ;  /* 0x0000000b08087221 */ /* 0x000fc60000010000 */
[----:B-1----:R-:W-:Y:S01]  /*0df0*/  FADD.FTZ R29, R29, R12 ;  /* 0x0000000c1d1d7221 */ /* 0x002fe20000010000 */
[----:B------:R-:W-:Y:S02]  /*0e00*/  FADD.FTZ R12, R8, R13 ;  /* 0x0000000d080c7221 */ /* 0x000fe40000010000 */
[----:B------:R-:W1:Y:S01]  /*0e10*/  LDS.128 R8, [UR5+0x50] ;  /* 0x00005005ff087984 */ /* 0x000e620008000c00 */
[----:B------:R-:W-:Y:S01]  /*0e20*/  FADD.FTZ R29, R29, R14 ;  /* 0x0000000e1d1d7221 */ /* 0x000fe20000010000 */
        /* <DEDUP_REMOVED lines=19> */
.L_x_1879:
[----:B------:R-:W-:Y:S05]  /*0f60*/  BSYNC.RECONVERGENT B0 ;  /* 0x0000000000007941 */ /* 0x000fea0003800200 */
.L_x_1878:
        /* <DEDUP_REMOVED lines=17> */
[----:B------:R-:W-:Y:S01]  /*1080*/  MOV R5, UR11 ;  /* 0x0000000b00057c02 */ /* 0x000fe20008000f00 */
[----:B------:R-:W-:Y:S01]  /*1090*/  UIMAD.WIDE.U32 UR8, UR8, 0x8, UR16 ;  /* 0x00000008080878a5 */ /* 0x000fe2000f8e0010 */
[----:B------:R-:W-:-:S03]  /*10a0*/  SEL R11, R22, RZ, !P2 ;  /* 0x000000ff160b7207 */ /* 0x000fc60005000000 */
[----:B-1----:R-:W-:Y:S02]  /*10b0*/  MOV R13, UR5 ;  /* 0x00000005000d7c02 */ /* 0x002fe40008000f00 */
[----:B------:R-:W-:Y:S02]  /*10c0*/  ISETP.NE.AND P2, PT, R11, -0x1, PT ;  /* 0xffffffff0b00780c */ /* 0x000fe40003f45270 */
[----:B------:R-:W-:Y:S01]  /*10d0*/  MOV R4, UR8 ;  /* 0x0000000800047c02 */ /* 0x000fe20008000f00 */
[----:B---3--:R-:W-:-:S04]  /*10e0*/  IMAD.WIDE.U32 R8, R5, 0x4, R8 ;  /* 0x0000000405087825 */ /* 0x008fc800078e0008 */
[----:B------:R-:W-:-:S05]  /*10f0*/  IMAD.U32 R5, RZ, RZ, UR9 ;  /* 0x00000009ff057e24 */ /* 0x000fca000f8e00ff */
[----:B------:R3:W-:Y:S01]  /*1100*/  STG.E.64 desc[UR14][R4.64], R6 ;  /* 0x0000000604007986 */ /* 0x0007e2000c101b0e */
[----:B------:R-:W-:Y:S06]  /*1110*/  MEMBAR.ALL.GPU ;  /* 0x0000000000007992 */ /* 0x000fec000000a000 */
[----:B------:R-:W-:-:S00]  /*1120*/  ERRBAR ;  /* 0x00000000000079ab */ /* 0x000fc00000000000 */
[----:B------:R-:W-:Y:S06]  /*1130*/  CGAERRBAR ;  /* 0x00000000000075ab */ /* 0x000fec0000000000 */
[----:B------:R3:W-:Y:S01]  /*1140*/  REDG.E.ADD.S32.STRONG.GPU desc[UR14][R8.64], R13 ;  /* 0x0000000d0800798e */ /* 0x0007e2000c12e30e */
[----:B------:R-:W-:Y:S05]  /*1150*/  @!P2 BRA `(.L_x_1881) ;  /* 0x000000000014a947 */ /* 0x000fea0003800000 */
.L_x_1882:
[----:B---3--:R-:W3:Y:S04]  /*1160*/  LDG.E.STRONG.GPU R4, desc[UR14][R8.64] ;  /* 0x0000000e08047981 */ /* 0x008ee8000c1ef900 */
[----:B---3--:R-:W-:Y:S01]  /*1170*/  CCTL.IVALL ;  /* 0x00000000ff00798f */ /* 0x008fe20002000000 */
[----:B------:R-:W-:Y:S05]  /*1180*/  YIELD ;  /* 0x0000000000007946 */ /* 0x000fea0003800000 */
[----:B------:R-:W-:-:S13]  /*1190*/  ISETP.NE.AND P2, PT, R4, R11, PT ;  /* 0x0000000b0400720c */ /* 0x000fda0003f45270 */
[----:B------:R-:W-:Y:S05]  /*11a0*/  @P2 BRA `(.L_x_1882) ;  /* 0xfffffffc00ec2947 */ /* 0x000fea000383ffff */
.L_x_1881:
[----:B------:R-:W-:Y:S05]  /*11b0*/  WARPSYNC.ALL ;  /* 0x0000000000007948 */ /* 0x000fea0003800000 */
[----:B------:R-:W-:Y:S06]  /*11c0*/  BAR.SYNC.DEFER_BLOCKING 0x0 ;  /* 0x0000000000007b1d */ /* 0x000fec0000010000 */
[----:B------:R-:W-:Y:S01]  /*11d0*/  UMOV UR5, URZ ;  /* 0x000000ff00057c82 */ /* 0x000fe20008000000 */
[----:B------:R-:W-:Y:S05]  /*11e0*/  @!P4 BRA `(.L_x_1883) ;  /* 0x000000040098c947 */ /* 0x000fea0003800000 */
[----:B------:R-:W-:Y:S01]  /*11f0*/  LOP3.LUT R14, R22, 0x7ffffff8, RZ, 0xc0, !PT ;  /* 0x7ffffff8160e7812 */ /* 0x000fe200078ec0ff */
[----:B------:R-:W-:Y:S02]  /*1200*/  UIMAD UR9, UR19, 0x7, UR6 ;  /* 0x00000007130978a4 */ /* 0x000fe4000f8e0206 */
[----:B------:R-:W-:Y:S02]  /*1210*/  ULEA UR10, UR19, UR6, 0x1 ;  /* 0x00000006130a7291 */ /* 0x000fe4000f8e08ff */
[----:B------:R-:W-:Y:S02]  /*1220*/  ULEA UR11, UR19, UR6, 0x2 ;  /* 0x00000006130b7291 */ /* 0x000fe4000f8e10ff */
[----:B------:R-:W-:Y:S02]  /*1230*/  UIMAD UR12, UR19, 0x6, UR6 ;  /* 0x00000006130c78a4 */ /* 0x000fe4000f8e0206 */
[----:B------:R-:W-:Y:S02]  /*1240*/  UIMAD UR13, UR19, 0x5, UR6 ;  /* 0x00000005130d78a4 */ /* 0x000fe4000f8e0206 */
[----:B------:R-:W-:-:S02]  /*1250*/  UIMAD UR20, UR19, 0x3, UR6 ;  /* 0x00000003131478a4 */ /* 0x000fc4000f8e0206 */
[----:B------:R-:W-:Y:S02]  /*1260*/  UIADD3 UR21, UPT, UPT, UR6, UR19, URZ ;  /* 0x0000001306157290 */ /* 0x000fe4000fffe0ff */
[----:B------:R-:W-:Y:S01]  /*1270*/  UIADD3 UR22, UPT, UPT, -UR18, URZ, URZ ;  /* 0x000000ff12167290 */ /* 0x000fe2000fffe1ff */
[----:B------:R-:W-:Y:S01]  /*1280*/  UMOV UR5, URZ ;  /* 0x000000ff00057c82 */ /* 0x000fe20008000000 */
[----:B------:R-:W-:-:S10]  /*1290*/  UMOV UR8, UR6 ;  /* 0x0000000600087c82 */ /* 0x000fd40008000000 */
.L_x_1884:
[----:B------:R-:W-:Y:S01]  /*12a0*/  ISETP.EQ.OR P2, PT, RZ, UR22, P3 ;  /* 0x00000016ff007c0c */ /* 0x000fe20009f42670 */
[----:B------:R-:W-:Y:S02]  /*12b0*/  UIADD3 UR23, UPT, UPT, UR5, 0x1, URZ ;  /* 0x0000000105177890 */ /* 0x000fe4000fffe0ff */
[----:B------:R-:W-:-:S04]  /*12c0*/  UIADD3 UR24, UPT, UPT, UR5, 0x2, URZ ;  /* 0x0000000205187890 */ /* 0x000fc8000fffe0ff */
[----:B---3--:R-:W-:Y:S01]  /*12d0*/  MOV R4, UR23 ;  /* 0x0000001700047c02 */ /* 0x008fe20008000f00 */
[----:B------:R-:W-:Y:S01]  /*12e0*/  UIADD3 UR23, UPT, UPT, UR5, 0x3, URZ ;  /* 0x0000000305177890 */ /* 0x000fe2000fffe0ff */
[----:B------:R-:W-:Y:S02]  /*12f0*/  MOV R5, UR24 ;  /* 0x0000001800057c02 */ /* 0x000fe40008000f00 */
[----:B------:R-:W-:Y:S02]  /*1300*/  ISETP.EQ.OR P4, PT, R4, UR18, P3 ;  /* 0x0000001204007c0c */ /* 0x000fe40009f82670 */
[----:B------:R-:W-:Y:S01]  /*1310*/  VOTEU.ALL UP0, P2 ;  /* 0x0000000000ff7886 */ /* 0x000fe20001000000 */
[----:B------:R-:W-:Y:S02]  /*1320*/  ISETP.EQ.OR P6, PT, R5, UR18, P3 ;  /* 0x0000001205007c0c */ /* 0x000fe40009fc2670 */
[----:B------:R-:W-:Y:S02]  /*1330*/  MOV R4, UR23 ;  /* 0x0000001700047c02 */ /* 0x000fe40008000f00 */
[----:B------:R-:W-:-:S02]  /*1340*/  @!UP0 UIMAD.WIDE.U32 UR24, UR8, 0x8, UR16 ;  /* 0x00000008081888a5 */ /* 0x000fc4000f8e0010 */
[----:B------:R-:W-:-:S04]  /*1350*/  ISETP.EQ.OR P5, PT, R4, UR18, P3 ;  /* 0x0000001204007c0c */ /* 0x000fc80009fa2670 */
[----:B------:R-:W-:Y:S01]  /*1360*/  IMAD.U32 R4, RZ, RZ, UR24 ;  /* 0x00000018ff047e24 */ /* 0x000fe2000f8e00ff */
[----:B------:R-:W-:Y:S01]  /*1370*/  MOV R5, UR25 ;  /* 0x0000001900057c02 */ /* 0x000fe20008000f00 */
[----:B------:R-:W-:Y:S01]  /*1380*/  VOTEU.ALL UP0, P4 ;  /* 0x0000000000ff7886 */ /* 0x000fe20002000000 */
[----:B------:R-:W-:-:S04]  /*1390*/  VOTEU.ALL UP1, P6 ;  /* 0x0000000000ff7886 */ /* 0x000fc80003020000 */
[----:B------:R-:W-:Y:S01]  /*13a0*/  @!UP0 UIMAD.WIDE.U32 UR24, UR21, 0x8, UR16 ;  /* 0x00000008151888a5 */ /* 0x000fe2000f8e0010 */
[----:B------:R-:W0:Y:S01]  /*13b0*/  @!P2 LDG.E.64 R4, desc[UR14][R4.64] ;  /* 0x0000000e0404a981 */ /* 0x000e22000c1e1b00 */
[----:B------:R-:W-:Y:S01]  /*13c0*/  VOTEU.ALL UP0, P5 ;  /* 0x0000000000ff7886 */ /* 0x000fe20002800000 */
[----:B------:R-:W-:-:S03]  /*13d0*/  @!UP1 UIMAD.WIDE.U32 UR26, UR10, 0x8, UR16 ;  /* 0x000000080a1a98a5 */ /* 0x000fc6000f8e0010 */
[----:B------:R-:W-:Y:S02]  /*13e0*/  MOV R8, UR24 ;  /* 0x0000001800087c02 */ /* 0x000fe40008000f00 */
[----:B------:R-:W-:Y:S01]  /*13f0*/  MOV R9, UR25 ;  /* 0x0000001900097c02 */ /* 0x000fe20008000f00 */
[----:B------:R-:W-:Y:S01]  /*1400*/  @!UP0 UIMAD.WIDE.U32 UR24, UR20, 0x8, UR16 ;  /* 0x00000008141888a5 */ /* 0x000fe2000f8e0010 */
[----:B------:R-:W-:Y:S01]  /*1410*/  MOV R10, UR26 ;  /* 0x0000001a000a7c02 */ /* 0x000fe20008000f00 */
[----:B------:R-:W-:-:S03]  /*1420*/  IMAD.U32 R11, RZ, RZ, UR27 ;  /* 0x0000001bff0b7e24 */ /* 0x000fc6000f8e00ff */
[----:B------:R-:W3:Y:S01]  /*1430*/  @!P4 LDG.E.64 R8, desc[UR14][R8.64] ;  /* 0x0000000e0808c981 */ /* 0x000ee2000c1e1b00 */
[----:B--2---:R-:W-:Y:S02]  /*1440*/  MOV R12, UR24 ;  /* 0x00000018000c7c02 */ /* 0x004fe40008000f00 */
[----:B-1----:R-:W-:Y:S01]  /*1450*/  MOV R13, UR25 ;  /* 0x00000019000d7c02 */ /* 0x002fe20008000f00 */
[----:B------:R-:W2:Y:S05]  /*1460*/  @!P6 LDG.E.64 R10, desc[UR14][R10.64] ;  /* 0x0000000e0a0ae981 */ /* 0x000eaa000c1e1b00 */
[----:B------:R-:W4:Y:S01]  /*1470*/  @!P5 LDG.E.64 R12, desc[UR14][R12.64] ;  /* 0x0000000e0c0cd981 */ /* 0x000f22000c1e1b00 */
[----:B------:R-:W-:-:S02]  /*1480*/  UIADD3 UR23, UPT, UPT, UR5, 0x4, URZ ;  /* 0x0000000405177890 */ /* 0x000fc4000fffe0ff */
[----:B------:R-:W-:Y:S01]  /*1490*/  UIADD3 UR24, UPT, UPT, UR5, 0x6, URZ ;  /* 0x0000000605187890 */ /* 0x000fe2000fffe0ff */
[----:B0-----:R-:W-:-:S03]  /*14a0*/  @!P2 FADD.FTZ R6, R6, R4 ;  /* 0x000000040606a221 */ /* 0x001fc60000010000 */
[----:B------:R-:W-:Y:S01]  /*14b0*/  MOV R4, UR23 ;  /* 0x0000001700047c02 */ /* 0x000fe20008000f00 */
[----:B------:R-:W-:Y:S01]  /*14c0*/  UIADD3 UR23, UPT, UPT, UR5, 0x5, URZ ;  /* 0x0000000505177890 */ /* 0x000fe2000fffe0ff */
[----:B------:R-:W-:Y:S01]  /*14d0*/  @!P2 FADD.FTZ R7, R7, R5 ;  /* 0x000000050707a221 */ /* 0x000fe20000010000 */
[----:B------:R-:W-:Y:S01]  /*14e0*/  IMAD.U32 R5, RZ, RZ, UR24 ;  /* 0x00000018ff057e24 */ /* 0x000fe2000f8e00ff */
[----:B------:R-:W-:-:S03]  /*14f0*/  ISETP.EQ.OR P2, PT, R4, UR18, P3 ;  /* 0x0000001204007c0c */ /* 0x000fc60009f42670 */
[----:B------:R-:W-:Y:S01]  /*1500*/  MOV R4, UR23 ;  /* 0x0000001700047c02 */ /* 0x000fe20008000f00 */
[----:B------:R-:W-:Y:S01]  /*1510*/  UIADD3 UR23, UPT, UPT, UR5, 0x7, URZ ;  /* 0x0000000705177890 */ /* 0x000fe2000fffe0ff */
[----:B---3--:R-:W-:Y:S01]  /*1520*/  @!P4 FADD.FTZ R6, R6, R8 ;  /* 0x000000080606c221 */ /* 0x008fe20000010000 */
[----:B------:R-:W-:Y:S01]  /*1530*/  @!P4 FADD.FTZ R7, R7, R9 ;  /* 0x000000090707c221 */ /* 0x000fe20000010000 */
[----:B------:R-:W-:Y:S02]  /*1540*/  ISETP.EQ.OR P4, PT, R4, UR18, P3 ;  /* 0x0000001204007c0c */ /* 0x000fe40009f82670 */
[----:B--2---:R-:W-:Y:S01]  /*1550*/  @!P6 FADD.FTZ R6, R6, R10 ;  /* 0x0000000a0606e221 */ /* 0x004fe20000010000 */
[----:B------:R-:W-:Y:S01]  /*1560*/  @!P6 FADD.FTZ R7, R7, R11 ;  /* 0x0000000b0707e221 */ /* 0x000fe20000010000 */
[----:B------:R-:W-:Y:S02]  /*1570*/  ISETP.EQ.OR P6, PT, R5, UR18, P3 ;  /* 0x0000001205007c0c */ /* 0x000fe40009fc2670 */
[----:B------:R-:W-:Y:S01]  /*1580*/  VOTEU.ALL UP0, P2 ;  /* 0x0000000000ff7886 */ /* 0x000fe20001000000 */
[----:B------:R-:W-:Y:S01]  /*1590*/  MOV R4, UR23 ;  /* 0x0000001700047c02 */ /* 0x000fe20008000f00 */
[----:B----4-:R-:W-:Y:S01]  /*15a0*/  @!P5 FADD.FTZ R6, R6, R12 ;  /* 0x0000000c0606d221 */ /* 0x010fe20000010000 */
[----:B------:R-:W-:-:S02]  /*15b0*/  @!P5 FADD.FTZ R7, R7, R13 ;  /* 0x0000000d0707d221 */ /* 0x000fc40000010000 */
[----:B------:R-:W-:Y:S01]  /*15c0*/  ISETP.EQ.OR P5, PT, R4, UR18, P3 ;  /* 0x0000001204007c0c */ /* 0x000fe20009fa2670 */
[----:B------:R-:W-:Y:S01]  /*15d0*/  @!UP0 UIMAD.WIDE.U32 UR24, UR11, 0x8, UR16 ;  /* 0x000000080b1888a5 */ /* 0x000fe2000f8e0010 */
[----:B------:R-:W-:-:S05]  /*15e0*/  VOTEU.ALL UP0, P4 ;  /* 0x0000000000ff7886 */ /* 0x000fca0002000000 */
[----:B------:R-:W-:Y:S01]  /*15f0*/  MOV R4, UR24 ;  /* 0x0000001800047c02 */ /* 0x000fe20008000f00 */
[----:B------:R-:W-:Y:S01]  /*1600*/  VOTEU.ALL UP1, P6 ;  /* 0x0000000000ff7886 */ /* 0x000fe20003020000 */
[----:B------:R-:W-:Y:S01]  /*1610*/  MOV R5, UR25 ;  /* 0x0000001900057c02 */ /* 0x000fe20008000f00 */
[----:B------:R-:W-:-:S03]  /*1620*/  @!UP0 UIMAD.WIDE.U32 UR24, UR13, 0x8, UR16 ;  /* 0x000000080d1888a5 */ /* 0x000fc6000f8e0010 */
[----:B------:R-:W-:Y:S01]  /*1630*/  VOTEU.ALL UP0, P5 ;  /* 0x0000000000ff7886 */ /* 0x000fe20002800000 */
[----:B------:R-:W-:Y:S01]  /*1640*/  @!UP1 UIMAD.WIDE.U32 UR26, UR12, 0x8, UR16 ;  /* 0x000000080c1a98a5 */ /* 0x000fe2000f8e0010 */
[----:B------:R-:W2:Y:S01]  /*1650*/  @!P2 LDG.E.64 R4, desc[UR14][R4.64] ;  /* 0x0000000e0404a981 */ /* 0x000ea2000c1e1b00 */
[----:B------:R-:W-:Y:S01]  /*1660*/  MOV R8, UR24 ;  /* 0x0000001800087c02 */ /* 0x000fe20008000f00 */
[----:B------:R-:W-:Y:S01]  /*1670*/  IMAD.U32 R9, RZ, RZ, UR25 ;  /* 0x00000019ff097e24 */ /* 0x000fe2000f8e00ff */
[----:B------:R-:W-:Y:S02]  /*1680*/  @!UP0 UIMAD.WIDE.U32 UR24, UR9, 0x8, UR16 ;  /* 0x00000008091888a5 */ /* 0x000fe4000f8e0010 */
[----:B------:R-:W-:Y:S02]  /*1690*/  MOV R10, UR26 ;  /* 0x0000001a000a7c02 */ /* 0x000fe40008000f00 */
[----:B------:R-:W-:Y:S01]  /*16a0*/  MOV R11, UR27 ;  /* 0x0000001b000b7c02 */ /* 0x000fe20008000f00 */
[----:B------:R-:W3:Y:S01]  /*16b0*/  @!P4 LDG.E.64 R8, desc[UR14][R8.64] ;  /* 0x0000000e0808c981 */ /* 0x000ee2000c1e1b00 */
[----:B------:R-:W-:-:S02]  /*16c0*/  MOV R12, UR24 ;  /* 0x00000018000c7c02 */ /* 0x000fc40008000f00 */
[----:B------:R-:W-:Y:S02]  /*16d0*/  MOV R13, UR25 ;  /* 0x00000019000d7c02 */ /* 0x000fe40008000f00 */
[----:B------:R-:W4:Y:S04]  /*16e0*/  @!P6 LDG.E.64 R10, desc[UR14][R10.64] ;  /* 0x0000000e0a0ae981 */ /* 0x000f28000c1e1b00 */
[----:B------:R-:W5:Y:S01]  /*16f0*/  @!P5 LDG.E.64 R12, desc[UR14][R12.64] ;  /* 0x0000000e0c0cd981 */ /* 0x000f62000c1e1b00 */
[----:B------:R-:W-:Y:S02]  /*1700*/  UIADD3 UR5, UPT, UPT, UR5, 0x8, URZ ;  /* 0x0000000805057890 */ /* 0x000fe4000fffe0ff */
[----:B------:R-:W-:Y:S02]  /*1710*/  UIADD3 UR22, UPT, UPT, UR22, 0x8, URZ ;  /* 0x0000000816167890 */ /* 0x000fe4000fffe0ff */
[----:B------:R-:W-:-:S02]  /*1720*/  ULEA UR8, UR19, UR8, 0x3 ;  /* 0x0000000813087291 */ /* 0x000fc4000f8e18ff */
[----:B------:R-:W-:Y:S02]  /*1730*/  ULEA UR21, UR19, UR21, 0x3 ;  /* 0x0000001513157291 */ /* 0x000fe4000f8e18ff */
[----:B------:R-:W-:Y:S02]  /*1740*/  ULEA UR10, UR19, UR10, 0x3 ;  /* 0x0000000a130a7291 */ /* 0x000fe4000f8e18ff */
[----:B------:R-:W-:Y:S02]  /*1750*/  ULEA UR20, UR19, UR20, 0x3 ;  /* 0x0000001413147291 */ /* 0x000fe4000f8e18ff */
[----:B------:R-:W-:Y:S02]  /*1760*/  ULEA UR11, UR19, UR11, 0x3 ;  /* 0x0000000b130b7291 */ /* 0x000fe4000f8e18ff */
[----:B------:R-:W-:Y:S02]  /*1770*/  ULEA UR13, UR19, UR13, 0x3 ;  /* 0x0000000d130d7291 */ /* 0x000fe4000f8e18ff */
[----:B------:R-:W-:-:S02]  /*1780*/  ULEA UR12, UR19, UR12, 0x3 ;  /* 0x0000000c130c7291 */ /* 0x000fc4000f8e18ff */
        /* <DEDUP_REMOVED lines=12> */
.L_x_1883:
[----:B------:R-:W-:-:S13]  /*1850*/  LOP3.LUT P2, RZ, R22, 0x7, RZ, 0xc0, !PT ;  /* 0x0000000716ff7812 */ /* 0x000fda000784c0ff */
[----:B------:R-:W-:Y:S05]  /*1860*/  @!P2 BRA `(.L_x_1880) ;  /* 0x000000040070a947 */ /* 0x000fea0003800000 */
[----:B---3--:R-:W-:-:S05]  /*1870*/  LOP3.LUT R4, R22, 0x7, RZ, 0xc0, !PT ;  /* 0x0000000716047812 */ /* 0x008fca00078ec0ff */
[----:B------:R-:W-:-:S05]  /*1880*/  VIADD R4, R4, 0xffffffff ;  /* 0xffffffff04047836 */ /* 0x000fca0000000000 */
[----:B------:R-:W-:-:S13]  /*1890*/  ISETP.GE.U32.AND P2, PT, R4, 0x3, PT ;  /* 0x000000030400780c */ /* 0x000fda0003f46070 */
[----:B------:R-:W-:Y:S05]  /*18a0*/  @!P2 BRA `(.L_x_1885) ;  /* 0x0000000000b8a947 */ /* 0x000fea0003800000 */
[----:B------:R-:W-:Y:S02]  /*18b0*/  UIADD3 UR10, UPT, UPT, UR5, 0x1, URZ ;  /* 0x00000001050a7890 */ /* 0x000fe4000fffe0ff */
[----:B------:R-:W-:Y:S01]  /*18c0*/  MOV R4, UR5 ;  /* 0x0000000500047c02 */ /* 0x000fe20008000f00 */
[----:B------:R-:W-:Y:S02]  /*18d0*/  UIADD3 UR12, UPT, UPT, UR5, 0x2, URZ ;  /* 0x00000002050c7890 */ /* 0x000fe4000fffe0ff */
[----:B------:R-:W-:Y:S01]  /*18e0*/  UIADD3 UR13, UPT, UPT, UR5, 0x3, URZ ;  /* 0x00000003050d7890 */ /* 0x000fe2000fffe0ff */
[----:B------:R-:W-:Y:S02]  /*18f0*/  ISETP.EQ.OR P2, PT, R4, UR18, P3 ;  /* 0x0000001204007c0c */ /* 0x000fe40009f42670 */
[----:B------:R-:W-:Y:S02]  /*1900*/  MOV R4, UR10 ;  /* 0x0000000a00047c02 */ /* 0x000fe40008000f00 */
[----:B------:R-:W-:-:S02]  /*1910*/  MOV R5, UR12 ;  /* 0x0000000c00057c02 */ /* 0x000fc40008000f00 */
[----:B------:R-:W-:Y:S02]  /*1920*/  ISETP.EQ.OR P4, PT, R4, UR18, P3 ;  /* 0x0000001204007c0c */ /* 0x000fe40009f82670 */
[----:B------:R-:W-:Y:S02]  /*1930*/  MOV R4, UR13 ;  /* 0x0000000d00047c02 */ /* 0x000fe40008000f00 */
[----:B------:R-:W-:Y:S02]  /*1940*/  ISETP.EQ.OR P5, PT, R5, UR18, P3 ;  /* 0x0000001205007c0c */ /* 0x000fe40009fa2670 */
[----:B------:R-:W-:Y:S01]  /*1950*/  ISETP.EQ.OR P6, PT, R4, UR18, P3 ;  /* 0x0000001204007c0c */ /* 0x000fe20009fc2670 */
[----:B------:R-:W-:-:S05]  /*1960*/  VOTEU.ALL UP2, P2 ;  /* 0x0000000000ff7886 */ /* 0x000fca0001040000 */
[----:B------:R-:W-:Y:S01]  /*1970*/  @!UP2 UIMAD UR8, UR5, UR19, UR6 ;  /* 0x000000130508a2a4 */ /* 0x000fe2000f8e0206 */
[----:B------:R-:W-:-:S03]  /*1980*/  VOTEU.ALL UP1, P4 ;  /* 0x0000000000ff7886 */ /* 0x000fc60002020000 */
[----:B------:R-:W-:Y:S01]  /*1990*/  @!UP2 UIMAD.WIDE.U32 UR8, UR8, 0x8, UR16 ;  /* 0x000000080808a8a5 */ /* 0x000fe2000f8e0010 */
[----:B------:R-:W-:Y:S01]  /*19a0*/  VOTEU.ALL UP0, P5 ;  /* 0x0000000000ff7886 */ /* 0x000fe20002800000 */
[----:B------:R-:W-:Y:S01]  /*19b0*/  @!UP1 UIMAD UR10, UR10, UR19, UR6 ;  /* 0x000000130a0a92a4 */ /* 0x000fe2000f8e0206 */
[----:B------:R-:W-:-:S03]  /*19c0*/  VOTEU.ALL UP2, P6 ;  /* 0x0000000000ff7886 */ /* 0x000fc60003040000 */
[----:B------:R-:W-:Y:S01]  /*19d0*/  IMAD.U32 R4, RZ, RZ, UR8 ;  /* 0x00000008ff047e24 */ /* 0x000fe2000f8e00ff */
[----:B------:R-:W-:Y:S01]  /*19e0*/  @!UP0 UIMAD UR12, UR12, UR19, UR6 ;  /* 0x000000130c0c82a4 */ /* 0x000fe2000f8e0206 */
[----:B------:R-:W-:Y:S01]  /*19f0*/  MOV R5, UR9 ;  /* 0x0000000900057c02 */ /* 0x000fe20008000f00 */
[----:B------:R-:W-:Y:S02]  /*1a00*/  @!UP1 UIMAD.WIDE.U32 UR10, UR10, 0x8, UR16 ;  /* 0x000000080a0a98a5 */ /* 0x000fe4000f8e0010 */
[----:B------:R-:W-:Y:S02]  /*1a10*/  @!UP2 UIMAD UR13, UR13, UR19, UR6 ;  /* 0x000000130d0da2a4 */ /* 0x000fe4000f8e0206 */
[----:B------:R-:W-:Y:S01]  /*1a20*/  @!UP0 UIMAD.WIDE.U32 UR8, UR12, 0x8, UR16 ;  /* 0x000000080c0888a5 */ /* 0x000fe2000f8e0010 */
[----:B------:R-:W0:Y:S01]  /*1a30*/  @!P2 LDG.E.64 R4, desc[UR14][R4.64] ;  /* 0x0000000e0404a981 */ /* 0x000e22000c1e1b00 */
        /* <DEDUP_REMOVED lines=10> */
[----:B------:R-:W-:-:S04]  /*1ae0*/  MOV R14, UR5 ;  /* 0x00000005000e7c02 */ /* 0x000fc80008000f00 */
[----:B------:R-:W-:-:S04]  /*1af0*/  IADD3 R14, PT, PT, R14, 0x4, RZ ;  /* 0x000000040e0e7810 */ /* 0x000fc80007ffe0ff */
[----:B------:R-:W-:Y:S01]  /*1b00*/  R2UR UR5, R14 ;  /* 0x000000000e0572ca */ /* 0x000fe200000e0000 */
        /* <DEDUP_REMOVED lines=8> */
.L_x_1885:
[----:B------:R-:W-:-:S13]  /*1b90*/  LOP3.LUT P2, R4, R22, 0x3, RZ, 0xc0, !PT ;  /* 0x0000000316047812 */ /* 0x000fda000784c0ff */
[----:B------:R-:W-:Y:S05]  /*1ba0*/  @!P2 BRA `(.L_x_1880) ;  /* 0x0000000000a0a947 */ /* 0x000fea0003800000 */
[----:B------:R-:W-:-:S13]  /*1bb0*/  ISETP.NE.AND P2, PT, R4, 0x1, PT ;  /* 0x000000010400780c */ /* 0x000fda0003f45270 */
[----:B------:R-:W-:Y:S05]  /*1bc0*/  @!P2 BRA `(.L_x_1886) ;  /* 0x000000000060a947 */ /* 0x000fea0003800000 */
[----:B------:R-:W-:Y:S02]  /*1bd0*/  UIADD3 UR8, UPT, UPT, UR5, 0x1, URZ ;  /* 0x0000000105087890 */ /* 0x000fe4000fffe0ff */
[----:B------:R-:W-:-:S05]  /*1be0*/  IMAD.U32 R4, RZ, RZ, UR5 ;  /* 0x00000005ff047e24 */ /* 0x000fca000f8e00ff */
        /* <DEDUP_REMOVED lines=8> */
[----:B------:R-:W-:Y:S01]  /*1c70*/  MOV R4, UR10 ;  /* 0x0000000a00047c02 */ /* 0x000fe20008000f00 */
[----:B------:R-:W-:Y:S01]  /*1c80*/  @!UP1 UIMAD.WIDE.U32 UR8, UR8, 0x8, UR16 ;  /* 0x00000008080898a5 */ /* 0x000fe2000f8e0010 */
[----:B------:R-:W-:-:S05]  /*1c90*/  MOV R5, UR11 ;  /* 0x0000000b00057c02 */ /* 0x000fca0008000f00 */
[----:B------:R-:W-:Y:S01]  /*1ca0*/  MOV R8, UR8 ;  /* 0x0000000800087c02 */ /* 0x000fe20008000f00 */
[----:B------:R-:W-:Y:S01]  /*1cb0*/  IMAD.U32 R9, RZ, RZ, UR9 ;  /* 0x00000009ff097e24 */ /* 0x000fe2000f8e00ff */
[----:B------:R-:W0:Y:S05]  /*1cc0*/  @!P4 LDG.E.64 R4, desc[UR14][R4.64] ;  /* 0x0000000e0404c981 */ /* 0x000e2a000c1e1b00 */
[----:B------:R-:W3:Y:S01]  /*1cd0*/  @!P2 LDG.E.64 R8, desc[UR14][R8.64] ;  /* 0x0000000e0808a981 */ /* 0x000ee2000c1e1b00 */
[----:B------:R-:W-:-:S04]  /*1ce0*/  MOV R10, UR5 ;  /* 0x00000005000a7c02 */ /* 0x000fc80008000f00 */
[----:B------:R-:W-:-:S04]  /*1cf0*/  IADD3 R10, PT, PT, R10, 0x2, RZ ;  /* 0x000000020a0a7810 */ /* 0x000fc80007ffe0ff */
[----:B------:R-:W-:Y:S01]  /*1d00*/  R2UR UR5, R10 ;  /* 0x000000000a0572ca */ /* 0x000fe200000e0000 */
[----:B0-----:R-:W-:Y:S01]  /*1d10*/  @!P4 FADD.FTZ R6, R6, R4 ;  /* 0x000000040606c221 */ /* 0x001fe20000010000 */
[----:B------:R-:W-:-:S03]  /*1d20*/  @!P4 FADD.FTZ R7, R7, R5 ;  /* 0x000000050707c221 */ /* 0x000fc60000010000 */
[----:B---3--:R-:W-:Y:S01]  /*1d30*/  @!P2 FADD.FTZ R6, R6, R8 ;  /* 0x000000080606a221 */ /* 0x008fe20000010000 */
[----:B------:R-:W-:-:S09]  /*1d40*/  @!P2 FADD.FTZ R7, R7, R9 ;  /* 0x000000090707a221 */ /* 0x000fd20000010000 */
.L_x_1886:
        /* <DEDUP_REMOVED lines=13> */
.L_x_1887:
[----:B------:R-:W-:Y:S05]  /*1e20*/  BSYNC.RECONVERGENT B0 ;  /* 0x0000000000007941 */ /* 0x000fea0003800200 */
.L_x_1880:
[----:B------:R-:W4:Y:S01]  /*1e30*/  S2R R10, SR_TID.X ;  /* 0x00000000000a7919 */ /* 0x000f220000002100 */
[----:B------:R-:W0:Y:S01]  /*1e40*/  S2UR UR8, SR_CgaCtaId ;  /* 0x00000000000879c3 */ /* 0x000e220000008800 */
[----:B------:R-:W1:Y:S01]  /*1e50*/  LDCU UR9, c[0x0][0x414] ;  /* 0x00008280ff0977ac */ /* 0x000e620008000800 */
[----:B------:R-:W-:Y:S01]  /*1e60*/  MOV R15, UR7 ;  /* 0x00000007000f7c02 */ /* 0x000fe20008000f00 */
[----:B------:R-:W-:-:S05]  /*1e70*/  UMOV UR5, 0x400 ;  /* 0x0000040000057882 */ /* 0x000fca0000000000 */
[----:B------:R-:W2:Y:S08]  /*1e80*/  @P0 LDC.64 R28, c[0x0][0x388] ;  /* 0x0000e200ff1c0b82 */ /* 0x000eb00000000a00 */
[----:B---3--:R-:W3:Y:S01]  /*1e90*/  LDC.64 R8, c[0x0][0x398] ;  /* 0x0000e600ff087b82 */ /* 0x008ee20000000a00 */
[----:B-1----:R-:W-:Y:S01]  /*1ea0*/  @P0 FMUL.FTZ R14, R6, UR9 ;  /* 0x00000009060e0c20 */ /* 0x002fe20008410000 */
[----:B0-----:R-:W-:Y:S01]  /*1eb0*/  ULEA UR5, UR8, UR5, 0x18 ;  /* 0x0000000508057291 */ /* 0x001fe2000f8ec0ff */
[----:B----4-:R-:W-:Y:S01]  /*1ec0*/  LOP3.LUT R4, R10, 0xffff, RZ, 0xc0, !PT ;  /* 0x0000ffff0a047812 */ /* 0x010fe200078ec0ff */
[----:B--2---:R-:W-:-:S04]  /*1ed0*/  @P0 IMAD.WIDE R28, R15, 0x8, R28 ;  /* 0x000000080f1c0825 */ /* 0x004fc800078e021c */
[----:B------:R-:W-:-:S03]  /*1ee0*/  @P0 FMUL.FTZ R15, R7, UR9 ;  /* 0x00000009070f0c20 */ /* 0x000fc60008410000 */
[----:B------:R-:W-:Y:S01]  /*1ef0*/  @!P3 STS.64 [UR5+0x88], R6 ;  /* 0x00008806ff00b988 */ /* 0x000fe20008000a05 */
[----:B------:R-:W-:-:S03]  /*1f00*/  IMAD R4, R4, 0x124a, RZ ;  /* 0x0000124a04047824 */ /* 0x000fc600078e02ff */
[----:B------:R-:W-:Y:S02]  /*1f10*/  @P0 STG.E.64 desc[UR14][R28.64], R14 ;  /* 0x0000000e1c000986 */ /* 0x000fe4000c101b0e */
[----:B------:R-:W-:-:S04]  /*1f20*/  SHF.R.U32.HI R4, RZ, 0x10, R4 ;  /* 0x00000010ff047819 */ /* 0x000fc80000011604 */
[----:B------:R-:W-:-:S05]  /*1f30*/  PRMT R4, R4, 0x9910, RZ ;  /* 0x0000991004047816 */ /* 0x000fca00000000ff */
[----:B------:R-:W-:-:S05]  /*1f40*/  IMAD R4, R4, 0xe, RZ ;  /* 0x0000000e04047824 */ /* 0x000fca00078e02ff */
[----:B------:R-:W-:Y:S02]  /*1f50*/  IADD3 R11, PT, PT, RZ, -R4, RZ ;  /* 0x80000004ff0b7210 */ /* 0x000fe40007ffe0ff */
[----:B------:R-:W0:Y:S02]  /*1f60*/  LDC.64 R4, c[0x0][0x3a0] ;  /* 0x0000e800ff047b82 */ /* 0x000e240000000a00 */
[----:B------:R-:W-:-:S04]  /*1f70*/  PRMT R11, R11, 0x7710, RZ ;  /* 0x000077100b0b7816 */ /* 0x000fc800000000ff */
[----:B------:R-:W-:-:S04]  /*1f80*/  IADD3 R11, PT, PT, R11, R10, RZ ;  /* 0x0000000a0b0b7210 */ /* 0x000fc80007ffe0ff */
[----:B------:R-:W-:-:S04]  /*1f90*/  SHF.L.U32 R11, R11, 0x1, RZ ;  /* 0x000000010b0b7819 */ /* 0x000fc800000006ff */
[----:B------:R-:W-:-:S05]  /*1fa0*/  LOP3.LUT R13, R11, 0xffff, RZ, 0xc0, !PT ;  /* 0x0000ffff0b0d7812 */ /* 0x000fca00078ec0ff */
[----:B------:R-:W-:-:S04]  /*1fb0*/  IMAD.IADD R13, R20, 0x1, R13 ;  /* 0x00000001140d7824 */ /* 0x000fc800078e020d */
[----:B---3--:R-:W-:-:S04]  /*1fc0*/  IMAD.WIDE R10, R13, 0x4, R8 ;  /* 0x000000040d0a7825 */ /* 0x008fc800078e0208 */
[----:B0-----:R-:W-:Y:S01]  /*1fd0*/  IMAD.WIDE R8, R13, 0x4, R4 ;  /* 0x000000040d087825 */ /* 0x001fe200078e0204 */
[----:B------:R-:W-:Y:S06]  /*1fe0*/  BAR.SYNC.DEFER_BLOCKING 0x0 ;  /* 0x0000000000007b1d */ /* 0x000fec0000010000 */
[----:B------:R-:W5:Y:S04]  /*1ff0*/  LDG.E.64 R8, desc[UR14][R8.64] ;  /* 0x0000000e08087981 */ /* 0x000f68000c1e1b00 */
[----:B------:R0:W5:Y:S04]  /*2000*/  LDG.E.64 R4, desc[UR14][R10.64] ;  /* 0x0000000e0a047981 */ /* 0x000168000c1e1b00 */
[----:B0-----:R-:W0:Y:S01]  /*2010*/  LDS.64 R10, [UR5+0x88] ;  /* 0x00008805ff0a7984 */ /* 0x001e220008000a00 */
[----:B------:R-:W1:Y:S01]  /*2020*/  LDCU.U8 UR5, c[0x0][0x3fc] ;  /* 0x00007f80ff0577ac */ /* 0x000e620008000000 */
[----:B0-----:R-:W-:-:S04]  /*2030*/  FMUL.FTZ R12, R10, UR9 ;  /* 0x000000090a0c7c20 */ /* 0x001fc80008410000 */
[----:B------:R-:W-:-:S04]  /*2040*/  FMUL.FTZ R20, R12, R12 ;  /* 0x0000000c0c147220 */ /* 0x000fc80000410000 */
[----:B------:R-:W-:-:S05]  /*2050*/  FFMA.FTZ R20, R11, UR9, -R20 ;  /* 0x000000090b147c23 */ /* 0x000fca0008010814 */
[----:B------:R-:W-:-:S13]  /*2060*/  FSETP.GTU.FTZ.AND P2, PT, R20, RZ, PT ;  /* 0x000000ff1400720b */ /* 0x000fda0003f5c000 */
[----:B------:R-:W0:Y:S01]  /*2070*/  @P2 LDC R13, c[0x0][0x3a8] ;  /* 0x0000ea00ff0d2b82 */ /* 0x000e220000000800 */
[----:B-1----:R-:W-:Y:S01]  /*2080*/  UISETP.NE.AND UP0, UPT, UR5, URZ, UPT ;  /* 0x000000ff0500728c */ /* 0x002fe2000bf05270 */
[----:B------:R-:W-:Y:S01]  /*2090*/  BSSY.RECONVERGENT B0, `(.L_x_1888) ;  /* 0x00000ee000007945 */ /* 0x000fe20003800200 */
[----:B0-----:R-:W-:Y:S01]  /*20a0*/  @P2 FADD.FTZ R20, R20, R13 ;  /* 0x0000000d14142221 */ /* 0x001fe20000010000 */
[----:B------:R-:W-:-:S06]  /*20b0*/  MOV R13, 0x3f800000 ;  /* 0x3f800000000d7802 */ /* 0x000fcc0000000f00 */
[----:B------:R0:W1:Y:S01]  /*20c0*/  @P2 MUFU.RSQ R13, R20 ;  /* 0x00000014000d2308 */ /* 0x0000620000001400 */
[----:B------:R-:W-:Y:S05]  /*20d0*/  BRA.U UP0, `(.L_x_1889) ;  /* 0x0000000500887547 */ /* 0x000fea000b800000 */
[----:B------:R-:W2:Y:S01]  /*20e0*/  LDCU.64 UR10, c[0x0][0x3e8] ;  /* 0x00007d00ff0a77ac */ /* 0x000ea20008000a00 */
[----:B------:R-:W-:Y:S01]  /*20f0*/  SHF.R.S32.HI R28, RZ, 0x1f, R23 ;  /* 0x0000001fff1c7819 */ /* 0x000fe20000011417 */
[----:B------:R-:W-:Y:S01]  /*2100*/  BSSY.RECONVERGENT B1, `(.L_x_1890) ;  /* 0x0000019000017945 */ /* 0x000fe20003800200 */
[C---:B0-----:R-:W-:Y:S02]  /*2110*/  IADD3 R20, PT, PT, R23.reuse, 0x20, RZ ;  /* 0x0000002017147810 */ /* 0x041fe40007ffe0ff */
[C---:B------:R-:W-:Y:S02]  /*2120*/  IADD3 R14, PT, PT, R23.reuse, 0x40, RZ ;  /* 0x00000040170e7810 */ /* 0x040fe40007ffe0ff */
[C---:B------:R-:W-:Y:S02]  /*2130*/  IADD3 R15, PT, PT, R23.reuse, 0x60, RZ ;  /* 0x00000060170f7810 */ /* 0x040fe40007ffe0ff */
[----:B--2---:R-:W-:-:S04]  /*2140*/  ISETP.GE.U32.AND P1, PT, R23, UR10, PT ;  /* 0x0000000a17007c0c */ /* 0x004fc8000bf26070 */
[----:B------:R-:W-:-:S13]  /*2150*/  ISETP.GE.AND.EX P1, PT, R28, UR11, PT, P1 ;  /* 0x0000000b1c007c0c */ /* 0x000fda000bf26310 */
[----:B------:R-:W-:Y:S05]  /*2160*/  @P1 BRA `(.L_x_1891) ;  /* 0x0000000000481947 */ /* 0x000fea0003800000 */
[----:B------:R-:W0:Y:S01]  /*2170*/  LDCU.64 UR12, c[0x0][0x3e0] ;  /* 0x00007c00ff0c77ac */ /* 0x000e220008000a00 */
[--C-:B------:R-:W-:Y:S01]  /*2180*/  FADD.FTZ R10, R21, -R12.reuse ;  /* 0x8000000c150a7221 */ /* 0x100fe20000010000 */
[----:B------:R-:W-:Y:S01]  /*2190*/  MOV R7, R27 ;  /* 0x0000001b00077202 */ /* 0x000fe20000000f00 */
[----:B------:R-:W-:Y:S01]  /*21a0*/  FADD.FTZ R18, R18, -R12 ;  /* 0x8000000c12127221 */ /* 0x000fe20000010000 */
[----:B------:R-:W2:Y:S01]  /*21b0*/  LDCU.64 UR8, c[0x0][0x380] ;  /* 0x00007000ff0877ac */ /* 0x000ea20008000a00 */
[----:B------:R-:W-:Y:S02]  /*21c0*/  IMAD.MOV.U32 R6, RZ, RZ, R24 ;  /* 0x000000ffff067224 */ /* 0x000fe400078e0018 */
[-C--:B-1----:R-:W-:Y:S01]  /*21d0*/  FMUL.FTZ R21, R10, R13.reuse ;  /* 0x0000000d0a157220 */ /* 0x082fe20000410000 */
[----:B------:R-:W-:-:S03]  /*21e0*/  FMUL.FTZ R10, R18, R13 ;  /* 0x0000000d120a7220 */ /* 0x000fc60000410000 */
[----:B-----5:R-:W-:Y:S01]  /*21f0*/  FFMA.FTZ R18, R4, R21, R8 ;  /* 0x0000001504127223 */ /* 0x020fe20000010008 */
[----:B------:R-:W-:Y:S01]  /*2200*/  FFMA.FTZ R21, R5, R10, R9 ;  /* 0x0000000a05157223 */ /* 0x000fe20000010009 */
[----:B0-----:R-:W-:Y:S02]  /*2210*/  IMAD R28, R28, UR12, RZ ;  /* 0x0000000c1c1c7c24 */ /* 0x001fe4000f8e02ff */
[----:B------:R-:W-:-:S04]  /*2220*/  IMAD.WIDE.U32 R6, R23, UR12, R6 ;  /* 0x0000000c17067c25 */ /* 0x000fc8000f8e0006 */
[----:B------:R-:W-:Y:S01]  /*2230*/  IMAD R11, R23, UR13, R28 ;  /* 0x0000000d170b7c24 */ /* 0x000fe2000f8e021c */
[----:B--2---:R-:W-:-:S04]  /*2240*/  LEA R10, P1, R6, UR8, 0x1 ;  /* 0x00000008060a7c11 */ /* 0x004fc8000f8208ff */
[----:B------:R-:W-:Y:S02]  /*2250*/  IADD3 R11, PT, PT, R7, R11, RZ ;  /* 0x0000000b070b7210 */ /* 0x000fe40007ffe0ff */
[----:B------:R-:W-:Y:S02]  /*2260*/  F2FP.BF16.F32.PACK_AB R7, R21, R18 ;  /* 0x000000121507723e */ /* 0x000fe400000010ff */
[----:B------:R-:W-:-:S05]  /*2270*/  LEA.HI.X R11, R6, UR9, R11, 0x1, P1 ;  /* 0x00000009060b7c11 */ /* 0x000fca00088f0c0b */
[----:B------:R0:W-:Y:S02]  /*2280*/  STG.E desc[UR14][R10.64], R7 ;  /* 0x000000070a007986 */ /* 0x0001e4000c10190e */
.L_x_1891:
[----:B------:R-:W-:Y:S05]  /*2290*/  BSYNC.RECONVERGENT B1 ;  /* 0x0000000000017941 */ /* 0x000fea0003800200 */
.L_x_1890:
[----:B------:R-:W-:Y:S01]  /*22a0*/  ISETP.GE.U32.AND P1, PT, R20, UR10, PT ;  /* 0x0000000a14007c0c */ /* 0x000fe2000bf26070 */
[----:B------:R-:W-:Y:S01]  /*22b0*/  BSSY.RECONVERGENT B1, `(.L_x_1892) ;  /* 0x000001c000017945 */ /* 0x000fe20003800200 */
[----:B0-----:R-:W-:Y:S02]  /*22c0*/  SHF.R.S32.HI R11, RZ, 0x1f, R20 ;  /* 0x0000001fff0b7819 */ /* 0x001fe40000011414 */
[----:B------:R-:W-:Y:S02]  /*22d0*/  ISETP.GE.U32.AND P2, PT, R14, UR10, PT ;  /* 0x0000000a0e007c0c */ /* 0x000fe4000bf46070 */
[----:B------:R-:W-:Y:S02]  /*22e0*/  ISETP.GE.AND.EX P1, PT, R11, UR11, PT, P1 ;  /* 0x0000000b0b007c0c */ /* 0x000fe4000bf26310 */
[----:B------:R-:W-:Y:S02]  /*22f0*/  ISETP.GE.U32.AND P3, PT, R15, UR10, PT ;  /* 0x0000000a0f007c0c */ /* 0x000fe4000bf66070 */
[----:B------:R-:W-:-:S02]  /*2300*/  SHF.R.S32.HI R21, RZ, 0x1f, R14 ;  /* 0x0000001fff157819 */ /* 0x000fc4000001140e */
[----:B------:R-:W-:Y:S02]  /*2310*/  SHF.R.S32.HI R18, RZ, 0x1f, R15 ;  /* 0x0000001fff127819 */ /* 0x000fe4000001140f */
[----:B------:R-:W-:Y:S02]  /*2320*/  ISETP.GE.AND.EX P2, PT, R21, UR11, PT, P2 ;  /* 0x0000000b15007c0c */ /* 0x000fe4000bf46320 */
[----:B------:R-:W-:-:S03]  /*2330*/  ISETP.GE.AND.EX P3, PT, R18, UR11, PT, P3 ;  /* 0x0000000b12007c0c */ /* 0x000fc6000bf66330 */
[----:B------:R-:W-:Y:S10]  /*2340*/  @P1 BRA `(.L_x_1893) ;  /* 0x0000000000481947 */ /* 0x000ff40003800000 */
[----:B------:R-:W0:Y:S01]  /*2350*/  LDCU.64 UR8, c[0x0][0x3e0] ;  /* 0x00007c00ff0877ac */ /* 0x000e220008000a00 */
[----:B------:R-:W-:Y:S01]  /*2360*/  MOV R6, R24 ;  /* 0x0000001800067202 */ /* 0x000fe20000000f00 */
[--C-:B------:R-:W-:Y:S01]  /*2370*/  FADD.FTZ R10, R19, -R12.reuse ;  /* 0x8000000c130a7221 */ /* 0x100fe20000010000 */
[----:B------:R-:W-:Y:S01]  /*2380*/  MOV R7, R27 ;  /* 0x0000001b00077202 */ /* 0x000fe20000000f00 */
[----:B------:R-:W2:Y:S01]  /*2390*/  LDCU.64 UR12, c[0x0][0x380] ;  /* 0x00007000ff0c77ac */ /* 0x000ea20008000a00 */
[----:B------:R-:W-:Y:S01]  /*23a0*/  FADD.FTZ R0, R0, -R12 ;  /* 0x8000000c00007221 */ /* 0x000fe20000010000 */
[----:B-1----:R-:W-:-:S03]  /*23b0*/  FMUL.FTZ R19, R10, R13 ;  /* 0x0000000d0a137220 */ /* 0x002fc60000410000 */
[----:B------:R-:W-:Y:S01]  /*23c0*/  FMUL.FTZ R0, R0, R13 ;  /* 0x0000000d00007220 */ /* 0x000fe20000410000 */
[----:B-----5:R-:W-:-:S03]  /*23d0*/  FFMA.FTZ R19, R4, R19, R8 ;  /* 0x0000001304137223 */ /* 0x020fc60000010008 */
[----:B------:R-:W-:Y:S01]  /*23e0*/  FFMA.FTZ R0, R5, R0, R9 ;  /* 0x0000000005007223 */ /* 0x000fe20000010009 */
[----:B0-----:R-:W-:Y:S02]  /*23f0*/  IMAD R11, R11, UR8, RZ ;  /* 0x000000080b0b7c24 */ /* 0x001fe4000f8e02ff */
[----:B------:R-:W-:-:S04]  /*2400*/  IMAD.WIDE.U32 R6, R20, UR8, R6 ;  /* 0x0000000814067c25 */ /* 0x000fc8000f8e0006 */
[----:B------:R-:W-:Y:S01]  /*2410*/  IMAD R11, R20, UR9, R11 ;  /* 0x00000009140b7c24 */ /* 0x000fe2000f8e020b */
[----:B--2---:R-:W-:-:S03]  /*2420*/  LEA R10, P1, R6, UR12, 0x1 ;  /* 0x0000000c060a7c11 */ /* 0x004fc6000f8208ff */
[----:B------:R-:W-:Y:S01]  /*2430*/  IMAD.IADD R11, R7, 0x1, R11 ;  /* 0x00000001070b7824 */ /* 0x000fe200078e020b */
[----:B------:R-:W-:-:S04]  /*2440*/  F2FP.BF16.F32.PACK_AB R7, R0, R19 ;  /* 0x000000130007723e */ /* 0x000fc800000010ff */
[----:B------:R-:W-:-:S05]  /*2450*/  LEA.HI.X R11, R6, UR13, R11, 0x1, P1 ;  /* 0x0000000d060b7c11 */ /* 0x000fca00088f0c0b */
[----:B------:R0:W-:Y:S02]  /*2460*/  STG.E desc[UR14][R10.64], R7 ;  /* 0x000000070a007986 */ /* 0x0001e4000c10190e */
.L_x_1893:
[----:B------:R-:W-:Y:S05]  /*2470*/  BSYNC.RECONVERGENT B1 ;  /* 0x0000000000017941 */ /* 0x000fea0003800200 */
.L_x_1892:
[----:B------:R-:W-:Y:S04]  /*2480*/  BSSY.RECONVERGENT B1, `(.L_x_1894) ;  /* 0x0000014000017945 */ /* 0x000fe80003800200 */
[----:B------:R-:W-:Y:S05]  /*2490*/  @P2 BRA `(.L_x_1895) ;  /* 0x0000000000482947 */ /* 0x000fea0003800000 */
[----:B------:R-:W2:Y:S01]  /*24a0*/  LDCU.64 UR8, c[0x0][0x3e0] ;  /* 0x00007c00ff0877ac */ /* 0x000ea20008000a00 */
[--C-:B------:R-:W-:Y:S01]  /*24b0*/  FADD.FTZ R0, R3, -R12.reuse ;  /* 0x8000000c03007221 */ /* 0x100fe20000010000 */
[----:B------:R-:W-:Y:S01]  /*24c0*/  FADD.FTZ R6, R2, -R12 ;  /* 0x8000000c02067221 */ /* 0x000fe20000010000 */
[----:B------:R-:W-:Y:S01]  /*24d0*/  MOV R2, R24 ;  /* 0x0000001800027202 */ /* 0x000fe20000000f00 */
[----:B------:R-:W3:Y:S01]  /*24e0*/  LDCU.64 UR12, c[0x0][0x380] ;  /* 0x00007000ff0c77ac */ /* 0x000ee20008000a00 */
[----:B------:R-:W-:Y:S01]  /*24f0*/  MOV R3, R27 ;  /* 0x0000001b00037202 */ /* 0x000fe20000000f00 */
[-C--:B01----:R-:W-:Y:S01]  /*2500*/  FMUL.FTZ R7, R0, R13.reuse ;  /* 0x0000000d00077220 */ /* 0x083fe20000410000 */
[----:B------:R-:W-:-:S03]  /*2510*/  FMUL.FTZ R6, R6, R13 ;  /* 0x0000000d06067220 */ /* 0x000fc60000410000 */
[----:B-----5:R-:W-:Y:S01]  /*2520*/  FFMA.FTZ R0, R4, R7, R8 ;  /* 0x0000000704007223 */ /* 0x020fe20000010008 */
[----:B------:R-:W-:Y:S01]  /*2530*/  FFMA.FTZ R11, R5, R6, R9 ;  /* 0x00000006050b7223 */ /* 0x000fe20000010009 */
[----:B--2---:R-:W-:Y:S02]  /*2540*/  IMAD R21, R21, UR8, RZ ;  /* 0x0000000815157c24 */ /* 0x004fe4000f8e02ff */
[----:B------:R-:W-:-:S04]  /*2550*/  IMAD.WIDE.U32 R2, R14, UR8, R2 ;  /* 0x000000080e027c25 */ /* 0x000fc8000f8e0002 */
[----:B------:R-:W-:Y:S01]  /*2560*/  IMAD R21, R14, UR9, R21 ;  /* 0x000000090e157c24 */ /* 0x000fe2000f8e0215 */
[----:B---3--:R-:W-:-:S04]  /*2570*/  LEA R6, P1, R2, UR12, 0x1 ;  /* 0x0000000c02067c11 */ /* 0x008fc8000f8208ff */
[----:B------:R-:W-:Y:S02]  /*2580*/  IADD3 R21, PT, PT, R3, R21, RZ ;  /* 0x0000001503157210 */ /* 0x000fe40007ffe0ff */
[----:B------:R-:W-:Y:S02]  /*2590*/  F2FP.BF16.F32.PACK_AB R3, R11, R0 ;  /* 0x000000000b03723e */ /* 0x000fe400000010ff */
[----:B------:R-:W-:-:S05]  /*25a0*/  LEA.HI.X R7, R2, UR13, R21, 0x1, P1 ;  /* 0x0000000d02077c11 */ /* 0x000fca00088f0c15 */
[----:B------:R2:W-:Y:S02]  /*25b0*/  STG.E desc[UR14][R6.64], R3 ;  /* 0x0000000306007986 */ /* 0x0005e4000c10190e */
.L_x_1895:
[----:B------:R-:W-:Y:S05]  /*25c0*/  BSYNC.RECONVERGENT B1 ;  /* 0x0000000000017941 */ /* 0x000fea0003800200 */
.L_x_1894:
[----:B------:R-:W-:Y:S05]  /*25d0*/  @P3 BRA `(.L_x_1896) ;  /* 0x0000000800643947 */ /* 0x000fea0003800000 */
[----:B------:R-:W3:Y:S01]  /*25e0*/  LDCU.64 UR8, c[0x0][0x3e0] ;  /* 0x00007c00ff0877ac */ /* 0x000ee20008000a00 */
[----:B------:R-:W-:Y:S01]  /*25f0*/  MOV R25, R27 ;  /* 0x0000001b00197202 */ /* 0x000fe20000000f00 */
[--C-:B------:R-:W-:Y:S01]  /*2600*/  FADD.FTZ R0, R17, -R12.reuse ;  /* 0x8000000c11007221 */ /* 0x100fe20000010000 */
[----:B------:R-:W-:Y:S01]  /*2610*/  FADD.FTZ R12, R16, -R12 ;  /* 0x8000000c100c7221 */ /* 0x000fe20000010000 */
[----:B------:R-:W4:Y:S02]  /*2620*/  LDCU.64 UR10, c[0x0][0x380] ;  /* 0x00007000ff0a77ac */ /* 0x000f240008000a00 */
[-C--:B-12---:R-:W-:Y:S01]  /*2630*/  FMUL.FTZ R3, R0, R13.reuse ;  /* 0x0000000d00037220 */ /* 0x086fe20000410000 */
[----:B------:R-:W-:-:S03]  /*2640*/  FMUL.FTZ R12, R12, R13 ;  /* 0x0000000d0c0c7220 */ /* 0x000fc60000410000 */
[----:B-----5:R-:W-:Y:S01]  /*2650*/  FFMA.FTZ R4, R4, R3, R8 ;  /* 0x0000000304047223 */ /* 0x020fe20000010008 */
[----:B------:R-:W-:-:S05]  /*2660*/  FFMA.FTZ R5, R5, R12, R9 ;  /* 0x0000000c05057223 */ /* 0x000fca0000010009 */
[----:B------:R-:W-:Y:S01]  /*2670*/  F2FP.BF16.F32.PACK_AB R5, R5, R4 ;  /* 0x000000040505723e */ /* 0x000fe200000010ff */
[----:B---3--:R-:W-:Y:S02]  /*2680*/  IMAD R18, R18, UR8, RZ ;  /* 0x0000000812127c24 */ /* 0x008fe4000f8e02ff */
[----:B------:R-:W-:-:S04]  /*2690*/  IMAD.WIDE.U32 R24, R15, UR8, R24 ;  /* 0x000000080f187c25 */ /* 0x000fc8000f8e0018 */
[----:B------:R-:W-:Y:S01]  /*26a0*/  IMAD R15, R15, UR9, R18 ;  /* 0x000000090f0f7c24 */ /* 0x000fe2000f8e0212 */
[----:B----4-:R-:W-:-:S03]  /*26b0*/  LEA R2, P1, R24, UR10, 0x1 ;  /* 0x0000000a18027c11 */ /* 0x010fc6000f8208ff */
[----:B------:R-:W-:-:S05]  /*26c0*/  IMAD.IADD R15, R25, 0x1, R15 ;  /* 0x00000001190f7824 */ /* 0x000fca00078e020f */
[----:B------:R-:W-:-:S05]  /*26d0*/  LEA.HI.X R3, R24, UR11, R15, 0x1, P1 ;  /* 0x0000000b18037c11 */ /* 0x000fca00088f0c0f */
[----:B------:R3:W-:Y:S01]  /*26e0*/  STG.E desc[UR14][R2.64], R5 ;  /* 0x0000000502007986 */ /* 0x0007e2000c10190e */
[----:B------:R-:W-:Y:S05]  /*26f0*/  BRA `(.L_x_1896) ;  /* 0x00000008001c7947 */ /* 0x000fea0003800000 */
.L_x_1889:
[----:B------:R-:W2:Y:S01]  /*2700*/  LDCU.64 UR8, c[0x0][0x3e8] ;  /* 0x00007d00ff0877ac */ /* 0x000ea20008000a00 */
[----:B------:R-:W-:Y:S01]  /*2710*/  SHF.R.S32.HI R6, RZ, 0x1f, R23 ;  /* 0x0000001fff067819 */ /* 0x000fe20000011417 */
[----:B------:R-:W-:Y:S01]  /*2720*/  BSSY.RECONVERGENT B1, `(.L_x_1897) ;  /* 0x0000028000017945 */ /* 0x000fe20003800200 */
[C---:B------:R-:W-:Y:S02]  /*2730*/  IADD3 R14, PT, PT, R23.reuse, 0x40, RZ ;  /* 0x00000040170e7810 */ /* 0x040fe40007ffe0ff */
[C---:B------:R-:W-:Y:S02]  /*2740*/  IADD3 R15, PT, PT, R23.reuse, 0x60, RZ ;  /* 0x00000060170f7810 */ /* 0x040fe40007ffe0ff */
[----:B0-----:R-:W-:Y:S02]  /*2750*/  SHF.R.S32.HI R20, RZ, 0x1f, R14 ;  /* 0x0000001fff147819 */ /* 0x001fe4000001140e */
[----:B------:R-:W-:Y:S02]  /*2760*/  SHF.R.S32.HI R28, RZ, 0x1f, R15 ;  /* 0x0000001fff1c7819 */ /* 0x000fe4000001140f */
[----:B--2---:R-:W-:-:S02]  /*2770*/  ISETP.GE.U32.AND P2, PT, R23, UR8, PT ;  /* 0x0000000817007c0c */ /* 0x004fc4000bf46070 */
[----:B------:R-:W-:Y:S02]  /*2780*/  ISETP.GE.U32.AND P3, PT, R14, UR8, PT ;  /* 0x000000080e007c0c */ /* 0x000fe4000bf66070 */
[----:B------:R-:W-:Y:S02]  /*2790*/  ISETP.GE.AND.EX P4, PT, R6, UR9, PT, P2 ;  /* 0x0000000906007c0c */ /* 0x000fe4000bf86320 */
[----:B------:R-:W-:Y:S02]  /*27a0*/  ISETP.GE.U32.AND P5, PT, R15, UR8, PT ;  /* 0x000000080f007c0c */ /* 0x000fe4000bfa6070 */
[----:B------:R-:W-:Y:S02]  /*27b0*/  ISETP.GE.AND.EX P2, PT, R20, UR9, PT, P3 ;  /* 0x0000000914007c0c */ /* 0x000fe4000bf46330 */
[----:B------:R-:W-:-:S07]  /*27c0*/  ISETP.GE.AND.EX P3, PT, R28, UR9, PT, P5 ;  /* 0x000000091c007c0c */ /* 0x000fce000bf66350 */
[----:B------:R-:W-:Y:S06]  /*27d0*/  @P4 BRA `(.L_x_1898) ;  /* 0x0000000000704947 */ /* 0x000fec0003800000 */
[--C-:B------:R-:W-:Y:S01]  /*27e0*/  FADD.FTZ R10, R21, -R12.reuse ;  /* 0x8000000c150a7221 */ /* 0x100fe20000010000 */
[----:B------:R-:W0:Y:S03]  /*27f0*/  LDCU.64 UR10, c[0x0][0x3e0] ;  /* 0x00007c00ff0a77ac */ /* 0x000e260008000a00 */
[----:B-1----:R-:W-:Y:S01]  /*2800*/  FMUL.FTZ R7, R10, R13 ;  /* 0x0000000d0a077220 */ /* 0x002fe20000410000 */
[----:B------:R-:W-:Y:S01]  /*2810*/  FADD.FTZ R10, R18, -R12 ;  /* 0x8000000c120a7221 */ /* 0x000fe20000010000 */
[----:B------:R-:W1:Y:S02]  /*2820*/  LDCU.64 UR12, c[0x0][0x380] ;  /* 0x00007000ff0c77ac */ /* 0x000e640008000a00 */
[----:B-----5:R-:W-:Y:S01]  /*2830*/  FFMA.FTZ R18, R4, R7, R8 ;  /* 0x0000000704127223 */ /* 0x020fe20000010008 */
[----:B------:R-:W-:-:S03]  /*2840*/  FMUL.FTZ R10, R10, R13 ;  /* 0x0000000d0a0a7220 */ /* 0x000fc60000410000 */
[----:B------:R-:W-:Y:S01]  /*2850*/  FMUL.FTZ R7, R18, -1.4426950216293334961 ;  /* 0xbfb8aa3b12077820 */ /* 0x000fe20000410000 */
[----:B------:R-:W-:-:S04]  /*2860*/  FFMA.FTZ R21, R5, R10, R9 ;  /* 0x0000000a05157223 */ /* 0x000fc80000010009 */
[----:B------:R-:W-:Y:S01]  /*2870*/  FMUL.FTZ R29, R21, -1.4426950216293334961 ;  /* 0xbfb8aa3b151d7820 */ /* 0x000fe20000410000 */
[----:B------:R-:W2:Y:S08]  /*2880*/  MUFU.EX2 R7, R7 ;  /* 0x0000000700077308 */ /* 0x000eb00000000800 */
[----:B------:R-:W3:Y:S01]  /*2890*/  MUFU.EX2 R29, R29 ;  /* 0x0000001d001d7308 */ /* 0x000ee20000000800 */
[----:B--2---:R-:W-:Y:S01]  /*28a0*/  FADD.FTZ R10, R7, 1 ;  /* 0x3f800000070a7421 */ /* 0x004fe20000010000 */
[----:B------:R-:W-:-:S06]  /*28b0*/  MOV R7, R27 ;  /* 0x0000001b00077202 */ /* 0x000fcc0000000f00 */
[----:B------:R-:W2:Y:S01]  /*28c0*/  MUFU.RCP R11, R10 ;  /* 0x0000000a000b7308 */ /* 0x000ea20000001000 */
[----:B---3--:R-:W-:-:S07]  /*28d0*/  FADD.FTZ R29, R29, 1 ;  /* 0x3f8000001d1d7421 */ /* 0x008fce0000010000 */
[----:B------:R-:W3:Y:S01]  /*28e0*/  MUFU.RCP R10, R29 ;  /* 0x0000001d000a7308 */ /* 0x000ee20000001000 */
[----:B--2---:R-:W-:Y:S01]  /*28f0*/  FMUL.FTZ R18, R18, R11 ;  /* 0x0000000b12127220 */ /* 0x004fe20000410000 */
[----:B0-----:R-:W-:Y:S01]  /*2900*/  IMAD R11, R6, UR10, RZ ;  /* 0x0000000a060b7c24 */ /* 0x001fe2000f8e02ff */
[----:B------:R-:W-:-:S03]  /*2910*/  MOV R6, R24 ;  /* 0x0000001800067202 */ /* 0x000fc60000000f00 */
[C---:B------:R-:W-:Y:S02]  /*2920*/  IMAD R11, R23.reuse, UR11, R11 ;  /* 0x0000000b170b7c24 */ /* 0x040fe4000f8e020b */
[----:B------:R-:W-:-:S04]  /*2930*/  IMAD.WIDE.U32 R6, R23, UR10, R6 ;  /* 0x0000000a17067c25 */ /* 0x000fc8000f8e0006 */
[----:B---3--:R-:W-:Y:S01]  /*2940*/  FMUL.FTZ R21, R21, R10 ;  /* 0x0000000a15157220 */ /* 0x008fe20000410000 */
[----:B------:R-:W-:Y:S01]  /*2950*/  IMAD.IADD R11, R7, 0x1, R11 ;  /* 0x00000001070b7824 */ /* 0x000fe200078e020b */
[----:B-1----:R-:W-:-:S03]  /*2960*/  LEA R10, P4, R6, UR12, 0x1 ;  /* 0x0000000c060a7c11 */ /* 0x002fc6000f8808ff */
[----:B------:R-:W-:Y:S02]  /*2970*/  F2FP.BF16.F32.PACK_AB R21, R21, R18 ;  /* 0x000000121515723e */ /* 0x000fe400000010ff */
[----:B------:R-:W-:-:S05]  /*2980*/  LEA.HI.X R11, R6, UR13, R11, 0x1, P4 ;  /* 0x0000000d060b7c11 */ /* 0x000fca000a0f0c0b */
[----:B------:R0:W-:Y:S03]  /*2990*/  STG.E desc[UR14][R10.64], R21 ;  /* 0x000000150a007986 */ /* 0x0001e6000c10190e */
.L_x_1898:
[----:B------:R-:W-:Y:S05]  /*29a0*/  BSYNC.RECONVERGENT B1 ;  /* 0x0000000000017941 */ /* 0x000fea0003800200 */
.L_x_1897:
[----:B------:R-:W-:Y:S04]  /*29b0*/  BSSY.RECONVERGENT B1, `(.L_x_1899) ;  /* 0x0000020000017945 */ /* 0x000fe80003800200 */
[----:B------:R-:W-:Y:S05]  /*29c0*/  @P1 BRA `(.L_x_1900) ;  /* 0x0000000000781947 */ /* 0x000fea0003800000 */
[--C-:B------:R-:W-:Y:S01]  /*29d0*/  FADD.FTZ R0, R0, -R12.reuse ;  /* 0x8000000c00007221 */ /* 0x100fe20000010000 */
[----:B------:R-:W-:Y:S01]  /*29e0*/  FADD.FTZ R6, R19, -R12 ;  /* 0x8000000c13067221 */ /* 0x000fe20000010000 */
[----:B------:R-:W2:Y:S01]  /*29f0*/  LDCU.64 UR10, c[0x0][0x3e0] ;  /* 0x00007c00ff0a77ac */ /* 0x000ea20008000a00 */
[----:B------:R-:W-:Y:S01]  /*2a00*/  IADD3 R29, PT, PT, R23, 0x20, RZ ;  /* 0x00000020171d7810 */ /* 0x000fe20007ffe0ff */
[-C--:B-1----:R-:W-:Y:S01]  /*2a10*/  FMUL.FTZ R0, R0, R13.reuse ;  /* 0x0000000d00007220 */ /* 0x082fe20000410000 */
[----:B------:R-:W-:Y:S01]  /*2a20*/  FMUL.FTZ R7, R6, R13 ;  /* 0x0000000d06077220 */ /* 0x000fe20000410000 */
[----:B------:R-:W1:Y:S01]  /*2a30*/  LDCU.64 UR12, c[0x0][0x380] ;  /* 0x00007000ff0c77ac */ /* 0x000e620008000a00 */
[----:B0-----:R-:W-:Y:S01]  /*2a40*/  SHF.R.S32.HI R21, RZ, 0x1f, R29 ;  /* 0x0000001fff157819 */ /* 0x001fe2000001141d */
[----:B-----5:R-:W-:Y:S01]  /*2a50*/  FFMA.FTZ R6, R5, R0, R9 ;  /* 0x0000000005067223 */ /* 0x020fe20000010009 */
[----:B------:R-:W-:-:S03]  /*2a60*/  FFMA.FTZ R7, R4, R7, R8 ;  /* 0x0000000704077223 */ /* 0x000fc60000010008 */
[----:B------:R-:W-:Y:S01]  /*2a70*/  FMUL.FTZ R11, R6, -1.4426950216293334961 ;  /* 0xbfb8aa3b060b7820 */ /* 0x000fe20000410000 */
[----:B------:R-:W-:-:S05]  /*2a80*/  FMUL.FTZ R10, R7, -1.4426950216293334961 ;  /* 0xbfb8aa3b070a7820 */ /* 0x000fca0000410000 */
[----:B------:R-:W0:Y:S08]  /*2a90*/  MUFU.EX2 R11, R11 ;  /* 0x0000000b000b7308 */ /* 0x000e300000000800 */
[----:B------:R-:W3:Y:S01]  /*2aa0*/  MUFU.EX2 R10, R10 ;  /* 0x0000000a000a7308 */ /* 0x000ee20000000800 */
[----:B0-----:R-:W-:Y:S01]  /*2ab0*/  FADD.FTZ R19, R11, 1 ;  /* 0x3f8000000b137421 */ /* 0x001fe20000010000 */
[----:B------:R-:W-:-:S06]  /*2ac0*/  MOV R11, R27 ;  /* 0x0000001b000b7202 */ /* 0x000fcc0000000f00 */
[----:B------:R-:W0:Y:S01]  /*2ad0*/  MUFU.RCP R19, R19 ;  /* 0x0000001300137308 */ /* 0x000e220000001000 */
[----:B---3--:R-:W-:Y:S01]  /*2ae0*/  FADD.FTZ R18, R10, 1 ;  /* 0x3f8000000a127421 */ /* 0x008fe20000010000 */
[----:B--2---:R-:W-:-:S04]  /*2af0*/  IMAD R10, R21, UR10, RZ ;  /* 0x0000000a150a7c24 */ /* 0x004fc8000f8e02ff */
[----:B------:R-:W-:Y:S02]  /*2b00*/  IMAD R21, R29, UR11, R10 ;  /* 0x0000000b1d157c24 */ /* 0x000fe4000f8e020a */
[----:B------:R-:W2:Y:S01]  /*2b10*/  MUFU.RCP R0, R18 ;  /* 0x0000001200007308 */ /* 0x000ea20000001000 */
[----:B------:R-:W-:-:S05]  /*2b20*/  MOV R10, R24 ;  /* 0x00000018000a7202 */ /* 0x000fca0000000f00 */
[----:B------:R-:W-:-:S04]  /*2b30*/  IMAD.WIDE.U32 R10, R29, UR10, R10 ;  /* 0x0000000a1d0a7c25 */ /* 0x000fc8000f8e000a */
[----:B0-----:R-:W-:Y:S01]  /*2b40*/  FMUL.FTZ R29, R6, R19 ;  /* 0x00000013061d7220 */ /* 0x001fe20000410000 */
[----:B------:R-:W-:Y:S02]  /*2b50*/  IADD3 R21, PT, PT, R11, R21, RZ ;  /* 0x000000150b157210 */ /* 0x000fe40007ffe0ff */
[----:B-1----:R-:W-:Y:S01]  /*2b60*/  LEA R6, P1, R10, UR12, 0x1 ;  /* 0x0000000c0a067c11 */ /* 0x002fe2000f8208ff */
[----:B--2---:R-:W-:-:S03]  /*2b70*/  FMUL.FTZ R0, R7, R0 ;  /* 0x0000000007007220 */ /* 0x004fc60000410000 */
[----:B------:R-:W-:Y:S02]  /*2b80*/  LEA.HI.X R7, R10, UR13, R21, 0x1, P1 ;  /* 0x0000000d0a077c11 */ /* 0x000fe400088f0c15 */
[----:B------:R-:W-:-:S05]  /*2b90*/  F2FP.BF16.F32.PACK_AB R29, R29, R0 ;  /* 0x000000001d1d723e */ /* 0x000fca00000010ff */
[----:B------:R2:W-:Y:S02]  /*2ba0*/  STG.E desc[UR14][R6.64], R29 ;  /* 0x0000001d06007986 */ /* 0x0005e4000c10190e */
.L_x_1900:
[----:B------:R-:W-:Y:S05]  /*2bb0*/  BSYNC.RECONVERGENT B1 ;  /* 0x0000000000017941 */ /* 0x000fea0003800200 */
.L_x_1899:
[----:B------:R-:W-:Y:S04]  /*2bc0*/  BSSY.RECONVERGENT B1, `(.L_x_1901) ;  /* 0x000001e000017945 */ /* 0x000fe80003800200 */
[----:B------:R-:W-:Y:S05]  /*2bd0*/  @P2 BRA `(.L_x_1902) ;  /* 0x0000000000702947 */ /* 0x000fea0003800000 */
[--C-:B------:R-:W-:Y:S01]  /*2be0*/  FADD.FTZ R0, R3, -R12.reuse ;  /* 0x8000000c03007221 */ /* 0x100fe20000010000 */
[----:B------:R-:W-:Y:S01]  /*2bf0*/  FADD.FTZ R2, R2, -R12 ;  /* 0x8000000c02027221 */ /* 0x000fe20000010000 */
[----:B------:R-:W3:Y:S02]  /*2c00*/  LDCU.64 UR10, c[0x0][0x3e0] ;  /* 0x00007c00ff0a77ac */ /* 0x000ee40008000a00 */
[-C--:B-1----:R-:W-:Y:S01]  /*2c10*/  FMUL.FTZ R3, R0, R13.reuse ;  /* 0x0000000d00037220 */ /* 0x082fe20000410000 */
[----:B------:R-:W-:Y:S01]  /*2c20*/  FMUL.FTZ R0, R2, R13 ;  /* 0x0000000d02007220 */ /* 0x000fe20000410000 */
[----:B------:R-:W1:Y:S02]  /*2c30*/  LDCU.64 UR12, c[0x0][0x380] ;  /* 0x00007000ff0c77ac */ /* 0x000e640008000a00 */
[----:B--2--5:R-:W-:Y:S01]  /*2c40*/  FFMA.FTZ R6, R4, R3, R8 ;  /* 0x0000000304067223 */ /* 0x024fe20000010008 */
[----:B------:R-:W-:Y:S01]  /*2c50*/  FFMA.FTZ R0, R5, R0, R9 ;  /* 0x0000000005007223 */ /* 0x000fe20000010009 */
[----:B------:R-:W-:-:S02]  /*2c60*/  MOV R3, R27 ;  /* 0x0000001b00037202 */ /* 0x000fc40000000f00 */
[----:B------:R-:W-:Y:S01]  /*2c70*/  FMUL.FTZ R2, R6, -1.4426950216293334961 ;  /* 0xbfb8aa3b06027820 */ /* 0x000fe20000410000 */
[----:B0-----:R-:W-:-:S05]  /*2c80*/  FMUL.FTZ R11, R0, -1.4426950216293334961 ;  /* 0xbfb8aa3b000b7820 */ /* 0x001fca0000410000 */
[----:B------:R-:W0:Y:S01]  /*2c90*/  MUFU.EX2 R2, R2 ;  /* 0x0000000200027308 */ /* 0x000e220000000800 */
[----:B---3--:R-:W-:-:S04]  /*2ca0*/  IMAD R21, R20, UR10, RZ ;  /* 0x0000000a14157c24 */ /* 0x008fc8000f8e02ff */
[----:B------:R-:W-:-:S03]  /*2cb0*/  IMAD R21, R14, UR11, R21 ;  /* 0x0000000b0e157c24 */ /* 0x000fc6000f8e0215 */
[----:B------:R-:W2:Y:S01]  /*2cc0*/  MUFU.EX2 R11, R11 ;  /* 0x0000000b000b7308 */ /* 0x000ea20000000800 */
[----:B0-----:R-:W-:Y:S01]  /*2cd0*/  FADD.FTZ R10, R2, 1 ;  /* 0x3f800000020a7421 */ /* 0x001fe20000010000 */
[----:B------:R-:W-:-:S06]  /*2ce0*/  IMAD.MOV.U32 R2, RZ, RZ, R24 ;  /* 0x000000ffff027224 */ /* 0x000fcc00078e0018 */
[----:B------:R-:W0:Y:S01]  /*2cf0*/  MUFU.RCP R7, R10 ;  /* 0x0000000a00077308 */ /* 0x000e220000001000 */
[----:B------:R-:W-:-:S04]  /*2d00*/  IMAD.WIDE.U32 R2, R14, UR10, R2 ;  /* 0x0000000a0e027c25 */ /* 0x000fc8000f8e0002 */
[----:B--2---:R-:W-:Y:S01]  /*2d10*/  FADD.FTZ R18, R11, 1 ;  /* 0x3f8000000b127421 */ /* 0x004fe20000010000 */
[----:B------:R-:W-:-:S03]  /*2d20*/  IADD3 R21, PT, PT, R3, R21, RZ ;  /* 0x0000001503157210 */ /* 0x000fc60007ffe0ff */
[----:B------:R-:W2:Y:S01]  /*2d30*/  MUFU.RCP R19, R18 ;  /* 0x0000001200137308 */ /* 0x000ea20000001000 */
[----:B0-----:R-:W-:Y:S01]  /*2d40*/  FMUL.FTZ R11, R6, R7 ;  /* 0x00000007060b7220 */ /* 0x001fe20000410000 */
[----:B-1----:R-:W-:-:S04]  /*2d50*/  LEA R6, P1, R2, UR12, 0x1 ;  /* 0x0000000c02067c11 */ /* 0x002fc8000f8208ff */
[----:B------:R-:W-:Y:S01]  /*2d60*/  LEA.HI.X R7, R2, UR13, R21, 0x1, P1 ;  /* 0x0000000d02077c11 */ /* 0x000fe200088f0c15 */
[----:B--2---:R-:W-:-:S05]  /*2d70*/  FMUL.FTZ R0, R0, R19 ;  /* 0x0000001300007220 */ /* 0x004fca0000410000 */
[----:B------:R-:W-:-:S05]  /*2d80*/  F2FP.BF16.F32.PACK_AB R11, R0, R11 ;  /* 0x0000000b000b723e */ /* 0x000fca00000010ff */
[----:B------:R3:W-:Y:S02]  /*2d90*/  STG.E desc[UR14][R6.64], R11 ;  /* 0x0000000b06007986 */ /* 0x0007e4000c10190e */
.L_x_1902:
[----:B------:R-:W-:Y:S05]  /*2da0*/  BSYNC.RECONVERGENT B1 ;  /* 0x0000000000017941 */ /* 0x000fea0003800200 */
.L_x_1901:
[----:B------:R-:W-:Y:S05]  /*2db0*/  @P3 BRA `(.L_x_1896) ;  /* 0x00000000006c3947 */ /* 0x000fea0003800000 */
[--C-:B------:R-:W-:Y:S01]  /*2dc0*/  FADD.FTZ R0, R17, -R12.reuse ;  /* 0x8000000c11007221 */ /* 0x100fe20000010000 */
[----:B------:R-:W-:Y:S01]  /*2dd0*/  FADD.FTZ R12, R16, -R12 ;  /* 0x8000000c100c7221 */ /* 0x000fe20000010000 */
[----:B------:R-:W4:Y:S01]  /*2de0*/  LDCU.64 UR8, c[0x0][0x3e0] ;  /* 0x00007c00ff0877ac */ /* 0x000f220008000a00 */
[----:B------:R-:W-:Y:S01]  /*2df0*/  MOV R25, R27 ;  /* 0x0000001b00197202 */ /* 0x000fe20000000f00 */
[-C--:B-1----:R-:W-:Y:S01]  /*2e00*/  FMUL.FTZ R3, R0, R13.reuse ;  /* 0x0000000d00037220 */ /* 0x082fe20000410000 */
[----:B------:R-:W-:Y:S01]  /*2e10*/  FMUL.FTZ R12, R12, R13 ;  /* 0x0000000d0c0c7220 */ /* 0x000fe20000410000 */
[----:B------:R-:W1:Y:S02]  /*2e20*/  LDCU.64 UR10, c[0x0][0x380] ;  /* 0x00007000ff0a77ac */ /* 0x000e640008000a00 */
[----:B-----5:R-:W-:Y:S01]  /*2e30*/  FFMA.FTZ R3, R4, R3, R8 ;  /* 0x0000000304037223 */ /* 0x020fe20000010008 */
[----:B------:R-:W-:-:S03]  /*2e40*/  FFMA.FTZ R12, R5, R12, R9 ;  /* 0x0000000c050c7223 */ /* 0x000fc60000010009 */
[----:B------:R-:W-:Y:S01]  /*2e50*/  FMUL.FTZ R0, R3, -1.4426950216293334961 ;  /* 0xbfb8aa3b03007820 */ /* 0x000fe20000410000 */
[----:B------:R-:W-:-:S05]  /*2e60*/  FMUL.FTZ R2, R12, -1.4426950216293334961 ;  /* 0xbfb8aa3b0c027820 */ /* 0x000fca0000410000 */
[----:B------:R-:W0:Y:S01]  /*2e70*/  MUFU.EX2 R0, R0 ;  /* 0x0000000000007308 */ /* 0x000e220000000800 */
[----:B----4-:R-:W-:Y:S02]  /*2e80*/  IMAD R28, R28, UR8, RZ ;  /* 0x000000081c1c7c24 */ /* 0x010fe4000f8e02ff */
[----:B------:R-:W-:-:S05]  /*2e90*/  IMAD.WIDE.U32 R24, R15, UR8, R24 ;  /* 0x000000080f187c25 */ /* 0x000fca000f8e0018 */
[----:B------:R-:W4:Y:S01]  /*2ea0*/  MUFU.EX2 R2, R2 ;  /* 0x0000000200027308 */ /* 0x000f220000000800 */
[----:B------:R-:W-:-:S05]  /*2eb0*/  IMAD R15, R15, UR9, R28 ;  /* 0x000000090f0f7c24 */ /* 0x000fca000f8e021c */
[----:B------:R-:W-:Y:S01]  /*2ec0*/  IADD3 R15, PT, PT, R25, R15, RZ ;  /* 0x0000000f190f7210 */ /* 0x000fe20007ffe0ff */
[----:B0-----:R-:W-:-:S06]  /*2ed0*/  FADD.FTZ R4, R0, 1 ;  /* 0x3f80000000047421 */ /* 0x001fcc0000010000 */
[----:B------:R-:W0:Y:S01]  /*2ee0*/  MUFU.RCP R4, R4 ;  /* 0x0000000400047308 */ /* 0x000e220000001000 */
[----:B----4-:R-:W-:Y:S01]  /*2ef0*/  FADD.FTZ R5, R2, 1 ;  /* 0x3f80000002057421 */ /* 0x010fe20000010000 */
[----:B-1----:R-:W-:-:S06]  /*2f00*/  LEA R2, P1, R24, UR10, 0x1 ;  /* 0x0000000a18027c11 */ /* 0x002fcc000f8208ff */
[----:B------:R-:W2:Y:S01]  /*2f10*/  MUFU.RCP R5, R5 ;  /* 0x0000000500057308 */ /* 0x000ea20000001000 */
[----:B0-----:R-:W-:Y:S01]  /*2f20*/  FMUL.FTZ R0, R3, R4 ;  /* 0x0000000403007220 */ /* 0x001fe20000410000 */
[----:B------:R-:W-:Y:S01]  /*2f30*/  LEA.HI.X R3, R24, UR11, R15, 0x1, P1 ;  /* 0x0000000b18037c11 */ /* 0x000fe200088f0c0f */
[----:B--23--:R-:W-:-:S05]  /*2f40*/  FMUL.FTZ R7, R12, R5 ;  /* 0x000000050c077220 */ /* 0x00cfca0000410000 */
[----:B------:R-:W-:-:S05]  /*2f50*/  F2FP.BF16.F32.PACK_AB R7, R7, R0 ;  /* 0x000000000707723e */ /* 0x000fca00000010ff */
[----:B------:R4:W-:Y:S02]  /*2f60*/  STG.E desc[UR14][R2.64], R7 ;  /* 0x0000000702007986 */ /* 0x0009e4000c10190e */
.L_x_1896:
[----:B------:R-:W-:Y:S05]  /*2f70*/  BSYNC.RECONVERGENT B0 ;  /* 0x0000000000007941 */ /* 0x000fea0003800200 */
.L_x_1888:
[----:B------:R-:W0:Y:S01]  /*2f80*/  LDCU UR5, c[0x0][0x3f8] ;  /* 0x00007f00ff0577ac */ /* 0x000e220008000800 */
[----:B------:R-:W0:Y:S01]  /*2f90*/  LDCU UR8, c[0x0][0x3c8] ;  /* 0x00007900ff0877ac */ /* 0x000e220008000800 */
[----:B------:R-:W-:Y:S02]  /*2fa0*/  UIADD3 UR7, UPT, UPT, UR19, UR7, URZ ;  /* 0x0000000713077290 */ /* 0x000fe4000fffe0ff */
[----:B------:R-:W-:Y:S02]  /*2fb0*/  UIADD3 UR4, UPT, UPT, UR4, 0x1, URZ ;  /* 0x0000000104047890 */ /* 0x000fe4000fffe0ff */
[----:B0-----:R-:W-:-:S04]  /*2fc0*/  UIMAD UR5, UR5, UR8, URZ ;  /* 0x00000008050572a4 */ /* 0x001fc8000f8e02ff */
[----:B------:R-:W-:-:S09]  /*2fd0*/  UISETP.GE.AND UP0, UPT, UR7, UR5, UPT ;  /* 0x000000050700728c */ /* 0x000fd2000bf06270 */
[----:B------:R-:W-:Y:S05]  /*2fe0*/  BRA.U !UP0, `(.L_x_1903) ;  /* 0xffffffd108687547 */ /* 0x000fea000b83ffff */
[----:B------:R-:W-:Y:S05]  /*2ff0*/  EXIT ;  /* 0x000000000000794d */ /* 0x000fea0003800000 */
.L_x_1904:
        /* <DEDUP_REMOVED lines=16> */
.L_x_3441:


//--------------------- .text._Z35group_norm_nhwc_fwd_one_pass_kernelI11Bf16IOFp32WLi256ELi28ELi448EEv26Group_norm_nhwc_fwd_params --------------------------
	.section	.text._Z35group_norm_nhwc_fwd_one_pass_kernelI11Bf16IOFp32WLi256ELi28ELi448EEv26Group_norm_nhwc_fwd_params,"ax",@progbits
	.align	128
        .global         _Z35group_norm_nhwc_fwd_one_pass_kernelI11Bf16IOFp32WLi256ELi28ELi448EEv26Group_norm_nhwc_fwd_params
        .type           _Z35group_norm_nhwc_fwd_one_pass_kernelI11Bf16IOFp32WLi256ELi28ELi448EEv26Group_norm_nhwc_fwd_params,@function
        .size           _Z35group_norm_nhwc_fwd_one_pass_kernelI11Bf16IOFp32WLi256ELi28ELi448EEv26Group_norm_nhwc_fwd_params,(.L_x_3442 - _Z35group_norm_nhwc_fwd_one_pass_kernelI11Bf16IOFp32WLi256ELi28ELi448EEv26Group_norm_nhwc_fwd_params)
        .other          _Z35group_norm_nhwc_fwd_one_pass_kernelI11Bf16IOFp32WLi256ELi28ELi448EEv26Group_norm_nhwc_fwd_params,@"STO_CUDA_ENTRY STV_DEFAULT"
_Z35group_norm_nhwc_fwd_one_pass_kernelI11Bf16IOFp32WLi256ELi28ELi448EEv26Group_norm_nhwc_fwd_params:
.text._Z35group_norm_nhwc_fwd_one_pass_kernelI11Bf16IOFp32WLi256ELi28ELi448EEv26Group_norm_nhwc_fwd_params:
[----:B------:R-:W-:Y:S01]  /*0000*/  LDC R1, c[0x0][0x37c] ;  /* 0x0000df00ff017b82 */ /* 0x000fe20000000800 */
[----:B------:R-:W0:Y:S01]  /*0010*/  S2R R0, SR_CTAID.Y ;  /* 0x0000000000007919 */ /* 0x000e220000002600 */
[----:B------:R-:W1:Y:S01]  /*0020*/  LDCU UR4, c[0x0][0x3f8] ;  /* 0x00007f00ff0477ac */ /* 0x000e620008000800 */
[----:B------:R-:W1:Y:S02]  /*0030*/  LDCU UR5, c[0x0][0x3c8] ;  /* 0x00007900ff0577ac */ /* 0x000e640008000800 */
[----:B-1----:R-:W-:-:S06]  /*0040*/  UIMAD UR4, UR4, UR5, URZ ;  /* 0x00000005040472a4 */ /* 0x002fcc000f8e02ff */
[----:B0-----:R-:W-:-:S13]  /*0050*/  ISETP.GE.AND P0, PT, R0, UR4, PT ;  /* 0x0000000400007c0c */ /* 0x001fda000bf06270 */
[----:B------:R-:W-:Y:S05]  /*0060*/  @P0 EXIT ;  /* 0x000000000000094d */ /* 0x000fea0003800000 */
[----:B------:R-:W0:Y:S01]  /*0070*/  S2R R2, SR_TID.X ;  /* 0x0000000000027919 */ /* 0x000e220000002100 */
[----:B------:R-:W1:Y:S01]  /*0080*/  LDCU UR4, c[0x0][0x404] ;  /* 0x00008080ff0477ac */ /* 0x000e620008000800 */
[----:B------:R-:W2:Y:S01]  /*0090*/  LDC R5, c[0x0][0x374] ;  /* 0x0000dd00ff057b82 */ /* 0x000ea20000000800 */
[----:B------:R-:W-:Y:S01]  /*00a0*/  HFMA2 R6, -RZ, RZ, 0, 0 ;  /* 0x00000000ff067431 */ /* 0x000fe200000001ff */
[----:B------:R-:W3:Y:S01]  /*00b0*/  S2R R3, SR_CTAID.X ;  /* 0x0000000000037919 */ /* 0x000ee20000002500 */
[----:B------:R-:W4:Y:S01]  /*00c0*/  LDCU.64 UR6, c[0x0][0x388] ;  /* 0x00007100ff0677ac */ /* 0x000f220008000a00 */
[----:B------:R-:W-:Y:S02]  /*00d0*/  MOV R8, R0 ;  /* 0x0000000000087202 */ /* 0x000fe40000000f00 */
[----:B----4-:R-:W-:Y:S02]  /*00e0*/  ISETP.NE.U32.AND P1, PT, RZ, UR6, PT ;  /* 0x00000006ff007c0c */ /* 0x010fe4000bf25070 */
[----:B0-----:R-:W-:-:S02]  /*00f0*/  LOP3.LUT R4, R2, 0xffff, RZ, 0xc0, !PT ;  /* 0x0000ffff02047812 */ /* 0x001fc400078ec0ff */
[----:B---3--:R-:W-:-:S03]  /*0100*/  LOP3.LUT P0, RZ, R2, R3, RZ, 0xfc, !PT ;  /* 0x0000000302ff7212 */ /* 0x008fc6000780fcff */
[----:B------:R-:W-:Y:S01]  /*0110*/  IMAD R4, R4, 0x124a, RZ ;  /* 0x0000124a04047824 */ /* 0x000fe200078e02ff */
[----:B------:R-:W-:Y:S01]  /*0120*/  ISETP.NE.AND.EX P0, PT, RZ, UR7, !P0, P1 ;  /* 0x00000007ff007c0c */ /* 0x000fe2000c705310 */
[----:B------:R-:W0:Y:S03]  /*0130*/  LDCU.64 UR6, c[0x0][0x358] ;  /* 0x00006b00ff0677ac */ /* 0x000e260008000a00 */
[----:B------:R-:W-:Y:S02]  /*0140*/  SHF.R.U32.HI R54, RZ, 0x10, R4 ;  /* 0x00000010ff367819 */ /* 0x000fe40000011604 */
[----:B------:R-:W3:Y:S02]  /*0150*/  S2R R4, SR_LANEID ;  /* 0x0000000000047919 */ /* 0x000ee40000000000 */
[----:B------:R-:W-:Y:S01]  /*0160*/  PRMT R9, R54, 0x9910, RZ ;  /* 0x0000991036097816 */ /* 0x000fe200000000ff */
[----:B-1----:R-:W-:-:S04]  /*0170*/  IMAD R7, R3, UR4, R54 ;  /* 0x0000000403077c24 */ /* 0x002fc8000f8e0236 */
[----:B------:R-:W-:Y:S01]  /*0180*/  IMAD R9, R9, 0xe, RZ ;  /* 0x0000000e09097824 */ /* 0x000fe200078e02ff */
[C---:B------:R-:W-:Y:S02]  /*0190*/  IADD3 R52, PT, PT, R7.reuse, 0x20, RZ ;  /* 0x0000002007347810 */ /* 0x040fe40007ffe0ff */
[C---:B------:R-:W-:Y:S02]  /*01a0*/  IADD3 R50, PT, PT, R7.reuse, 0x60, RZ ;  /* 0x0000006007327810 */ /* 0x040fe40007ffe0ff */
[----:B------:R-:W-:Y:S02]  /*01b0*/  IADD3 R9, PT, PT, RZ, -R9, RZ ;  /* 0x80000009ff097210 */ /* 0x000fe40007ffe0ff */
[----:B------:R-:W-:Y:S02]  /*01c0*/  IADD3 R48, PT, PT, R7, 0x80, RZ ;  /* 0x0000008007307810 */ /* 0x000fe40007ffe0ff */
[----:B------:R-:W-:Y:S02]  /*01d0*/  PRMT R15, R9, 0x7710, RZ ;  /* 0x00007710090f7816 */ /* 0x000fe400000000ff */
[----:B------:R-:W-:-:S02]  /*01e0*/  IADD3 R46, PT, PT, R7, 0xa0, RZ ;  /* 0x000000a0072e7810 */ /* 0x000fc40007ffe0ff */
        /* <DEDUP_REMOVED lines=9> */
[----:B0-23--:R-:W-:-:S07]  /*0280*/  SHF.L.U32 R10, R10, 0x1, RZ ;  /* 0x000000010a0a7819 */ /* 0x00dfce00000006ff */
.L_x_1948:
[----:B0-234-:R-:W0:Y:S01]  /*0290*/  LDC R23, c[0x0][0x3f8] ;  /* 0x0000fe00ff177b82 */ /* 0x01de220000000800 */
[----:B------:R-:W1:Y:S01]  /*02a0*/  LDCU UR8, c[0x0][0x404] ;  /* 0x00008080ff0877ac */ /* 0x000e620008000800 */
[----:B------:R-:W-:Y:S01]  /*02b0*/  LOP3.LUT R56, R10, 0xffff, RZ, 0xc0, !PT ;  /* 0x0000ffff0a387812 */ /* 0x000fe200078ec0ff */
[----:B------:R-:W2:Y:S01]  /*02c0*/  LDCU.64 UR4, c[0x0][0x3e8] ;  /* 0x00007d00ff0477ac */ /* 0x000ea20008000a00 */
[----:B-1----:R-:W-:Y:S01]  /*02d0*/  IMAD R37, R3, UR8, R54 ;  /* 0x0000000803257c24 */ /* 0x002fe2000f8e0236 */
[----:B------:R-:W1:Y:S01]  /*02e0*/  LDCU.64 UR8, c[0x0][0x3f0] ;  /* 0x00007e00ff0877ac */ /* 0x000e620008000a00 */
[----:B0----5:R-:W-:Y:S02]  /*02f0*/  IABS R19, R23 ;  /* 0x0000001700137213 */ /* 0x021fe40000000000 */
[----:B------:R-:W-:Y:S02]  /*0300*/  ISETP.NE.AND P3, PT, R23, RZ, PT ;  /* 0x000000ff1700720c */ /* 0x000fe40003f65270 */
[----:B------:R-:W0:Y:S01]  /*0310*/  I2F.RP R12, R19 ;  /* 0x00000013000c7306 */ /* 0x000e220000209400 */
[----:B------:R-:W-:-:S02]  /*0320*/  SHF.R.S32.HI R25, RZ, 0x1f, R37 ;  /* 0x0000001fff197819 */ /* 0x000fc40000011425 */
[----:B------:R-:W-:-:S04]  /*0330*/  IADD3 R27, PT, PT, R37, 0x40, RZ ;  /* 0x00000040251b7810 */ /* 0x000fc80007ffe0ff */
[----:B--2---:R-:W-:Y:S02]  /*0340*/  ISETP.GE.U32.AND P5, PT, R27, UR4, PT ;  /* 0x000000041b007c0c */ /* 0x004fe4000bfa6070 */
[----:B------:R-:W-:-:S04]  /*0350*/  SHF.R.S32.HI R29, RZ, 0x1f, R27 ;  /* 0x0000001fff1d7819 */ /* 0x000fc8000001141b */
[----:B------:R-:W-:Y:S01]  /*0360*/  ISETP.GE.AND.EX P5, PT, R29, UR5, PT, P5 ;  /* 0x000000051d007c0c */ /* 0x000fe2000bfa6350 */
[----:B0-----:R-:W0:Y:S02]  /*0370*/  MUFU.RCP R12, R12 ;  /* 0x0000000c000c7308 */ /* 0x001e240000001000 */
[----:B0-----:R-:W-:-:S06]  /*0380*/  IADD3 R16, PT, PT, R12, 0xffffffe, RZ ;  /* 0x0ffffffe0c107810 */ /* 0x001fcc0007ffe0ff */
[----:B------:R0:W2:Y:S02]  /*0390*/  F2I.FTZ.U32.TRUNC.NTZ R17, R16 ;  /* 0x0000001000117305 */ /* 0x0000a4000021f000 */
[----:B0-----:R-:W-:Y:S02]  /*03a0*/  MOV R16, RZ ;  /* 0x000000ff00107202 */ /* 0x001fe40000000f00 */
[----:B--2---:R-:W-:-:S05]  /*03b0*/  IADD3 R14, PT, PT, RZ, -R17, RZ ;  /* 0x80000011ff0e7210 */ /* 0x004fca0007ffe0ff */
[----:B------:R-:W-:Y:S01]  /*03c0*/  IMAD R21, R14, R19, RZ ;  /* 0x000000130e157224 */ /* 0x000fe200078e02ff */
[----:B------:R-:W-:-:S03]  /*03d0*/  IABS R14, R8 ;  /* 0x00000008000e7213 */ /* 0x000fc60000000000 */
[----:B------:R-:W-:Y:S02]  /*03e0*/  IMAD.HI.U32 R17, R17, R21, R16 ;  /* 0x0000001511117227 */ /* 0x000fe400078e0010 */
[----:B------:R-:W0:Y:S04]  /*03f0*/  @!P5 LDC.64 R20, c[0x0][0x3e0] ;  /* 0x0000f800ff14db82 */ /* 0x000e280000000a00 */
[----:B------:R-:W-:-:S05]  /*0400*/  IMAD.HI.U32 R17, R17, R14, RZ ;  /* 0x0000000e11117227 */ /* 0x000fca00078e00ff */
[----:B------:R-:W-:-:S05]  /*0410*/  IADD3 R12, PT, PT, -R17, RZ, RZ ;  /* 0x000000ff110c7210 */ /* 0x000fca0007ffe1ff */
[----:B------:R-:W-:-:S05]  /*0420*/  IMAD R12, R19, R12, R14 ;  /* 0x0000000c130c7224 */ /* 0x000fca00078e020e */
[----:B------:R-:W-:Y:S01]  /*0430*/  ISETP.GT.U32.AND P2, PT, R19, R12, PT ;  /* 0x0000000c1300720c */ /* 0x000fe20003f44070 */
[----:B0-----:R-:W-:-:S04]  /*0440*/  @!P5 IMAD R14, R29, R20, RZ ;  /* 0x000000141d0ed224 */ /* 0x001fc800078e02ff */
[----:B------:R-:W-:-:S08]  /*0450*/  @!P5 IMAD R29, R27, R21, R14 ;  /* 0x000000151b1dd224 */ /* 0x000fd000078e020e */
[-C--:B------:R-:W-:Y:S02]  /*0460*/  @!P2 IADD3 R12, PT, PT, R12, -R19.reuse, RZ ;  /* 0x800000130c0ca210 */ /* 0x080fe40007ffe0ff */
[----:B------:R-:W-:Y:S02]  /*0470*/  @!P2 IADD3 R17, PT, PT, R17, 0x1, RZ ;  /* 0x000000011111a810 */ /* 0x000fe40007ffe0ff */
[----:B------:R-:W-:Y:S02]  /*0480*/  ISETP.GE.U32.AND P1, PT, R12, R19, PT ;  /* 0x000000130c00720c */ /* 0x000fe40003f26070 */
[----:B------:R-:W-:Y:S02]  /*0490*/  LOP3.LUT R12, R8, R23, RZ, 0x3c, !PT ;  /* 0x00000017080c7212 */ /* 0x000fe400078e3cff */
[----:B------:R-:W-:Y:S02]  /*04a0*/  ISETP.GE.U32.AND P2, PT, R37, UR4, PT ;  /* 0x0000000425007c0c */ /* 0x000fe4000bf46070 */
[----:B------:R-:W-:-:S02]  /*04b0*/  ISETP.GE.AND P4, PT, R12, RZ, PT ;  /* 0x000000ff0c00720c */ /* 0x000fc40003f86270 */
[----:B------:R-:W-:-:S05]  /*04c0*/  ISETP.GE.AND.EX P2, PT, R25, UR5, PT, P2 ;  /* 0x0000000519007c0c */ /* 0x000fca000bf46320 */
[----:B------:R-:W-:Y:S02]  /*04d0*/  @P1 IADD3 R17, PT, PT, R17, 0x1, RZ ;  /* 0x0000000111111810 */ /* 0x000fe40007ffe0ff */
[----:B------:R-:W-:-:S04]  /*04e0*/  ISETP.GE.U32.AND P1, PT, R52, UR4, PT ;  /* 0x0000000434007c0c */ /* 0x000fc8000bf26070 */
[----:B------:R-:W-:Y:S02]  /*04f0*/  @!P4 IADD3 R17, PT, PT, -R17, RZ, RZ ;  /* 0x000000ff1111c210 */ /* 0x000fe40007ffe1ff */
[----:B------:R-:W-:Y:S01]  /*0500*/  @!P3 LOP3.LUT R17, RZ, R23, RZ, 0x33, !PT ;  /* 0x00000017ff11b212 */ /* 0x000fe200078e33ff */
[----:B------:R-:W0:Y:S01]  /*0510*/  @!P2 LDC.64 R18, c[0x0][0x3e0] ;  /* 0x0000f800ff12ab82 */ /* 0x000e220000000a00 */
[----:B------:R-:W-:Y:S02]  /*0520*/  ISETP.GE.AND.EX P1, PT, R9, UR5, PT, P1 ;  /* 0x0000000509007c0c */ /* 0x000fe4000bf26310 */
[----:B------:R-:W-:Y:S02]  /*0530*/  IADD3 R53, PT, PT, -R17, RZ, RZ ;  /* 0x000000ff11357210 */ /* 0x000fe40007ffe1ff */
[----:B------:R-:W-:Y:S02]  /*0540*/  SHF.R.S32.HI R12, RZ, 0x1f, R17 ;  /* 0x0000001fff0c7819 */ /* 0x000fe40000011411 */
[----:B------:R-:W-:Y:S01]  /*0550*/  ISETP.GE.U32.AND P4, PT, R50, UR4, PT ;  /* 0x0000000432007c0c */ /* 0x000fe2000bf86070 */
[----:B------:R-:W-:-:S02]  /*0560*/  IMAD R53, R23, R53, R8 ;  /* 0x0000003517357224 */ /* 0x000fc400078e0208 */
[----:B------:R-:W2:Y:S01]  /*0570*/  @!P2 LDC.64 R22, c[0x0][0x390] ;  /* 0x0000e400ff16ab82 */ /* 0x000ea20000000a00 */
[----:B-1----:R-:W-:Y:S01]  /*0580*/  IMAD R12, R12, UR8, RZ ;  /* 0x000000080c0c7c24 */ /* 0x002fe2000f8e02ff */
[----:B------:R-:W-:Y:S01]  /*0590*/  ISETP.GE.AND.EX P4, PT, R11, UR5, PT, P4 ;  /* 0x000000050b007c0c */ /* 0x000fe2000bf86340 */
[----:B------:R-:W-:Y:S02]  /*05a0*/  IMAD R53, R53, 0x1c, RZ ;  /* 0x0000001c35357824 */ /* 0x000fe400078e02ff */
[----:B------:R-:W-:-:S03]  /*05b0*/  IMAD R59, R17, UR9, R12 ;  /* 0x00000009113b7c24 */ /* 0x000fc6000f8e020c */
[----:B------:R-:W-:-:S04]  /*05c0*/  IADD3 R56, P3, PT, R53, R56, RZ ;  /* 0x0000003835387210 */ /* 0x000fc80007f7e0ff */
[----:B------:R-:W-:Y:S01]  /*05d0*/  LEA.HI.X.SX32 R57, R53, RZ, 0x1, P3 ;  /* 0x000000ff35397211 */ /* 0x000fe200018f0eff */
[----:B0-----:R-:W-:Y:S02]  /*05e0*/  @!P2 IMAD R12, R25, R18, RZ ;  /* 0x00000012190ca224 */ /* 0x001fe400078e02ff */
[----:B------:R-:W-:Y:S02]  /*05f0*/  IMAD.WIDE.U32 R56, R17, UR8, R56 ;  /* 0x0000000811387c25 */ /* 0x000fe4000f8e0038 */
[----:B------:R-:W0:Y:S02]  /*0600*/  @!P5 LDC.64 R16, c[0x0][0x390] ;  /* 0x0000e400ff10db82 */ /* 0x000e240000000a00 */
[----:B------:R-:W-:Y:S01]  /*0610*/  @!P2 IMAD R31, R37, R19, R12 ;  /* 0x00000013251fa224 */ /* 0x000fe200078e020c */
[----:B------:R-:W-:Y:S02]  /*0620*/  IADD3 R59, PT, PT, R57, R59, RZ ;  /* 0x0000003b393b7210 */ /* 0x000fe40007ffe0ff */
[----:B------:R-:W-:-:S05]  /*0630*/  @!P2 MOV R58, R56 ;  /* 0x00000038003aa202 */ /* 0x000fca0000000f00 */
[----:B------:R-:W-:Y:S02]  /*0640*/  @!P2 IMAD.WIDE.U32 R24, R37, R18, R58 ;  /* 0x000000122518a225 */ /* 0x000fe400078e003a */
[----:B------:R-:W1:Y:S03]  /*0650*/  @!P1 LDC.64 R18, c[0x0][0x3e0] ;  /* 0x0000f800ff129b82 */ /* 0x000e660000000a00 */
[----:B------:R-:W-:Y:S02]  /*0660*/  @!P2 IADD3 R12, PT, PT, R25, R31, RZ ;  /* 0x0000001f190ca210 */ /* 0x000fe40007ffe0ff */
[C---:B--2---:R-:W-:Y:S02]  /*0670*/  @!P2 LEA R22, P3, R24.reuse, R22, 0x1 ;  /* 0x000000161816a211 */ /* 0x044fe400078608ff */
[----:B------:R-:W-:Y:S01]  /*0680*/  @!P5 MOV R25, R59 ;  /* 0x0000003b0019d202 */ /* 0x000fe20000000f00 */
[----:B------:R-:W2:Y:S01]  /*0690*/  @!P1 LDC.64 R36, c[0x0][0x390] ;  /* 0x0000e400ff249b82 */ /* 0x000ea20000000a00 */
[----:B------:R-:W-:-:S02]  /*06a0*/  @!P2 LEA.HI.X R23, R24, R23, R12, 0x1, P3 ;  /* 0x000000171817a211 */ /* 0x000fc400018f0c0c */
[----:B------:R-:W-:Y:S02]  /*06b0*/  @!P5 MOV R24, R56 ;  /* 0x000000380018d202 */ /* 0x000fe40000000f00 */
[----:B------:R-:W-:Y:S02]  /*06c0*/  ISETP.GE.U32.AND P3, PT, R48, UR4, PT ;  /* 0x0000000430007c0c */ /* 0x000fe4000bf66070 */
[----:B------:R-:W-:Y:S01]  /*06d0*/  MOV R12, RZ ;  /* 0x000000ff000c7202 */ /* 0x000fe20000000f00 */
[----:B------:R-:W-:Y:S02]  /*06e0*/  @!P5 IMAD.WIDE.U32 R20, R27, R20, R24 ;  /* 0x000000141b14d225 */ /* 0x000fe400078e0018 */
[----:B------:R-:W3:Y:S03]  /*06f0*/  @!P4 LDC.64 R26, c[0x0][0x3e0] ;  /* 0x0000f800ff1acb82 */ /* 0x000ee60000000a00 */
[----:B------:R-:W-:Y:S01]  /*0700*/  @!P5 IADD3 R14, PT, PT, R21, R29, RZ ;  /* 0x0000001d150ed210 */ /* 0x000fe20007ffe0ff */
[----:B------:R4:W5:Y:S01]  /*0710*/  @!P2 LDG.E R12, desc[UR6][R22.64] ;  /* 0x00000006160ca981 */ /* 0x000962000c1e1900 */
[----:B0-----:R-:W-:Y:S01]  /*0720*/  @!P5 LEA R16, P6, R20, R16, 0x1 ;  /* 0x000000101410d211 */ /* 0x001fe200078c08ff */
[----:B-1----:R-:W-:Y:S01]  /*0730*/  @!P1 IMAD R21, R9, R18, RZ ;  /* 0x0000001209159224 */ /* 0x002fe200078e02ff */
[----:B------:R-:W-:-:S02]  /*0740*/  ISETP.GE.AND.EX P3, PT, R13, UR5, PT, P3 ;  /* 0x000000050d007c0c */ /* 0x000fc4000bf66330 */
[----:B------:R-:W-:Y:S01]  /*0750*/  @!P5 LEA.HI.X R17, R20, R17, R14, 0x1, P6 ;  /* 0x000000111411d211 */ /* 0x000fe200030f0c0e */
[----:B------:R-:W-:Y:S01]  /*0760*/  @!P1 IMAD R25, R52, R19, R21 ;  /* 0x0000001334199224 */ /* 0x000fe200078e0215 */
[----:B------:R-:W-:Y:S02]  /*0770*/  @!P1 MOV R20, R56 ;  /* 0x0000003800149202 */ /* 0x000fe40000000f00 */
[----:B------:R-:W-:Y:S01]  /*0780*/  @!P1 MOV R21, R59 ;  /* 0x0000003b00159202 */ /* 0x000fe20000000f00 */
[----:B----4-:R-:W0:Y:S01]  /*0790*/  @!P4 LDC.64 R22, c[0x0][0x390] ;  /* 0x0000e400ff16cb82 */ /* 0x010e220000000a00 */
[----:B------:R-:W-:Y:S02]  /*07a0*/  MOV R41, RZ ;  /* 0x000000ff00297202 */ /* 0x000fe40000000f00 */
[----:B------:R-:W-:Y:S01]  /*07b0*/  ISETP.GE.U32.AND P2, PT, R46, UR4, PT ;  /* 0x000000042e007c0c */ /* 0x000fe2000bf46070 */
[----:B------:R-:W-:-:S03]  /*07c0*/  @!P1 IMAD.WIDE.U32 R18, R52, R18, R20 ;  /* 0x0000001234129225 */ /* 0x000fc600078e0014 */
[----:B------:R-:W-:Y:S01]  /*07d0*/  ISETP.GE.AND.EX P2, PT, R15, UR5, PT, P2 ;  /* 0x000000050f007c0c */ /* 0x000fe2000bf46320 */
[----:B------:R1:W4:Y:S01]  /*07e0*/  @!P5 LDG.E R41, desc[UR6][R16.64] ;  /* 0x000000061029d981 */ /* 0x000322000c1e1900 */
[----:B------:R-:W-:Y:S01]  /*07f0*/  @!P1 IADD3 R14, PT, PT, R19, R25, RZ ;  /* 0x00000019130e9210 */ /* 0x000fe20007ffe0ff */
[----:B------:R-:W0:Y:S01]  /*0800*/  @!P3 LDC.64 R28, c[0x0][0x3e0] ;  /* 0x0000f800ff1cbb82 */ /* 0x000e220000000a00 */
[----:B--2---:R-:W-:Y:S02]  /*0810*/  @!P1 LEA R36, P5, R18, R36, 0x1 ;  /* 0x0000002412249211 */ /* 0x004fe400078a08ff */
[----:B------:R-:W-:Y:S02]  /*0820*/  ISETP.GE.U32.AND P6, PT, R44, UR4, PT ;  /* 0x000000042c007c0c */ /* 0x000fe4000bfc6070 */
[----:B------:R-:W-:Y:S01]  /*0830*/  @!P1 LEA.HI.X R37, R18, R37, R14, 0x1, P5 ;  /* 0x0000002512259211 */ /* 0x000fe200028f0c0e */
[----:B---3--:R-:W-:Y:S01]  /*0840*/  @!P4 IMAD R18, R11, R26, RZ ;  /* 0x0000001a0b12c224 */ /* 0x008fe200078e02ff */
[----:B------:R-:W-:Y:S01]  /*0850*/  @!P4 MOV R19, R59 ;  /* 0x0000003b0013c202 */ /* 0x000fe20000000f00 */
[----:B-1----:R-:W1:Y:S01]  /*0860*/  @!P3 LDC.64 R16, c[0x0][0x390] ;  /* 0x0000e400ff10bb82 */ /* 0x002e620000000a00 */
[----:B------:R-:W-:Y:S01]  /*0870*/  ISETP.GE.AND.EX P6, PT, R33, UR5, PT, P6 ;  /* 0x0000000521007c0c */ /* 0x000fe2000bfc6360 */
[----:B------:R-:W-:Y:S01]  /*0880*/  @!P4 IMAD R25, R50, R27, R18 ;  /* 0x0000001b3219c224 */ /* 0x000fe200078e0212 */
[----:B------:R-:W-:-:S02]  /*0890*/  @!P4 MOV R18, R56 ;  /* 0x000000380012c202 */ /* 0x000fc40000000f00 */
[----:B------:R-:W-:Y:S02]  /*08a0*/  MOV R14, RZ ;  /* 0x000000ff000e7202 */ /* 0x000fe40000000f00 */
[----:B------:R-:W-:Y:S01]  /*08b0*/  ISETP.GE.U32.AND P5, PT, R7, UR4, PT ;  /* 0x0000000407007c0c */ /* 0x000fe2000bfa6070 */
[----:B------:R-:W2:Y:S01]  /*08c0*/  @!P2 LDC.64 R30, c[0x0][0x3e0] ;  /* 0x0000f800ff1eab82 */ /* 0x000ea20000000a00 */
[----:B------:R-:W-:Y:S02]  /*08d0*/  @!P4 IMAD.WIDE.U32 R26, R50, R26, R18 ;  /* 0x0000001a321ac225 */ /* 0x000fe400078e0012 */
[----:B------:R-:W-:Y:S01]  /*08e0*/  ISETP.GE.AND.EX P5, PT, R35, UR5, PT, P5 ;  /* 0x0000000523007c0c */ /* 0x000fe2000bfa6350 */
[----:B------:R3:W4:Y:S01]  /*08f0*/  @!P1 LDG.E R14, desc[UR6][R36.64] ;  /* 0x00000006240e9981 */ /* 0x000722000c1e1900 */
[----:B------:R-:W-:Y:S02]  /*0900*/  MOV R43, RZ ;  /* 0x000000ff002b7202 */ /* 0x000fe40000000f00 */
[----:B------:R-:W-:Y:S01]  /*0910*/  @!P4 IADD3 R27, PT, PT, R27, R25, RZ ;  /* 0x000000191b1bc210 */ /* 0x000fe20007ffe0ff */
[----:B------:R-:W1:Y:S01]  /*0920*/  @!P2 LDC.64 R18, c[0x0][0x390] ;  /* 0x0000e400ff12ab82 */ /* 0x000e620000000a00 */
[----:B0-----:R-:W-:Y:S01]  /*0930*/  @!P4 LEA R22, P1, R26, R22, 0x1 ;  /* 0x000000161a16c211 */ /* 0x001fe200078208ff */
[----:B------:R-:W-:-:S03]  /*0940*/  @!P3 IMAD R32, R13, R28, RZ ;  /* 0x0000001c0d20b224 */ /* 0x000fc600078e02ff */
[----:B------:R-:W-:Y:S01]  /*0950*/  @!P4 LEA.HI.X R23, R26, R23, R27, 0x1, P1 ;  /* 0x000000171a17c211 */ /* 0x000fe200008f0c1b */
[C---:B------:R-:W-:Y:S01]  /*0960*/  @!P3 IMAD R39, R48.reuse, R29, R32 ;  /* 0x0000001d3027b224 */ /* 0x040fe200078e0220 */
[-C--:B------:R-:W-:Y:S01]  /*0970*/  @!P3 MOV R26, R56.reuse ;  /* 0x00000038001ab202 */ /* 0x080fe20000000f00 */
[----:B------:R-:W0:Y:S01]  /*0980*/  @!P6 LDC.64 R20, c[0x0][0x3e0] ;  /* 0x0000f800ff14eb82 */ /* 0x000e220000000a00 */
[-C--:B------:R-:W-:Y:S01]  /*0990*/  @!P3 MOV R27, R59.reuse ;  /* 0x0000003b001bb202 */ /* 0x080fe20000000f00 */
[----:B------:R-:W4:Y:S01]  /*09a0*/  @!P4 LDG.E R43, desc[UR6][R22.64] ;  /* 0x00000006162bc981 */ /* 0x000f22000c1e1900 */
[----:B---3--:R-:W-:Y:S02]  /*09b0*/  @!P2 MOV R36, R56 ;  /* 0x000000380024a202 */ /* 0x008fe40000000f00 */
[----:B------:R-:W-:Y:S01]  /*09c0*/  @!P2 MOV R37, R59 ;  /* 0x0000003b0025a202 */ /* 0x000fe20000000f00 */
[----:B------:R-:W-:Y:S02]  /*09d0*/  @!P3 IMAD.WIDE.U32 R28, R48, R28, R26 ;  /* 0x0000001c301cb225 */ /* 0x000fe400078e001a */
[----:B------:R-:W3:Y:S02]  /*09e0*/  @!P5 LDC.64 R24, c[0x0][0x3e0] ;  /* 0x0000f800ff18db82 */ /* 0x000ee40000000a00 */
[----:B--2---:R-:W-:Y:S01]  /*09f0*/  @!P2 IMAD R34, R15, R30, RZ ;  /* 0x0000001e0f22a224 */ /* 0x004fe200078e02ff */
[----:B------:R-:W-:-:S02]  /*0a00*/  @!P3 IADD3 R29, PT, PT, R29, R39, RZ ;  /* 0x000000271d1db210 */ /* 0x000fc40007ffe0ff */
[----:B-1----:R-:W-:Y:S01]  /*0a10*/  @!P3 LEA R16, P1, R28, R16, 0x1 ;  /* 0x000000101c10b211 */ /* 0x002fe200078208ff */
[----:B------:R-:W-:Y:S02]  /*0a20*/  @!P2 IMAD R45, R46, R31, R34 ;  /* 0x0000001f2e2da224 */ /* 0x000fe400078e0222 */
[----:B------:R-:W1:Y:S01]  /*0a30*/  @!P6 LDC.64 R26, c[0x0][0x390] ;  /* 0x0000e400ff1aeb82 */ /* 0x000e620000000a00 */
[----:B------:R-:W-:Y:S01]  /*0a40*/  @!P3 LEA.HI.X R17, R28, R17, R29, 0x1, P1 ;  /* 0x000000111c11b211 */ /* 0x000fe200008f0c1d */
[----:B------:R-:W-:Y:S01]  /*0a50*/  @!P2 IMAD.WIDE.U32 R30, R46, R30, R36 ;  /* 0x0000001e2e1ea225 */ /* 0x000fe200078e0024 */
[----:B------:R-:W-:-:S05]  /*0a60*/  MOV R36, RZ ;  /* 0x000000ff00247202 */ /* 0x000fca0000000f00 */
[----:B------:R-:W2:Y:S01]  /*0a70*/  @!P5 LDC.64 R28, c[0x0][0x390] ;  /* 0x0000e400ff1cdb82 */ /* 0x000ea20000000a00 */
[----:B------:R-:W-:Y:S01]  /*0a80*/  @!P2 IADD3 R31, PT, PT, R31, R45, RZ ;  /* 0x0000002d1f1fa210 */ /* 0x000fe20007ffe0ff */
[----:B------:R0:W4:Y:S01]  /*0a90*/  @!P3 LDG.E R36, desc[UR6][R16.64] ;  /* 0x000000061024b981 */ /* 0x000122000c1e1900 */
[----:B------:R-:W-:Y:S01]  /*0aa0*/  @!P2 LEA R18, P1, R30, R18, 0x1 ;  /* 0x000000121e12a211 */ /* 0x000fe200078208ff */
[----:B0-----:R-:W-:-:S03]  /*0ab0*/  @!P6 IMAD R32, R33, R20, RZ ;  /* 0x000000142120e224 */ /* 0x001fc600078e02ff */
[----:B------:R-:W-:Y:S01]  /*0ac0*/  @!P2 LEA.HI.X R19, R30, R19, R31, 0x1, P1 ;  /* 0x000000131e13a211 */ /* 0x000fe200008f0c1f */
[C---:B------:R-:W-:Y:S01]  /*0ad0*/  @!P6 IMAD R31, R44.reuse, R21, R32 ;  /* 0x000000152c1fe224 */ /* 0x040fe200078e0220 */
[----:B------:R-:W-:Y:S02]  /*0ae0*/  @!P6 MOV R16, R56 ;  /* 0x000000380010e202 */ /* 0x000fe40000000f00 */
[-C--:B------:R-:W-:Y:S01]  /*0af0*/  @!P6 MOV R17, R59.reuse ;  /* 0x0000003b0011e202 */ /* 0x080fe20000000f00 */
[----:B---3--:R-:W-:Y:S02]  /*0b00*/  @!P5 IMAD R30, R35, R24, RZ ;  /* 0x00000018231ed224 */ /* 0x008fe400078e02ff */
[----:B------:R-:W-:Y:S01]  /*0b10*/  @!P6 IMAD.WIDE.U32 R20, R44, R20, R16 ;  /* 0x000000142c14e225 */ /* 0x000fe200078e0010 */
[----:B------:R-:W-:Y:S02]  /*0b20*/  @!P5 MOV R16, R56 ;  /* 0x000000380010d202 */ /* 0x000fe40000000f00 */
[----:B------:R-:W-:Y:S01]  /*0b30*/  @!P5 MOV R17, R59 ;  /* 0x0000003b0011d202 */ /* 0x000fe20000000f00 */
[----:B------:R-:W-:Y:S01]  /*0b40*/  @!P5 IMAD R23, R7, R25, R30 ;  /* 0x000000190717d224 */ /* 0x000fe200078e021e */
[----:B------:R-:W-:-:S02]  /*0b50*/  MOV R47, RZ ;  /* 0x000000ff002f7202 */ /* 0x000fc40000000f00 */
[----:B------:R-:W-:Y:S01]  /*0b60*/  @!P6 IADD3 R21, PT, PT, R21, R31, RZ ;  /* 0x0000001f1515e210 */ /* 0x000fe20007ffe0ff */
[----:B------:R-:W-:Y:S01]  /*0b70*/  @!P5 IMAD.WIDE.U32 R24, R7, R24, R16 ;  /* 0x000000180718d225 */ /* 0x000fe200078e0010 */
[C---:B-1----:R-:W-:Y:S02]  /*0b80*/  @!P6 LEA R26, P1, R20.reuse, R26, 0x1 ;  /* 0x0000001a141ae211 */ /* 0x042fe400078208ff */
[----:B------:R-:W-:Y:S01]  /*0b90*/  MOV R49, RZ ;  /* 0x000000ff00317202 */ /* 0x000fe20000000f00 */
[----:B------:R0:W3:Y:S01]  /*0ba0*/  @!P2 LDG.E R47, desc[UR6][R18.64] ;  /* 0x00000006122fa981 */ /* 0x0000e2000c1e1900 */
[----:B------:R-:W-:Y:S02]  /*0bb0*/  @!P6 LEA.HI.X R27, R20, R27, R21, 0x1, P1 ;  /* 0x0000001b141be211 */ /* 0x000fe400008f0c15 */
[----:B------:R-:W-:Y:S02]  /*0bc0*/  @!P5 IADD3 R16, PT, PT, R25, R23, RZ ;  /* 0x000000171910d210 */ /* 0x000fe40007ffe0ff */
[----:B--2---:R-:W-:Y:S01]  /*0bd0*/  @!P5 LEA R28, P1, R24, R28, 0x1 ;  /* 0x0000001c181cd211 */ /* 0x004fe200078208ff */
[----:B------:R-:W2:Y:S01]  /*0be0*/  @!P6 LDG.E R49, desc[UR6][R26.64] ;  /* 0x000000061a31e981 */ /* 0x000ea2000c1e1900 */
[----:B------:R-:W-:-:S02]  /*0bf0*/  MOV R51, RZ ;  /* 0x000000ff00337202 */ /* 0x000fc40000000f00 */
[----:B------:R-:W-:-:S05]  /*0c00*/  @!P5 LEA.HI.X R29, R24, R29, R16, 0x1, P1 ;  /* 0x0000001d181dd211 */ /* 0x000fca00008f0c10 */
[----:B------:R-:W2:Y:S01]  /*0c10*/  @!P5 LDG.E R51, desc[UR6][R28.64] ;  /* 0x000000061c33d981 */ /* 0x000ea2000c1e1900 */
[C---:B------:R-:W-:Y:S02]  /*0c20*/  ISETP.GT.AND P1, PT, R4.reuse, 0x1e, PT ;  /* 0x0000001e0400780c */ /* 0x040fe40003f24270 */
[----:B------:R-:W-:Y:S01]  /*0c30*/  ISETP.GT.AND P3, PT, R4, 0xf, PT ;  /* 0x0000000f0400780c */ /* 0x000fe20003f64270 */
[----:B------:R-:W-:Y:S01]  /*0c40*/  BSSY.RECONVERGENT B0, `(.L_x_1905) ;  /* 0x0000064000007945 */ /* 0x000fe20003800200 */
[C---:B-----5:R-:W-:Y:S02]  /*0c50*/  PRMT R37, R12.reuse, 0x7632, R37 ;  /* 0x000076320c257816 */ /* 0x060fe40000000025 */
[----:B------:R-:W-:Y:S02]  /*0c60*/  SHF.L.U32 R12, R12, 0x10, RZ ;  /* 0x000000100c0c7819 */ /* 0x000fe400000006ff */
[----:B------:R-:W-:-:S05]  /*0c70*/  SHF.L.U32 R37, R37, 0x10, RZ ;  /* 0x0000001025257819 */ /* 0x000fca00000006ff */
[----:B------:R-:W-:Y:S01]  /*0c80*/  FMUL.FTZ R17, R37, R37 ;  /* 0x0000002525117220 */ /* 0x000fe20000410000 */
[----:B------:R-:W-:-:S03]  /*0c90*/  FADD.FTZ R16, R12, R37 ;  /* 0x000000250c107221 */ /* 0x000fc60000010000 */
[----:B------:R-:W-:Y:S01]  /*0ca0*/  FFMA.FTZ R17, R12, R12, R17 ;  /* 0x0000000c0c117223 */ /* 0x000fe20000010011 */
[C---:B----4-:R-:W-:Y:S01]  /*0cb0*/  PRMT R32, R41.reuse, 0x7632, R32 ;  /* 0x0000763229207816 */ /* 0x050fe20000000020 */
[----:B------:R-:W-:Y:S01]  /*0cc0*/  FADD.FTZ R16, RZ, R16 ;  /* 0x00000010ff107221 */ /* 0x000fe20000010000 */
[----:B------:R-:W-:Y:S02]  /*0cd0*/  SHF.L.U32 R41, R41, 0x10, RZ ;  /* 0x0000001029297819 */ /* 0x000fe400000006ff */
[----:B------:R-:W-:Y:S01]  /*0ce0*/  SHF.L.U32 R32, R32, 0x10, RZ ;  /* 0x0000001020207819 */ /* 0x000fe200000006ff */
[----:B------:R-:W-:Y:S01]  /*0cf0*/  FADD.FTZ R17, RZ, R17 ;  /* 0x00000011ff117221 */ /* 0x000fe20000010000 */
[C---:B------:R-:W-:Y:S02]  /*0d00*/  PRMT R39, R14.reuse, 0x7632, R39 ;  /* 0x000076320e277816 */ /* 0x040fe40000000027 */
[----:B------:R-:W-:Y:S02]  /*0d10*/  SHF.L.U32 R14, R14, 0x10, RZ ;  /* 0x000000100e0e7819 */ /* 0x000fe400000006ff */
[----:B------:R-:W-:-:S05]  /*0d20*/  SHF.L.U32 R39, R39, 0x10, RZ ;  /* 0x0000001027277819 */ /* 0x000fca00000006ff */
[----:B------:R-:W-:Y:S01]  /*0d30*/  FMUL.FTZ R21, R39, R39 ;  /* 0x0000002727157220 */ /* 0x000fe20000410000 */
[C---:B0-----:R-:W-:Y:S01]  /*0d40*/  FADD.FTZ R19, R14.reuse, R39 ;  /* 0x000000270e137221 */ /* 0x041fe20000010000 */
[----:B------:R-:W-:Y:S02]  /*0d50*/  PRMT R34, R43, 0x7632, R34 ;  /* 0x000076322b227816 */ /* 0x000fe40000000022 */
[----:B------:R-:W-:Y:S01]  /*0d60*/  FFMA.FTZ R18, R14, R14, R21 ;  /* 0x0000000e0e127223 */ /* 0x000fe20000010015 */
[----:B------:R-:W-:Y:S01]  /*0d70*/  FADD.FTZ R16, R16, R19 ;  /* 0x0000001310107221 */ /* 0x000fe20000010000 */
[----:B------:R-:W-:Y:S01]  /*0d80*/  FMUL.FTZ R20, R32, R32 ;  /* 0x0000002020147220 */ /* 0x000fe20000410000 */
[----:B------:R-:W-:Y:S01]  /*0d90*/  SHF.L.U32 R34, R34, 0x10, RZ ;  /* 0x0000001022227819 */ /* 0x000fe200000006ff */
[----:B------:R-:W-:Y:S01]  /*0da0*/  FADD.FTZ R19, R41, R32 ;  /* 0x0000002029137221 */ /* 0x000fe20000010000 */
[----:B------:R-:W-:Y:S01]  /*0db0*/  SHF.L.U32 R43, R43, 0x10, RZ ;  /* 0x000000102b2b7819 */ /* 0x000fe200000006ff */
[----:B------:R-:W-:Y:S01]  /*0dc0*/  FADD.FTZ R17, R17, R18 ;  /* 0x0000001211117221 */ /* 0x000fe20000010000 */
[----:B------:R-:W-:Y:S01]  /*0dd0*/  FFMA.FTZ R20, R41, R41, R20 ;  /* 0x0000002929147223 */ /* 0x000fe20000010014 */
[----:B------:R-:W-:Y:S01]  /*0de0*/  FMUL.FTZ R18, R34, R34 ;  /* 0x0000002222127220 */ /* 0x000fe20000410000 */
[----:B------:R-:W-:Y:S01]  /*0df0*/  FADD.FTZ R16, R16, R19 ;  /* 0x0000001310107221 */ /* 0x000fe20000010000 */
[----:B------:R-:W-:Y:S01]  /*0e00*/  FADD.FTZ R19, R43, R34 ;  /* 0x000000222b137221 */ /* 0x000fe20000010000 */
[----:B------:R-:W-:Y:S01]  /*0e10*/  FADD.FTZ R17, R17, R20 ;  /* 0x0000001411117221 */ /* 0x000fe20000010000 */
[----:B------:R-:W-:Y:S01]  /*0e20*/  FFMA.FTZ R18, R43, R43, R18 ;  /* 0x0000002b2b127223 */ /* 0x000fe20000010012 */
[----:B------:R-:W-:-:S02]  /*0e30*/  PRMT R45, R36, 0x7632, R45 ;  /* 0x00007632242d7816 */ /* 0x000fc4000000002d */
[----:B------:R-:W-:Y:S02]  /*0e40*/  SHF.L.U32 R36, R36, 0x10, RZ ;  /* 0x0000001024247819 */ /* 0x000fe400000006ff */
[----:B------:R-:W-:Y:S01]  /*0e50*/  SHF.L.U32 R45, R45, 0x10, RZ ;  /* 0x000000102d2d7819 */ /* 0x000fe200000006ff */
[----:B------:R-:W-:Y:S01]  /*0e60*/  FADD.FTZ R16, R16, R19 ;  /* 0x0000001310107221 */ /* 0x000fe20000010000 */
[----:B------:R-:W-:-:S03]  /*0e70*/  FADD.FTZ R17, R17, R18 ;  /* 0x0000001211117221 */ /* 0x000fc60000010000 */
[----:B------:R-:W-:Y:S01]  /*0e80*/  FMUL.FTZ R21, R45, R45 ;  /* 0x0000002d2d157220 */ /* 0x000fe20000410000 */
[----:B------:R-:W-:-:S03]  /*0e90*/  FADD.FTZ R19, R36, R45 ;  /* 0x0000002d24137221 */ /* 0x000fc60000010000 */
[----:B------:R-:W-:Y:S01]  /*0ea0*/  FFMA.FTZ R18, R36, R36, R21 ;  /* 0x0000002424127223 */ /* 0x000fe20000010015 */
[----:B------:R-:W-:Y:S01]  /*0eb0*/  FADD.FTZ R16, R16, R19 ;  /* 0x0000001310107221 */ /* 0x000fe20000010000 */
[----:B---3--:R-:W-:-:S04]  /*0ec0*/  PRMT R38, R47, 0x7632, R38 ;  /* 0x000076322f267816 */ /* 0x008fc80000000026 */
[----:B------:R-:W-:Y:S02]  /*0ed0*/  SHF.L.U32 R38, R38, 0x10, RZ ;  /* 0x0000001026267819 */ /* 0x000fe400000006ff */
[----:B--2---:R-:W-:Y:S02]  /*0ee0*/  PRMT R40, R49, 0x7632, R40 ;  /* 0x0000763231287816 */ /* 0x004fe40000000028 */
[----:B------:R-:W-:Y:S01]  /*0ef0*/  SHF.L.U32 R47, R47, 0x10, RZ ;  /* 0x000000102f2f7819 */ /* 0x000fe200000006ff */
[----:B------:R-:W-:Y:S01]  /*0f00*/  FMUL.FTZ R20, R38, R38 ;  /* 0x0000002626147220 */ /* 0x000fe20000410000 */
[----:B------:R-:W-:Y:S02]  /*0f10*/  SHF.L.U32 R40, R40, 0x10, RZ ;  /* 0x0000001028287819 */ /* 0x000fe400000006ff */
[----:B------:R-:W-:Y:S01]  /*0f20*/  PRMT R42, R51, 0x7632, R42 ;  /* 0x00007632332a7816 */ /* 0x000fe2000000002a */
[----:B------:R-:W-:Y:S01]  /*0f30*/  FADD.FTZ R19, R47, R38 ;  /* 0x000000262f137221 */ /* 0x000fe20000010000 */
[----:B------:R-:W-:Y:S01]  /*0f40*/  SHF.L.U32 R49, R49, 0x10, RZ ;  /* 0x0000001031317819 */ /* 0x000fe200000006ff */
[----:B------:R-:W-:Y:S01]  /*0f50*/  FADD.FTZ R17, R17, R18 ;  /* 0x0000001211117221 */ /* 0x000fe20000010000 */
[----:B------:R-:W-:Y:S01]  /*0f60*/  FFMA.FTZ R20, R47, R47, R20 ;  /* 0x0000002f2f147223 */ /* 0x000fe20000010014 */
[----:B------:R-:W-:Y:S01]  /*0f70*/  SHF.L.U32 R42, R42, 0x10, RZ ;  /* 0x000000102a2a7819 */ /* 0x000fe200000006ff */
[----:B------:R-:W-:Y:S01]  /*0f80*/  FMUL.FTZ R18, R40, R40 ;  /* 0x0000002828127220 */ /* 0x000fe20000410000 */
[----:B------:R-:W-:Y:S01]  /*0f90*/  FADD.FTZ R16, R16, R19 ;  /* 0x0000001310107221 */ /* 0x000fe20000010000 */
[----:B------:R-:W-:Y:S01]  /*0fa0*/  FADD.FTZ R17, R17, R20 ;  /* 0x0000001411117221 */ /* 0x000fe20000010000 */
[----:B------:R-:W-:Y:S01]  /*0fb0*/  SHF.L.U32 R51, R51, 0x10, RZ ;  /* 0x0000001033337819 */ /* 0x000fe200000006ff */
[C---:B------:R-:W-:Y:S01]  /*0fc0*/  FADD.FTZ R19, R49.reuse, R40 ;  /* 0x0000002831137221 */ /* 0x040fe20000010000 */
[----:B------:R-:W-:Y:S01]  /*0fd0*/  FFMA.FTZ R18, R49, R49, R18 ;  /* 0x0000003131127223 */ /* 0x000fe20000010012 */
[----:B------:R-:W-:-:S02]  /*0fe0*/  FMUL.FTZ R20, R42, R42 ;  /* 0x0000002a2a147220 */ /* 0x000fc40000410000 */
        /* <DEDUP_REMOVED lines=22> */
[----:B------:R-:W-:Y:S02]  /*1150*/  ISETP.GT.AND P1, PT, R4, 0x17, PT ;  /* 0x000000170400780c */ /* 0x000fe40003f24270 */
[----:B------:R-:W-:Y:S01]  /*1160*/  ISETP.NE.AND P2, PT, R2, RZ, PT ;  /* 0x000000ff0200720c */ /* 0x000fe20003f45270 */
        /* <DEDUP_REMOVED lines=17> */
.L_x_1906:
[----:B------:R-:W-:Y:S05]  /*1280*/  BSYNC.RECONVERGENT B0 ;  /* 0x0000000000007941 */ /* 0x000fea0003800200 */
.L_x_1905:
        /* <DEDUP_REMOVED lines=11> */
[----:B0-----:R-:W-:-:S03]  /*1340*/  FADD.FTZ R24, R25, R27 ;  /* 0x0000001b19187221 */ /* 0x001fc60000010000 */
[----:B-1----:R-:W-:Y:S01]  /*1350*/  FADD.FTZ R55, R55, R20 ;  /* 0x0000001437377221 */ /* 0x002fe20000010000 */
[----:B------:R-:W-:-:S03]  /*1360*/  FADD.FTZ R24, R24, R21 ;  /* 0x0000001518187221 */ /* 0x000fc60000010000 */
[----:B------:R-:W-:Y:S01]  /*1370*/  FADD.FTZ R55, R55, R22 ;  /* 0x0000001637377221 */ /* 0x000fe20000010000 */
[----:B------:R-:W-:Y:S02]  /*1380*/  FADD.FTZ R20, R24, R23 ;  /* 0x0000001718147221 */ /* 0x000fe40000010000 */
[----:B------:R-:W0:Y:S01]  /*1390*/  LDS.128 R24, [UR4+0x50] ;  /* 0x00005004ff187984 */ /* 0x000e220008000c00 */
[----:B--2---:R-:W-:Y:S01]  /*13a0*/  FADD.FTZ R55, R55, R28 ;  /* 0x0000001c37377221 */ /* 0x004fe20000010000 */
[----:B------:R-:W-:Y:S02]  /*13b0*/  FADD.FTZ R28, R20, R29 ;  /* 0x0000001d141c7221 */ /* 0x000fe40000010000 */
[----:B------:R-:W1:Y:S01]  /*13c0*/  LDS.128 R20, [UR4+0x60] ;  /* 0x00006004ff147984 */ /* 0x000e620008000c00 */
[----:B------:R-:W-:Y:S01]  /*13d0*/  FADD.FTZ R55, R55, R30 ;  /* 0x0000001e37377221 */ /* 0x000fe20000010000 */
[----:B------:R-:W-:Y:S02]  /*13e0*/  FADD.FTZ R60, R28, R31 ;  /* 0x0000001f1c3c7221 */ /* 0x000fe40000010000 */
[----:B------:R-:W2:Y:S01]  /*13f0*/  LDS.128 R28, [UR4+0x70] ;  /* 0x00007004ff1c7984 */ /* 0x000ea20008000c00 */
[----:B---3--:R-:W-:Y:S01]  /*1400*/  FADD.FTZ R55, R55, R16 ;  /* 0x0000001037377221 */ /* 0x008fe20000010000 */
        /* <DEDUP_REMOVED lines=15> */
.L_x_1908:
[----:B------:R-:W-:Y:S05]  /*1500*/  BSYNC.RECONVERGENT B0 ;  /* 0x0000000000007941 */ /* 0x000fea0003800200 */
.L_x_1907:
[----:B------:R-:W4:Y:S02]  /*1510*/  LDC R23, c[0x0][0x370] ;  /* 0x0000dc00ff177b82 */ /* 0x000f240000000800 */
[----:B----4-:R-:W-:-:S13]  /*1520*/  ISETP.GE.U32.AND P1, PT, R23, 0x2, PT ;  /* 0x000000021700780c */ /* 0x010fda0003f26070 */
[----:B------:R-:W-:Y:S05]  /*1530*/  @!P1 BRA `(.L_x_1909) ;  /* 0x0000000800a09947 */ /* 0x000fea0003800000 */
[----:B------:R-:W4:Y:S01]  /*1540*/  LDC.64 R66, c[0x0][0x3b8] ;  /* 0x0000ee00ff427b82 */ /* 0x000f220000000a00 */
[----:B------:R-:W-:Y:S02]  /*1550*/  LOP3.LUT R18, R6, 0x1, RZ, 0xc0, !PT ;  /* 0x0000000106127812 */ /* 0x000fe400078ec0ff */
[----:B------:R-:W-:-:S03]  /*1560*/  ISETP.GE.U32.AND P3, PT, R23, 0x8, PT ;  /* 0x000000081700780c */ /* 0x000fc60003f66070 */
[----:B---3--:R-:W-:-:S04]  /*1570*/  IMAD R16, R18, R5, RZ ;  /* 0x0000000512107224 */ /* 0x008fc800078e02ff */
[----:B------:R-:W-:-:S05]  /*1580*/  IMAD R16, R16, R23, RZ ;  /* 0x0000001710107224 */ /* 0x000fca00078e02ff */
[----:B------:R-:W-:-:S05]  /*1590*/  SHF.L.U32 R17, R16, 0x1, RZ ;  /* 0x0000000110117819 */ /* 0x000fca00000006ff */
[----:B----4-:R-:W-:Y:S01]  /*15a0*/  IMAD.WIDE R66, R17, 0x4, R66 ;  /* 0x0000000411427825 */ /* 0x010fe200078e0242 */
[----:B------:R-:W-:Y:S06]  /*15b0*/  @P2 BRA `(.L_x_1910) ;  /* 0x0000000000502947 */ /* 0x000fec0003800000 */
[----:B------:R-:W3:Y:S01]  /*15c0*/  LDC.64 R16, c[0x0][0x3b0] ;  /* 0x0000ec00ff107b82 */ /* 0x000ee20000000a00 */
[----:B------:R-:W-:Y:S01]  /*15d0*/  LOP3.LUT P1, R20, R6, 0x2, RZ, 0xc0, !PT ;  /* 0x0000000206147812 */ /* 0x000fe2000782c0ff */
[-CC-:B------:R-:W-:Y:S02]  /*15e0*/  IMAD R19, R18, R5.reuse, R0.reuse ;  /* 0x0000000512137224 */ /* 0x180fe400078e0200 */
[----:B--2---:R-:W-:Y:S01]  /*15f0*/  IMAD R21, R3, R5, R0 ;  /* 0x0000000503157224 */ /* 0x004fe200078e0200 */
[----:B------:R-:W-:-:S04]  /*1600*/  SEL R23, R23, RZ, !P1 ;  /* 0x000000ff17177207 */ /* 0x000fc80004800000 */
[----:B------:R-:W-:Y:S01]  /*1610*/  ISETP.NE.AND P1, PT, R23, -0x1, PT ;  /* 0xffffffff1700780c */ /* 0x000fe20003f25270 */
[----:B---3--:R-:W-:-:S04]  /*1620*/  IMAD.WIDE.U32 R16, R19, 0x4, R16 ;  /* 0x0000000413107825 */ /* 0x008fc800078e0010 */
        /* <DEDUP_REMOVED lines=8> */
.L_x_1911:
[----:B---3--:R-:W2:Y:S04]  /*16b0*/  LDG.E.STRONG.GPU R18, desc[UR6][R16.64] ;  /* 0x0000000610127981 */ /* 0x008ea8000c1ef900 */
[----:B--2---:R-:W-:Y:S01]  /*16c0*/  CCTL.IVALL ;  /* 0x00000000ff00798f */ /* 0x004fe20002000000 */
[----:B------:R-:W-:Y:S05]  /*16d0*/  YIELD ;  /* 0x0000000000007946 */ /* 0x000fea0003800000 */
[----:B------:R-:W-:-:S13]  /*16e0*/  ISETP.NE.AND P1, PT, R18, R23, PT ;  /* 0x000000171200720c */ /* 0x000fda0003f25270 */
[----:B------:R-:W-:Y:S05]  /*16f0*/  @P1 BRA `(.L_x_1911) ;  /* 0xfffffffc00ec1947 */ /* 0x000fea000383ffff */
.L_x_1910:
[----:B------:R-:W-:Y:S05]  /*1700*/  WARPSYNC.ALL ;  /* 0x0000000000007948 */ /* 0x000fea0003800000 */
[----:B------:R-:W-:Y:S01]  /*1710*/  BAR.SYNC.DEFER_BLOCKING 0x0 ;  /* 0x0000000000007b1d */ /* 0x000fe20000010000 */
[----:B------:R-:W-:-:S05]  /*1720*/  HFMA2 R26, -RZ, RZ, 0, 0 ;  /* 0x00000000ff1a7431 */ /* 0x000fca00000001ff */
[----:B------:R-:W-:Y:S05]  /*1730*/  @!P3 BRA `(.L_x_1912) ;  /* 0x000000040020b947 */ /* 0x000fea0003800000 */
[CC--:B------:R-:W-:Y:S01]  /*1740*/  LEA R20, R5.reuse, R0.reuse, 0x1 ;  /* 0x0000000005147211 */ /* 0x0c0fe200078e08ff */
[C-C-:B------:R-:W-:Y:S01]  /*1750*/  IMAD R26, R5.reuse, 0x6, R0.reuse ;  /* 0x00000006051a7824 */ /* 0x140fe200078e0200 */
[CC--:B-1----:R-:W-:Y:S01]  /*1760*/  LEA R22, R5.reuse, R0.reuse, 0x2 ;  /* 0x0000000005167211 */ /* 0x0c2fe200078e10ff */
[C-C-:B------:R-:W-:Y:S01]  /*1770*/  IMAD R28, R5.reuse, 0x5, R0.reuse ;  /* 0x00000005051c7824 */ /* 0x140fe200078e0200 */
[----:B------:R-:W-:Y:S01]  /*1780*/  IADD3 R62, PT, PT, R0, R5, RZ ;  /* 0x00000005003e7210 */ /* 0x000fe20007ffe0ff */
[--C-:B------:R-:W-:Y:S01]  /*1790*/  IMAD R30, R5, 0x3, R0.reuse ;  /* 0x00000003051e7824 */ /* 0x100fe200078e0200 */
[----:B--23--:R-:W-:Y:S01]  /*17a0*/  IADD3 R21, PT, PT, -R3, RZ, RZ ;  /* 0x000000ff03157210 */ /* 0x00cfe20007ffe1ff */
[----:B------:R-:W-:Y:S01]  /*17b0*/  IMAD R60, R5, 0x7, R0 ;  /* 0x00000007053c7824 */ /* 0x000fe200078e0200 */
[----:B------:R-:W-:Y:S01]  /*17c0*/  MOV R64, R0 ;  /* 0x0000000000407202 */ /* 0x000fe20000000f00 */
[----:B------:R-:W-:-:S06]  /*17d0*/  UMOV UR4, URZ ;  /* 0x000000ff00047c82 */ /* 0x000fcc0008000000 */
.L_x_1913:
[----:B------:R-:W-:Y:S01]  /*17e0*/  ISETP.EQ.OR P1, PT, R21, RZ, P2 ;  /* 0x000000ff1500720c */ /* 0x000fe20001722670 */
[----:B------:R-:W-:-:S06]  /*17f0*/  UIADD3 UR5, UPT, UPT, UR4, 0x1, URZ ;  /* 0x0000000104057890 */ /* 0x000fcc000fffe0ff */
[----:B------:R-:W-:-:S06]  /*1800*/  ISETP.EQ.OR P3, PT, R3, UR5, P2 ;  /* 0x0000000503007c0c */ /* 0x000fcc0009762670 */
[----:B------:R-:W-:-:S05]  /*1810*/  @!P1 IMAD.WIDE.U32 R68, R64, 0x8, R66 ;  /* 0x0000000840449825 */ /* 0x000fca00078e0042 */
[----:B------:R-:W0:Y:S02]  /*1820*/  @!P1 LDG.E.64 R18, desc[UR6][R68.64] ;  /* 0x0000000644129981 */ /* 0x000e24000c1e1b00 */
[----:B------:R-:W-:-:S06]  /*1830*/  @!P3 IMAD.WIDE.U32 R16, R62, 0x8, R66 ;  /* 0x000000083e10b825 */ /* 0x000fcc00078e0042 */
[----:B------:R-:W2:Y:S01]  /*1840*/  @!P3 LDG.E.64 R16, desc[UR6][R16.64] ;  /* 0x000000061010b981 */ /* 0x000ea2000c1e1b00 */
[----:B------:R-:W-:-:S06]  /*1850*/  UIADD3 UR5, UPT, UPT, UR4, 0x2, URZ ;  /* 0x0000000204057890 */ /* 0x000fcc000fffe0ff */
[----:B------:R-:W-:Y:S01]  /*1860*/  ISETP.EQ.OR P4, PT, R3, UR5, P2 ;  /* 0x0000000503007c0c */ /* 0x000fe20009782670 */
[----:B------:R-:W-:Y:S01]  /*1870*/  UIADD3 UR5, UPT, UPT, UR4, 0x3, URZ ;  /* 0x0000000304057890 */ /* 0x000fe2000fffe0ff */
[----:B0-----:R-:W-:Y:S01]  /*1880*/  @!P1 FADD.FTZ R24, R24, R18 ;  /* 0x0000001218189221 */ /* 0x001fe20000010000 */
[----:B------:R-:W-:-:S10]  /*1890*/  @!P1 FADD.FTZ R25, R25, R19 ;  /* 0x0000001319199221 */ /* 0x000fd40000010000 */
[----:B------:R-:W-:Y:S01]  /*18a0*/  @!P4 IMAD.WIDE.U32 R18, R20, 0x8, R66 ;  /* 0x000000081412c825 */ /* 0x000fe200078e0042 */
[----:B------:R-:W-:-:S05]  /*18b0*/  ISETP.EQ.OR P1, PT, R3, UR5, P2 ;  /* 0x0000000503007c0c */ /* 0x000fca0009722670 */
[----:B------:R-:W3:Y:S01]  /*18c0*/  @!P4 LDG.E.64 R18, desc[UR6][R18.64] ;  /* 0x000000061212c981 */ /* 0x000ee2000c1e1b00 */
[----:B--2---:R-:W-:Y:S01]  /*18d0*/  @!P3 FADD.FTZ R24, R24, R16 ;  /* 0x000000101818b221 */ /* 0x004fe20000010000 */
[----:B------:R-:W-:-:S06]  /*18e0*/  @!P3 FADD.FTZ R25, R25, R17 ;  /* 0x000000111919b221 */ /* 0x000fcc0000010000 */
[----:B------:R-:W-:-:S06]  /*18f0*/  @!P1 IMAD.WIDE.U32 R16, R30, 0x8, R66 ;  /* 0x000000081e109825 */ /* 0x000fcc00078e0042 */
[----:B------:R-:W2:Y:S01]  /*1900*/  @!P1 LDG.E.64 R16, desc[UR6][R16.64] ;  /* 0x0000000610109981 */ /* 0x000ea2000c1e1b00 */
[----:B------:R-:W-:-:S06]  /*1910*/  UIADD3 UR5, UPT, UPT, UR4, 0x4, URZ ;  /* 0x0000000404057890 */ /* 0x000fcc000fffe0ff */
[----:B------:R-:W-:Y:S01]  /*1920*/  ISETP.EQ.OR P3, PT, R3, UR5, P2 ;  /* 0x0000000503007c0c */ /* 0x000fe20009762670 */
[----:B------:R-:W-:Y:S01]  /*1930*/  UIADD3 UR5, UPT, UPT, UR4, 0x5, URZ ;  /* 0x0000000504057890 */ /* 0x000fe2000fffe0ff */
[----:B---3--:R-:W-:Y:S01]  /*1940*/  @!P4 FADD.FTZ R24, R24, R18 ;  /* 0x000000121818c221 */ /* 0x008fe20000010000 */
        /* <DEDUP_REMOVED lines=20> */
[----:B------:R-:W0:Y:S01]  /*1a90*/  LDC R23, c[0x0][0x370] ;  /* 0x0000dc00ff177b82 */ /* 0x000e220000000800 */
        /* <DEDUP_REMOVED lines=10> */
[----:B---3--:R-:W-:Y:S01]  /*1b40*/  @!P1 FADD.FTZ R24, R24, R18 ;  /* 0x0000001218189221 */ /* 0x008fe20000010000 */
[----:B0-----:R-:W-:Y:S01]  /*1b50*/  LOP3.LUT R18, R23, 0x7ffffff8, RZ, 0xc0, !PT ;  /* 0x7ffffff817127812 */ /* 0x001fe200078ec0ff */
[----:B------:R-:W-:-:S03]  /*1b60*/  @!P1 FADD.FTZ R25, R25, R19 ;  /* 0x0000001319199221 */ /* 0x000fc60000010000 */
[----:B------:R-:W-:Y:S01]  /*1b70*/  ISETP.NE.AND P1, PT, R18, UR4, PT ;  /* 0x0000000412007c0c */ /* 0x000fe2000bf25270 */
[----:B--2---:R-:W-:Y:S01]  /*1b80*/  @!P3 FADD.FTZ R24, R24, R16 ;  /* 0x000000101818b221 */ /* 0x004fe20000010000 */
[----:B------:R-:W-:-:S11]  /*1b90*/  @!P3 FADD.FTZ R25, R25, R17 ;  /* 0x000000111919b221 */ /* 0x000fd60000010000 */
[----:B------:R-:W-:Y:S05]  /*1ba0*/  @P1 BRA `(.L_x_1913) ;  /* 0xfffffffc000c1947 */ /* 0x000fea000383ffff */
[----:B------:R-:W-:-:S07]  /*1bb0*/  MOV R26, R18 ;  /* 0x00000012001a7202 */ /* 0x000fce0000000f00 */
.L_x_1912:
[----:B------:R-:W4:Y:S02]  /*1bc0*/  LDC R27, c[0x0][0x370] ;  /* 0x0000dc00ff1b7b82 */ /* 0x000f240000000800 */
[----:B----4-:R-:W-:-:S13]  /*1bd0*/  LOP3.LUT P1, RZ, R27, 0x7, RZ, 0xc0, !PT ;  /* 0x000000071bff7812 */ /* 0x010fda000782c0ff */
[----:B------:R-:W-:Y:S05]  /*1be0*/  @!P1 BRA `(.L_x_1909) ;  /* 0x0000000000f49947 */ /* 0x000fea0003800000 */
[C---:B---3--:R-:W-:Y:S02]  /*1bf0*/  LOP3.LUT R16, R27.reuse, 0x7, RZ, 0xc0, !PT ;  /* 0x000000071b107812 */ /* 0x048fe400078ec0ff */
[----:B------:R-:W-:Y:S02]  /*1c00*/  LOP3.LUT P1, R28, R27, 0x3, RZ, 0xc0, !PT ;  /* 0x000000031b1c7812 */ /* 0x000fe4000782c0ff */
[----:B------:R-:W-:-:S04]  /*1c10*/  IADD3 R16, PT, PT, R16, -0x1, RZ ;  /* 0xffffffff10107810 */ /* 0x000fc80007ffe0ff */
[----:B------:R-:W-:-:S13]  /*1c20*/  ISETP.GE.U32.AND P3, PT, R16, 0x3, PT ;  /* 0x000000031000780c */ /* 0x000fda0003f66070 */
[----:B------:R-:W-:Y:S05]  /*1c30*/  @!P3 BRA `(.L_x_1914) ;  /* 0x000000000070b947 */ /* 0x000fea0003800000 */
[C---:B------:R-:W-:Y:S02]  /*1c40*/  IADD3 R16, PT, PT, R26.reuse, 0x1, RZ ;  /* 0x000000011a107810 */ /* 0x040fe40007ffe0ff */
[CC--:B------:R-:W-:Y:S02]  /*1c50*/  ISETP.EQ.OR P3, PT, R26.reuse, R3.reuse, P2 ;  /* 0x000000031a00720c */ /* 0x0c0fe40001762670 */
[----:B------:R-:W-:Y:S02]  /*1c60*/  IADD3 R18, PT, PT, R26, 0x2, RZ ;  /* 0x000000021a127810 */ /* 0x000fe40007ffe0ff */
[-C--:B------:R-:W-:Y:S02]  /*1c70*/  ISETP.EQ.OR P4, PT, R16, R3.reuse, P2 ;  /* 0x000000031000720c */ /* 0x080fe40001782670 */
[----:B------:R-:W-:Y:S02]  /*1c80*/  ISETP.EQ.OR P5, PT, R18, R3, P2 ;  /* 0x000000031200720c */ /* 0x000fe400017a2670 */
[----:B-1----:R-:W-:-:S04]  /*1c90*/  IADD3 R22, PT, PT, R26, 0x3, RZ ;  /* 0x000000031a167810 */ /* 0x002fc80007ffe0ff */
[----:B------:R-:W-:Y:S01]  /*1ca0*/  ISETP.EQ.OR P6, PT, R22, R3, P2 ;  /* 0x000000031600720c */ /* 0x000fe200017c2670 */
[----:B------:R-:W-:-:S04]  /*1cb0*/  @!P3 IMAD R17, R26, R5, R0 ;  /* 0x000000051a11b224 */ /* 0x000fc800078e0200 */
[----:B------:R-:W-:Y:S02]  /*1cc0*/  @!P4 IMAD R19, R16, R5, R0 ;  /* 0x000000051013c224 */ /* 0x000fe400078e0200 */
[----:B------:R-:W-:-:S04]  /*1cd0*/  @!P3 IMAD.WIDE.U32 R16, R17, 0x8, R66 ;  /* 0x000000081110b825 */ /* 0x000fc800078e0042 */
[-C--:B--2---:R-:W-:Y:S02]  /*1ce0*/  @!P5 IMAD R21, R18, R5.reuse, R0 ;  /* 0x000000051215d224 */ /* 0x084fe400078e0200 */
        /* <DEDUP_REMOVED lines=17> */
.L_x_1914:
        /* <DEDUP_REMOVED lines=18> */
.L_x_1915:
[----:B------:R-:W-:Y:S01]  /*1f20*/  ISETP.EQ.OR P1, PT, R26, R3, P2 ;  /* 0x000000031a00720c */ /* 0x000fe20001722670 */
        /* <DEDUP_REMOVED lines=8> */
.L_x_1916:
[----:B------:R-:W-:Y:S05]  /*1fb0*/  BSYNC.RECONVERGENT B0 ;  /* 0x0000000000007941 */ /* 0x000fea0003800200 */
.L_x_1909:
[----:B------:R-:W4:Y:S01]  /*1fc0*/  S2UR UR5, SR_CgaCtaId ;  /* 0x00000000000579c3 */ /* 0x000f220000008800 */
[----:B------:R-:W1:Y:S01]  /*1fd0*/  LDCU UR8, c[0x0][0x414] ;  /* 0x00008280ff0877ac */ /* 0x000e620008000800 */
[----:B------:R-:W-:Y:S01]  /*1fe0*/  LOP3.LUT R20, R10, 0xffff, RZ, 0xc0, !PT ;  /* 0x0000ffff0a147812 */ /* 0x000fe200078ec0ff */
[----:B------:R-:W-:-:S03]  /*1ff0*/  UMOV UR4, 0x400 ;  /* 0x0000040000047882 */ /* 0x000fc60000000000 */
[----:B------:R-:W-:Y:S02]  /*2000*/  IADD3 R53, PT, PT, R53, R20, RZ ;  /* 0x0000001435357210 */ /* 0x000fe40007ffe0ff */
[----:B------:R-:W0:Y:S08]  /*2010*/  @P0 LDC.64 R26, c[0x0][0x388] ;  /* 0x0000e200ff1a0b82 */ /* 0x000e300000000a00 */
[----:B---3--:R-:W3:Y:S01]  /*2020*/  LDC.64 R18, c[0x0][0x398] ;  /* 0x0000e600ff127b82 */ /* 0x008ee20000000a00 */
[----:B-1----:R-:W-:Y:S01]  /*2030*/  @P0 FMUL.FTZ R22, R24, UR8 ;  /* 0x0000000818160c20 */ /* 0x002fe20008410000 */
[----:B------:R-:W-:Y:S01]  /*2040*/  @P0 FMUL.FTZ R23, R25, UR8 ;  /* 0x0000000819170c20 */ /* 0x000fe20008410000 */
[----:B----4-:R-:W-:-:S05]  /*2050*/  ULEA UR4, UR5, UR4, 0x18 ;  /* 0x0000000405047291 */ /* 0x010fca000f8ec0ff */
[----:B------:R-:W1:Y:S01]  /*2060*/  LDC.64 R16, c[0x0][0x3a0] ;  /* 0x0000e800ff107b82 */ /* 0x000e620000000a00 */
[----:B------:R-:W4:Y:S01]  /*2070*/  LDCU UR5, c[0x0][0x404] ;  /* 0x00008080ff0577ac */ /* 0x000f220008000800 */
[----:B0-----:R-:W-:Y:S02]  /*2080*/  @P0 IMAD.WIDE R26, R8, 0x8, R26 ;  /* 0x00000008081a0825 */ /* 0x001fe400078e021a */
[----:B------:R0:W-:Y:S04]  /*2090*/  @!P2 STS.64 [UR4+0x88], R24 ;  /* 0x00008818ff00a988 */ /* 0x0001e80008000a04 */
[----:B------:R4:W-:Y:S01]  /*20a0*/  @P0 STG.E.64 desc[UR6][R26.64], R22 ;  /* 0x000000161a000986 */ /* 0x0009e2000c101b06 */
[C---:B---3--:R-:W-:Y:S01]  /*20b0*/  IMAD.WIDE R28, R53.reuse, 0x4, R18 ;  /* 0x00000004351c7825 */ /* 0x048fe200078e0212 */
[----:B------:R-:W-:Y:S03]  /*20c0*/  BAR.SYNC.DEFER_BLOCKING 0x0 ;  /* 0x0000000000007b1d */ /* 0x000fe60000010000 */
[----:B-1----:R-:W-:-:S03]  /*20d0*/  IMAD.WIDE R18, R53, 0x4, R16 ;  /* 0x0000000435127825 */ /* 0x002fc600078e0210 */
[----:B------:R1:W5:Y:S04]  /*20e0*/  LDG.E.64 R16, desc[UR6][R28.64] ;  /* 0x000000061c107981 */ /* 0x000368000c1e1b00 */
[----:B------:R-:W5:Y:S01]  /*20f0*/  LDG.E.64 R18, desc[UR6][R18.64] ;  /* 0x0000000612127981 */ /* 0x000f62000c1e1b00 */
[----:B0-----:R-:W-:Y:S02]  /*2100*/  HFMA2 R24, -RZ, RZ, 1.875, 0 ;  /* 0x3f800000ff187431 */ /* 0x001fe400000001ff */
[----:B----4-:R-:W-:Y:S01]  /*2110*/  IMAD R27, R3, UR5, R54 ;  /* 0x00000005031b7c24 */ /* 0x010fe2000f8e0236 */
[----:B------:R-:W-:Y:S01]  /*2120*/  BSSY.RECONVERGENT B0, `(.L_x_1917) ;  /* 0x00001cc000007945 */ /* 0x000fe20003800200 */
[----:B--2---:R-:W0:Y:S01]  /*2130*/  LDS.64 R20, [UR4+0x88] ;  /* 0x00008804ff147984 */ /* 0x004e220008000a00 */
[----:B------:R-:W2:Y:S02]  /*2140*/  LDCU.U8 UR4, c[0x0][0x3fc] ;  /* 0x00007f80ff0477ac */ /* 0x000ea40008000000 */
[----:B------:R-:W-:-:S02]  /*2150*/  IADD3 R25, PT, PT, R27, 0x40, RZ ;  /* 0x000000401b197810 */ /* 0x000fc40007ffe0ff */
[----:B------:R-:W-:Y:S02]  /*2160*/  SHF.R.S32.HI R22, RZ, 0x1f, R27 ;  /* 0x0000001fff167819 */ /* 0x000fe4000001141b */
[----:B------:R-:W-:Y:S01]  /*2170*/  SHF.R.S32.HI R26, RZ, 0x1f, R25 ;  /* 0x0000001fff1a7819 */ /* 0x000fe20000011419 */
[----:B--2---:R-:W-:Y:S01]  /*2180*/  UISETP.NE.AND UP0, UPT, UR4, URZ, UPT ;  /* 0x000000ff0400728c */ /* 0x004fe2000bf05270 */
[----:B0-----:R-:W-:-:S04]  /*2190*/  FMUL.FTZ R30, R20, UR8 ;  /* 0x00000008141e7c20 */ /* 0x001fc80008410000 */
[----:B------:R-:W-:-:S04]  /*21a0*/  FMUL.FTZ R20, R30, R30 ;  /* 0x0000001e1e147220 */ /* 0x000fc80000410000 */
[----:B------:R-:W-:-:S05]  /*21b0*/  FFMA.FTZ R20, R21, UR8, -R20 ;  /* 0x0000000815147c23 */ /* 0x000fca0008010814 */
[----:B------:R-:W-:-:S13]  /*21c0*/  FSETP.GTU.FTZ.AND P1, PT, R20, RZ, PT ;  /* 0x000000ff1400720b */ /* 0x000fda0003f3c000 */
[----:B------:R-:W0:Y:S02]  /*21d0*/  @P1 LDC R21, c[0x0][0x3a8] ;  /* 0x0000ea00ff151b82 */ /* 0x000e240000000800 */
[----:B0-----:R-:W-:-:S04]  /*21e0*/  @P1 FADD.FTZ R20, R20, R21 ;  /* 0x0000001514141221 */ /* 0x001fc80000010000 */
[----:B------:R1:W0:Y:S01]  /*21f0*/  @P1 MUFU.RSQ R24, R20 ;  /* 0x0000001400181308 */ /* 0x0002220000001400 */
[----:B------:R-:W-:Y:S05]  /*2200*/  BRA.U UP0, `(.L_x_1918) ;  /* 0x0000000900dc7547 */ /* 0x000fea000b800000 */
[----:B------:R-:W2:Y:S01]  /*2210*/  LDCU.64 UR8, c[0x0][0x3e8] ;  /* 0x00007d00ff0877ac */ /* 0x000ea20008000a00 */
[----:B------:R-:W-:Y:S01]  /*2220*/  BSSY.RECONVERGENT B1, `(.L_x_1919) ;  /* 0x000001a000017945 */ /* 0x000fe20003800200 */
[----:B--2---:R-:W-:Y:S02]  /*2230*/  ISETP.GE.U32.AND P2, PT, R27, UR8, PT ;  /* 0x000000081b007c0c */ /* 0x004fe4000bf46070 */
[----:B------:R-:W-:Y:S02]  /*2240*/  ISETP.GE.U32.AND P3, PT, R52, UR8, PT ;  /* 0x0000000834007c0c */ /* 0x000fe4000bf66070 */
[----:B------:R-:W-:Y:S02]  /*2250*/  ISETP.GE.AND.EX P2, PT, R22, UR9, PT, P2 ;  /* 0x0000000916007c0c */ /* 0x000fe4000bf46320 */
[----:B------:R-:W-:Y:S02]  /*2260*/  ISETP.GE.U32.AND P5, PT, R25, UR8, PT ;  /* 0x0000000819007c0c */ /* 0x000fe4000bfa6070 */
[----:B------:R-:W-:-:S02]  /*2270*/  ISETP.GE.U32.AND P1, PT, R50, UR8, PT ;  /* 0x0000000832007c0c */ /* 0x000fc4000bf26070 */
[----:B------:R-:W-:-:S07]  /*2280*/  ISETP.GE.AND.EX P3, PT, R9, UR9, PT, P3 ;  /* 0x0000000909007c0c */ /* 0x000fce000bf66330 */
[----:B------:R-:W-:Y:S06]  /*2290*/  @P2 BRA `(.L_x_1920) ;  /* 0x0000000000482947 */ /* 0x000fec0003800000 */
[----:B------:R-:W2:Y:S01]  /*22a0*/  LDCU.64 UR10, c[0x0][0x3e0] ;  /* 0x00007c00ff0a77ac */ /* 0x000ea20008000a00 */
[----:B-1----:R-:W-:Y:S01]  /*22b0*/  MOV R20, R56 ;  /* 0x0000003800147202 */ /* 0x002fe20000000f00 */
[--C-:B------:R-:W-:Y:S01]  /*22c0*/  FADD.FTZ R23, R12, -R30.reuse ;  /* 0x8000001e0c177221 */ /* 0x100fe20000010000 */
[----:B------:R-:W-:Y:S01]  /*22d0*/  MOV R21, R59 ;  /* 0x0000003b00157202 */ /* 0x000fe20000000f00 */
[----:B------:R-:W1:Y:S01]  /*22e0*/  LDCU.64 UR4, c[0x0][0x380] ;  /* 0x00007000ff0477ac */ /* 0x000e620008000a00 */
[----:B------:R-:W-:Y:S01]  /*22f0*/  FADD.FTZ R37, R37, -R30 ;  /* 0x8000001e25257221 */ /* 0x000fe20000010000 */
[----:B0-----:R-:W-:-:S03]  /*2300*/  FMUL.FTZ R23, R23, R24 ;  /* 0x0000001817177220 */ /* 0x001fc60000410000 */
[----:B------:R-:W-:-:S04]  /*2310*/  FMUL.FTZ R12, R37, R24 ;  /* 0x00000018250c7220 */ /* 0x000fc80000410000 */
[----:B-----5:R-:W-:Y:S01]  /*2320*/  FFMA.FTZ R12, R17, R12, R19 ;  /* 0x0000000c110c7223 */ /* 0x020fe20000010013 */
[----:B--2---:R-:W-:Y:S02]  /*2330*/  IMAD R22, R22, UR10, RZ ;  /* 0x0000000a16167c24 */ /* 0x004fe4000f8e02ff */
[----:B------:R-:W-:-:S04]  /*2340*/  IMAD.WIDE.U32 R20, R27, UR10, R20 ;  /* 0x0000000a1b147c25 */ /* 0x000fc8000f8e0014 */
[----:B------:R-:W-:Y:S02]  /*2350*/  IMAD R29, R27, UR11, R22 ;  /* 0x0000000b1b1d7c24 */ /* 0x000fe4000f8e0216 */
[----:B------:R-:W-:Y:S01]  /*2360*/  FFMA.FTZ R27, R16, R23, R18 ;  /* 0x00000017101b7223 */ /* 0x000fe20000010012 */
[----:B-1----:R-:W-:Y:S02]  /*2370*/  LEA R22, P2, R20, UR4, 0x1 ;  /* 0x0000000414167c11 */ /* 0x002fe4000f8408ff */
[----:B------:R-:W-:Y:S02]  /*2380*/  IADD3 R29, PT, PT, R21, R29, RZ ;  /* 0x0000001d151d7210 */ /* 0x000fe40007ffe0ff */
[----:B------:R-:W-:Y:S02]  /*2390*/  F2FP.BF16.F32.PACK_AB R21, R12, R27 ;  /* 0x0000001b0c15723e */ /* 0x000fe400000010ff */
[----:B------:R-:W-:-:S05]  /*23a0*/  LEA.HI.X R23, R20, UR5, R29, 0x1, P2 ;  /* 0x0000000514177c11 */ /* 0x000fca00090f0c1d */
[----:B------:R2:W-:Y:S02]  /*23b0*/  STG.E desc[UR6][R22.64], R21 ;  /* 0x0000001516007986 */ /* 0x0005e4000c101906 */
.L_x_1920:
[----:B------:R-:W-:Y:S05]  /*23c0*/  BSYNC.RECONVERGENT B1 ;  /* 0x0000000000017941 */ /* 0x000fea0003800200 */
.L_x_1919:
[----:B------:R-:W-:Y:S04]  /*23d0*/  BSSY.RECONVERGENT B1, `(.L_x_1921) ;  /* 0x0000014000017945 */ /* 0x000fe80003800200 */
[----:B------:R-:W-:Y:S05]  /*23e0*/  @P3 BRA `(.L_x_1922) ;  /* 0x0000000000483947 */ /* 0x000fea0003800000 */
[----:B------:R-:W3:Y:S01]  /*23f0*/  LDCU.64 UR4, c[0x0][0x3e0] ;  /* 0x00007c00ff0477ac */ /* 0x000ee20008000a00 */
[----:B-1----:R-:W-:Y:S01]  /*2400*/  MOV R20, R56 ;  /* 0x0000003800147202 */ /* 0x002fe20000000f00 */
[--C-:B--2---:R-:W-:Y:S01]  /*2410*/  FADD.FTZ R23, R14, -R30.reuse ;  /* 0x8000001e0e177221 */ /* 0x104fe20000010000 */
[----:B------:R-:W-:Y:S01]  /*2420*/  MOV R21, R59 ;  /* 0x0000003b00157202 */ /* 0x000fe20000000f00 */
[----:B------:R-:W1:Y:S01]  /*2430*/  LDCU.64 UR10, c[0x0][0x380] ;  /* 0x00007000ff0a77ac */ /* 0x000e620008000a00 */
[----:B------:R-:W-:Y:S01]  /*2440*/  FADD.FTZ R39, R39, -R30 ;  /* 0x8000001e27277221 */ /* 0x000fe20000010000 */
[----:B0-----:R-:W-:-:S03]  /*2450*/  FMUL.FTZ R23, R23, R24 ;  /* 0x0000001817177220 */ /* 0x001fc60000410000 */
[----:B------:R-:W-:Y:S01]  /*2460*/  FMUL.FTZ R12, R39, R24 ;  /* 0x00000018270c7220 */ /* 0x000fe20000410000 */
[----:B-----5:R-:W-:Y:S01]  /*2470*/  FFMA.FTZ R14, R16, R23, R18 ;  /* 0x00000017100e7223 */ /* 0x020fe20000010012 */
[----:B---3--:R-:W-:Y:S02]  /*2480*/  IMAD R27, R9, UR4, RZ ;  /* 0x00000004091b7c24 */ /* 0x008fe4000f8e02ff */
[----:B------:R-:W-:-:S04]  /*2490*/  IMAD.WIDE.U32 R20, R52, UR4, R20 ;  /* 0x0000000434147c25 */ /* 0x000fc8000f8e0014 */
[----:B------:R-:W-:Y:S02]  /*24a0*/  IMAD R29, R52, UR5, R27 ;  /* 0x00000005341d7c24 */ /* 0x000fe4000f8e021b */
[----:B------:R-:W-:Y:S01]  /*24b0*/  FFMA.FTZ R27, R17, R12, R19 ;  /* 0x0000000c111b7223 */ /* 0x000fe20000010013 */
[C---:B-1----:R-:W-:Y:S02]  /*24c0*/  LEA R22, P2, R20.reuse, UR10, 0x1 ;  /* 0x0000000a14167c11 */ /* 0x042fe4000f8408ff */
[----:B------:R-:W-:Y:S02]  /*24d0*/  IADD3 R29, PT, PT, R21, R29, RZ ;  /* 0x0000001d151d7210 */ /* 0x000fe40007ffe0ff */
[----:B------:R-:W-:Y:S02]  /*24e0*/  F2FP.BF16.F32.PACK_AB R21, R27, R14 ;  /* 0x0000000e1b15723e */ /* 0x000fe400000010ff */
[----:B------:R-:W-:-:S05]  /*24f0*/  LEA.HI.X R23, R20, UR11, R29, 0x1, P2 ;  /* 0x0000000b14177c11 */ /* 0x000fca00090f0c1d */
[----:B------:R3:W-:Y:S02]  /*2500*/  STG.E desc[UR6][R22.64], R21 ;  /* 0x0000001516007986 */ /* 0x0007e4000c101906 */
.L_x_1922:
[----:B------:R-:W-:Y:S05]  /*2510*/  BSYNC.RECONVERGENT B1 ;  /* 0x0000000000017941 */ /* 0x000fea0003800200 */
.L_x_1921:
[----:B------:R-:W-:Y:S01]  /*2520*/  ISETP.GE.AND.EX P5, PT, R26, UR9, PT, P5 ;  /* 0x000000091a007c0c */ /* 0x000fe2000bfa6350 */
[----:B------:R-:W-:Y:S01]  /*2530*/  BSSY.RECONVERGENT B1, `(.L_x_1923) ;  /* 0x000001d000017945 */ /* 0x000fe20003800200 */
[----:B------:R-:W-:Y:S02]  /*2540*/  ISETP.GE.U32.AND P6, PT, R48, UR8, PT ;  /* 0x0000000830007c0c */ /* 0x000fe4000bfc6070 */
[----:B------:R-:W-:Y:S02]  /*2550*/  ISETP.GE.U32.AND P2, PT, R46, UR8, PT ;  /* 0x000000082e007c0c */ /* 0x000fe4000bf46070 */
[----:B------:R-:W-:Y:S02]  /*2560*/  ISETP.GE.U32.AND P3, PT, R44, UR8, PT ;  /* 0x000000082c007c0c */ /* 0x000fe4000bf66070 */
[----:B------:R-:W-:Y:S02]  /*2570*/  ISETP.GE.U32.AND P4, PT, R7, UR8, PT ;  /* 0x0000000807007c0c */ /* 0x000fe4000bf86070 */
[----:B------:R-:W-:-:S02]  /*2580*/  ISETP.GE.AND.EX P1, PT, R11, UR9, PT, P1 ;  /* 0x000000090b007c0c */ /* 0x000fc4000bf26310 */
[----:B------:R-:W-:Y:S02]  /*2590*/  ISETP.GE.AND.EX P6, PT, R13, UR9, PT, P6 ;  /* 0x000000090d007c0c */ /* 0x000fe4000bfc6360 */
[----:B------:R-:W-:Y:S02]  /*25a0*/  ISETP.GE.AND.EX P2, PT, R15, UR9, PT, P2 ;  /* 0x000000090f007c0c */ /* 0x000fe4000bf46320 */
[----:B------:R-:W-:Y:S02]  /*25b0*/  ISETP.GE.AND.EX P3, PT, R33, UR9, PT, P3 ;  /* 0x0000000921007c0c */ /* 0x000fe4000bf66330 */
[----:B------:R-:W-:Y:S01]  /*25c0*/  ISETP.GE.AND.EX P4, PT, R35, UR9, PT, P4 ;  /* 0x0000000923007c0c */ /* 0x000fe2000bf86340 */
[----:B------:R-:W-:-:S12]  /*25d0*/  @P5 BRA `(.L_x_1924) ;  /* 0x0000000000485947 */ /* 0x000fd80003800000 */
[----:B------:R-:W4:Y:S01]  /*25e0*/  LDCU.64 UR4, c[0x0][0x3e0] ;  /* 0x00007c00ff0477ac */ /* 0x000f220008000a00 */
[----:B-1----:R-:W-:Y:S01]  /*25f0*/  MOV R20, R56 ;  /* 0x0000003800147202 */ /* 0x002fe20000000f00 */
[--C-:B------:R-:W-:Y:S01]  /*2600*/  FADD.FTZ R41, R41, -R30.reuse ;  /* 0x8000001e29297221 */ /* 0x100fe20000010000 */
[----:B--23--:R-:W-:Y:S01]  /*2610*/  MOV R21, R59 ;  /* 0x0000003b00157202 */ /* 0x00cfe20000000f00 */
[----:B------:R-:W1:Y:S01]  /*2620*/  LDCU.64 UR10, c[0x0][0x380] ;  /* 0x00007000ff0a77ac */ /* 0x000e620008000a00 */
[----:B------:R-:W-:Y:S01]  /*2630*/  FADD.FTZ R23, R32, -R30 ;  /* 0x8000001e20177221 */ /* 0x000fe20000010000 */
[----:B0-----:R-:W-:-:S03]  /*2640*/  FMUL.FTZ R41, R41, R24 ;  /* 0x0000001829297220 */ /* 0x001fc60000410000 */
[----:B------:R-:W-:Y:S01]  /*2650*/  FMUL.FTZ R12, R23, R24 ;  /* 0x00000018170c7220 */ /* 0x000fe20000410000 */
[----:B-----5:R-:W-:-:S03]  /*2660*/  FFMA.FTZ R41, R16, R41, R18 ;  /* 0x0000002910297223 */ /* 0x020fc60000010012 */
[----:B------:R-:W-:Y:S01]  /*2670*/  FFMA.FTZ R12, R17, R12, R19 ;  /* 0x0000000c110c7223 */ /* 0x000fe20000010013 */
[----:B----4-:R-:W-:Y:S02]  /*2680*/  IMAD R26, R26, UR4, RZ ;  /* 0x000000041a1a7c24 */ /* 0x010fe4000f8e02ff */
[----:B------:R-:W-:-:S04]  /*2690*/  IMAD.WIDE.U32 R20, R25, UR4, R20 ;  /* 0x0000000419147c25 */ /* 0x000fc8000f8e0014 */
[----:B------:R-:W-:Y:S01]  /*26a0*/  IMAD R25, R25, UR5, R26 ;  /* 0x0000000519197c24 */ /* 0x000fe2000f8e021a */
[----:B-1----:R-:W-:-:S04]  /*26b0*/  LEA R22, P5, R20, UR10, 0x1 ;  /* 0x0000000a14167c11 */ /* 0x002fc8000f8a08ff */
[----:B------:R-:W-:Y:S02]  /*26c0*/  IADD3 R25, PT, PT, R21, R25, RZ ;  /* 0x0000001915197210 */ /* 0x000fe40007ffe0ff */
[----:B------:R-:W-:Y:S02]  /*26d0*/  F2FP.BF16.F32.PACK_AB R21, R12, R41 ;  /* 0x000000290c15723e */ /* 0x000fe400000010ff */
[----:B------:R-:W-:-:S05]  /*26e0*/  LEA.HI.X R23, R20, UR11, R25, 0x1, P5 ;  /* 0x0000000b14177c11 */ /* 0x000fca000a8f0c19 */
[----:B------:R4:W-:Y:S02]  /*26f0*/  STG.E desc[UR6][R22.64], R21 ;  /* 0x0000001516007986 */ /* 0x0009e4000c101906 */
.L_x_1924:
[----:B------:R-:W-:Y:S05]  /*2700*/  BSYNC.RECONVERGENT B1 ;  /* 0x0000000000017941 */ /* 0x000fea0003800200 */
.L_x_1923:
[----:B------:R-:W-:Y:S04]  /*2710*/  BSSY.RECONVERGENT B1, `(.L_x_1925) ;  /* 0x0000014000017945 */ /* 0x000fe80003800200 */
[----:B------:R-:W-:Y:S05]  /*2720*/  @P1 BRA `(.L_x_1926) ;  /* 0x0000000000481947 */ /* 0x000fea0003800000 */
[----:B------:R-:W0:Y:S01]  /*2730*/  LDCU.64 UR4, c[0x0][0x3e0] ;  /* 0x00007c00ff0477ac */ /* 0x000e220008000a00 */
[----:B-1----:R-:W-:Y:S01]  /*2740*/  MOV R20, R56 ;  /* 0x0000003800147202 */ /* 0x002fe20000000f00 */
[--C-:B------:R-:W-:Y:S01]  /*2750*/  FADD.FTZ R43, R43, -R30.reuse ;  /* 0x8000001e2b2b7221 */ /* 0x100fe20000010000 */
[----:B--234-:R-:W-:Y:S01]  /*2760*/  MOV R21, R59 ;  /* 0x0000003b00157202 */ /* 0x01cfe20000000f00 */
[----:B------:R-:W1:Y:S01]  /*2770*/  LDCU.64 UR10, c[0x0][0x380] ;  /* 0x00007000ff0a77ac */ /* 0x000e620008000a00 */
[----:B------:R-:W-:Y:S01]  /*2780*/  FADD.FTZ R23, R34, -R30 ;  /* 0x8000001e22177221 */ /* 0x000fe20000010000 */
[----:B0-----:R-:W-:-:S03]  /*2790*/  FMUL.FTZ R43, R43, R24 ;  /* 0x000000182b2b7220 */ /* 0x001fc60000410000 */
[----:B------:R-:W-:Y:S01]  /*27a0*/  FMUL.FTZ R12, R23, R24 ;  /* 0x00000018170c7220 */ /* 0x000fe20000410000 */
[----:B-----5:R-:W-:-:S03]  /*27b0*/  FFMA.FTZ R43, R16, R43, R18 ;  /* 0x0000002b102b7223 */ /* 0x020fc60000010012 */
[----:B------:R-:W-:Y:S01]  /*27c0*/  FFMA.FTZ R12, R17, R12, R19 ;  /* 0x0000000c110c7223 */ /* 0x000fe20000010013 */
[----:B------:R-:W-:Y:S02]  /*27d0*/  IMAD R25, R11, UR4, RZ ;  /* 0x000000040b197c24 */ /* 0x000fe4000f8e02ff */
[----:B------:R-:W-:-:S04]  /*27e0*/  IMAD.WIDE.U32 R20, R50, UR4, R20 ;  /* 0x0000000432147c25 */ /* 0x000fc8000f8e0014 */
[----:B------:R-:W-:Y:S01]  /*27f0*/  IMAD R25, R50, UR5, R25 ;  /* 0x0000000532197c24 */ /* 0x000fe2000f8e0219 */
[----:B-1----:R-:W-:-:S04]  /*2800*/  LEA R22, P1, R20, UR10, 0x1 ;  /* 0x0000000a14167c11 */ /* 0x002fc8000f8208ff */
[----:B------:R-:W-:Y:S02]  /*2810*/  IADD3 R25, PT, PT, R21, R25, RZ ;  /* 0x0000001915197210 */ /* 0x000fe40007ffe0ff */
[----:B------:R-:W-:Y:S02]  /*2820*/  F2FP.BF16.F32.PACK_AB R21, R12, R43 ;  /* 0x0000002b0c15723e */ /* 0x000fe400000010ff */
[----:B------:R-:W-:-:S05]  /*2830*/  LEA.HI.X R23, R20, UR11, R25, 0x1, P1 ;  /* 0x0000000b14177c11 */ /* 0x000fca00088f0c19 */
[----:B------:R0:W-:Y:S02]  /*2840*/  STG.E desc[UR6][R22.64], R21 ;  /* 0x0000001516007986 */ /* 0x0001e4000c101906 */
.L_x_1926:
[----:B------:R-:W-:Y:S05]  /*2850*/  BSYNC.RECONVERGENT B1 ;  /* 0x0000000000017941 */ /* 0x000fea0003800200 */
.L_x_1925:
[----:B------:R-:W-:Y:S04]  /*2860*/  BSSY.RECONVERGENT B1, `(.L_x_1927) ;  /* 0x0000014000017945 */ /* 0x000fe80003800200 */
[----:B------:R-:W-:Y:S05]  /*2870*/  @P6 BRA `(.L_x_1928) ;  /* 0x0000000000486947 */ /* 0x000fea0003800000 */
[----:B------:R-:W0:Y:S01]  /*2880*/  LDCU.64 UR4, c[0x0][0x3e0] ;  /* 0x00007c00ff0477ac */ /* 0x000e220008000a00 */
[----:B-1----:R-:W-:Y:S01]  /*2890*/  MOV R20, R56 ;  /* 0x0000003800147202 */ /* 0x002fe20000000f00 */
[--C-:B0-234-:R-:W-:Y:S01]  /*28a0*/  FADD.FTZ R23, R36, -R30.reuse ;  /* 0x8000001e24177221 */ /* 0x11dfe20000010000 */
[----:B------:R-:W-:Y:S01]  /*28b0*/  MOV R21, R59 ;  /* 0x0000003b00157202 */ /* 0x000fe20000000f00 */
[----:B------:R-:W0:Y:S01]  /*28c0*/  LDCU.64 UR10, c[0x0][0x380] ;  /* 0x00007000ff0a77ac */ /* 0x000e220008000a00 */
[----:B------:R-:W-:Y:S01]  /*28d0*/  FADD.FTZ R45, R45, -R30 ;  /* 0x8000001e2d2d7221 */ /* 0x000fe20000010000 */
[----:B------:R-:W-:-:S03]  /*28e0*/  FMUL.FTZ R23, R23, R24 ;  /* 0x0000001817177220 */ /* 0x000fc60000410000 */
[----:B------:R-:W-:Y:S01]  /*28f0*/  FMUL.FTZ R12, R45, R24 ;  /* 0x000000182d0c7220 */ /* 0x000fe20000410000 */
[----:B-----5:R-:W-:Y:S01]  /*2900*/  FFMA.FTZ R14, R16, R23, R18 ;  /* 0x00000017100e7223 */ /* 0x020fe20000010012 */
[----:B------:R-:W-:Y:S02]  /*2910*/  IMAD R25, R13, UR4, RZ ;  /* 0x000000040d197c24 */ /* 0x000fe4000f8e02ff */
[----:B------:R-:W-:-:S04]  /*2920*/  IMAD.WIDE.U32 R20, R48, UR4, R20 ;  /* 0x0000000430147c25 */ /* 0x000fc8000f8e0014 */
[----:B------:R-:W-:Y:S02]  /*2930*/  IMAD R27, R48, UR5, R25 ;  /* 0x00000005301b7c24 */ /* 0x000fe4000f8e0219 */
[----:B------:R-:W-:Y:S01]  /*2940*/  FFMA.FTZ R25, R17, R12, R19 ;  /* 0x0000000c11197223 */ /* 0x000fe20000010013 */
[C---:B0-----:R-:W-:Y:S02]  /*2950*/  LEA R22, P1, R20.reuse, UR10, 0x1 ;  /* 0x0000000a14167c11 */ /* 0x041fe4000f8208ff */
[----:B------:R-:W-:Y:S02]  /*2960*/  IADD3 R27, PT, PT, R21, R27, RZ ;  /* 0x0000001b151b7210 */ /* 0x000fe40007ffe0ff */
[----:B------:R-:W-:Y:S02]  /*2970*/  F2FP.BF16.F32.PACK_AB R21, R25, R14 ;  /* 0x0000000e1915723e */ /* 0x000fe400000010ff */
[----:B------:R-:W-:-:S05]  /*2980*/  LEA.HI.X R23, R20, UR11, R27, 0x1, P1 ;  /* 0x0000000b14177c11 */ /* 0x000fca00088f0c1b */
[----:B------:R0:W-:Y:S02]  /*2990*/  STG.E desc[UR6][R22.64], R21 ;  /* 0x0000001516007986 */ /* 0x0001e4000c101906 */
.L_x_1928:
[----:B------:R-:W-:Y:S05]  /*29a0*/  BSYNC.RECONVERGENT B1 ;  /* 0x0000000000017941 */ /* 0x000fea0003800200 */
.L_x_1927:
[----:B------:R-:W-:Y:S04]  /*29b0*/  BSSY.RECONVERGENT B1, `(.L_x_1929) ;  /* 0x0000014000017945 */ /* 0x000fe80003800200 */
[----:B------:R-:W-:Y:S05]  /*29c0*/  @P2 BRA `(.L_x_1930) ;  /* 0x0000000000482947 */ /* 0x000fea0003800000 */
[----:B------:R-:W0:Y:S01]  /*29d0*/  LDCU.64 UR4, c[0x0][0x3e0] ;  /* 0x00007c00ff0477ac */ /* 0x000e220008000a00 */
[----:B-1----:R-:W-:Y:S01]  /*29e0*/  MOV R20, R56 ;  /* 0x0000003800147202 */ /* 0x002fe20000000f00 */
[--C-:B------:R-:W-:Y:S01]  /*29f0*/  FADD.FTZ R47, R47, -R30.reuse ;  /* 0x8000001e2f2f7221 */ /* 0x100fe20000010000 */
[----:B0-234-:R-:W-:Y:S01]  /*2a00*/  MOV R21, R59 ;  /* 0x0000003b00157202 */ /* 0x01dfe20000000f00 */
[----:B------:R-:W0:Y:S01]  /*2a10*/  LDCU.64 UR10, c[0x0][0x380] ;  /* 0x00007000ff0a77ac */ /* 0x000e220008000a00 */
[----:B------:R-:W-:Y:S01]  /*2a20*/  FADD.FTZ R23, R38, -R30 ;  /* 0x8000001e26177221 */ /* 0x000fe20000010000 */
[----:B------:R-:W-:-:S03]  /*2a30*/  FMUL.FTZ R47, R47, R24 ;  /* 0x000000182f2f7220 */ /* 0x000fc60000410000 */
[----:B------:R-:W-:Y:S01]  /*2a40*/  FMUL.FTZ R12, R23, R24 ;  /* 0x00000018170c7220 */ /* 0x000fe20000410000 */
[----:B-----5:R-:W-:-:S03]  /*2a50*/  FFMA.FTZ R47, R16, R47, R18 ;  /* 0x0000002f102f7223 */ /* 0x020fc60000010012 */
[----:B------:R-:W-:Y:S01]  /*2a60*/  FFMA.FTZ R12, R17, R12, R19 ;  /* 0x0000000c110c7223 */ /* 0x000fe20000010013 */
[----:B------:R-:W-:Y:S02]  /*2a70*/  IMAD R25, R15, UR4, RZ ;  /* 0x000000040f197c24 */ /* 0x000fe4000f8e02ff */
[----:B------:R-:W-:-:S04]  /*2a80*/  IMAD.WIDE.U32 R20, R46, UR4, R20 ;  /* 0x000000042e147c25 */ /* 0x000fc8000f8e0014 */
[----:B------:R-:W-:Y:S01]  /*2a90*/  IMAD R25, R46, UR5, R25 ;  /* 0x000000052e197c24 */ /* 0x000fe2000f8e0219 */
[----:B0-----:R-:W-:-:S04]  /*2aa0*/  LEA R22, P1, R20, UR10, 0x1 ;  /* 0x0000000a14167c11 */ /* 0x001fc8000f8208ff */
[----:B------:R-:W-:Y:S02]  /*2ab0*/  IADD3 R25, PT, PT, R21, R25, RZ ;  /* 0x0000001915197210 */ /* 0x000fe40007ffe0ff */
[----:B------:R-:W-:Y:S02]  /*2ac0*/  F2FP.BF16.F32.PACK_AB R21, R12, R47 ;  /* 0x0000002f0c15723e */ /* 0x000fe400000010ff */
[----:B------:R-:W-:-:S05]  /*2ad0*/  LEA.HI.X R23, R20, UR11, R25, 0x1, P1 ;  /* 0x0000000b14177c11 */ /* 0x000fca00088f0c19 */
[----:B------:R0:W-:Y:S02]  /*2ae0*/  STG.E desc[UR6][R22.64], R21 ;  /* 0x0000001516007986 */ /* 0x0001e4000c101906 */
.L_x_1930:
[----:B------:R-:W-:Y:S05]  /*2af0*/  BSYNC.RECONVERGENT B1 ;  /* 0x0000000000017941 */ /* 0x000fea0003800200 */
.L_x_1929:
        /* <DEDUP_REMOVED lines=20> */
.L_x_1932:
[----:B------:R-:W-:Y:S05]  /*2c40*/  BSYNC.RECONVERGENT B1 ;  /* 0x0000000000017941 */ /* 0x000fea0003800200 */
.L_x_1931:
[----:B------:R-:W-:Y:S05]  /*2c50*/  @P4 BRA `(.L_x_1933) ;  /* 0x0000001000604947 */ /* 0x000fea0003800000 */
[----:B------:R-:W1:Y:S01]  /*2c60*/  LDCU.64 UR4, c[0x0][0x3e0] ;  /* 0x00007c00ff0477ac */ /* 0x000e620008000a00 */
[--C-:B------:R-:W-:Y:S01]  /*2c70*/  FADD.FTZ R51, R51, -R30.reuse ;  /* 0x8000001e33337221 */ /* 0x100fe20000010000 */
[----:B0-234-:R-:W-:Y:S01]  /*2c80*/  FADD.FTZ R21, R42, -R30 ;  /* 0x8000001e2a157221 */ /* 0x01dfe20000010000 */
[----:B------:R-:W-:Y:S01]  /*2c90*/  MOV R57, R59 ;  /* 0x0000003b00397202 */ /* 0x000fe20000000f00 */
[----:B------:R-:W0:Y:S01]  /*2ca0*/  LDCU.64 UR8, c[0x0][0x380] ;  /* 0x00007000ff0877ac */ /* 0x000e220008000a00 */
[-C--:B------:R-:W-:Y:S01]  /*2cb0*/  FMUL.FTZ R51, R51, R24.reuse ;  /* 0x0000001833337220 */ /* 0x080fe20000410000 */
[----:B------:R-:W-:-:S03]  /*2cc0*/  FMUL.FTZ R24, R21, R24 ;  /* 0x0000001815187220 */ /* 0x000fc60000410000 */
[----:B-----5:R-:W-:Y:S01]  /*2cd0*/  FFMA.FTZ R51, R16, R51, R18 ;  /* 0x0000003310337223 */ /* 0x020fe20000010012 */
[----:B------:R-:W-:-:S05]  /*2ce0*/  FFMA.FTZ R24, R17, R24, R19 ;  /* 0x0000001811187223 */ /* 0x000fca0000010013 */
[----:B------:R-:W-:Y:S01]  /*2cf0*/  F2FP.BF16.F32.PACK_AB R19, R24, R51 ;  /* 0x000000331813723e */ /* 0x000fe200000010ff */
[----:B-1----:R-:W-:Y:S02]  /*2d00*/  IMAD R12, R35, UR4, RZ ;  /* 0x00000004230c7c24 */ /* 0x002fe4000f8e02ff */
[----:B------:R-:W-:-:S04]  /*2d10*/  IMAD.WIDE.U32 R56, R7, UR4, R56 ;  /* 0x0000000407387c25 */ /* 0x000fc8000f8e0038 */
[----:B------:R-:W-:Y:S01]  /*2d20*/  IMAD R21, R7, UR5, R12 ;  /* 0x0000000507157c24 */ /* 0x000fe2000f8e020c */
[----:B0-----:R-:W-:-:S04]  /*2d30*/  LEA R16, P1, R56, UR8, 0x1 ;  /* 0x0000000838107c11 */ /* 0x001fc8000f8208ff */
[----:B------:R-:W-:-:S04]  /*2d40*/  IADD3 R21, PT, PT, R57, R21, RZ ;  /* 0x0000001539157210 */ /* 0x000fc80007ffe0ff */
[----:B------:R-:W-:-:S05]  /*2d50*/  LEA.HI.X R17, R56, UR9, R21, 0x1, P1 ;  /* 0x0000000938117c11 */ /* 0x000fca00088f0c15 */
[----:B------:R0:W-:Y:S01]  /*2d60*/  STG.E desc[UR6][R16.64], R19 ;  /* 0x0000001310007986 */ /* 0x0001e2000c101906 */
[----:B------:R-:W-:Y:S05]  /*2d70*/  BRA `(.L_x_1933) ;  /* 0x0000001000187947 */ /* 0x000fea0003800000 */
.L_x_1918:
        /* <DEDUP_REMOVED lines=9> */
[--C-:B------:R-:W-:Y:S01]  /*2e10*/  FADD.FTZ R21, R12, -R30.reuse ;  /* 0x8000001e0c157221 */ /* 0x100fe20000010000 */
[----:B------:R-:W-:Y:S01]  /*2e20*/  FADD.FTZ R37, R37, -R30 ;  /* 0x8000001e25257221 */ /* 0x000fe20000010000 */
[----:B------:R-:W2:Y:S01]  /*2e30*/  LDCU.64 UR8, c[0x0][0x3e0] ;  /* 0x00007c00ff0877ac */ /* 0x000ea20008000a00 */
[----:B------:R-:W-:Y:S01]  /*2e40*/  MOV R23, R59 ;  /* 0x0000003b00177202 */ /* 0x000fe20000000f00 */
[-C--:B0-----:R-:W-:Y:S01]  /*2e50*/  FMUL.FTZ R21, R21, R24.reuse ;  /* 0x0000001815157220 */ /* 0x081fe20000410000 */
[----:B-1----:R-:W-:Y:S01]  /*2e60*/  FMUL.FTZ R20, R37, R24 ;  /* 0x0000001825147220 */ /* 0x002fe20000410000 */
[----:B------:R-:W0:Y:S02]  /*2e70*/  LDCU.64 UR10, c[0x0][0x380] ;  /* 0x00007000ff0a77ac */ /* 0x000e240008000a00 */
[----:B-----5:R-:W-:Y:S01]  /*2e80*/  FFMA.FTZ R21, R16, R21, R18 ;  /* 0x0000001510157223 */ /* 0x020fe20000010012 */
[----:B------:R-:W-:-:S03]  /*2e90*/  FFMA.FTZ R60, R17, R20, R19 ;  /* 0x00000014113c7223 */ /* 0x000fc60000010013 */
[----:B------:R-:W-:Y:S01]  /*2ea0*/  FMUL.FTZ R12, R21, -1.4426950216293334961 ;  /* 0xbfb8aa3b150c7820 */ /* 0x000fe20000410000 */
[----:B------:R-:W-:-:S05]  /*2eb0*/  FMUL.FTZ R20, R60, -1.4426950216293334961 ;  /* 0xbfb8aa3b3c147820 */ /* 0x000fca0000410000 */
[----:B------:R-:W1:Y:S01]  /*2ec0*/  MUFU.EX2 R12, R12 ;  /* 0x0000000c000c7308 */ /* 0x000e620000000800 */
[----:B--2---:R-:W-:Y:S01]  /*2ed0*/  IMAD R62, R22, UR8, RZ ;  /* 0x00000008163e7c24 */ /* 0x004fe2000f8e02ff */
[----:B------:R-:W-:-:S03]  /*2ee0*/  MOV R22, R56 ;  /* 0x0000003800167202 */ /* 0x000fc60000000f00 */
[----:B------:R-:W-:-:S03]  /*2ef0*/  IMAD R31, R27, UR9, R62 ;  /* 0x000000091b1f7c24 */ /* 0x000fc6000f8e023e */
[----:B------:R-:W2:Y:S01]  /*2f00*/  MUFU.EX2 R20, R20 ;  /* 0x0000001400147308 */ /* 0x000ea20000000800 */
[----:B------:R-:W-:-:S05]  /*2f10*/  IMAD.WIDE.U32 R22, R27, UR8, R22 ;  /* 0x000000081b167c25 */ /* 0x000fca000f8e0016 */
[----:B------:R-:W-:Y:S01]  /*2f20*/  IADD3 R31, PT, PT, R23, R31, RZ ;  /* 0x0000001f171f7210 */ /* 0x000fe20007ffe0ff */
[----:B-1----:R-:W-:-:S06]  /*2f30*/  FADD.FTZ R28, R12, 1 ;  /* 0x3f8000000c1c7421 */ /* 0x002fcc0000010000 */
[----:B------:R-:W1:Y:S01]  /*2f40*/  MUFU.RCP R28, R28 ;  /* 0x0000001c001c7308 */ /* 0x000e620000001000 */
[----:B--2---:R-:W-:Y:S01]  /*2f50*/  FADD.FTZ R29, R20, 1 ;  /* 0x3f800000141d7421 */ /* 0x004fe20000010000 */
[----:B0-----:R-:W-:-:S06]  /*2f60*/  LEA R20, P2, R22, UR10, 0x1 ;  /* 0x0000000a16147c11 */ /* 0x001fcc000f8408ff */
[----:B------:R-:W0:Y:S01]  /*2f70*/  MUFU.RCP R29, R29 ;  /* 0x0000001d001d7308 */ /* 0x000e220000001000 */
[----:B-1----:R-:W-:Y:S01]  /*2f80*/  FMUL.FTZ R12, R21, R28 ;  /* 0x0000001c150c7220 */ /* 0x002fe20000410000 */
[----:B------:R-:W-:Y:S01]  /*2f90*/  LEA.HI.X R21, R22, UR11, R31, 0x1, P2 ;  /* 0x0000000b16157c11 */ /* 0x000fe200090f0c1f */
[----:B0-----:R-:W-:-:S05]  /*2fa0*/  FMUL.FTZ R27, R60, R29 ;  /* 0x0000001d3c1b7220 */ /* 0x001fca0000410000 */
[----:B------:R-:W-:-:S05]  /*2fb0*/  F2FP.BF16.F32.PACK_AB R27, R27, R12 ;  /* 0x0000000c1b1b723e */ /* 0x000fca00000010ff */
[----:B------:R2:W-:Y:S02]  /*2fc0*/  STG.E desc[UR6][R20.64], R27 ;  /* 0x0000001b14007986 */ /* 0x0005e4000c101906 */
.L_x_1935:
[----:B------:R-:W-:Y:S05]  /*2fd0*/  BSYNC.RECONVERGENT B1 ;  /* 0x0000000000017941 */ /* 0x000fea0003800200 */
.L_x_1934:
[----:B------:R-:W-:Y:S04]  /*2fe0*/  BSSY.RECONVERGENT B1, `(.L_x_1936) ;  /* 0x000001e000017945 */ /* 0x000fe80003800200 */
[----:B------:R-:W-:Y:S05]  /*2ff0*/  @P3 BRA `(.L_x_1937) ;  /* 0x0000000000703947 */ /* 0x000fea0003800000 */
[--C-:B--2---:R-:W-:Y:S01]  /*3000*/  FADD.FTZ R21, R14, -R30.reuse ;  /* 0x8000001e0e157221 */ /* 0x104fe20000010000 */
[----:B------:R-:W-:Y:S01]  /*3010*/  FADD.FTZ R39, R39, -R30 ;  /* 0x8000001e27277221 */ /* 0x000fe20000010000 */
[----:B------:R-:W2:Y:S01]  /*3020*/  LDCU.64 UR8, c[0x0][0x3e0] ;  /* 0x00007c00ff0877ac */ /* 0x000ea20008000a00 */
[----:B------:R-:W-:Y:S01]  /*3030*/  MOV R22, R56 ;  /* 0x0000003800167202 */ /* 0x000fe20000000f00 */
[-C--:B0-----:R-:W-:Y:S01]  /*3040*/  FMUL.FTZ R21, R21, R24.reuse ;  /* 0x0000001815157220 */ /* 0x081fe20000410000 */
[----:B------:R-:W-:Y:S01]  /*3050*/  FMUL.FTZ R14, R39, R24 ;  /* 0x00000018270e7220 */ /* 0x000fe20000410000 */
[----:B------:R-:W0:Y:S01]  /*3060*/  LDCU.64 UR10, c[0x0][0x380] ;  /* 0x00007000ff0a77ac */ /* 0x000e220008000a00 */
[----:B------:R-:W-:Y:S01]  /*3070*/  MOV R23, R59 ;  /* 0x0000003b00177202 */ /* 0x000fe20000000f00 */
[----:B-----5:R-:W-:Y:S01]  /*3080*/  FFMA.FTZ R21, R16, R21, R18 ;  /* 0x0000001510157223 */ /* 0x020fe20000010012 */
[----:B-1----:R-:W-:-:S03]  /*3090*/  FFMA.FTZ R28, R17, R14, R19 ;  /* 0x0000000e111c7223 */ /* 0x002fc60000010013 */
[----:B------:R-:W-:Y:S01]  /*30a0*/  FMUL.FTZ R12, R21, -1.4426950216293334961 ;  /* 0xbfb8aa3b150c7820 */ /* 0x000fe20000410000 */
[----:B------:R-:W-:-:S05]  /*30b0*/  FMUL.FTZ R20, R28, -1.4426950216293334961 ;  /* 0xbfb8aa3b1c147820 */ /* 0x000fca0000410000 */
[----:B------:R-:W1:Y:S01]  /*30c0*/  MUFU.EX2 R12, R12 ;  /* 0x0000000c000c7308 */ /* 0x000e620000000800 */
[----:B--2---:R-:W-:Y:S02]  /*30d0*/  IMAD R29, R9, UR8, RZ ;  /* 0x00000008091d7c24 */ /* 0x004fe4000f8e02ff */
[----:B------:R-:W-:-:S05]  /*30e0*/  IMAD.WIDE.U32 R22, R52, UR8, R22 ;  /* 0x0000000834167c25 */ /* 0x000fca000f8e0016 */
[----:B------:R-:W2:Y:S01]  /*30f0*/  MUFU.EX2 R20, R20 ;  /* 0x0000001400147308 */ /* 0x000ea20000000800 */
[----:B------:R-:W-:-:S05]  /*3100*/  IMAD R31, R52, UR9, R29 ;  /* 0x00000009341f7c24 */ /* 0x000fca000f8e021d */
        /* <DEDUP_REMOVED lines=11> */
.L_x_1937:
[----:B------:R-:W-:Y:S05]  /*31c0*/  BSYNC.RECONVERGENT B1 ;  /* 0x0000000000017941 */ /* 0x000fea0003800200 */
.L_x_1936:
        /* <DEDUP_REMOVED lines=12> */
[--C-:B------:R-:W-:Y:S01]  /*3290*/  FADD.FTZ R41, R41, -R30.reuse ;  /* 0x8000001e29297221 */ /* 0x100fe20000010000 */
[----:B--23--:R-:W-:Y:S01]  /*32a0*/  FADD.FTZ R21, R32, -R30 ;  /* 0x8000001e20157221 */ /* 0x00cfe20000010000 */
[----:B------:R-:W2:Y:S01]  /*32b0*/  LDCU.64 UR8, c[0x0][0x3e0] ;  /* 0x00007c00ff0877ac */ /* 0x000ea20008000a00 */
[----:B-1----:R-:W-:Y:S01]  /*32c0*/  MOV R20, R56 ;  /* 0x0000003800147202 */ /* 0x002fe20000000f00 */
[-C--:B0-----:R-:W-:Y:S01]  /*32d0*/  FMUL.FTZ R41, R41, R24.reuse ;  /* 0x0000001829297220 */ /* 0x081fe20000410000 */
[----:B------:R-:W-:Y:S01]  /*32e0*/  FMUL.FTZ R14, R21, R24 ;  /* 0x00000018150e7220 */ /* 0x000fe20000410000 */
[----:B------:R-:W0:Y:S01]  /*32f0*/  LDCU.64 UR10, c[0x0][0x380] ;  /* 0x00007000ff0a77ac */ /* 0x000e220008000a00 */
[----:B------:R-:W-:Y:S01]  /*3300*/  MOV R21, R59 ;  /* 0x0000003b00157202 */ /* 0x000fe20000000f00 */
[----:B-----5:R-:W-:Y:S01]  /*3310*/  FFMA.FTZ R41, R16, R41, R18 ;  /* 0x0000002910297223 */ /* 0x020fe20000010012 */
[----:B------:R-:W-:-:S03]  /*3320*/  FFMA.FTZ R28, R17, R14, R19 ;  /* 0x0000000e111c7223 */ /* 0x000fc60000010013 */
        /* <DEDUP_REMOVED lines=11> */
[----:B0-----:R-:W-:-:S04]  /*33e0*/  LEA R22, P5, R20, UR10, 0x1 ;  /* 0x0000000a14167c11 */ /* 0x001fc8000f8a08ff */
[----:B------:R-:W-:Y:S02]  /*33f0*/  LEA.HI.X R23, R20, UR11, R23, 0x1, P5 ;  /* 0x0000000b14177c11 */ /* 0x000fe4000a8f0c17 */
[----:B------:R-:W0:Y:S01]  /*3400*/  MUFU.RCP R27, R27 ;  /* 0x0000001b001b7308 */ /* 0x000e220000001000 */
[----:B-1----:R-:W-:Y:S01]  /*3410*/  FMUL.FTZ R12, R41, R14 ;  /* 0x0000000e290c7220 */ /* 0x002fe20000410000 */
[----:B0-----:R-:W-:-:S05]  /*3420*/  FMUL.FTZ R25, R28, R27 ;  /* 0x0000001b1c197220 */ /* 0x001fca0000410000 */
[----:B------:R-:W-:-:S05]  /*3430*/  F2FP.BF16.F32.PACK_AB R25, R25, R12 ;  /* 0x0000000c1919723e */ /* 0x000fca00000010ff */
[----:B------:R4:W-:Y:S02]  /*3440*/  STG.E desc[UR6][R22.64], R25 ;  /* 0x0000001916007986 */ /* 0x0009e4000c101906 */
.L_x_1939:
[----:B------:R-:W-:Y:S05]  /*3450*/  BSYNC.RECONVERGENT B1 ;  /* 0x0000000000017941 */ /* 0x000fea0003800200 */
.L_x_1938:
[----:B------:R-:W-:Y:S04]  /*3460*/  BSSY.RECONVERGENT B1, `(.L_x_1940) ;  /* 0x000001e000017945 */ /* 0x000fe80003800200 */
[----:B------:R-:W-:Y:S05]  /*3470*/  @P1 BRA `(.L_x_1941) ;  /* 0x0000000000701947 */ /* 0x000fea0003800000 */
[--C-:B------:R-:W-:Y:S01]  /*3480*/  FADD.FTZ R43, R43, -R30.reuse ;  /* 0x8000001e2b2b7221 */ /* 0x100fe20000010000 */
[----:B--23--:R-:W-:Y:S01]  /*3490*/  FADD.FTZ R21, R34, -R30 ;  /* 0x8000001e22157221 */ /* 0x00cfe20000010000 */
[----:B------:R-:W2:Y:S01]  /*34a0*/  LDCU.64 UR8, c[0x0][0x3e0] ;  /* 0x00007c00ff0877ac */ /* 0x000ea20008000a00 */
[----:B----4-:R-:W-:Y:S01]  /*34b0*/  MOV R22, R56 ;  /* 0x0000003800167202 */ /* 0x010fe20000000f00 */
[-C--:B0-----:R-:W-:Y:S01]  /*34c0*/  FMUL.FTZ R43, R43, R24.reuse ;  /* 0x000000182b2b7220 */ /* 0x081fe20000410000 */
[----:B------:R-:W-:Y:S01]  /*34d0*/  FMUL.FTZ R14, R21, R24 ;  /* 0x00000018150e7220 */ /* 0x000fe20000410000 */
[----:B------:R-:W0:Y:S01]  /*34e0*/  LDCU.64 UR10, c[0x0][0x380] ;  /* 0x00007000ff0a77ac */ /* 0x000e220008000a00 */
[----:B------:R-:W-:Y:S01]  /*34f0*/  MOV R23, R59 ;  /* 0x0000003b00177202 */ /* 0x000fe20000000f00 */
[----:B-----5:R-:W-:Y:S01]  /*3500*/  FFMA.FTZ R43, R16, R43, R18 ;  /* 0x0000002b102b7223 */ /* 0x020fe20000010012 */
[----:B------:R-:W-:-:S03]  /*3510*/  FFMA.FTZ R26, R17, R14, R19 ;  /* 0x0000000e111a7223 */ /* 0x000fc60000010013 */
[----:B------:R-:W-:Y:S01]  /*3520*/  FMUL.FTZ R12, R43, -1.4426950216293334961 ;  /* 0xbfb8aa3b2b0c7820 */ /* 0x000fe20000410000 */
[----:B-1----:R-:W-:-:S05]  /*3530*/  FMUL.FTZ R20, R26, -1.4426950216293334961 ;  /* 0xbfb8aa3b1a147820 */ /* 0x002fca0000410000 */
        /* <DEDUP_REMOVED lines=16> */
.L_x_1941:
[----:B------:R-:W-:Y:S05]  /*3640*/  BSYNC.RECONVERGENT B1 ;  /* 0x0000000000017941 */ /* 0x000fea0003800200 */
.L_x_1940:
[----:B------:R-:W-:Y:S04]  /*3650*/  BSSY.RECONVERGENT B1, `(.L_x_1942) ;  /* 0x000001e000017945 */ /* 0x000fe80003800200 */
[----:B------:R-:W-:Y:S05]  /*3660*/  @P6 BRA `(.L_x_1943) ;  /* 0x0000000000706947 */ /* 0x000fea0003800000 */
[--C-:B0-23--:R-:W-:Y:S01]  /*3670*/  FADD.FTZ R21, R36, -R30.reuse ;  /* 0x8000001e24157221 */ /* 0x10dfe20000010000 */
[----:B------:R-:W-:Y:S01]  /*3680*/  FADD.FTZ R45, R45, -R30 ;  /* 0x8000001e2d2d7221 */ /* 0x000fe20000010000 */
[----:B------:R-:W0:Y:S01]  /*3690*/  LDCU.64 UR8, c[0x0][0x3e0] ;  /* 0x00007c00ff0877ac */ /* 0x000e220008000a00 */
[----:B----4-:R-:W-:Y:S01]  /*36a0*/  MOV R22, R56 ;  /* 0x0000003800167202 */ /* 0x010fe20000000f00 */
[-C--:B------:R-:W-:Y:S01]  /*36b0*/  FMUL.FTZ R21, R21, R24.reuse ;  /* 0x0000001815157220 */ /* 0x080fe20000410000 */
[----:B------:R-:W-:Y:S01]  /*36c0*/  FMUL.FTZ R14, R45, R24 ;  /* 0x000000182d0e7220 */ /* 0x000fe20000410000 */
[----:B------:R-:W2:Y:S01]  /*36d0*/  LDCU.64 UR10, c[0x0][0x380] ;  /* 0x00007000ff0a77ac */ /* 0x000ea20008000a00 */
[----:B------:R-:W-:Y:S01]  /*36e0*/  MOV R23, R59 ;  /* 0x0000003b00177202 */ /* 0x000fe20000000f00 */
[----:B-----5:R-:W-:Y:S01]  /*36f0*/  FFMA.FTZ R21, R16, R21, R18 ;  /* 0x0000001510157223 */ /* 0x020fe20000010012 */
[----:B------:R-:W-:-:S03]  /*3700*/  FFMA.FTZ R26, R17, R14, R19 ;  /* 0x0000000e111a7223 */ /* 0x000fc60000010013 */
[----:B------:R-:W-:Y:S01]  /*3710*/  FMUL.FTZ R12, R21, -1.4426950216293334961 ;  /* 0xbfb8aa3b150c7820 */ /* 0x000fe20000410000 */
[----:B-1----:R-:W-:-:S05]  /*3720*/  FMUL.FTZ R20, R26, -1.4426950216293334961 ;  /* 0xbfb8aa3b1a147820 */ /* 0x002fca0000410000 */
[----:B------:R-:W1:Y:S01]  /*3730*/  MUFU.EX2 R12, R12 ;  /* 0x0000000c000c7308 */ /* 0x000e620000000800 */
[----:B0-----:R-:W-:Y:S02]  /*3740*/  IMAD R27, R13, UR8, RZ ;  /* 0x000000080d1b7c24 */ /* 0x001fe4000f8e02ff */
[----:B------:R-:W-:-:S05]  /*3750*/  IMAD.WIDE.U32 R22, R48, UR8, R22 ;  /* 0x0000000830167c25 */ /* 0x000fca000f8e0016 */
[----:B------:R-:W0:Y:S01]  /*3760*/  MUFU.EX2 R20, R20 ;  /* 0x0000001400147308 */ /* 0x000e220000000800 */
[----:B------:R-:W-:-:S05]  /*3770*/  IMAD R29, R48, UR9, R27 ;  /* 0x00000009301d7c24 */ /* 0x000fca000f8e021b */
[----:B------:R-:W-:Y:S01]  /*3780*/  IADD3 R29, PT, PT, R23, R29, RZ ;  /* 0x0000001d171d7210 */ /* 0x000fe20007ffe0ff */
[----:B-1----:R-:W-:-:S06]  /*3790*/  FADD.FTZ R14, R12, 1 ;  /* 0x3f8000000c0e7421 */ /* 0x002fcc0000010000 */
[----:B------:R-:W1:Y:S01]  /*37a0*/  MUFU.RCP R14, R14 ;  /* 0x0000000e000e7308 */ /* 0x000e620000001000 */
[----:B0-----:R-:W-:Y:S01]  /*37b0*/  FADD.FTZ R25, R20, 1 ;  /* 0x3f80000014197421 */ /* 0x001fe20000010000 */
[----:B--2---:R-:W-:-:S06]  /*37c0*/  LEA R20, P1, R22, UR10, 0x1 ;  /* 0x0000000a16147c11 */ /* 0x004fcc000f8208ff */
[----:B------:R-:W0:Y:S01]  /*37d0*/  MUFU.RCP R25, R25 ;  /* 0x0000001900197308 */ /* 0x000e220000001000 */
[----:B-1----:R-:W-:Y:S01]  /*37e0*/  FMUL.FTZ R12, R21, R14 ;  /* 0x0000000e150c7220 */ /* 0x002fe20000410000 */
[----:B------:R-:W-:Y:S01]  /*37f0*/  LEA.HI.X R21, R22, UR11, R29, 0x1, P1 ;  /* 0x0000000b16157c11 */ /* 0x000fe200088f0c1d */
[----:B0-----:R-:W-:-:S05]  /*3800*/  FMUL.FTZ R27, R26, R25 ;  /* 0x000000191a1b7220 */ /* 0x001fca0000410000 */
[----:B------:R-:W-:-:S05]  /*3810*/  F2FP.BF16.F32.PACK_AB R27, R27, R12 ;  /* 0x0000000c1b1b723e */ /* 0x000fca00000010ff */
[----:B------:R0:W-:Y:S02]  /*3820*/  STG.E desc[UR6][R20.64], R27 ;  /* 0x0000001b14007986 */ /* 0x0001e4000c101906 */
.L_x_1943:
[----:B------:R-:W-:Y:S05]  /*3830*/  BSYNC.RECONVERGENT B1 ;  /* 0x0000000000017941 */ /* 0x000fea0003800200 */
.L_x_1942:
[----:B------:R-:W-:Y:S04]  /*3840*/  BSSY.RECONVERGENT B1, `(.L_x_1944) ;  /* 0x000001e000017945 */ /* 0x000fe80003800200 */
[----:B------:R-:W-:Y:S05]  /*3850*/  @P2 BRA `(.L_x_1945) ;  /* 0x0000000000702947 */ /* 0x000fea0003800000 */
[--C-:B------:R-:W-:Y:S01]  /*3860*/  FADD.FTZ R47, R47, -R30.reuse ;  /* 0x8000001e2f2f7221 */ /* 0x100fe20000010000 */
[----:B0-23--:R-:W-:Y:S01]  /*3870*/  FADD.FTZ R21, R38, -R30 ;  /* 0x8000001e26157221 */ /* 0x00dfe20000010000 */
[----:B------:R-:W0:Y:S01]  /*3880*/  LDCU.64 UR8, c[0x0][0x3e0] ;  /* 0x00007c00ff0877ac */ /* 0x000e220008000a00 */
[----:B-1----:R-:W-:Y:S01]  /*3890*/  MOV R20, R56 ;  /* 0x0000003800147202 */ /* 0x002fe20000000f00 */
[-C--:B------:R-:W-:Y:S01]  /*38a0*/  FMUL.FTZ R47, R47, R24.reuse ;  /* 0x000000182f2f7220 */ /* 0x080fe20000410000 */
[----:B------:R-:W-:Y:S01]  /*38b0*/  FMUL.FTZ R14, R21, R24 ;  /* 0x00000018150e7220 */ /* 0x000fe20000410000 */
[----:B------:R-:W1:Y:S01]  /*38c0*/  LDCU.64 UR10, c[0x0][0x380] ;  /* 0x00007000ff0a77ac */ /* 0x000e620008000a00 */
[----:B------:R-:W-:Y:S01]  /*38d0*/  MOV R21, R59 ;  /* 0x0000003b00157202 */ /* 0x000fe20000000f00 */
[----:B-----5:R-:W-:Y:S01]  /*38e0*/  FFMA.FTZ R47, R16, R47, R18 ;  /* 0x0000002f102f7223 */ /* 0x020fe20000010012 */
[----:B------:R-:W-:-:S03]  /*38f0*/  FFMA.FTZ R26, R17, R14, R19 ;  /* 0x0000000e111a7223 */ /* 0x000fc60000010013 */
[----:B------:R-:W-:Y:S01]  /*3900*/  FMUL.FTZ R12, R47, -1.4426950216293334961 ;  /* 0xbfb8aa3b2f0c7820 */ /* 0x000fe20000410000 */
[----:B----4-:R-:W-:-:S05]  /*3910*/  FMUL.FTZ R22, R26, -1.4426950216293334961 ;  /* 0xbfb8aa3b1a167820 */ /* 0x010fca0000410000 */
[----:B------:R-:W2:Y:S01]  /*3920*/  MUFU.EX2 R12, R12 ;  /* 0x0000000c000c7308 */ /* 0x000ea20000000800 */
[----:B0-----:R-:W-:Y:S02]  /*3930*/  IMAD R23, R15, UR8, RZ ;  /* 0x000000080f177c24 */ /* 0x001fe4000f8e02ff */
[----:B------:R-:W-:-:S05]  /*3940*/  IMAD.WIDE.U32 R20, R46, UR8, R20 ;  /* 0x000000082e147c25 */ /* 0x000fca000f8e0014 */
[----:B------:R-:W0:Y:S01]  /*3950*/  MUFU.EX2 R22, R22 ;  /* 0x0000001600167308 */ /* 0x000e220000000800 */
[----:B------:R-:W-:-:S05]  /*3960*/  IMAD R23, R46, UR9, R23 ;  /* 0x000000092e177c24 */ /* 0x000fca000f8e0217 */
[----:B------:R-:W-:Y:S01]  /*3970*/  IADD3 R23, PT, PT, R21, R23, RZ ;  /* 0x0000001715177210 */ /* 0x000fe20007ffe0ff */
[----:B--2---:R-:W-:-:S06]  /*3980*/  FADD.FTZ R14, R12, 1 ;  /* 0x3f8000000c0e7421 */ /* 0x004fcc0000010000 */
[----:B------:R-:W2:Y:S01]  /*3990*/  MUFU.RCP R14, R14 ;  /* 0x0000000e000e7308 */ /* 0x000ea20000001000 */
[----:B0-----:R-:W-:Y:S01]  /*39a0*/  FADD.FTZ R25, R22, 1 ;  /* 0x3f80000016197421 */ /* 0x001fe20000010000 */
[----:B-1----:R-:W-:-:S04]  /*39b0*/  LEA R22, P1, R20, UR10, 0x1 ;  /* 0x0000000a14167c11 */ /* 0x002fc8000f8208ff */
[----:B------:R-:W-:Y:S02]  /*39c0*/  LEA.HI.X R23, R20, UR11, R23, 0x1, P1 ;  /* 0x0000000b14177c11 */ /* 0x000fe400088f0c17 */
[----:B------:R-:W0:Y:S01]  /*39d0*/  MUFU.RCP R25, R25 ;  /* 0x0000001900197308 */ /* 0x000e220000001000 */
[----:B--2---:R-:W-:Y:S01]  /*39e0*/  FMUL.FTZ R12, R47, R14 ;  /* 0x0000000e2f0c7220 */ /* 0x004fe20000410000 */
[----:B0-----:R-:W-:-:S05]  /*39f0*/  FMUL.FTZ R27, R26, R25 ;  /* 0x000000191a1b7220 */ /* 0x001fca0000410000 */
[----:B------:R-:W-:-:S05]  /*3a00*/  F2FP.BF16.F32.PACK_AB R27, R27, R12 ;  /* 0x0000000c1b1b723e */ /* 0x000fca00000010ff */
[----:B------:R0:W-:Y:S02]  /*3a10*/  STG.E desc[UR6][R22.64], R27 ;  /* 0x0000001b16007986 */ /* 0x0001e4000c101906 */
.L_x_1945:
[----:B------:R-:W-:Y:S05]  /*3a20*/  BSYNC.RECONVERGENT B1 ;  /* 0x0000000000017941 */ /* 0x000fea0003800200 */
.L_x_1944:
        /* <DEDUP_REMOVED lines=30> */
.L_x_1947:
[----:B------:R-:W-:Y:S05]  /*3c10*/  BSYNC.RECONVERGENT B1 ;  /* 0x0000000000017941 */ /* 0x000fea0003800200 */
.L_x_1946:
[----:B------:R-:W-:Y:S05]  /*3c20*/  @P4 BRA `(.L_x_1933) ;  /* 0x00000000006c4947 */ /* 0x000fea0003800000 */
[--C-:B------:R-:W-:Y:S01]  /*3c30*/  FADD.FTZ R51, R51, -R30.reuse ;  /* 0x8000001e33337221 */ /* 0x100fe20000010000 */
[----:B0-23--:R-:W-:Y:S01]  /*3c40*/  FADD.FTZ R21, R42, -R30 ;  /* 0x8000001e2a157221 */ /* 0x00dfe20000010000 */
[----:B------:R-:W1:Y:S01]  /*3c50*/  LDCU.64 UR4, c[0x0][0x3e0] ;  /* 0x00007c00ff0477ac */ /* 0x000e620008000a00 */
[----:B------:R-:W-:Y:S01]  /*3c60*/  MOV R57, R59 ;  /* 0x0000003b00397202 */ /* 0x000fe20000000f00 */
[-C--:B------:R-:W-:Y:S01]  /*3c70*/  FMUL.FTZ R51, R51, R24.reuse ;  /* 0x0000001833337220 */ /* 0x080fe20000410000 */
[----:B------:R-:W-:Y:S01]  /*3c80*/  FMUL.FTZ R24, R21, R24 ;  /* 0x0000001815187220 */ /* 0x000fe20000410000 */
[----:B------:R-:W0:Y:S02]  /*3c90*/  LDCU.64 UR8, c[0x0][0x380] ;  /* 0x00007000ff0877ac */ /* 0x000e240008000a00 */
[----:B-----5:R-:W-:Y:S01]  /*3ca0*/  FFMA.FTZ R51, R16, R51, R18 ;  /* 0x0000003310337223 */ /* 0x020fe20000010012 */
[----:B------:R-:W-:-:S03]  /*3cb0*/  FFMA.FTZ R19, R17, R24, R19 ;  /* 0x0000001811137223 */ /* 0x000fc60000010013 */
[----:B------:R-:W-:Y:S01]  /*3cc0*/  FMUL.FTZ R12, R51, -1.4426950216293334961 ;  /* 0xbfb8aa3b330c7820 */ /* 0x000fe20000410000 */
[----:B------:R-:W-:-:S05]  /*3cd0*/  FMUL.FTZ R16, R19, -1.4426950216293334961 ;  /* 0xbfb8aa3b13107820 */ /* 0x000fca0000410000 */
[----:B------:R-:W2:Y:S01]  /*3ce0*/  MUFU.EX2 R12, R12 ;  /* 0x0000000c000c7308 */ /* 0x000ea20000000800 */
[----:B-1----:R-:W-:Y:S02]  /*3cf0*/  IMAD R20, R35, UR4, RZ ;  /* 0x0000000423147c24 */ /* 0x002fe4000f8e02ff */
[----:B------:R-:W-:-:S05]  /*3d00*/  IMAD.WIDE.U32 R56, R7, UR4, R56 ;  /* 0x0000000407387c25 */ /* 0x000fca000f8e0038 */
[----:B------:R-:W1:Y:S01]  /*3d10*/  MUFU.EX2 R16, R16 ;  /* 0x0000001000107308 */ /* 0x000e620000000800 */
[----:B------:R-:W-:-:S05]  /*3d20*/  IMAD R17, R7, UR5, R20 ;  /* 0x0000000507117c24 */ /* 0x000fca000f8e0214 */
[----:B------:R-:W-:Y:S01]  /*3d30*/  IADD3 R17, PT, PT, R57, R17, RZ ;  /* 0x0000001139117210 */ /* 0x000fe20007ffe0ff */
[----:B--2---:R-:W-:-:S06]  /*3d40*/  FADD.FTZ R14, R12, 1 ;  /* 0x3f8000000c0e7421 */ /* 0x004fcc0000010000 */
[----:B------:R-:W2:Y:S01]  /*3d50*/  MUFU.RCP R14, R14 ;  /* 0x0000000e000e7308 */ /* 0x000ea20000001000 */
[----:B-1----:R-:W-:Y:S01]  /*3d60*/  FADD.FTZ R18, R16, 1 ;  /* 0x3f80000010127421 */ /* 0x002fe20000010000 */
[----:B0-----:R-:W-:-:S04]  /*3d70*/  LEA R16, P1, R56, UR8, 0x1 ;  /* 0x0000000838107c11 */ /* 0x001fc8000f8208ff */
[----:B------:R-:W-:Y:S02]  /*3d80*/  LEA.HI.X R17, R56, UR9, R17, 0x1, P1 ;  /* 0x0000000938117c11 */ /* 0x000fe400088f0c11 */
[----:B------:R-:W0:Y:S01]  /*3d90*/  MUFU.RCP R18, R18 ;  /* 0x0000001200127308 */ /* 0x000e220000001000 */
[----:B--2---:R-:W-:Y:S01]  /*3da0*/  FMUL.FTZ R12, R51, R14 ;  /* 0x0000000e330c7220 */ /* 0x004fe20000410000 */
[----:B0-----:R-:W-:-:S05]  /*3db0*/  FMUL.FTZ R19, R19, R18 ;  /* 0x0000001213137220 */ /* 0x001fca0000410000 */
[----:B------:R-:W-:-:S05]  /*3dc0*/  F2FP.BF16.F32.PACK_AB R19, R19, R12 ;  /* 0x0000000c1313723e */ /* 0x000fca00000010ff */
[----:B------:R0:W-:Y:S02]  /*3dd0*/  STG.E desc[UR6][R16.64], R19 ;  /* 0x0000001310007986 */ /* 0x0001e4000c101906 */
.L_x_1933:
[----:B------:R-:W-:Y:S05]  /*3de0*/  BSYNC.RECONVERGENT B0 ;  /* 0x0000000000007941 */ /* 0x000fea0003800200 */
.L_x_1917:
[----:B------:R-:W1:Y:S01]  /*3df0*/  LDCU UR4, c[0x0][0x3f8] ;  /* 0x00007f00ff0477ac */ /* 0x000e620008000800 */
[----:B------:R-:W-:Y:S02]  /*3e00*/  IADD3 R8, PT, PT, R5, R8, RZ ;  /* 0x0000000805087210 */ /* 0x000fe40007ffe0ff */
[----:B------:R-:W-:Y:S01]  /*3e10*/  IADD3 R6, PT, PT, R6, 0x1, RZ ;  /* 0x0000000106067810 */ /* 0x000fe20007ffe0ff */
[----:B------:R-:W1:Y:S02]  /*3e20*/  LDCU UR5, c[0x0][0x3c8] ;  /* 0x00007900ff0577ac */ /* 0x000e640008000800 */
[----:B-1----:R-:W-:-:S06]  /*3e30*/  UIMAD UR4, UR4, UR5, URZ ;  /* 0x00000005040472a4 */ /* 0x002fcc000f8e02ff */
[----:B------:R-:W-:-:S13]  /*3e40*/  ISETP.GE.AND P1, PT, R8, UR4, PT ;  /* 0x0000000408007c0c */ /* 0x000fda000bf26270 */
[----:B------:R-:W-:Y:S05]  /*3e50*/  @!P1 BRA `(.L_x_1948) ;  /* 0xffffffc4000c9947 */ /* 0x000fea000383ffff */
[----:B------:R-:W-:Y:S05]  /*3e60*/  EXIT ;  /* 0x000000000000794d */ /* 0x000fea0003800000 */
.L_x_1949:
        /* <DEDUP_REMOVED lines=9> */
.L_x_3442:


//--------------------- .text._Z35group_norm_nhwc_fwd_one_pass_kernelI11Bf16IOFp32WLi512ELi28ELi448EEv26Group_norm_nhwc_fwd_params --------------------------
	.section	.text._Z35group_norm_nhwc_fwd_one_pass_kernelI11Bf16IOFp32WLi512ELi28ELi448EEv26Group_norm_nhwc_fwd_params,"ax",@progbits
	.align	128
        .global         _Z35group_norm_nhwc_fwd_one_pass_kernelI11Bf16IOFp32WLi512ELi28ELi448EEv26Group_norm_nhwc_fwd_params
        .type           _Z35group_norm_nhwc_fwd_one_pass_kernelI11Bf16IOFp32WLi512ELi28ELi448EEv26Group_norm_nhwc_fwd_params,@function
        .size           _Z35group_norm_nhwc_fwd_one_pass_kernelI11Bf16IOFp32WLi512ELi28ELi448EEv26Group_norm_nhwc_fwd_params,(.L_x_3443 - _Z35group_norm_nhwc_fwd_one_pass_kernelI11Bf16IOFp32WLi512ELi28ELi448EEv26Group_norm_nhwc_fwd_params)
        .other          _Z35group_norm_nhwc_fwd_one_pass_kernelI11Bf16IOFp32WLi512ELi28ELi448EEv26Group_norm_nhwc_fwd_params,@"STO_CUDA_ENTRY STV_DEFAULT"
_Z35group_norm_nhwc_fwd_one_pass_kernelI11Bf16IOFp32WLi512ELi28ELi448EEv26Group_norm_nhwc_fwd_params:
.text._Z35group_norm_nhwc_fwd_one_pass_kernelI11Bf16IOFp32WLi512ELi28ELi448EEv26Group_norm_nhwc_fwd_params:
        /* <DEDUP_REMOVED lines=10> */
[----:B------:R-:W-:Y:S01]  /*00a0*/  MOV R8, R0 ;  /* 0x0000000000087202 */ /* 0x000fe20000000f00 */
[----:B------:R-:W3:Y:S01]  /*00b0*/  S2R R3, SR_CTAID.X ;  /* 0x0000000000037919 */ /* 0x000ee20000002500 */
[----:B------:R-:W4:Y:S05]  /*00c0*/  LDCU.64 UR6, c[0x0][0x388] ;  /* 0x00007100ff0677ac */ /* 0x000f2a0008000a00 */
[----:B------:R-:W2:Y:S01]  /*00d0*/  LDC R7, c[0x0][0x370] ;  /* 0x0000dc00ff077b82 */ /* 0x000ea20000000800 */
[----:B----4-:R-:W-:-:S02]  /*00e0*/  ISETP.NE.U32.AND P1, PT, RZ, UR6, PT ;  /* 0x00000006ff007c0c */ /* 0x010fc4000bf25070 */
[C---:B0-----:R-:W-:Y:S02]  /*00f0*/  LOP3.LUT R4, R2.reuse, 0xffff, RZ, 0xc0, !PT ;  /* 0x0000ffff02047812 */ /* 0x041fe400078ec0ff */
[----:B---3--:R-:W-:-:S03]  /*0100*/  LOP3.LUT P0, RZ, R2, R3, RZ, 0xfc, !PT ;  /* 0x0000000302ff7212 */ /* 0x008fc6000780fcff */
[----:B------:R-:W-:Y:S01]  /*0110*/  IMAD R4, R4, 0x124a, RZ ;  /* 0x0000124a04047824 */ /* 0x000fe200078e02ff */
[----:B------:R-:W-:Y:S01]  /*0120*/  ISETP.NE.AND.EX P0, PT, RZ, UR7, !P0, P1 ;  /* 0x00000007ff007c0c */ /* 0x000fe2000c705310 */
[----:B------:R-:W0:Y:S03]  /*0130*/  LDCU.64 UR6, c[0x0][0x358] ;  /* 0x00006b00ff0677ac */ /* 0x000e260008000a00 */
[----:B------:R-:W-:Y:S02]  /*0140*/  SHF.R.U32.HI R6, RZ, 0x10, R4 ;  /* 0x00000010ff067819 */ /* 0x000fe40000011604 */
[----:B------:R-:W3:Y:S02]  /*0150*/  S2R R4, SR_LANEID ;  /* 0x0000000000047919 */ /* 0x000ee40000000000 */
[----:B------:R-:W-:Y:S01]  /*0160*/  PRMT R14, R6, 0x9910, RZ ;  /* 0x00009910060e7816 */ /* 0x000fe200000000ff */
[----:B-1----:R-:W-:-:S02]  /*0170*/  IMAD R96, R3, UR4, R6 ;  /* 0x0000000403607c24 */ /* 0x002fc4000f8e0206 */
[----:B------:R-:W-:Y:S02]  /*0180*/  HFMA2 R6, -RZ, RZ, 0, 0 ;  /* 0x00000000ff067431 */ /* 0x000fe400000001ff */
[----:B------:R-:W-:Y:S01]  /*0190*/  IMAD R14, R14, 0xe, RZ ;  /* 0x0000000e0e0e7824 */ /* 0x000fe200078e02ff */
[C---:B------:R-:W-:Y:S02]  /*01a0*/  IADD3 R94, PT, PT, R96.reuse, 0x20, RZ ;  /* 0x00000020605e7810 */ /* 0x040fe40007ffe0ff */
[C---:B------:R-:W-:Y:S02]  /*01b0*/  IADD3 R92, PT, PT, R96.reuse, 0x40, RZ ;  /* 0x00000040605c7810 */ /* 0x040fe40007ffe0ff */
[----:B------:R-:W-:Y:S02]  /*01c0*/  IADD3 R14, PT, PT, RZ, -R14, RZ ;  /* 0x8000000eff0e7210 */ /* 0x000fe40007ffe0ff */
[----:B------:R-:W-:Y:S02]  /*01d0*/  IADD3 R90, PT, PT, R96, 0x60, RZ ;  /* 0x00000060605a7810 */ /* 0x000fe40007ffe0ff */
[----:B------:R-:W-:-:S02]  /*01e0*/  PRMT R37, R14, 0x7710, RZ ;  /* 0x000077100e257816 */ /* 0x000fc400000000ff */
[C---:B------:R-:W-:Y:S02]  /*01f0*/  IADD3 R88, PT, PT, R96.reuse, 0x80, RZ ;  /* 0x0000008060587810 */ /* 0x040fe40007ffe0ff */
[C---:B------:R-:W-:Y:S02]  /*0200*/  IADD3 R86, PT, PT, R96.reuse, 0xa0, RZ ;  /* 0x000000a060567810 */ /* 0x040fe40007ffe0ff */
[C---:B------:R-:W-:Y:S02]  /*0210*/  IADD3 R84, PT, PT, R96.reuse, 0xc0, RZ ;  /* 0x000000c060547810 */ /* 0x040fe40007ffe0ff */
[C---:B------:R-:W-:Y:S02]  /*0220*/  IADD3 R82, PT, PT, R96.reuse, 0xe0, RZ ;  /* 0x000000e060527810 */ /* 0x040fe40007ffe0ff */
[C---:B------:R-:W-:Y:S02]  /*0230*/  IADD3 R80, PT, PT, R96.reuse, 0x100, RZ ;  /* 0x0000010060507810 */ /* 0x040fe40007ffe0ff */
[----:B------:R-:W-:-:S02]  /*0240*/  IADD3 R78, PT, PT, R96, 0x120, RZ ;  /* 0x00000120604e7810 */ /* 0x000fc40007ffe0ff */
[C---:B------:R-:W-:Y:S02]  /*0250*/  IADD3 R76, PT, PT, R96.reuse, 0x140, RZ ;  /* 0x00000140604c7810 */ /* 0x040fe40007ffe0ff */
[C---:B------:R-:W-:Y:S02]  /*0260*/  IADD3 R74, PT, PT, R96.reuse, 0x160, RZ ;  /* 0x00000160604a7810 */ /* 0x040fe40007ffe0ff */
[C---:B------:R-:W-:Y:S02]  /*0270*/  IADD3 R72, PT, PT, R96.reuse, 0x180, RZ ;  /* 0x0000018060487810 */ /* 0x040fe40007ffe0ff */
[C---:B------:R-:W-:Y:S02]  /*0280*/  IADD3 R10, PT, PT, R96.reuse, 0x1a0, RZ ;  /* 0x000001a0600a7810 */ /* 0x040fe40007ffe0ff */
[C---:B------:R-:W-:Y:S02]  /*0290*/  IADD3 R11, PT, PT, R96.reuse, 0x1c0, RZ ;  /* 0x000001c0600b7810 */ /* 0x040fe40007ffe0ff */
[----:B------:R-:W-:-:S02]  /*02a0*/  IADD3 R12, PT, PT, R96, 0x1e0, RZ ;  /* 0x000001e0600c7810 */ /* 0x000fc40007ffe0ff */
[----:B------:R-:W-:Y:S02]  /*02b0*/  IADD3 R14, PT, PT, R37, R2, RZ ;  /* 0x00000002250e7210 */ /* 0x000fe40007ffe0ff */
        /* <DEDUP_REMOVED lines=16> */
[----:B0-23--:R-:W-:-:S07]  /*03c0*/  SHF.L.U32 R14, R14, 0x1, RZ ;  /* 0x000000010e0e7819 */ /* 0x00dfce00000006ff */
.L_x_2025:
[----:B01-34-:R-:W0:Y:S01]  /*03d0*/  LDC R43, c[0x0][0x3f8] ;  /* 0x0000fe00ff2b7b82 */ /* 0x01be220000000800 */
[----:B------:R-:W1:Y:S01]  /*03e0*/  LDCU.64 UR4, c[0x0][0x3e8] ;  /* 0x00007d00ff0477ac */ /* 0x000e620008000a00 */
[----:B------:R-:W-:Y:S01]  /*03f0*/  LOP3.LUT R103, R14, 0xffff, RZ, 0xc0, !PT ;  /* 0x0000ffff0e677812 */ /* 0x000fe200078ec0ff */
[----:B------:R-:W2:Y:S01]  /*0400*/  LDCU.64 UR8, c[0x0][0x3f0] ;  /* 0x00007e00ff0877ac */ /* 0x000ea20008000a00 */
[----:B-1----:R-:W-:Y:S02]  /*0410*/  ISETP.GE.U32.AND P4, PT, R94, UR4, PT ;  /* 0x000000045e007c0c */ /* 0x002fe4000bf86070 */
[----:B------:R-:W-:Y:S02]  /*0420*/  ISETP.GE.U32.AND P5, PT, R92, UR4, PT ;  /* 0x000000045c007c0c */ /* 0x000fe4000bfa6070 */
[----:B------:R-:W-:Y:S02]  /*0430*/  ISETP.GE.AND.EX P4, PT, R13, UR5, PT, P4 ;  /* 0x000000050d007c0c */ /* 0x000fe4000bf86340 */
[----:B0----5:R-:W-:-:S02]  /*0440*/  IABS R39, R43 ;  /* 0x0000002b00277213 */ /* 0x021fc40000000000 */
[----:B------:R-:W-:Y:S02]  /*0450*/  ISETP.GE.AND.EX P5, PT, R15, UR5, PT, P5 ;  /* 0x000000050f007c0c */ /* 0x000fe4000bfa6350 */
[----:B------:R-:W0:Y:S07]  /*0460*/  I2F.RP R16, R39 ;  /* 0x0000002700107306 */ /* 0x000e2e0000209400 */
[----:B------:R-:W1:Y:S01]  /*0470*/  @!P4 LDC.64 R44, c[0x0][0x3e0] ;  /* 0x0000f800ff2ccb82 */ /* 0x000e620000000a00 */
[----:B0-----:R-:W0:Y:S07]  /*0480*/  MUFU.RCP R16, R16 ;  /* 0x0000001000107308 */ /* 0x001e2e0000001000 */
[----:B------:R-:W3:Y:S01]  /*0490*/  @!P4 LDC.64 R48, c[0x0][0x390] ;  /* 0x0000e400ff30cb82 */ /* 0x000ee20000000a00 */
[----:B0-----:R-:W-:-:S04]  /*04a0*/  IADD3 R36, PT, PT, R16, 0xffffffe, RZ ;  /* 0x0ffffffe10247810 */ /* 0x001fc80007ffe0ff */
[----:B------:R0:W4:Y:S02]  /*04b0*/  F2I.FTZ.U32.TRUNC.NTZ R37, R36 ;  /* 0x0000002400257305 */ /* 0x000124000021f000 */
[----:B0-----:R-:W-:Y:S02]  /*04c0*/  MOV R36, RZ ;  /* 0x000000ff00247202 */ /* 0x001fe40000000f00 */
[----:B----4-:R-:W-:-:S05]  /*04d0*/  IADD3 R18, PT, PT, RZ, -R37, RZ ;  /* 0x80000025ff127210 */ /* 0x010fca0007ffe0ff */
[----:B------:R-:W-:Y:S01]  /*04e0*/  IMAD R41, R18, R39, RZ ;  /* 0x0000002712297224 */ /* 0x000fe200078e02ff */
[----:B------:R-:W-:-:S03]  /*04f0*/  IABS R18, R8 ;  /* 0x0000000800127213 */ /* 0x000fc60000000000 */
[----:B------:R-:W-:-:S06]  /*0500*/  IMAD.HI.U32 R37, R37, R41, R36 ;  /* 0x0000002925257227 */ /* 0x000fcc00078e0024 */
[----:B------:R-:W-:-:S05]  /*0510*/  IMAD.HI.U32 R37, R37, R18, RZ ;  /* 0x0000001225257227 */ /* 0x000fca00078e00ff */
[----:B------:R-:W-:-:S05]  /*0520*/  IADD3 R16, PT, PT, -R37, RZ, RZ ;  /* 0x000000ff25107210 */ /* 0x000fca0007ffe1ff */
[----:B------:R-:W-:-:S05]  /*0530*/  IMAD R16, R39, R16, R18 ;  /* 0x0000001027107224 */ /* 0x000fca00078e0212 */
[----:B------:R-:W-:-:S13]  /*0540*/  ISETP.GT.U32.AND P2, PT, R39, R16, PT ;  /* 0x000000102700720c */ /* 0x000fda0003f44070 */
[-C--:B------:R-:W-:Y:S02]  /*0550*/  @!P2 IADD3 R16, PT, PT, R16, -R39.reuse, RZ ;  /* 0x800000271010a210 */ /* 0x080fe40007ffe0ff */
[----:B------:R-:W-:Y:S02]  /*0560*/  @!P2 IADD3 R37, PT, PT, R37, 0x1, RZ ;  /* 0x000000012525a810 */ /* 0x000fe40007ffe0ff */
[----:B------:R-:W-:Y:S02]  /*0570*/  ISETP.GE.U32.AND P1, PT, R16, R39, PT ;  /* 0x000000271000720c */ /* 0x000fe40003f26070 */
[----:B------:R-:W-:Y:S02]  /*0580*/  LOP3.LUT R16, R8, R43, RZ, 0x3c, !PT ;  /* 0x0000002b08107212 */ /* 0x000fe400078e3cff */
[----:B------:R-:W-:Y:S02]  /*0590*/  ISETP.NE.AND P2, PT, R43, RZ, PT ;  /* 0x000000ff2b00720c */ /* 0x000fe40003f45270 */
[----:B------:R-:W-:-:S07]  /*05a0*/  ISETP.GE.AND P3, PT, R16, RZ, PT ;  /* 0x000000ff1000720c */ /* 0x000fce0003f66270 */
[----:B------:R-:W-:-:S04]  /*05b0*/  @P1 IADD3 R37, PT, PT, R37, 0x1, RZ ;  /* 0x0000000125251810 */ /* 0x000fc80007ffe0ff */
[----:B------:R-:W-:-:S04]  /*05c0*/  MOV R39, R37 ;  /* 0x0000002500277202 */ /* 0x000fc80000000f00 */
[----:B------:R-:W-:Y:S02]  /*05d0*/  @!P3 IADD3 R39, PT, PT, -R39, RZ, RZ ;  /* 0x000000ff2727b210 */ /* 0x000fe40007ffe1ff */
[----:B------:R-:W-:Y:S02]  /*05e0*/  @!P2 LOP3.LUT R39, RZ, R43, RZ, 0x33, !PT ;  /* 0x0000002bff27a212 */ /* 0x000fe400078e33ff */
[----:B------:R-:W-:Y:S02]  /*05f0*/  ISETP.GE.U32.AND P3, PT, R90, UR4, PT ;  /* 0x000000045a007c0c */ /* 0x000fe4000bf66070 */
[----:B------:R-:W-:Y:S02]  /*0600*/  IADD3 R37, PT, PT, -R39, RZ, RZ ;  /* 0x000000ff27257210 */ /* 0x000fe40007ffe1ff */
[----:B------:R-:W-:Y:S02]  /*0610*/  SHF.R.S32.HI R16, RZ, 0x1f, R39 ;  /* 0x0000001fff107819 */ /* 0x000fe40000011427 */
[----:B------:R-:W-:Y:S01]  /*0620*/  ISETP.GE.AND.EX P3, PT, R17, UR5, PT, P3 ;  /* 0x0000000511007c0c */ /* 0x000fe2000bf66330 */
[----:B------:R-:W-:Y:S01]  /*0630*/  IMAD R98, R43, R37, R8 ;  /* 0x000000252b627224 */ /* 0x000fe200078e0208 */
[----:B------:R-:W-:Y:S01]  /*0640*/  ISETP.GE.U32.AND P2, PT, R86, UR4, PT ;  /* 0x0000000456007c0c */ /* 0x000fe2000bf46070 */
[----:B--2---:R-:W-:Y:S01]  /*0650*/  IMAD R16, R16, UR8, RZ ;  /* 0x0000000810107c24 */ /* 0x004fe2000f8e02ff */
[----:B------:R-:W0:Y:S01]  /*0660*/  @!P5 LDC.64 R36, c[0x0][0x3e0] ;  /* 0x0000f800ff24db82 */ /* 0x000e220000000a00 */
[----:B------:R-:W-:Y:S01]  /*0670*/  IMAD R98, R98, 0x1c, RZ ;  /* 0x0000001c62627824 */ /* 0x000fe200078e02ff */
[----:B------:R-:W-:Y:S01]  /*0680*/  ISETP.GE.AND.EX P2, PT, R21, UR5, PT, P2 ;  /* 0x0000000515007c0c */ /* 0x000fe2000bf46320 */
[----:B------:R-:W-:-:S02]  /*0690*/  IMAD R101, R39, UR9, R16 ;  /* 0x0000000927657c24 */ /* 0x000fc4000f8e0210 */
[----:B-1----:R-:W-:Y:S01]  /*06a0*/  @!P4 IMAD R16, R13, R44, RZ ;  /* 0x0000002c0d10c224 */ /* 0x002fe200078e02ff */
[----:B------:R-:W-:Y:S02]  /*06b0*/  IADD3 R102, P1, PT, R98, R103, RZ ;  /* 0x0000006762667210 */ /* 0x000fe40007f3e0ff */
[----:B------:R-:W1:Y:S01]  /*06c0*/  @!P5 LDC.64 R42, c[0x0][0x390] ;  /* 0x0000e400ff2adb82 */ /* 0x000e620000000a00 */
[----:B------:R-:W-:Y:S01]  /*06d0*/  @!P4 IMAD R45, R94, R45, R16 ;  /* 0x0000002d5e2dc224 */ /* 0x000fe200078e0210 */
[----:B------:R-:W-:Y:S02]  /*06e0*/  LEA.HI.X.SX32 R103, R98, RZ, 0x1, P1 ;  /* 0x000000ff62677211 */ /* 0x000fe400008f0eff */
[----:B------:R-:W-:Y:S01]  /*06f0*/  ISETP.GE.U32.AND P1, PT, R88, UR4, PT ;  /* 0x0000000458007c0c */ /* 0x000fe2000bf26070 */
[----:B------:R-:W-:-:S03]  /*0700*/  IMAD.WIDE.U32 R102, R39, UR8, R102 ;  /* 0x0000000827667c25 */ /* 0x000fc6000f8e0066 */
[----:B------:R-:W2:Y:S01]  /*0710*/  @!P3 LDC.64 R40, c[0x0][0x3e0] ;  /* 0x0000f800ff28bb82 */ /* 0x000ea20000000a00 */
[----:B------:R-:W-:Y:S02]  /*0720*/  ISETP.GE.AND.EX P1, PT, R19, UR5, PT, P1 ;  /* 0x0000000513007c0c */ /* 0x000fe4000bf26310 */
[----:B------:R-:W-:Y:S02]  /*0730*/  IADD3 R101, PT, PT, R103, R101, RZ ;  /* 0x0000006567657210 */ /* 0x000fe40007ffe0ff */
[----:B------:R-:W-:-:S03]  /*0740*/  @!P4 MOV R100, R102 ;  /* 0x000000660064c202 */ /* 0x000fc60000000f00 */
[----:B------:R-:W4:Y:S01]  /*0750*/  @!P3 LDC.64 R46, c[0x0][0x390] ;  /* 0x0000e400ff2ebb82 */ /* 0x000f220000000a00 */
[----:B0-----:R-:W-:Y:S02]  /*0760*/  @!P5 IMAD R18, R15, R36, RZ ;  /* 0x000000240f12d224 */ /* 0x001fe400078e02ff */
[----:B------:R-:W-:Y:S01]  /*0770*/  @!P4 IMAD.WIDE.U32 R38, R94, R44, R100 ;  /* 0x0000002c5e26c225 */ /* 0x000fe200078e0064 */
[----:B------:R-:W-:-:S03]  /*0780*/  @!P5 MOV R44, R102 ;  /* 0x00000066002cd202 */ /* 0x000fc60000000f00 */
[----:B------:R-:W-:Y:S01]  /*0790*/  @!P5 IMAD R51, R92, R37, R18 ;  /* 0x000000255c33d224 */ /* 0x000fe200078e0212 */
[----:B------:R-:W-:Y:S02]  /*07a0*/  @!P4 IADD3 R16, PT, PT, R39, R45, RZ ;  /* 0x0000002d2710c210 */ /* 0x000fe40007ffe0ff */
[C---:B---3--:R-:W-:Y:S02]  /*07b0*/  @!P4 LEA R48, P6, R38.reuse, R48, 0x1 ;  /* 0x000000302630c211 */ /* 0x048fe400078c08ff */
[----:B------:R-:W-:Y:S02]  /*07c0*/  @!P5 MOV R45, R101 ;  /* 0x00000065002dd202 */ /* 0x000fe40000000f00 */
[----:B------:R-:W-:Y:S02]  /*07d0*/  @!P4 LEA.HI.X R49, R38, R49, R16, 0x1, P6 ;  /* 0x000000312631c211 */ /* 0x000fe400030f0c10 */
[----:B------:R-:W-:Y:S01]  /*07e0*/  MOV R16, RZ ;  /* 0x000000ff00107202 */ /* 0x000fe20000000f00 */
[----:B------:R-:W-:Y:S01]  /*07f0*/  @!P5 IMAD.WIDE.U32 R36, R92, R36, R44 ;  /* 0x000000245c24d225 */ /* 0x000fe200078e002c */
[----:B------:R-:W0:Y:S04]  /*0800*/  @!P1 LDC.64 R38, c[0x0][0x3e0] ;  /* 0x0000f800ff269b82 */ /* 0x000e280000000a00 */
[----:B------:R3:W5:Y:S01]  /*0810*/  @!P4 LDG.E R16, desc[UR6][R48.64] ;  /* 0x000000063010c981 */ /* 0x000762000c1e1900 */
[----:B------:R-:W-:Y:S01]  /*0820*/  ISETP.GE.U32.AND P4, PT, R84, UR4, PT ;  /* 0x0000000454007c0c */ /* 0x000fe2000bf86070 */
[----:B--2---:R-:W-:Y:S01]  /*0830*/  @!P3 IMAD R20, R17, R40, RZ ;  /* 0x000000281114b224 */ /* 0x004fe200078e02ff */
[----:B------:R-:W-:Y:S01]  /*0840*/  @!P5 IADD3 R18, PT, PT, R37, R51, RZ ;  /* 0x000000332512d210 */ /* 0x000fe20007ffe0ff */
[----:B------:R-:W2:Y:S01]  /*0850*/  @!P2 LDC.64 R44, c[0x0][0x3e0] ;  /* 0x0000f800ff2cab82 */ /* 0x000ea20000000a00 */
[----:B------:R-:W-:-:S02]  /*0860*/  ISETP.GE.AND.EX P4, PT, R23, UR5, PT, P4 ;  /* 0x0000000517007c0c */ /* 0x000fc4000bf86340 */
[C---:B-1----:R-:W-:Y:S02]  /*0870*/  @!P5 LEA R50, P6, R36.reuse, R42, 0x1 ;  /* 0x0000002a2432d211 */ /* 0x042fe400078c08ff */
[----:B---3--:R-:W-:Y:S02]  /*0880*/  @!P3 MOV R48, R102 ;  /* 0x000000660030b202 */ /* 0x008fe40000000f00 */
[----:B------:R-:W-:Y:S02]  /*0890*/  @!P3 MOV R49, R101 ;  /* 0x000000650031b202 */ /* 0x000fe40000000f00 */
[----:B------:R-:W-:Y:S01]  /*08a0*/  @!P5 LEA.HI.X R51, R36, R43, R18, 0x1, P6 ;  /* 0x0000002b2433d211 */ /* 0x000fe200030f0c12 */
[C---:B------:R-:W-:Y:S01]  /*08b0*/  @!P3 IMAD R43, R90.reuse, R41, R20 ;  /* 0x000000295a2bb224 */ /* 0x040fe200078e0214 */
[----:B------:R-:W1:Y:S01]  /*08c0*/  @!P1 LDC.64 R36, c[0x0][0x390] ;  /* 0x0000e400ff249b82 */ /* 0x000e620000000a00 */
[----:B------:R-:W-:Y:S01]  /*08d0*/  @!P3 IMAD.WIDE.U32 R48, R90, R40, R48 ;  /* 0x000000285a30b225 */ /* 0x000fe200078e0030 */
[----:B------:R-:W-:-:S04]  /*08e0*/  MOV R20, RZ ;  /* 0x000000ff00147202 */ /* 0x000fc80000000f00 */
[----:B------:R-:W-:Y:S02]  /*08f0*/  @!P3 IADD3 R18, PT, PT, R49, R43, RZ ;  /* 0x0000002b3112b210 */ /* 0x000fe40007ffe0ff */
[----:B------:R-:W3:Y:S01]  /*0900*/  @!P4 LDC.64 R42, c[0x0][0x3e0] ;  /* 0x0000f800ff2acb82 */ /* 0x000ee20000000a00 */
[----:B------:R2:W5:Y:S01]  /*0910*/  @!P5 LDG.E R20, desc[UR6][R50.64] ;  /* 0x000000063214d981 */ /* 0x000562000c1e1900 */
[----:B----4-:R-:W-:Y:S01]  /*0920*/  @!P3 LEA R46, P6, R48, R46, 0x1 ;  /* 0x0000002e302eb211 */ /* 0x010fe200078c08ff */
[----:B0-----:R-:W-:Y:S01]  /*0930*/  @!P1 IMAD R22, R19, R38, RZ ;  /* 0x0000002613169224 */ /* 0x001fe200078e02ff */
[----:B------:R-:W-:Y:S02]  /*0940*/  ISETP.GE.U32.AND P5, PT, R82, UR4, PT ;  /* 0x0000000452007c0c */ /* 0x000fe4000bfa6070 */
[----:B------:R-:W-:Y:S01]  /*0950*/  MOV R73, RZ ;  /* 0x000000ff00497202 */ /* 0x000fe20000000f00 */
[----:B------:R-:W-:Y:S01]  /*0960*/  @!P1 IMAD R39, R88, R39, R22 ;  /* 0x0000002758279224 */ /* 0x000fe200078e0216 */
[----:B------:R-:W0:Y:S01]  /*0970*/  @!P2 LDC.64 R40, c[0x0][0x390] ;  /* 0x0000e400ff28ab82 */ /* 0x000e220000000a00 */
[----:B------:R-:W-:Y:S01]  /*0980*/  @!P3 LEA.HI.X R47, R48, R47, R18, 0x1, P6 ;  /* 0x0000002f302fb211 */ /* 0x000fe200030f0c12 */
[----:B--2---:R-:W-:Y:S01]  /*0990*/  @!P2 IMAD R18, R21, R44, RZ ;  /* 0x0000002c1512a224 */ /* 0x004fe200078e02ff */
[----:B------:R-:W-:-:S02]  /*09a0*/  ISETP.GE.AND.EX P5, PT, R25, UR5, PT, P5 ;  /* 0x0000000519007c0c */ /* 0x000fc4000bfa6350 */
[-C--:B------:R-:W-:Y:S01]  /*09b0*/  @!P1 MOV R48, R102.reuse ;  /* 0x0000006600309202 */ /* 0x080fe20000000f00 */
[----:B------:R2:W4:Y:S01]  /*09c0*/  @!P3 LDG.E R73, desc[UR6][R46.64] ;  /* 0x000000062e49b981 */ /* 0x000522000c1e1900 */
[-C--:B------:R-:W-:Y:S02]  /*09d0*/  @!P1 MOV R49, R101.reuse ;  /* 0x0000006500319202 */ /* 0x080fe40000000f00 */
[----:B------:R-:W-:Y:S02]  /*09e0*/  ISETP.GE.U32.AND P3, PT, R96, UR4, PT ;  /* 0x0000000460007c0c */ /* 0x000fe4000bf66070 */
[----:B------:R-:W-:Y:S01]  /*09f0*/  @!P2 MOV R50, R102 ;  /* 0x000000660032a202 */ /* 0x000fe20000000f00 */
[----:B------:R-:W-:Y:S01]  /*0a00*/  @!P1 IMAD.WIDE.U32 R48, R88, R38, R48 ;  /* 0x0000002658309225 */ /* 0x000fe200078e0030 */
[----:B------:R-:W-:Y:S02]  /*0a10*/  @!P2 MOV R51, R101 ;  /* 0x000000650033a202 */ /* 0x000fe40000000f00 */
[----:B------:R-:W-:Y:S01]  /*0a20*/  ISETP.GE.AND.EX P3, PT, R9, UR5, PT, P3 ;  /* 0x0000000509007c0c */ /* 0x000fe2000bf66330 */
[C---:B------:R-:W-:Y:S01]  /*0a30*/  @!P2 IMAD R53, R86.reuse, R45, R18 ;  /* 0x0000002d5635a224 */ /* 0x040fe200078e0212 */
[----:B------:R-:W-:Y:S01]  /*0a40*/  @!P1 IADD3 R18, PT, PT, R49, R39, RZ ;  /* 0x0000002731129210 */ /* 0x000fe20007ffe0ff */
[----:B------:R-:W-:Y:S01]  /*0a50*/  @!P2 IMAD.WIDE.U32 R50, R86, R44, R50 ;  /* 0x0000002c5632a225 */ /* 0x000fe200078e0032 */
[----:B-1----:R-:W-:Y:S01]  /*0a60*/  @!P1 LEA R36, P6, R48, R36, 0x1 ;  /* 0x0000002430249211 */ /* 0x002fe200078c08ff */
[----:B------:R-:W1:Y:S01]  /*0a70*/  @!P4 LDC.64 R44, c[0x0][0x390] ;  /* 0x0000e400ff2ccb82 */ /* 0x000e620000000a00 */
[----:B------:R-:W-:-:S02]  /*0a80*/  @!P4 MOV R49, R101 ;  /* 0x000000650031c202 */ /* 0x000fc40000000f00 */
[----:B------:R-:W-:-:S05]  /*0a90*/  @!P1 LEA.HI.X R37, R48, R37, R18, 0x1, P6 ;  /* 0x0000002530259211 */ /* 0x000fca00030f0c12 */
[----:B------:R-:W1:Y:S01]  /*0aa0*/  @!P5 LDC.64 R38, c[0x0][0x3e0] ;  /* 0x0000f800ff26db82 */ /* 0x000e620000000a00 */
[----:B------:R-:W-:Y:S01]  /*0ab0*/  @!P4 MOV R48, R102 ;  /* 0x000000660030c202 */ /* 0x000fe20000000f00 */
[-C--:B---3--:R-:W-:Y:S01]  /*0ac0*/  @!P4 IMAD R22, R23, R42.reuse, RZ ;  /* 0x0000002a1716c224 */ /* 0x088fe200078e02ff */
[----:B------:R-:W-:Y:S02]  /*0ad0*/  MOV R75, RZ ;  /* 0x000000ff004b7202 */ /* 0x000fe40000000f00 */
[----:B------:R-:W-:Y:S01]  /*0ae0*/  @!P2 IADD3 R18, PT, PT, R51, R53, RZ ;  /* 0x000000353312a210 */ /* 0x000fe20007ffe0ff */
[C---:B------:R-:W-:Y:S02]  /*0af0*/  @!P4 IMAD R51, R84.reuse, R43, R22 ;  /* 0x0000002b5433c224 */ /* 0x040fe400078e0216 */
[----:B------:R-:W-:Y:S01]  /*0b00*/  @!P4 IMAD.WIDE.U32 R48, R84, R42, R48 ;  /* 0x0000002a5430c225 */ /* 0x000fe200078e0030 */
[----:B--2---:R-:W2:Y:S01]  /*0b10*/  @!P5 LDC.64 R46, c[0x0][0x390] ;  /* 0x0000e400ff2edb82 */ /* 0x004ea20000000a00 */
[----:B0-----:R-:W-:Y:S01]  /*0b20*/  @!P2 LEA R40, P6, R50, R40, 0x1 ;  /* 0x000000283228a211 */ /* 0x001fe200078c08ff */
[----:B------:R0:W3:Y:S01]  /*0b30*/  @!P1 LDG.E R75, desc[UR6][R36.64] ;  /* 0x00000006244b9981 */ /* 0x0000e2000c1e1900 */
[----:B------:R-:W-:-:S05]  /*0b40*/  ISETP.GE.U32.AND P1, PT, R80, UR4, PT ;  /* 0x0000000450007c0c */ /* 0x000fca000bf26070 */
[----:B------:R-:W2:Y:S01]  /*0b50*/  @!P3 LDC.64 R42, c[0x0][0x3e0] ;  /* 0x0000f800ff2abb82 */ /* 0x000ea20000000a00 */
[----:B------:R-:W-:Y:S02]  /*0b60*/  MOV R26, RZ ;  /* 0x000000ff001a7202 */ /* 0x000fe40000000f00 */
[----:B------:R-:W-:Y:S02]  /*0b70*/  @!P2 LEA.HI.X R41, R50, R41, R18, 0x1, P6 ;  /* 0x000000293229a211 */ /* 0x000fe400030f0c12 */
[----:B------:R-:W-:Y:S02]  /*0b80*/  ISETP.GE.U32.AND P6, PT, R78, UR4, PT ;  /* 0x000000044e007c0c */ /* 0x000fe4000bfc6070 */
[----:B------:R-:W-:Y:S01]  /*0b90*/  ISETP.GE.AND.EX P1, PT, R27, UR5, PT, P1 ;  /* 0x000000051b007c0c */ /* 0x000fe2000bf26310 */
[----:B------:R0:W3:Y:S01]  /*0ba0*/  @!P2 LDG.E R26, desc[UR6][R40.64] ;  /* 0x00000006281aa981 */ /* 0x0000e2000c1e1900 */
[----:B------:R-:W-:Y:S01]  /*0bb0*/  ISETP.GE.AND.EX P2, PT, R29, UR5, PT, P6 ;  /* 0x000000051d007c0c */ /* 0x000fe2000bf46360 */
[----:B-1----:R-:W-:Y:S01]  /*0bc0*/  @!P5 IMAD R22, R25, R38, RZ ;  /* 0x000000261916d224 */ /* 0x002fe200078e02ff */
[----:B------:R-:W-:Y:S01]  /*0bd0*/  @!P4 IADD3 R18, PT, PT, R49, R51, RZ ;  /* 0x000000333112c210 */ /* 0x000fe20007ffe0ff */
[----:B0-----:R-:W0:Y:S01]  /*0be0*/  @!P3 LDC.64 R36, c[0x0][0x390] ;  /* 0x0000e400ff24bb82 */ /* 0x001e220000000a00 */
[----:B------:R-:W-:Y:S01]  /*0bf0*/  @!P4 LEA R50, P6, R48, R44, 0x1 ;  /* 0x0000002c3032c211 */ /* 0x000fe200078c08ff */
[----:B------:R-:W-:Y:S01]  /*0c00*/  @!P5 IMAD R49, R82, R39, R22 ;  /* 0x000000275231d224 */ /* 0x000fe200078e0216 */
[----:B------:R-:W-:-:S02]  /*0c10*/  MOV R28, RZ ;  /* 0x000000ff001c7202 */ /* 0x000fc40000000f00 */
[-C--:B------:R-:W-:Y:S02]  /*0c20*/  @!P5 MOV R40, R102.reuse ;  /* 0x000000660028d202 */ /* 0x080fe40000000f00 */
[----:B------:R-:W-:Y:S02]  /*0c30*/  @!P5 MOV R41, R101 ;  /* 0x000000650029d202 */ /* 0x000fe40000000f00 */
[----:B------:R-:W-:Y:S02]  /*0c40*/  @!P4 LEA.HI.X R51, R48, R45, R18, 0x1, P6 ;  /* 0x0000002d3033c211 */ /* 0x000fe400030f0c12 */
[----:B------:R-:W-:Y:S01]  /*0c50*/  @!P3 MOV R52, R102 ;  /* 0x000000660034b202 */ /* 0x000fe20000000f00 */
[----:B------:R-:W-:Y:S01]  /*0c60*/  @!P5 IMAD.WIDE.U32 R38, R82, R38, R40 ;  /* 0x000000265226d225 */ /* 0x000fe200078e0028 */
[----:B------:R-:W-:Y:S01]  /*0c70*/  @!P3 MOV R53, R101 ;  /* 0x000000650035b202 */ /* 0x000fe20000000f00 */
[----:B------:R-:W1:Y:S01]  /*0c80*/  @!P1 LDC.64 R40, c[0x0][0x3e0] ;  /* 0x0000f800ff289b82 */ /* 0x000e620000000a00 */
[----:B------:R0:W3:Y:S01]  /*0c90*/  @!P4 LDG.E R28, desc[UR6][R50.64] ;  /* 0x00000006321cc981 */ /* 0x0000e2000c1e1900 */
[----:B--2---:R-:W-:Y:S01]  /*0ca0*/  @!P3 IMAD R22, R9, R42, RZ ;  /* 0x0000002a0916b224 */ /* 0x004fe200078e02ff */
[----:B------:R-:W-:-:S02]  /*0cb0*/  @!P5 IADD3 R18, PT, PT, R39, R49, RZ ;  /* 0x000000312712d210 */ /* 0x000fc40007ffe0ff */
[----:B------:R-:W-:Y:S02]  /*0cc0*/  @!P5 LEA R48, P6, R38, R46, 0x1 ;  /* 0x0000002e2630d211 */ /* 0x000fe400078c08ff */
[----:B------:R-:W-:Y:S01]  /*0cd0*/  ISETP.GE.U32.AND P4, PT, R76, UR4, PT ;  /* 0x000000044c007c0c */ /* 0x000fe2000bf86070 */
[----:B------:R-:W2:Y:S01]  /*0ce0*/  @!P2 LDC.64 R44, c[0x0][0x3e0] ;  /* 0x0000f800ff2cab82 */ /* 0x000ea20000000a00 */
[----:B------:R-:W-:Y:S01]  /*0cf0*/  @!P5 LEA.HI.X R49, R38, R47, R18, 0x1, P6 ;  /* 0x0000002f2631d211 */ /* 0x000fe200030f0c12 */
[C---:B------:R-:W-:Y:S01]  /*0d00*/  @!P3 IMAD R43, R96.reuse, R43, R22 ;  /* 0x0000002b602bb224 */ /* 0x040fe200078e0216 */
[----:B------:R-:W-:Y:S01]  /*0d10*/  ISETP.GE.AND.EX P4, PT, R31, UR5, PT, P4 ;  /* 0x000000051f007c0c */ /* 0x000fe2000bf86340 */
[----:B------:R-:W-:Y:S01]  /*0d20*/  @!P3 IMAD.WIDE.U32 R52, R96, R42, R52 ;  /* 0x0000002a6034b225 */ /* 0x000fe200078e0034 */
[----:B------:R-:W-:-:S03]  /*0d30*/  MOV R30, RZ ;  /* 0x000000ff001e7202 */ /* 0x000fc60000000f00 */
[----:B------:R-:W2:Y:S01]  /*0d40*/  @!P1 LDC.64 R46, c[0x0][0x390] ;  /* 0x0000e400ff2e9b82 */ /* 0x000ea20000000a00 */
[----:B------:R-:W-:Y:S02]  /*0d50*/  ISETP.GE.U32.AND P6, PT, R74, UR4, PT ;  /* 0x000000044a007c0c */ /* 0x000fe4000bfc6070 */
[----:B------:R-:W-:Y:S01]  /*0d60*/  @!P3 IADD3 R18, PT, PT, R53, R43, RZ ;  /* 0x0000002b3512b210 */ /* 0x000fe20007ffe0ff */
[----:B------:R0:W3:Y:S01]  /*0d70*/  @!P5 LDG.E R30, desc[UR6][R48.64] ;  /* 0x00000006301ed981 */ /* 0x0000e2000c1e1900 */
[----:B------:R-:W-:-:S03]  /*0d80*/  ISETP.GE.AND.EX P5, PT, R33, UR5, PT, P6 ;  /* 0x0000000521007c0c */ /* 0x000fc6000bfa6360 */
[----:B------:R-:W2:Y:S01]  /*0d90*/  @!P2 LDC.64 R42, c[0x0][0x390] ;  /* 0x0000e400ff2aab82 */ /* 0x000ea20000000a00 */
[C---:B0-----:R-:W-:Y:S02]  /*0da0*/  @!P3 LEA R50, P6, R52.reuse, R36, 0x1 ;  /* 0x000000243432b211 */ /* 0x041fe400078c08ff */
[----:B------:R-:W-:Y:S02]  /*0db0*/  MOV R69, RZ ;  /* 0x000000ff00457202 */ /* 0x000fe40000000f00 */
[----:B------:R-:W-:-:S03]  /*0dc0*/  @!P3 LEA.HI.X R51, R52, R37, R18, 0x1, P6 ;  /* 0x000000253433b211 */ /* 0x000fc600030f0c12 */
[----:B------:R-:W0:Y:S01]  /*0dd0*/  @!P4 LDC.64 R38, c[0x0][0x3e0] ;  /* 0x0000f800ff26cb82 */ /* 0x000e220000000a00 */
[----:B------:R-:W-:Y:S01]  /*0de0*/  @!P1 MOV R48, R102 ;  /* 0x0000006600309202 */ /* 0x000fe20000000f00 */
[----:B-1----:R-:W-:Y:S01]  /*0df0*/  @!P1 IMAD R22, R27, R40, RZ ;  /* 0x000000281b169224 */ /* 0x002fe200078e02ff */
[----:B------:R-:W-:Y:S01]  /*0e00*/  @!P1 MOV R49, R101 ;  /* 0x0000006500319202 */ /* 0x000fe20000000f00 */
[----:B------:R1:W3:Y:S01]  /*0e10*/  @!P3 LDG.E R69, desc[UR6][R50.64] ;  /* 0x000000063245b981 */ /* 0x0002e2000c1e1900 */
[----:B--2---:R-:W-:Y:S02]  /*0e20*/  @!P2 IMAD R18, R29, R44, RZ ;  /* 0x0000002c1d12a224 */ /* 0x004fe400078e02ff */
[C---:B------:R-:W-:Y:S01]  /*0e30*/  @!P1 IMAD R53, R80.reuse, R41, R22 ;  /* 0x0000002950359224 */ /* 0x040fe200078e0216 */
[----:B------:R-:W2:Y:S01]  /*0e40*/  @!P5 LDC.64 R36, c[0x0][0x3e0] ;  /* 0x0000f800ff24db82 */ /* 0x000ea20000000a00 */
[----:B------:R-:W-:Y:S01]  /*0e50*/  @!P1 IMAD.WIDE.U32 R48, R80, R40, R48 ;  /* 0x0000002850309225 */ /* 0x000fe200078e0030 */
[----:B-1----:R-:W-:-:S02]  /*0e60*/  @!P2 MOV R50, R102 ;  /* 0x000000660032a202 */ /* 0x002fc40000000f00 */
[----:B------:R-:W-:-:S04]  /*0e70*/  @!P2 MOV R51, R101 ;  /* 0x000000650033a202 */ /* 0x000fc80000000f00 */
[----:B------:R-:W1:Y:S01]  /*0e80*/  @!P4 LDC.64 R40, c[0x0][0x390] ;  /* 0x0000e400ff28cb82 */ /* 0x000e620000000a00 */
[----:B------:R-:W-:Y:S01]  /*0e90*/  @!P2 IMAD R55, R78, R45, R18 ;  /* 0x0000002d4e37a224 */ /* 0x000fe200078e0212 */
[----:B------:R-:W-:Y:S02]  /*0ea0*/  @!P1 IADD3 R18, PT, PT, R49, R53, RZ ;  /* 0x0000003531129210 */ /* 0x000fe40007ffe0ff */
[----:B------:R-:W-:Y:S01]  /*0eb0*/  @!P1 LEA R46, P6, R48, R46, 0x1 ;  /* 0x0000002e302e9211 */ /* 0x000fe200078c08ff */
[----:B------:R-:W-:Y:S01]  /*0ec0*/  @!P2 IMAD.WIDE.U32 R44, R78, R44, R50 ;  /* 0x0000002c4e2ca225 */ /* 0x000fe200078e0032 */
[----:B------:R-:W-:Y:S02]  /*0ed0*/  MOV R32, RZ ;  /* 0x000000ff00207202 */ /* 0x000fe40000000f00 */
[----:B------:R-:W-:Y:S02]  /*0ee0*/  @!P1 LEA.HI.X R47, R48, R47, R18, 0x1, P6 ;  /* 0x0000002f302f9211 */ /* 0x000fe400030f0c12 */
[----:B------:R-:W-:Y:S01]  /*0ef0*/  MOV R34, RZ ;  /* 0x000000ff00227202 */ /* 0x000fe20000000f00 */
[----:B0-----:R-:W-:Y:S01]  /*0f00*/  @!P4 IMAD R22, R31, R38, RZ ;  /* 0x000000261f16c224 */ /* 0x001fe200078e02ff */
[----:B------:R-:W-:Y:S01]  /*0f10*/  @!P2 IADD3 R18, PT, PT, R45, R55, RZ ;  /* 0x000000372d12a210 */ /* 0x000fe20007ffe0ff */
[----:B------:R0:W3:Y:S01]  /*0f20*/  @!P1 LDG.E R32, desc[UR6][R46.64] ;  /* 0x000000062e209981 */ /* 0x0000e2000c1e1900 */
[----:B------:R-:W-:Y:S01]  /*0f30*/  @!P2 LEA R42, P6, R44, R42, 0x1 ;  /* 0x0000002a2c2aa211 */ /* 0x000fe200078c08ff */
[----:B------:R-:W0:Y:S01]  /*0f40*/  @!P5 LDC.64 R50, c[0x0][0x390] ;  /* 0x0000e400ff32db82 */ /* 0x000e220000000a00 */
[----:B------:R-:W-:-:S02]  /*0f50*/  ISETP.GE.U32.AND P1, PT, R72, UR4, PT ;  /* 0x0000000448007c0c */ /* 0x000fc4000bf26070 */
[----:B------:R-:W-:Y:S02]  /*0f60*/  @!P2 LEA.HI.X R43, R44, R43, R18, 0x1, P6 ;  /* 0x0000002b2c2ba211 */ /* 0x000fe400030f0c12 */
[----:B------:R-:W-:Y:S02]  /*0f70*/  @!P4 MOV R44, R102 ;  /* 0x00000066002cc202 */ /* 0x000fe40000000f00 */
[----:B------:R-:W-:Y:S01]  /*0f80*/  @!P4 MOV R45, R101 ;  /* 0x00000065002dc202 */ /* 0x000fe20000000f00 */
[----:B------:R0:W3:Y:S01]  /*0f90*/  @!P2 LDG.E R34, desc[UR6][R42.64] ;  /* 0x000000062a22a981 */ /* 0x0000e2000c1e1900 */
[----:B------:R-:W-:Y:S01]  /*0fa0*/  ISETP.GE.AND.EX P2, PT, R35, UR5, PT, P1 ;  /* 0x0000000523007c0c */ /* 0x000fe2000bf46310 */
[----:B------:R-:W-:Y:S01]  /*0fb0*/  @!P4 IMAD R49, R76, R39, R22 ;  /* 0x000000274c31c224 */ /* 0x000fe200078e0216 */
[----:B------:R-:W-:Y:S01]  /*0fc0*/  ISETP.GE.U32.AND P1, PT, R10, UR4, PT ;  /* 0x000000040a007c0c */ /* 0x000fe2000bf26070 */
[----:B------:R-:W-:-:S03]  /*0fd0*/  @!P4 IMAD.WIDE.U32 R38, R76, R38, R44 ;  /* 0x000000264c26c225 */ /* 0x000fc600078e002c */
[----:B------:R-:W-:Y:S02]  /*0fe0*/  ISETP.GE.AND.EX P1, PT, R61, UR5, PT, P1 ;  /* 0x000000053d007c0c */ /* 0x000fe4000bf26310 */
[----:B------:R-:W-:Y:S02]  /*0ff0*/  @!P4 IADD3 R18, PT, PT, R39, R49, RZ ;  /* 0x000000312712c210 */ /* 0x000fe40007ffe0ff */
[C---:B-1----:R-:W-:Y:S01]  /*1000*/  @!P4 LEA R40, P6, R38.reuse, R40, 0x1 ;  /* 0x000000282628c211 */ /* 0x042fe200078c08ff */
[----:B--2---:R-:W-:Y:S01]  /*1010*/  @!P5 IMAD R22, R33, R36, RZ ;  /* 0x000000242116d224 */ /* 0x004fe200078e02ff */
[----:B------:R-:W-:Y:S01]  /*1020*/  @!P5 MOV R39, R101 ;  /* 0x000000650027d202 */ /* 0x000fe20000000f00 */
[----:B------:R-:W1:Y:S01]  /*1030*/  @!P2 LDC.64 R48, c[0x0][0x3e0] ;  /* 0x0000f800ff30ab82 */ /* 0x000e620000000a00 */
[----:B------:R-:W-:Y:S02]  /*1040*/  @!P4 LEA.HI.X R41, R38, R41, R18, 0x1, P6 ;  /* 0x000000292629c211 */ /* 0x000fe400030f0c12 */
[----:B------:R-:W-:Y:S01]  /*1050*/  @!P5 MOV R38, R102 ;  /* 0x000000660026d202 */ /* 0x000fe20000000f00 */
[----:B------:R-:W-:Y:S01]  /*1060*/  @!P5 IMAD R45, R74, R37, R22 ;  /* 0x000000254a2dd224 */ /* 0x000fe200078e0216 */
[----:B------:R-:W-:-:S03]  /*1070*/  MOV R87, RZ ;  /* 0x000000ff00577202 */ /* 0x000fc60000000f00 */
[----:B------:R-:W-:Y:S01]  /*1080*/  @!P5 IMAD.WIDE.U32 R36, R74, R36, R38 ;  /* 0x000000244a24d225 */ /* 0x000fe200078e0026 */
[----:B0-----:R-:W0:Y:S01]  /*1090*/  @!P1 LDC.64 R46, c[0x0][0x3e0] ;  /* 0x0000f800ff2e9b82 */ /* 0x001e220000000a00 */
[----:B------:R-:W-:Y:S01]  /*10a0*/  ISETP.GE.U32.AND P6, PT, R11, UR4, PT ;  /* 0x000000040b007c0c */ /* 0x000fe2000bfc6070 */
[----:B------:R2:W3:Y:S02]  /*10b0*/  @!P4 LDG.E R87, desc[UR6][R40.64] ;  /* 0x000000062857c981 */ /* 0x0004e4000c1e1900 */
[----:B------:R-:W-:Y:S02]  /*10c0*/  @!P5 IADD3 R18, PT, PT, R37, R45, RZ ;  /* 0x0000002d2512d210 */ /* 0x000fe40007ffe0ff */
[C---:B------:R-:W-:Y:S02]  /*10d0*/  @!P5 LEA R50, P4, R36.reuse, R50, 0x1 ;  /* 0x000000322432d211 */ /* 0x040fe400078808ff */
[----:B------:R-:W-:Y:S01]  /*10e0*/  ISETP.GE.AND.EX P6, PT, R63, UR5, PT, P6 ;  /* 0x000000053f007c0c */ /* 0x000fe2000bfc6360 */
[----:B------:R-:W5:Y:S01]  /*10f0*/  @!P2 LDC.64 R44, c[0x0][0x390] ;  /* 0x0000e400ff2cab82 */ /* 0x000f620000000a00 */
[----:B------:R-:W-:-:S02]  /*1100*/  @!P5 LEA.HI.X R51, R36, R51, R18, 0x1, P4 ;  /* 0x000000332433d211 */ /* 0x000fc400020f0c12 */
[----:B------:R-:W-:-:S04]  /*1110*/  ISETP.GE.U32.AND P4, PT, R12, UR4, PT ;  /* 0x000000040c007c0c */ /* 0x000fc8000bf86070 */
[----:B------:R-:W-:Y:S01]  /*1120*/  ISETP.GE.AND.EX P4, PT, R65, UR5, PT, P4 ;  /* 0x0000000541007c0c */ /* 0x000fe2000bf86340 */
[----:B-1----:R-:W-:Y:S01]  /*1130*/  @!P2 IMAD R18, R35, R48, RZ ;  /* 0x000000302312a224 */ /* 0x002fe200078e02ff */
[----:B------:R-:W-:Y:S01]  /*1140*/  @!P2 MOV R42, R102 ;  /* 0x00000066002aa202 */ /* 0x000fe20000000f00 */
[----:B------:R-:W1:Y:S01]  /*1150*/  @!P1 LDC.64 R38, c[0x0][0x390] ;  /* 0x0000e400ff269b82 */ /* 0x000e620000000a00 */
[----:B------:R-:W-:Y:S01]  /*1160*/  @!P2 MOV R43, R101 ;  /* 0x00000065002ba202 */ /* 0x000fe20000000f00 */
[----:B------:R-:W-:-:S06]  /*1170*/  @!P2 IMAD R53, R72, R49, R18 ;  /* 0x000000314835a224 */ /* 0x000fcc00078e0212 */
[----:B--2---:R-:W2:Y:S01]  /*1180*/  @!P6 LDC.64 R40, c[0x0][0x3e0] ;  /* 0x0000f800ff28eb82 */ /* 0x004ea20000000a00 */
[----:B0-----:R-:W-:Y:S02]  /*1190*/  @!P1 IMAD R18, R61, R46, RZ ;  /* 0x0000002e3d129224 */ /* 0x001fe400078e02ff */
[----:B------:R-:W-:Y:S01]  /*11a0*/  @!P2 IMAD.WIDE.U32 R48, R72, R48, R42 ;  /* 0x000000304830a225 */ /* 0x000fe200078e002a */
[----:B------:R-:W-:-:S04]  /*11b0*/  MOV R89, RZ ;  /* 0x000000ff00597202 */ /* 0x000fc80000000f00 */
[----:B------:R-:W0:Y:S01]  /*11c0*/  @!P4 LDC.64 R36, c[0x0][0x3e0] ;  /* 0x0000f800ff24cb82 */ /* 0x000e220000000a00 */
[----:B------:R-:W-:Y:S01]  /*11d0*/  @!P1 IMAD R55, R10, R47, R18 ;  /* 0x0000002f0a379224 */ /* 0x000fe200078e0212 */
[----:B------:R-:W-:Y:S01]  /*11e0*/  @!P2 IADD3 R18, PT, PT, R49, R53, RZ ;  /* 0x000000353112a210 */ /* 0x000fe20007ffe0ff */
[----:B------:R-:W3:Y:S01]  /*11f0*/  @!P5 LDG.E R89, desc[UR6][R50.64] ;  /* 0x000000063259d981 */ /* 0x000ee2000c1e1900 */
[----:B------:R-:W-:Y:S02]  /*1200*/  @!P1 MOV R52, R102 ;  /* 0x0000006600349202 */ /* 0x000fe40000000f00 */
[----:B------:R-:W-:Y:S02]  /*1210*/  @!P1 MOV R53, R101 ;  /* 0x0000006500359202 */ /* 0x000fe40000000f00 */
[----:B------:R-:W4:Y:S01]  /*1220*/  @!P6 LDC.64 R42, c[0x0][0x390] ;  /* 0x0000e400ff2aeb82 */ /* 0x000f220000000a00 */
[----:B-----5:R-:W-:Y:S01]  /*1230*/  @!P2 LEA R44, P5, R48, R44, 0x1 ;  /* 0x0000002c302ca211 */ /* 0x020fe200078a08ff */
[----:B------:R-:W-:Y:S01]  /*1240*/  @!P1 IMAD.WIDE.U32 R52, R10, R46, R52 ;  /* 0x0000002e0a349225 */ /* 0x000fe200078e0034 */
[----:B------:R-:W-:-:S02]  /*1250*/  MOV R64, RZ ;  /* 0x000000ff00407202 */ /* 0x000fc40000000f00 */
[----:B------:R-:W-:-:S03]  /*1260*/  @!P2 LEA.HI.X R45, R48, R45, R18, 0x1, P5 ;  /* 0x0000002d302da211 */ /* 0x000fc600028f0c12 */
[----:B------:R-:W5:Y:S01]  /*1270*/  @!P4 LDC.64 R46, c[0x0][0x390] ;  /* 0x0000e400ff2ecb82 */ /* 0x000f620000000a00 */
[----:B--2---:R-:W-:Y:S01]  /*1280*/  @!P6 IMAD R22, R63, R40, RZ ;  /* 0x000000283f16e224 */ /* 0x004fe200078e02ff */
[----:B------:R2:W3:Y:S01]  /*1290*/  @!P2 LDG.E R64, desc[UR6][R44.64] ;  /* 0x000000062c40a981 */ /* 0x0004e2000c1e1900 */
[----:B------:R-:W-:Y:S02]  /*12a0*/  @!P1 IADD3 R18, PT, PT, R53, R55, RZ ;  /* 0x0000003735129210 */ /* 0x000fe40007ffe0ff */
[C---:B-1----:R-:W-:Y:S01]  /*12b0*/  @!P1 LEA R38, P5, R52.reuse, R38, 0x1 ;  /* 0x0000002634269211 */ /* 0x042fe200078a08ff */
[----:B------:R-:W-:Y:S01]  /*12c0*/  @!P6 IMAD R49, R11, R41, R22 ;  /* 0x000000290b31e224 */ /* 0x000fe200078e0216 */
[----:B--2---:R-:W-:Y:S02]  /*12d0*/  @!P6 MOV R44, R102 ;  /* 0x00000066002ce202 */ /* 0x004fe40000000f00 */
[----:B------:R-:W-:Y:S02]  /*12e0*/  @!P6 MOV R45, R101 ;  /* 0x00000065002de202 */ /* 0x000fe40000000f00 */
[----:B------:R-:W-:Y:S01]  /*12f0*/  @!P1 LEA.HI.X R39, R52, R39, R18, 0x1, P5 ;  /* 0x0000002734279211 */ /* 0x000fe200028f0c12 */
[----:B0-----:R-:W-:-:S02]  /*1300*/  @!P4 IMAD R18, R65, R36, RZ ;  /* 0x000000244112c224 */ /* 0x001fc400078e02ff */
[----:B------:R-:W-:Y:S01]  /*1310*/  @!P6 IMAD.WIDE.U32 R40, R11, R40, R44 ;  /* 0x000000280b28e225 */ /* 0x000fe200078e002c */
[----:B------:R-:W-:Y:S02]  /*1320*/  @!P4 MOV R44, R102 ;  /* 0x00000066002cc202 */ /* 0x000fe40000000f00 */
[----:B------:R-:W-:Y:S01]  /*1330*/  @!P4 MOV R45, R101 ;  /* 0x00000065002dc202 */ /* 0x000fe20000000f00 */
[C---:B------:R-:W-:Y:S01]  /*1340*/  @!P4 IMAD R51, R12.reuse, R37, R18 ;  /* 0x000000250c33c224 */ /* 0x040fe200078e0212 */
[----:B------:R-:W-:Y:S02]  /*1350*/  MOV R93, RZ ;  /* 0x000000ff005d7202 */ /* 0x000fe40000000f00 */
[----:B------:R-:W-:Y:S01]  /*1360*/  @!P6 IADD3 R18, PT, PT, R41, R49, RZ ;  /* 0x000000312912e210 */ /* 0x000fe20007ffe0ff */
[----:B------:R-:W-:Y:S01]  /*1370*/  @!P4 IMAD.WIDE.U32 R36, R12, R36, R44 ;  /* 0x000000240c24c225 */ /* 0x000fe200078e002c */
[C---:B----4-:R-:W-:Y:S02]  /*1380*/  @!P6 LEA R42, P2, R40.reuse, R42, 0x1 ;  /* 0x0000002a282ae211 */ /* 0x050fe400078408ff */
[----:B------:R-:W-:Y:S01]  /*1390*/  MOV R95, RZ ;  /* 0x000000ff005f7202 */ /* 0x000fe20000000f00 */
[----:B------:R0:W2:Y:S01]  /*13a0*/  @!P1 LDG.E R93, desc[UR6][R38.64] ;  /* 0x00000006265d9981 */ /* 0x0000a2000c1e1900 */
[----:B------:R-:W-:-:S02]  /*13b0*/  @!P6 LEA.HI.X R43, R40, R43, R18, 0x1, P2 ;  /* 0x0000002b282be211 */ /* 0x000fc400010f0c12 */
[----:B------:R-:W-:Y:S02]  /*13c0*/  @!P4 IADD3 R18, PT, PT, R37, R51, RZ ;  /* 0x000000332512c210 */ /* 0x000fe40007ffe0ff */
[C---:B-----5:R-:W-:Y:S01]  /*13d0*/  @!P4 LEA R46, P1, R36.reuse, R46, 0x1 ;  /* 0x0000002e242ec211 */ /* 0x060fe200078208ff */
[----:B------:R-:W4:Y:S01]  /*13e0*/  @!P6 LDG.E R95, desc[UR6][R42.64] ;  /* 0x000000062a5fe981 */ /* 0x000f22000c1e1900 */
[----:B------:R-:W-:Y:S02]  /*13f0*/  MOV R97, RZ ;  /* 0x000000ff00617202 */ /* 0x000fe40000000f00 */
[----:B------:R-:W-:-:S05]  /*1400*/  @!P4 LEA.HI.X R47, R36, R47, R18, 0x1, P1 ;  /* 0x0000002f242fc211 */ /* 0x000fca00008f0c12 */
[----:B------:R-:W5:Y:S01]  /*1410*/  @!P4 LDG.E R97, desc[UR6][R46.64] ;  /* 0x000000062e61c981 */ /* 0x000f62000c1e1900 */
[----:B------:R-:W-:-:S04]  /*1420*/  PRMT R67, R16, 0x7632, R67 ;  /* 0x0000763210437816 */ /* 0x000fc80000000043 */
[----:B------:R-:W-:Y:S02]  /*1430*/  SHF.L.U32 R67, R67, 0x10, RZ ;  /* 0x0000001043437819 */ /* 0x000fe400000006ff */
[----:B------:R-:W-:-:S03]  /*1440*/  SHF.L.U32 R16, R16, 0x10, RZ ;  /* 0x0000001010107819 */ /* 0x000fc600000006ff */
[----:B0-----:R-:W-:Y:S02]  /*1450*/  FMUL.FTZ R39, R67, R67 ;  /* 0x0000004343277220 */ /* 0x001fe40000410000 */
[C---:B------:R-:W-:Y:S02]  /*1460*/  FADD.FTZ R37, R16.reuse, R67 ;  /* 0x0000004310257221 */ /* 0x040fe40000010000 */
[----:B------:R-:W-:Y:S01]  /*1470*/  FFMA.FTZ R39, R16, R16, R39 ;  /* 0x0000001010277223 */ /* 0x000fe20000010027 */
[----:B------:R-:W-:-:S04]  /*1480*/  PRMT R71, R20, 0x7632, R71 ;  /* 0x0000763214477816 */ /* 0x000fc80000000047 */
[----:B------:R-:W-:Y:S02]  /*1490*/  SHF.L.U32 R71, R71, 0x10, RZ ;  /* 0x0000001047477819 */ /* 0x000fe400000006ff */
[----:B------:R-:W-:Y:S02]  /*14a0*/  SHF.L.U32 R20, R20, 0x10, RZ ;  /* 0x0000001014147819 */ /* 0x000fe400000006ff */
[----:B------:R-:W-:-:S04]  /*14b0*/  PRMT R22, R73, 0x7632, R22 ;  /* 0x0000763249167816 */ /* 0x000fc80000000016 */
[----:B------:R-:W-:Y:S02]  /*14c0*/  SHF.L.U32 R22, R22, 0x10, RZ ;  /* 0x0000001016167819 */ /* 0x000fe400000006ff */
[----:B------:R-:W-:-:S03]  /*14d0*/  SHF.L.U32 R73, R73, 0x10, RZ ;  /* 0x0000001049497819 */ /* 0x000fc600000006ff */
[----:B------:R-:W-:Y:S01]  /*14e0*/  FMUL.FTZ R40, R22, R22 ;  /* 0x0000001616287220 */ /* 0x000fe20000410000 */
[----:B------:R-:W-:Y:S01]  /*14f0*/  FADD.FTZ R38, R20, R71 ;  /* 0x0000004714267221 */ /* 0x000fe20000010000 */
[----:B---3--:R-:W-:-:S04]  /*1500*/  PRMT R77, R26, 0x7632, R77 ;  /* 0x000076321a4d7816 */ /* 0x008fc8000000004d */
[----:B------:R-:W-:Y:S02]  /*1510*/  SHF.L.U32 R77, R77, 0x10, RZ ;  /* 0x000000104d4d7819 */ /* 0x000fe400000006ff */
[----:B------:R-:W-:Y:S02]  /*1520*/  SHF.L.U32 R26, R26, 0x10, RZ ;  /* 0x000000101a1a7819 */ /* 0x000fe400000006ff */
[----:B------:R-:W-:-:S04]  /*1530*/  PRMT R18, R69, 0x7632, R18 ;  /* 0x0000763245127816 */ /* 0x000fc80000000012 */
[----:B------:R-:W-:Y:S02]  /*1540*/  SHF.L.U32 R18, R18, 0x10, RZ ;  /* 0x0000001012127819 */ /* 0x000fe400000006ff */
[----:B------:R-:W-:-:S03]  /*1550*/  SHF.L.U32 R69, R69, 0x10, RZ ;  /* 0x0000001045457819 */ /* 0x000fc600000006ff */
[----:B------:R-:W-:Y:S02]  /*1560*/  FMUL.FTZ R36, R18, R18 ;  /* 0x0000001212247220 */ /* 0x000fe40000410000 */
[C---:B------:R-:W-:Y:S02]  /*1570*/  FADD.FTZ R24, R69.reuse, R18 ;  /* 0x0000001245187221 */ /* 0x040fe40000010000 */
[----:B------:R-:W-:Y:S02]  /*1580*/  FFMA.FTZ R36, R69, R69, R36 ;  /* 0x0000004545247223 */ /* 0x000fe40000010024 */
[----:B------:R-:W-:Y:S02]  /*1590*/  FADD.FTZ R24, RZ, R24 ;  /* 0x00000018ff187221 */ /* 0x000fe40000010000 */
[----:B------:R-:W-:Y:S02]  /*15a0*/  FADD.FTZ R36, RZ, R36 ;  /* 0x00000024ff247221 */ /* 0x000fe40000010000 */
[----:B------:R-:W-:-:S02]  /*15b0*/  FADD.FTZ R37, R24, R37 ;  /* 0x0000002518257221 */ /* 0x000fc40000010000 */
[----:B------:R-:W-:Y:S01]  /*15c0*/  FADD.FTZ R36, R36, R39 ;  /* 0x0000002724247221 */ /* 0x000fe20000010000 */
[----:B------:R-:W-:Y:S01]  /*15d0*/  FMUL.FTZ R39, R71, R71 ;  /* 0x0000004747277220 */ /* 0x000fe20000410000 */
[----:B------:R-:W-:-:S03]  /*15e0*/  PRMT R24, R75, 0x7632, R24 ;  /* 0x000076324b187816 */ /* 0x000fc60000000018 */
[----:B------:R-:W-:Y:S01]  /*15f0*/  FFMA.FTZ R39, R20, R20, R39 ;  /* 0x0000001414277223 */ /* 0x000fe20000010027 */
[----:B------:R-:W-:Y:S02]  /*1600*/  SHF.L.U32 R24, R24, 0x10, RZ ;  /* 0x0000001018187819 */ /* 0x000fe400000006ff */
[----:B------:R-:W-:Y:S01]  /*1610*/  SHF.L.U32 R75, R75, 0x10, RZ ;  /* 0x000000104b4b7819 */ /* 0x000fe200000006ff */
[----:B------:R-:W-:Y:S01]  /*1620*/  FADD.FTZ R36, R36, R39 ;  /* 0x0000002724247221 */ /* 0x000fe20000010000 */
[----:B------:R-:W-:Y:S01]  /*1630*/  FFMA.FTZ R39, R73, R73, R40 ;  /* 0x0000004949277223 */ /* 0x000fe20000010028 */
[----:B------:R-:W-:Y:S01]  /*1640*/  FMUL.FTZ R40, R24, R24 ;  /* 0x0000001818287220 */ /* 0x000fe20000410000 */
[----:B------:R-:W-:Y:S02]  /*1650*/  FADD.FTZ R37, R37, R38 ;  /* 0x0000002625257221 */ /* 0x000fe40000010000 */
[----:B------:R-:W-:Y:S01]  /*1660*/  FADD.FTZ R36, R36, R39 ;  /* 0x0000002724247221 */ /* 0x000fe20000010000 */
[----:B------:R-:W-:Y:S01]  /*1670*/  FFMA.FTZ R39, R75, R75, R40 ;  /* 0x0000004b4b277223 */ /* 0x000fe20000010028 */
[----:B------:R-:W-:Y:S01]  /*1680*/  FADD.FTZ R38, R73, R22 ;  /* 0x0000001649267221 */ /* 0x000fe20000010000 */
[----:B------:R-:W-:-:S02]  /*1690*/  PRMT R79, R28, 0x7632, R79 ;  /* 0x000076321c4f7816 */ /* 0x000fc4000000004f */
[----:B------:R-:W-:Y:S01]  /*16a0*/  FADD.FTZ R36, R36, R39 ;  /* 0x0000002724247221 */ /* 0x000fe20000010000 */
[----:B------:R-:W-:Y:S01]  /*16b0*/  FADD.FTZ R37, R37, R38 ;  /* 0x0000002625257221 */ /* 0x000fe20000010000 */
[----:B------:R-:W-:Y:S01]  /*16c0*/  PRMT R81, R30, 0x7632, R81 ;  /* 0x000076321e517816 */ /* 0x000fe20000000051 */
[----:B------:R-:W-:Y:S01]  /*16d0*/  FMUL.FTZ R39, R77, R77 ;  /* 0x0000004d4d277220 */ /* 0x000fe20000410000 */
[----:B------:R-:W-:Y:S01]  /*16e0*/  SHF.L.U32 R79, R79, 0x10, RZ ;  /* 0x000000104f4f7819 */ /* 0x000fe200000006ff */
[----:B------:R-:W-:Y:S01]  /*16f0*/  FADD.FTZ R38, R75, R24 ;  /* 0x000000184b267221 */ /* 0x000fe20000010000 */
[----:B------:R-:W-:Y:S01]  /*1700*/  SHF.L.U32 R28, R28, 0x10, RZ ;  /* 0x000000101c1c7819 */ /* 0x000fe200000006ff */
[----:B------:R-:W-:Y:S01]  /*1710*/  FFMA.FTZ R39, R26, R26, R39 ;  /* 0x0000001a1a277223 */ /* 0x000fe20000010027 */
[----:B------:R-:W-:Y:S01]  /*1720*/  SHF.L.U32 R81, R81, 0x10, RZ ;  /* 0x0000001051517819 */ /* 0x000fe200000006ff */
[----:B------:R-:W-:Y:S01]  /*1730*/  FADD.FTZ R37, R37, R38 ;  /* 0x0000002625257221 */ /* 0x000fe20000010000 */
[----:B------:R-:W-:Y:S01]  /*1740*/  FMUL.FTZ R41, R79, R79 ;  /* 0x0000004f4f297220 */ /* 0x000fe20000410000 */
[----:B------:R-:W-:Y:S01]  /*1750*/  PRMT R83, R32, 0x7632, R83 ;  /* 0x0000763220537816 */ /* 0x000fe20000000053 */
[----:B------:R-:W-:Y:S01]  /*1760*/  FADD.FTZ R38, R26, R77 ;  /* 0x0000004d1a267221 */ /* 0x000fe20000010000 */
[----:B------:R-:W-:Y:S01]  /*1770*/  SHF.L.U32 R30, R30, 0x10, RZ ;  /* 0x000000101e1e7819 */ /* 0x000fe200000006ff */
[----:B------:R-:W-:Y:S01]  /*1780*/  FADD.FTZ R36, R36, R39 ;  /* 0x0000002724247221 */ /* 0x000fe20000010000 */
[----:B------:R-:W-:Y:S01]  /*1790*/  FFMA.FTZ R41, R28, R28, R41 ;  /* 0x0000001c1c297223 */ /* 0x000fe20000010029 */
[----:B------:R-:W-:Y:S01]  /*17a0*/  SHF.L.U32 R83, R83, 0x10, RZ ;  /* 0x0000001053537819 */ /* 0x000fe200000006ff */
[----:B------:R-:W-:Y:S01]  /*17b0*/  FMUL.FTZ R39, R81, R81 ;  /* 0x0000005151277220 */ /* 0x000fe20000410000 */
[----:B------:R-:W-:Y:S01]  /*17c0*/  PRMT R85, R34, 0x7632, R85 ;  /* 0x0000763222557816 */ /* 0x000fe20000000055 */
[----:B------:R-:W-:Y:S01]  /*17d0*/  FADD.FTZ R37, R37, R38 ;  /* 0x0000002625257221 */ /* 0x000fe20000010000 */
[----:B------:R-:W-:Y:S01]  /*17e0*/  FADD.FTZ R38, R28, R79 ;  /* 0x0000004f1c267221 */ /* 0x000fe20000010000 */
[----:B------:R-:W-:Y:S01]  /*17f0*/  FADD.FTZ R36, R36, R41 ;  /* 0x0000002924247221 */ /* 0x000fe20000010000 */
[----:B------:R-:W-:Y:S01]  /*1800*/  SHF.L.U32 R32, R32, 0x10, RZ ;  /* 0x0000001020207819 */ /* 0x000fe200000006ff */
[C---:B------:R-:W-:Y:S01]  /*1810*/  FFMA.FTZ R39, R30.reuse, R30, R39 ;  /* 0x0000001e1e277223 */ /* 0x040fe20000010027 */
[----:B------:R-:W-:Y:S01]  /*1820*/  SHF.L.U32 R85, R85, 0x10, RZ ;  /* 0x0000001055557819 */ /* 0x000fe200000006ff */
[----:B------:R-:W-:Y:S01]  /*1830*/  FMUL.FTZ R41, R83, R83 ;  /* 0x0000005353297220 */ /* 0x000fe20000410000 */
[----:B------:R-:W-:Y:S01]  /*1840*/  PRMT R60, R87, 0x7632, R60 ;  /* 0x00007632573c7816 */ /* 0x000fe2000000003c */
[----:B------:R-:W-:Y:S01]  /*1850*/  FADD.FTZ R37, R37, R38 ;  /* 0x0000002625257221 */ /* 0x000fe20000010000 */
        /* <DEDUP_REMOVED lines=8> */
[----:B------:R-:W-:Y:S01]  /*18e0*/  FADD.FTZ R36, R36, R41 ;  /* 0x0000002924247221 */ /* 0x000fe20000010000 */
[----:B------:R-:W-:Y:S01]  /*18f0*/  SHF.L.U32 R87, R87, 0x10, RZ ;  /* 0x0000001057577819 */ /* 0x000fe200000006ff */
[----:B------:R-:W-:Y:S01]  /*1900*/  FFMA.FTZ R39, R34, R34, R39 ;  /* 0x0000002222277223 */ /* 0x000fe20000010027 */
[----:B------:R-:W-:Y:S01]  /*1910*/  FMUL.FTZ R40, R60, R60 ;  /* 0x0000003c3c287220 */ /* 0x000fe20000410000 */
[----:B------:R-:W-:Y:S01]  /*1920*/  FADD.FTZ R37, R37, R38 ;  /* 0x0000002625257221 */ /* 0x000fe20000010000 */
[----:B------:R-:W-:Y:S01]  /*1930*/  FADD.FTZ R38, R34, R85 ;  /* 0x0000005522267221 */ /* 0x000fe20000010000 */
[----:B------:R-:W-:Y:S01]  /*1940*/  FADD.FTZ R36, R36, R39 ;  /* 0x0000002724247221 */ /* 0x000fe20000010000 */
[----:B------:R-:W-:-:S02]  /*1950*/  FFMA.FTZ R39, R87, R87, R40 ;  /* 0x0000005757277223 */ /* 0x000fc40000010028 */
[----:B------:R-:W-:Y:S01]  /*1960*/  FADD.FTZ R37, R37, R38 ;  /* 0x0000002625257221 */ /* 0x000fe20000010000 */
[----:B------:R-:W-:-:S04]  /*1970*/  PRMT R62, R89, 0x7632, R62 ;  /* 0x00007632593e7816 */ /* 0x000fc8000000003e */
[----:B------:R-:W-:Y:S02]  /*1980*/  SHF.L.U32 R62, R62, 0x10, RZ ;  /* 0x000000103e3e7819 */ /* 0x000fe400000006ff */
[----:B------:R-:W-:-:S03]  /*1990*/  SHF.L.U32 R89, R89, 0x10, RZ ;  /* 0x0000001059597819 */ /* 0x000fc600000006ff */
[----:B------:R-:W-:Y:S01]  /*19a0*/  FMUL.FTZ R40, R62, R62 ;  /* 0x0000003e3e287220 */ /* 0x000fe20000410000 */
[----:B------:R-:W-:Y:S01]  /*19b0*/  FADD.FTZ R38, R87, R60 ;  /* 0x0000003c57267221 */ /* 0x000fe20000010000 */
[----:B------:R-:W-:Y:S01]  /*19c0*/  FADD.FTZ R36, R36, R39 ;  /* 0x0000002724247221 */ /* 0x000fe20000010000 */
[----:B------:R-:W-:Y:S01]  /*19d0*/  PRMT R91, R64, 0x7632, R91 ;  /* 0x00007632405b7816 */ /* 0x000fe2000000005b */
[----:B------:R-:W-:-:S03]  /*19e0*/  FFMA.FTZ R39, R89, R89, R40 ;  /* 0x0000005959277223 */ /* 0x000fc60000010028 */
[----:B------:R-:W-:Y:S01]  /*19f0*/  SHF.L.U32 R91, R91, 0x10, RZ ;  /* 0x000000105b5b7819 */ /* 0x000fe200000006ff */
[----:B------:R-:W-:Y:S01]  /*1a00*/  FADD.FTZ R37, R37, R38 ;  /* 0x0000002625257221 */ /* 0x000fe20000010000 */
[----:B------:R-:W-:Y:S01]  /*1a10*/  SHF.L.U32 R64, R64, 0x10, RZ ;  /* 0x0000001040407819 */ /* 0x000fe200000006ff */
[----:B------:R-:W-:Y:S01]  /*1a20*/  FADD.FTZ R38, R89, R62 ;  /* 0x0000003e59267221 */ /* 0x000fe20000010000 */
[----:B------:R-:W-:Y:S01]  /*1a30*/  FADD.FTZ R36, R36, R39 ;  /* 0x0000002724247221 */ /* 0x000fe20000010000 */
[----:B------:R-:W-:Y:S02]  /*1a40*/  FMUL.FTZ R39, R91, R91 ;  /* 0x0000005b5b277220 */ /* 0x000fe40000410000 */
[----:B------:R-:W-:Y:S01]  /*1a50*/  FADD.FTZ R37, R37, R38 ;  /* 0x0000002625257221 */ /* 0x000fe20000010000 */
[C---:B------:R-:W-:Y:S01]  /*1a60*/  FADD.FTZ R38, R64.reuse, R91 ;  /* 0x0000005b40267221 */ /* 0x040fe20000010000 */
[----:B------:R-:W-:-:S03]  /*1a70*/  FFMA.FTZ R39, R64, R64, R39 ;  /* 0x0000004040277223 */ /* 0x000fc60000010027 */
[----:B------:R-:W-:Y:S01]  /*1a80*/  FADD.FTZ R37, R37, R38 ;  /* 0x0000002625257221 */ /* 0x000fe20000010000 */
[----:B------:R-:W-:Y:S01]  /*1a90*/  FADD.FTZ R36, R36, R39 ;  /* 0x0000002724247221 */ /* 0x000fe20000010000 */
[----:B--2---:R-:W-:-:S04]  /*1aa0*/  PRMT R66, R93, 0x7632, R66 ;  /* 0x000076325d427816 */ /* 0x004fc80000000042 */
[----:B------:R-:W-:Y:S02]  /*1ab0*/  SHF.L.U32 R66, R66, 0x10, RZ ;  /* 0x0000001042427819 */ /* 0x000fe400000006ff */
[----:B----4-:R-:W-:Y:S02]  /*1ac0*/  PRMT R68, R95, 0x7632, R68 ;  /* 0x000076325f447816 */ /* 0x010fe40000000044 */
[----:B------:R-:W-:Y:S01]  /*1ad0*/  SHF.L.U32 R93, R93, 0x10, RZ ;  /* 0x000000105d5d7819 */ /* 0x000fe200000006ff */
[----:B------:R-:W-:Y:S01]  /*1ae0*/  FMUL.FTZ R40, R66, R66 ;  /* 0x0000004242287220 */ /* 0x000fe20000410000 */
[----:B------:R-:W-:Y:S02]  /*1af0*/  SHF.L.U32 R68, R68, 0x10, RZ ;  /* 0x0000001044447819 */ /* 0x000fe400000006ff */
[----:B-----5:R-:W-:Y:S01]  /*1b00*/  PRMT R70, R97, 0x7632, R70 ;  /* 0x0000763261467816 */ /* 0x020fe20000000046 */
[C---:B------:R-:W-:Y:S01]  /*1b10*/  FADD.FTZ R38, R93.reuse, R66 ;  /* 0x000000425d267221 */ /* 0x040fe20000010000 */
[----:B------:R-:W-:Y:S01]  /*1b20*/  FFMA.FTZ R39, R93, R93, R40 ;  /* 0x0000005d5d277223 */ /* 0x000fe20000010028 */
[----:B------:R-:W-:Y:S01]  /*1b30*/  SHF.L.U32 R95, R95, 0x10, RZ ;  /* 0x000000105f5f7819 */ /* 0x000fe200000006ff */
[----:B------:R-:W-:Y:S01]  /*1b40*/  FMUL.FTZ R40, R68, R68 ;  /* 0x0000004444287220 */ /* 0x000fe20000410000 */
[----:B------:R-:W-:Y:S01]  /*1b50*/  SHF.L.U32 R70, R70, 0x10, RZ ;  /* 0x0000001046467819 */ /* 0x000fe200000006ff */
        /* <DEDUP_REMOVED lines=29> */
[C---:B------:R-:W-:Y:S02]  /*1d30*/  ISETP.GT.AND P2, PT, R4.reuse, 0xf, PT ;  /* 0x0000000f0400780c */ /* 0x040fe40003f44270 */
[----:B------:R-:W-:Y:S01]  /*1d40*/  ISETP.GT.AND P1, PT, R4, 0x17, PT ;  /* 0x000000170400780c */ /* 0x000fe20003f24270 */
[----:B------:R-:W-:Y:S01]  /*1d50*/  BSSY.RECONVERGENT B0, `(.L_x_1950) ;  /* 0x0000012000007945 */ /* 0x000fe20003800200 */
        /* <DEDUP_REMOVED lines=17> */
.L_x_1951:
[----:B------:R-:W-:Y:S05]  /*1e70*/  BSYNC.RECONVERGENT B0 ;  /* 0x0000000000007941 */ /* 0x000fea0003800200 */
.L_x_1950:
        /* <DEDUP_REMOVED lines=9> */
[----:B---3--:R-:W3:Y:S04]  /*1f10*/  LDS.128 R36, [UR4+0x20] ;  /* 0x00002004ff247984 */ /* 0x008ee80008000c00 */
[----:B-12---:R-:W1:Y:S04]  /*1f20*/  LDS.128 R40, [UR4+0x30] ;  /* 0x00003004ff287984 */ /* 0x006e680008000c00 */
[----:B------:R-:W2:Y:S04]  /*1f30*/  LDS.128 R44, [UR4+0x40] ;  /* 0x00004004ff2c7984 */ /* 0x000ea80008000c00 */
[----:B------:R-:W5:Y:S04]  /*1f40*/  LDS.128 R48, [UR4+0x50] ;  /* 0x00005004ff307984 */ /* 0x000f680008000c00 */
[----:B------:R-:W5:Y:S01]  /*1f50*/  LDS.128 R52, [UR4+0x60] ;  /* 0x00006004ff347984 */ /* 0x000f620008000c00 */
[----:B----4-:R-:W-:Y:S01]  /*1f60*/  FADD.FTZ R99, R58, R56 ;  /* 0x000000383a637221 */ /* 0x010fe20000010000 */
[----:B------:R-:W-:-:S02]  /*1f70*/  FADD.FTZ R104, R59, R57 ;  /* 0x000000393b687221 */ /* 0x000fc40000010000 */
[----:B0-----:R-:W0:Y:S01]  /*1f80*/  LDS.128 R56, [UR4+0x70] ;  /* 0x00007004ff387984 */ /* 0x001e220008000c00 */
[----:B---3--:R-:W-:Y:S01]  /*1f90*/  FADD.FTZ R99, R99, R36 ;  /* 0x0000002463637221 */ /* 0x008fe20000010000 */
        /* <DEDUP_REMOVED lines=19> */
[----:B0-----:R-:W-:Y:S01]  /*20d0*/  FADD.FTZ R99, R99, R56 ;  /* 0x0000003863637221 */ /* 0x001fe20000010000 */
[----:B------:R-:W-:-:S03]  /*20e0*/  FADD.FTZ R104, R104, R57 ;  /* 0x0000003968687221 */ /* 0x000fc60000010000 */
[----:B------:R-:W-:Y:S01]  /*20f0*/  FADD.FTZ R58, R99, R58 ;  /* 0x0000003a633a7221 */ /* 0x000fe20000010000 */
[----:B------:R-:W-:-:S07]  /*2100*/  FADD.FTZ R59, R104, R59 ;  /* 0x0000003b683b7221 */ /* 0x000fce0000010000 */
.L_x_1953:
[----:B------:R-:W-:Y:S05]  /*2110*/  BSYNC.RECONVERGENT B0 ;  /* 0x0000000000007941 */ /* 0x000fea0003800200 */
.L_x_1952:
        /* <DEDUP_REMOVED lines=12> */
[----:B-1----:R-:W-:Y:S01]  /*21e0*/  IMAD R41, R3, R5, R0 ;  /* 0x0000000503297224 */ /* 0x002fe200078e0200 */
        /* <DEDUP_REMOVED lines=11> */
.L_x_1956:
[----:B---3--:R-:W3:Y:S04]  /*22a0*/  LDG.E.STRONG.GPU R38, desc[UR6][R36.64] ;  /* 0x0000000624267981 */ /* 0x008ee8000c1ef900 */
[----:B---3--:R-:W-:Y:S01]  /*22b0*/  CCTL.IVALL ;  /* 0x00000000ff00798f */ /* 0x008fe20002000000 */
[----:B------:R-:W-:Y:S05]  /*22c0*/  YIELD ;  /* 0x0000000000007946 */ /* 0x000fea0003800000 */
[----:B------:R-:W-:-:S13]  /*22d0*/  ISETP.NE.AND P1, PT, R38, R43, PT ;  /* 0x0000002b2600720c */ /* 0x000fda0003f25270 */
[----:B------:R-:W-:Y:S05]  /*22e0*/  @P1 BRA `(.L_x_1956) ;  /* 0xfffffffc00ec1947 */ /* 0x000fea000383ffff */
.L_x_1955:
[----:B------:R-:W-:Y:S05]  /*22f0*/  WARPSYNC.ALL ;  /* 0x0000000000007948 */ /* 0x000fea0003800000 */
[----:B------:R-:W-:Y:S01]  /*2300*/  BAR.SYNC.DEFER_BLOCKING 0x0 ;  /* 0x0000000000007b1d */ /* 0x000fe20000010000 */
[----:B--2---:R-:W-:-:S05]  /*2310*/  HFMA2 R42, -RZ, RZ, 0, 0 ;  /* 0x00000000ff2a7431 */ /* 0x004fca00000001ff */
[----:B------:R-:W-:Y:S05]  /*2320*/  @!P4 BRA `(.L_x_1957) ;  /* 0x00000004001cc947 */ /* 0x000fea0003800000 */
[CC--:B------:R-:W-:Y:S01]  /*2330*/  LEA R46, R5.reuse, R0.reuse, 0x1 ;  /* 0x00000000052e7211 */ /* 0x0c0fe200078e08ff */
[C-C-:B------:R-:W-:Y:S01]  /*2340*/  IMAD R48, R5.reuse, 0x6, R0.reuse ;  /* 0x0000000605307824 */ /* 0x140fe200078e0200 */
[CC--:B------:R-:W-:Y:S01]  /*2350*/  LEA R47, R5.reuse, R0.reuse, 0x2 ;  /* 0x00000000052f7211 */ /* 0x0c0fe200078e10ff */
[C-C-:B------:R-:W-:Y:S01]  /*2360*/  IMAD R49, R5.reuse, 0x5, R0.reuse ;  /* 0x0000000505317824 */ /* 0x140fe200078e0200 */
[----:B------:R-:W-:Y:S01]  /*2370*/  IADD3 R52, PT, PT, R0, R5, RZ ;  /* 0x0000000500347210 */ /* 0x000fe20007ffe0ff */
[--C-:B------:R-:W-:Y:S01]  /*2380*/  IMAD R50, R5, 0x3, R0.reuse ;  /* 0x0000000305327824 */ /* 0x100fe200078e0200 */
[----:B------:R-:W-:Y:S01]  /*2390*/  IADD3 R53, PT, PT, -R3, RZ, RZ ;  /* 0x000000ff03357210 */ /* 0x000fe20007ffe1ff */
[----:B------:R-:W-:Y:S01]  /*23a0*/  IMAD R51, R5, 0x7, R0 ;  /* 0x0000000705337824 */ /* 0x000fe200078e0200 */
[----:B------:R-:W-:Y:S01]  /*23b0*/  MOV R54, R0 ;  /* 0x0000000000367202 */ /* 0x000fe20000000f00 */
[----:B------:R-:W-:Y:S01]  /*23c0*/  UMOV UR4, URZ ;  /* 0x000000ff00047c82 */ /* 0x000fe20008000000 */
[----:B------:R-:W-:-:S07]  /*23d0*/  LOP3.LUT R55, R7, 0x7ffffff8, RZ, 0xc0, !PT ;  /* 0x7ffffff807377812 */ /* 0x000fce00078ec0ff */
.L_x_1958:
[----:B------:R-:W-:Y:S01]  /*23e0*/  UIADD3 UR5, UPT, UPT, UR4, 0x1, URZ ;  /* 0x0000000104057890 */ /* 0x000fe2000fffe0ff */
[----:B------:R-:W-:Y:S01]  /*23f0*/  ISETP.EQ.OR P5, PT, R53, RZ, P2 ;  /* 0x000000ff3500720c */ /* 0x000fe200017a2670 */
[----:B------:R-:W-:-:S04]  /*2400*/  UIADD3 UR8, UPT, UPT, UR4, 0x2, URZ ;  /* 0x0000000204087890 */ /* 0x000fc8000fffe0ff */
[C---:B------:R-:W-:Y:S01]  /*2410*/  ISETP.EQ.OR P6, PT, R3.reuse, UR5, P2 ;  /* 0x0000000503007c0c */ /* 0x040fe200097c2670 */
[----:B------:R-:W-:Y:S01]  /*2420*/  UIADD3 UR5, UPT, UPT, UR4, 0x3, URZ ;  /* 0x0000000304057890 */ /* 0x000fe2000fffe0ff */
[----:B------:R-:W-:-:S05]  /*2430*/  ISETP.EQ.OR P1, PT, R3, UR8, P2 ;  /* 0x0000000803007c0c */ /* 0x000fca0009722670 */
[----:B------:R-:W-:Y:S01]  /*2440*/  ISETP.EQ.OR P4, PT, R3, UR5, P2 ;  /* 0x0000000503007c0c */ /* 0x000fe20009782670 */
[----:B---3--:R-:W-:-:S05]  /*2450*/  @!P5 IMAD.WIDE.U32 R36, R54, 0x8, R44 ;  /* 0x000000083624d825 */ /* 0x008fca00078e002c */
[--C-:B------:R-:W-:Y:S01]  /*2460*/  @!P6 IMAD.WIDE.U32 R38, R52, 0x8, R44.reuse ;  /* 0x000000083426e825 */ /* 0x100fe200078e002c */
[----:B------:R-:W0:Y:S03]  /*2470*/  @!P5 LDG.E.64 R36, desc[UR6][R36.64] ;  /* 0x000000062424d981 */ /* 0x000e26000c1e1b00 */
[--C-:B-1----:R-:W-:Y:S02]  /*2480*/  @!P1 IMAD.WIDE.U32 R40, R46, 0x8, R44.reuse ;  /* 0x000000082e289825 */ /* 0x102fe400078e002c */
[----:B------:R-:W2:Y:S02]  /*2490*/  @!P6 LDG.E.64 R38, desc[UR6][R38.64] ;  /* 0x000000062626e981 */ /* 0x000ea4000c1e1b00 */
[----:B------:R-:W-:Y:S02]  /*24a0*/  @!P4 IMAD.WIDE.U32 R42, R50, 0x8, R44 ;  /* 0x00000008322ac825 */ /* 0x000fe400078e002c */
[----:B------:R-:W3:Y:S04]  /*24b0*/  @!P1 LDG.E.64 R40, desc[UR6][R40.64] ;  /* 0x0000000628289981 */ /* 0x000ee8000c1e1b00 */
[----:B------:R-:W4:Y:S01]  /*24c0*/  @!P4 LDG.E.64 R42, desc[UR6][R42.64] ;  /* 0x000000062a2ac981 */ /* 0x000f22000c1e1b00 */
[----:B------:R-:W-:-:S02]  /*24d0*/  UIADD3 UR5, UPT, UPT, UR4, 0x4, URZ ;  /* 0x0000000404057890 */ /* 0x000fc4000fffe0ff */
[----:B------:R-:W-:Y:S01]  /*24e0*/  UIADD3 UR8, UPT, UPT, UR4, 0x5, URZ ;  /* 0x0000000504087890 */ /* 0x000fe2000fffe0ff */
[----:B0-----:R-:W-:Y:S01]  /*24f0*/  @!P5 FADD.FTZ R58, R58, R36 ;  /* 0x000000243a3ad221 */ /* 0x001fe20000010000 */
[----:B------:R-:W-:Y:S02]  /*2500*/  @!P5 FADD.FTZ R59, R59, R37 ;  /* 0x000000253b3bd221 */ /* 0x000fe40000010000 */
[----:B------:R-:W-:Y:S01]  /*2510*/  ISETP.EQ.OR P5, PT, R3, UR5, P2 ;  /* 0x0000000503007c0c */ /* 0x000fe200097a2670 */
[----:B------:R-:W-:Y:S01]  /*2520*/  UIADD3 UR5, UPT, UPT, UR4, 0x6, URZ ;  /* 0x0000000604057890 */ /* 0x000fe2000fffe0ff */
[----:B--2---:R-:W-:Y:S01]  /*2530*/  @!P6 FADD.FTZ R58, R58, R38 ;  /* 0x000000263a3ae221 */ /* 0x004fe20000010000 */
[----:B------:R-:W-:Y:S01]  /*2540*/  @!P6 FADD.FTZ R59, R59, R39 ;  /* 0x000000273b3be221 */ /* 0x000fe20000010000 */
[----:B------:R-:W-:Y:S01]  /*2550*/  ISETP.EQ.OR P6, PT, R3, UR8, P2 ;  /* 0x0000000803007c0c */ /* 0x000fe200097c2670 */
[----:B------:R-:W-:Y:S01]  /*2560*/  UIADD3 UR8, UPT, UPT, UR4, 0x7, URZ ;  /* 0x0000000704087890 */ /* 0x000fe2000fffe0ff */
[----:B---3--:R-:W-:Y:S01]  /*2570*/  @!P1 FADD.FTZ R58, R58, R40 ;  /* 0x000000283a3a9221 */ /* 0x008fe20000010000 */
[----:B------:R-:W-:Y:S01]  /*2580*/  @!P1 FADD.FTZ R59, R59, R41 ;  /* 0x000000293b3b9221 */ /* 0x000fe20000010000 */
[----:B------:R-:W-:-:S02]  /*2590*/  ISETP.EQ.OR P1, PT, R3, UR5, P2 ;  /* 0x0000000503007c0c */ /* 0x000fc40009722670 */
[----:B----4-:R-:W-:Y:S01]  /*25a0*/  @!P4 FADD.FTZ R58, R58, R42 ;  /* 0x0000002a3a3ac221 */ /* 0x010fe20000010000 */
[----:B------:R-:W-:Y:S02]  /*25b0*/  @!P4 FADD.FTZ R59, R59, R43 ;  /* 0x0000002b3b3bc221 */ /* 0x000fe40000010000 */
[----:B------:R-:W-:Y:S01]  /*25c0*/  @!P5 IMAD.WIDE.U32 R36, R47, 0x8, R44 ;  /* 0x000000082f24d825 */ /* 0x000fe200078e002c */
[----:B------:R-:W-:-:S03]  /*25d0*/  ISETP.EQ.OR P4, PT, R3, UR8, P2 ;  /* 0x0000000803007c0c */ /* 0x000fc60009782670 */
[--C-:B------:R-:W-:Y:S02]  /*25e0*/  @!P6 IMAD.WIDE.U32 R38, R49, 0x8, R44.reuse ;  /* 0x000000083126e825 */ /* 0x100fe400078e002c */
[----:B------:R-:W2:Y:S02]  /*25f0*/  @!P5 LDG.E.64 R36, desc[UR6][R36.64] ;  /* 0x000000062424d981 */ /* 0x000ea4000c1e1b00 */
[--C-:B------:R-:W-:Y:S02]  /*2600*/  @!P1 IMAD.WIDE.U32 R40, R48, 0x8, R44.reuse ;  /* 0x0000000830289825 */ /* 0x100fe400078e002c */
[----:B------:R-:W3:Y:S04]  /*2610*/  @!P6 LDG.E.64 R38, desc[UR6][R38.64] ;  /* 0x000000062626e981 */ /* 0x000ee8000c1e1b00 */
[----:B------:R-:W-:Y:S01]  /*2620*/  @!P4 IMAD.WIDE.U32 R42, R51, 0x8, R44 ;  /* 0x00000008332ac825 */ /* 0x000fe200078e002c */
[----:B------:R-:W4:Y:S05]  /*2630*/  @!P1 LDG.E.64 R40, desc[UR6][R40.64] ;  /* 0x0000000628289981 */ /* 0x000f2a000c1e1b00 */
[----:B------:R-:W5:Y:S01]  /*2640*/  @!P4 LDG.E.64 R42, desc[UR6][R42.64] ;  /* 0x000000062a2ac981 */ /* 0x000f62000c1e1b00 */
[----:B------:R-:W-:Y:S01]  /*2650*/  UIADD3 UR4, UPT, UPT, UR4, 0x8, URZ ;  /* 0x0000000804047890 */ /* 0x000fe2000fffe0ff */
[----:B------:R-:W-:-:S02]  /*2660*/  IADD3 R53, PT, PT, R53, 0x8, RZ ;  /* 0x0000000835357810 */ /* 0x000fc40007ffe0ff */
[C---:B------:R-:W-:Y:S02]  /*2670*/  LEA R54, R5.reuse, R54, 0x3 ;  /* 0x0000003605367211 */ /* 0x040fe400078e18ff */
[C---:B------:R-:W-:Y:S02]  /*2680*/  LEA R52, R5.reuse, R52, 0x3 ;  /* 0x0000003405347211 */ /* 0x040fe400078e18ff */
[C---:B------:R-:W-:Y:S02]  /*2690*/  LEA R46, R5.reuse, R46, 0x3 ;  /* 0x0000002e052e7211 */ /* 0x040fe400078e18ff */
[C---:B------:R-:W-:Y:S02]  /*26a0*/  LEA R50, R5.reuse, R50, 0x3 ;  /* 0x0000003205327211 */ /* 0x040fe400078e18ff */
[C---:B------:R-:W-:Y:S02]  /*26b0*/  LEA R47, R5.reuse, R47, 0x3 ;  /* 0x0000002f052f7211 */ /* 0x040fe400078e18ff */
[----:B------:R-:W-:-:S02]  /*26c0*/  LEA R49, R5, R49, 0x3 ;  /* 0x0000003105317211 */ /* 0x000fc400078e18ff */
[C---:B------:R-:W-:Y:S02]  /*26d0*/  LEA R48, R5.reuse, R48, 0x3 ;  /* 0x0000003005307211 */ /* 0x040fe400078e18ff */
[----:B------:R-:W-:Y:S01]  /*26e0*/  LEA R51, R5, R51, 0x3 ;  /* 0x0000003305337211 */ /* 0x000fe200078e18ff */
[----:B--2---:R-:W-:Y:S01]  /*26f0*/  @!P5 FADD.FTZ R58, R58, R36 ;  /* 0x000000243a3ad221 */ /* 0x004fe20000010000 */
[----:B------:R-:W-:-:S03]  /*2700*/  @!P5 FADD.FTZ R59, R59, R37 ;  /* 0x000000253b3bd221 */ /* 0x000fc60000010000 */
[----:B---3--:R-:W-:Y:S01]  /*2710*/  @!P6 FADD.FTZ R58, R58, R38 ;  /* 0x000000263a3ae221 */ /* 0x008fe20000010000 */
[----:B------:R-:W-:-:S03]  /*2720*/  @!P6 FADD.FTZ R59, R59, R39 ;  /* 0x000000273b3be221 */ /* 0x000fc60000010000 */
[----:B----4-:R-:W-:Y:S01]  /*2730*/  @!P1 FADD.FTZ R58, R58, R40 ;  /* 0x000000283a3a9221 */ /* 0x010fe20000010000 */
[----:B------:R-:W-:Y:S01]  /*2740*/  @!P1 FADD.FTZ R59, R59, R41 ;  /* 0x000000293b3b9221 */ /* 0x000fe20000010000 */
[----:B------:R-:W-:Y:S02]  /*2750*/  ISETP.NE.AND P1, PT, R55, UR4, PT ;  /* 0x0000000437007c0c */ /* 0x000fe4000bf25270 */
[----:B-----5:R-:W-:Y:S01]  /*2760*/  @!P4 FADD.FTZ R58, R58, R42 ;  /* 0x0000002a3a3ac221 */ /* 0x020fe20000010000 */
[----:B------:R-:W-:-:S10]  /*2770*/  @!P4 FADD.FTZ R59, R59, R43 ;  /* 0x0000002b3b3bc221 */ /* 0x000fd40000010000 */
[----:B------:R-:W-:Y:S05]  /*2780*/  @P1 BRA `(.L_x_1958) ;  /* 0xfffffffc00141947 */ /* 0x000fea000383ffff */
[----:B------:R-:W-:-:S07]  /*2790*/  MOV R42, R55 ;  /* 0x00000037002a7202 */ /* 0x000fce0000000f00 */
.L_x_1957:
[----:B------:R-:W-:-:S13]  /*27a0*/  LOP3.LUT P1, RZ, R7, 0x7, RZ, 0xc0, !PT ;  /* 0x0000000707ff7812 */ /* 0x000fda000782c0ff */
[----:B------:R-:W-:Y:S05]  /*27b0*/  @!P1 BRA `(.L_x_1954) ;  /* 0x0000000000f49947 */ /* 0x000fea0003800000 */
[C---:B---3--:R-:W-:Y:S02]  /*27c0*/  LOP3.LUT R36, R7.reuse, 0x7, RZ, 0xc0, !PT ;  /* 0x0000000707247812 */ /* 0x048fe400078ec0ff */
[----:B------:R-:W-:Y:S02]  /*27d0*/  LOP3.LUT P1, R47, R7, 0x3, RZ, 0xc0, !PT ;  /* 0x00000003072f7812 */ /* 0x000fe4000782c0ff */
[----:B------:R-:W-:-:S04]  /*27e0*/  IADD3 R36, PT, PT, R36, -0x1, RZ ;  /* 0xffffffff24247810 */ /* 0x000fc80007ffe0ff */
[----:B------:R-:W-:-:S13]  /*27f0*/  ISETP.GE.U32.AND P4, PT, R36, 0x3, PT ;  /* 0x000000032400780c */ /* 0x000fda0003f86070 */
[----:B------:R-:W-:Y:S05]  /*2800*/  @!P4 BRA `(.L_x_1959) ;  /* 0x000000000070c947 */ /* 0x000fea0003800000 */
[----:B------:R-:W-:-:S13]  /*2810*/  ISETP.EQ.OR P6, PT, R42, R3, P2 ;  /* 0x000000032a00720c */ /* 0x000fda00017c2670 */
[----:B------:R-:W-:-:S04]  /*2820*/  @!P6 IMAD R37, R42, R5, R0 ;  /* 0x000000052a25e224 */ /* 0x000fc800078e0200 */
[----:B------:R-:W-:-:S06]  /*2830*/  @!P6 IMAD.WIDE.U32 R36, R37, 0x8, R44 ;  /* 0x000000082524e825 */ /* 0x000fcc00078e002c */
[----:B------:R-:W0:Y:S01]  /*2840*/  @!P6 LDG.E.64 R36, desc[UR6][R36.64] ;  /* 0x000000062424e981 */ /* 0x000e22000c1e1b00 */
[C---:B------:R-:W-:Y:S02]  /*2850*/  IADD3 R38, PT, PT, R42.reuse, 0x1, RZ ;  /* 0x000000012a267810 */ /* 0x040fe40007ffe0ff */
[----:B------:R-:W-:Y:S02]  /*2860*/  IADD3 R40, PT, PT, R42, 0x2, RZ ;  /* 0x000000022a287810 */ /* 0x000fe40007ffe0ff */
[-C--:B------:R-:W-:Y:S02]  /*2870*/  ISETP.EQ.OR P5, PT, R38, R3.reuse, P2 ;  /* 0x000000032600720c */ /* 0x080fe400017a2670 */
[----:B------:R-:W-:Y:S02]  /*2880*/  IADD3 R46, PT, PT, R42, 0x3, RZ ;  /* 0x000000032a2e7810 */ /* 0x000fe40007ffe0ff */
[----:B------:R-:W-:-:S09]  /*2890*/  ISETP.EQ.OR P4, PT, R40, R3, P2 ;  /* 0x000000032800720c */ /* 0x000fd20001782670 */
[----:B------:R-:W-:-:S04]  /*28a0*/  @!P5 IMAD R39, R38, R5, R0 ;  /* 0x000000052627d224 */ /* 0x000fc800078e0200 */
[----:B-1----:R-:W-:Y:S02]  /*28b0*/  @!P4 IMAD R41, R40, R5, R0 ;  /* 0x000000052829c224 */ /* 0x002fe400078e0200 */
[----:B0-----:R-:W-:Y:S01]  /*28c0*/  @!P6 FADD.FTZ R58, R58, R36 ;  /* 0x000000243a3ae221 */ /* 0x001fe20000010000 */
[----:B------:R-:W-:Y:S01]  /*28d0*/  @!P6 FADD.FTZ R59, R59, R37 ;  /* 0x000000253b3be221 */ /* 0x000fe20000010000 */
[----:B------:R-:W-:Y:S01]  /*28e0*/  ISETP.EQ.OR P6, PT, R46, R3, P2 ;  /* 0x000000032e00720c */ /* 0x000fe200017c2670 */
        /* <DEDUP_REMOVED lines=14> */
.L_x_1959:
        /* <DEDUP_REMOVED lines=18> */
.L_x_1960:
        /* <DEDUP_REMOVED lines=9> */
.L_x_1961:
[----:B------:R-:W-:Y:S05]  /*2b80*/  BSYNC.RECONVERGENT B0 ;  /* 0x0000000000007941 */ /* 0x000fea0003800200 */
.L_x_1954:
[----:B------:R-:W4:Y:S01]  /*2b90*/  S2UR UR5, SR_CgaCtaId ;  /* 0x00000000000579c3 */ /* 0x000f220000008800 */
[----:B------:R-:W2:Y:S01]  /*2ba0*/  LDCU UR8, c[0x0][0x414] ;  /* 0x00008280ff0877ac */ /* 0x000ea20008000800 */
[----:B-1-3--:R-:W-:Y:S01]  /*2bb0*/  LOP3.LUT R41, R14, 0xffff, RZ, 0xc0, !PT ;  /* 0x0000ffff0e297812 */ /* 0x00afe200078ec0ff */
[----:B------:R-:W-:-:S03]  /*2bc0*/  UMOV UR4, 0x400 ;  /* 0x0000040000047882 */ /* 0x000fc60000000000 */
[----:B------:R-:W-:Y:S02]  /*2bd0*/  IADD3 R41, PT, PT, R98, R41, RZ ;  /* 0x0000002962297210 */ /* 0x000fe40007ffe0ff */
[----:B------:R-:W1:Y:S08]  /*2be0*/  @P0 LDC.64 R44, c[0x0][0x388] ;  /* 0x0000e200ff2c0b82 */ /* 0x000e700000000a00 */
[----:B------:R-:W3:Y:S01]  /*2bf0*/  LDC.64 R38, c[0x0][0x398] ;  /* 0x0000e600ff267b82 */ /* 0x000ee20000000a00 */
[----:B--2---:R-:W-:Y:S01]  /*2c00*/  @P0 FMUL.FTZ R42, R58, UR8 ;  /* 0x000000083a2a0c20 */ /* 0x004fe20008410000 */
[----:B------:R-:W-:Y:S01]  /*2c10*/  @P0 FMUL.FTZ R43, R59, UR8 ;  /* 0x000000083b2b0c20 */ /* 0x000fe20008410000 */
[----:B----4-:R-:W-:-:S05]  /*2c20*/  ULEA UR4, UR5, UR4, 0x18 ;  /* 0x0000000405047291 */ /* 0x010fca000f8ec0ff */
[----:B------:R-:W2:Y:S01]  /*2c30*/  LDC.64 R36, c[0x0][0x3a0] ;  /* 0x0000e800ff247b82 */ /* 0x000ea20000000a00 */
[----:B-1----:R-:W-:-:S03]  /*2c40*/  @P0 IMAD.WIDE R44, R8, 0x8, R44 ;  /* 0x00000008082c0825 */ /* 0x002fc600078e022c */
[----:B------:R-:W-:Y:S04]  /*2c50*/  @!P2 STS.64 [UR4+0x88], R58 ;  /* 0x0000883aff00a988 */ /* 0x000fe80008000a04 */
[----:B------:R1:W-:Y:S01]  /*2c60*/  @P0 STG.E.64 desc[UR6][R44.64], R42 ;  /* 0x0000002a2c000986 */ /* 0x0003e2000c101b06 */
[----:B---3--:R-:W-:-:S04]  /*2c70*/  IMAD.WIDE R46, R41, 0x4, R38 ;  /* 0x00000004292e7825 */ /* 0x008fc800078e0226 */
[----:B--2---:R-:W-:Y:S01]  /*2c80*/  IMAD.WIDE R38, R41, 0x4, R36 ;  /* 0x0000000429267825 */ /* 0x004fe200078e0224 */
[----:B------:R-:W-:Y:S06]  /*2c90*/  BAR.SYNC.DEFER_BLOCKING 0x0 ;  /* 0x0000000000007b1d */ /* 0x000fec0000010000 */
[----:B------:R2:W5:Y:S04]  /*2ca0*/  LDG.E.64 R36, desc[UR6][R46.64] ;  /* 0x000000062e247981 */ /* 0x000568000c1e1b00 */
[----:B------:R-:W5:Y:S01]  /*2cb0*/  LDG.E.64 R38, desc[UR6][R38.64] ;  /* 0x0000000626267981 */ /* 0x000f62000c1e1b00 */
[----:B-1----:R-:W-:Y:S01]  /*2cc0*/  HFMA2 R44, -RZ, RZ, 1.875, 0 ;  /* 0x3f800000ff2c7431 */ /* 0x002fe200000001ff */
[----:B------:R-:W-:Y:S02]  /*2cd0*/  BSSY.RECONVERGENT B0, `(.L_x_1962) ;  /* 0x0000387000007945 */ /* 0x000fe40003800200 */
[----:B------:R-:W1:Y:S01]  /*2ce0*/  LDS.64 R40, [UR4+0x88] ;  /* 0x00008804ff287984 */ /* 0x000e620008000a00 */
[----:B------:R-:W3:Y:S02]  /*2cf0*/  LDCU.U8 UR4, c[0x0][0x3fc] ;  /* 0x00007f80ff0477ac */ /* 0x000ee40008000000 */
[----:B---3--:R-:W-:Y:S01]  /*2d00*/  UISETP.NE.AND UP0, UPT, UR4, URZ, UPT ;  /* 0x000000ff0400728c */ /* 0x008fe2000bf05270 */
[----:B-1----:R-:W-:-:S04]  /*2d10*/  FMUL.FTZ R48, R40, UR8 ;  /* 0x0000000828307c20 */ /* 0x002fc80008410000 */
[----:B------:R-:W-:-:S04]  /*2d20*/  FMUL.FTZ R40, R48, R48 ;  /* 0x0000003030287220 */ /* 0x000fc80000410000 */
[----:B------:R-:W-:-:S05]  /*2d30*/  FFMA.FTZ R40, R41, UR8, -R40 ;  /* 0x0000000829287c23 */ /* 0x000fca0008010828 */
[----:B------:R-:W-:-:S13]  /*2d40*/  FSETP.GTU.FTZ.AND P1, PT, R40, RZ, PT ;  /* 0x000000ff2800720b */ /* 0x000fda0003f3c000 */
[----:B------:R-:W1:Y:S02]  /*2d50*/  @P1 LDC R41, c[0x0][0x3a8] ;  /* 0x0000ea00ff291b82 */ /* 0x000e640000000800 */
[----:B-1----:R-:W-:-:S04]  /*2d60*/  @P1 FADD.FTZ R40, R40, R41 ;  /* 0x0000002928281221 */ /* 0x002fc80000010000 */
[----:B------:R2:W1:Y:S01]  /*2d70*/  @P1 MUFU.RSQ R44, R40 ;  /* 0x00000028002c1308 */ /* 0x0004620000001400 */
[----:B------:R-:W-:Y:S05]  /*2d80*/  BRA.U UP0, `(.L_x_1963) ;  /* 0x0000001500bc7547 */ /* 0x000fea000b800000 */
[----:B------:R-:W3:Y:S01]  /*2d90*/  LDCU.64 UR8, c[0x0][0x3e8] ;  /* 0x00007d00ff0877ac */ /* 0x000ee20008000a00 */
[----:B------:R-:W-:Y:S01]  /*2da0*/  BSSY.RECONVERGENT B1, `(.L_x_1964) ;  /* 0x000001a000017945 */ /* 0x000fe20003800200 */
[----:B---3--:R-:W-:Y:S02]  /*2db0*/  ISETP.GE.U32.AND P1, PT, R96, UR8, PT ;  /* 0x0000000860007c0c */ /* 0x008fe4000bf26070 */
[----:B------:R-:W-:Y:S02]  /*2dc0*/  ISETP.GE.U32.AND P2, PT, R94, UR8, PT ;  /* 0x000000085e007c0c */ /* 0x000fe4000bf46070 */
[----:B------:R-:W-:Y:S02]  /*2dd0*/  ISETP.GE.AND.EX P1, PT, R9, UR9, PT, P1 ;  /* 0x0000000909007c0c */ /* 0x000fe4000bf26310 */
[----:B------:R-:W-:Y:S02]  /*2de0*/  ISETP.GE.U32.AND P5, PT, R92, UR8, PT ;  /* 0x000000085c007c0c */ /* 0x000fe4000bfa6070 */
[----:B------:R-:W-:-:S02]  /*2df0*/  ISETP.GE.U32.AND P6, PT, R90, UR8, PT ;  /* 0x000000085a007c0c */ /* 0x000fc4000bfc6070 */
[----:B------:R-:W-:-:S07]  /*2e00*/  ISETP.GE.AND.EX P2, PT, R13, UR9, PT, P2 ;  /* 0x000000090d007c0c */ /* 0x000fce000bf46320 */
[----:B------:R-:W-:Y:S06]  /*2e10*/  @P1 BRA `(.L_x_1965) ;  /* 0x0000000000481947 */ /* 0x000fec0003800000 */
[----:B------:R-:W3:Y:S01]  /*2e20*/  LDCU.64 UR10, c[0x0][0x3e0] ;  /* 0x00007c00ff0a77ac */ /* 0x000ee20008000a00 */
[----:B--2---:R-:W-:Y:S01]  /*2e30*/  MOV R40, R102 ;  /* 0x0000006600287202 */ /* 0x004fe20000000f00 */
        /* <DEDUP_REMOVED lines=8> */
[----:B---3--:R-:W-:Y:S02]  /*2ec0*/  IMAD R45, R9, UR10, RZ ;  /* 0x0000000a092d7c24 */ /* 0x008fe4000f8e02ff */
[----:B------:R-:W-:-:S04]  /*2ed0*/  IMAD.WIDE.U32 R40, R96, UR10, R40 ;  /* 0x0000000a60287c25 */ /* 0x000fc8000f8e0028 */
[----:B------:R-:W-:Y:S01]  /*2ee0*/  IMAD R45, R96, UR11, R45 ;  /* 0x0000000b602d7c24 */ /* 0x000fe2000f8e022d */
[----:B--2---:R-:W-:-:S04]  /*2ef0*/  LEA R42, P1, R40, UR4, 0x1 ;  /* 0x00000004282a7c11 */ /* 0x004fc8000f8208ff */
[----:B------:R-:W-:Y:S02]  /*2f00*/  IADD3 R45, PT, PT, R41, R45, RZ ;  /* 0x0000002d292d7210 */ /* 0x000fe40007ffe0ff */
[----:B------:R-:W-:Y:S02]  /*2f10*/  F2FP.BF16.F32.PACK_AB R41, R18, R69 ;  /* 0x000000451229723e */ /* 0x000fe400000010ff */
[----:B------:R-:W-:-:S05]  /*2f20*/  LEA.HI.X R43, R40, UR5, R45, 0x1, P1 ;  /* 0x00000005282b7c11 */ /* 0x000fca00088f0c2d */
[----:B------:R3:W-:Y:S02]  /*2f30*/  STG.E desc[UR6][R42.64], R41 ;  /* 0x000000292a007986 */ /* 0x0007e4000c101906 */
.L_x_1965:
[----:B------:R-:W-:Y:S05]  /*2f40*/  BSYNC.RECONVERGENT B1 ;  /* 0x0000000000017941 */ /* 0x000fea0003800200 */
.L_x_1964:
[----:B------:R-:W-:Y:S04]  /*2f50*/  BSSY.RECONVERGENT B1, `(.L_x_1966) ;  /* 0x0000014000017945 */ /* 0x000fe80003800200 */
[----:B------:R-:W-:Y:S05]  /*2f60*/  @P2 BRA `(.L_x_1967) ;  /* 0x0000000000482947 */ /* 0x000fea0003800000 */
[----:B------:R-:W4:Y:S01]  /*2f70*/  LDCU.64 UR4, c[0x0][0x3e0] ;  /* 0x00007c00ff0477ac */ /* 0x000f220008000a00 */
[----:B--2---:R-:W-:Y:S01]  /*2f80*/  MOV R40, R102 ;  /* 0x0000006600287202 */ /* 0x004fe20000000f00 */
[--C-:B---3--:R-:W-:Y:S01]  /*2f90*/  FADD.FTZ R43, R16, -R48.reuse ;  /* 0x80000030102b7221 */ /* 0x108fe20000010000 */
[----:B------:R-:W-:Y:S01]  /*2fa0*/  MOV R41, R101 ;  /* 0x0000006500297202 */ /* 0x000fe20000000f00 */
[----:B------:R-:W2:Y:S01]  /*2fb0*/  LDCU.64 UR10, c[0x0][0x380] ;  /* 0x00007000ff0a77ac */ /* 0x000ea20008000a00 */
[----:B------:R-:W-:Y:S01]  /*2fc0*/  FADD.FTZ R67, R67, -R48 ;  /* 0x8000003043437221 */ /* 0x000fe20000010000 */
[----:B-1----:R-:W-:-:S03]  /*2fd0*/  FMUL.FTZ R43, R43, R44 ;  /* 0x0000002c2b2b7220 */ /* 0x002fc60000410000 */
[----:B------:R-:W-:Y:S01]  /*2fe0*/  FMUL.FTZ R16, R67, R44 ;  /* 0x0000002c43107220 */ /* 0x000fe20000410000 */
[----:B-----5:R-:W-:Y:S01]  /*2ff0*/  FFMA.FTZ R18, R36, R43, R38 ;  /* 0x0000002b24127223 */ /* 0x020fe20000010026 */
[----:B----4-:R-:W-:Y:S02]  /*3000*/  IMAD R45, R13, UR4, RZ ;  /* 0x000000040d2d7c24 */ /* 0x010fe4000f8e02ff */
[----:B------:R-:W-:-:S04]  /*3010*/  IMAD.WIDE.U32 R40, R94, UR4, R40 ;  /* 0x000000045e287c25 */ /* 0x000fc8000f8e0028 */
[----:B------:R-:W-:Y:S02]  /*3020*/  IMAD R47, R94, UR5, R45 ;  /* 0x000000055e2f7c24 */ /* 0x000fe4000f8e022d */
[----:B------:R-:W-:Y:S01]  /*3030*/  FFMA.FTZ R45, R37, R16, R39 ;  /* 0x00000010252d7223 */ /* 0x000fe20000010027 */
[C---:B--2---:R-:W-:Y:S02]  /*3040*/  LEA R42, P1, R40.reuse, UR10, 0x1 ;  /* 0x0000000a282a7c11 */ /* 0x044fe4000f8208ff */
[----:B------:R-:W-:Y:S02]  /*3050*/  IADD3 R47, PT, PT, R41, R47, RZ ;  /* 0x0000002f292f7210 */ /* 0x000fe40007ffe0ff */
[----:B------:R-:W-:Y:S02]  /*3060*/  F2FP.BF16.F32.PACK_AB R41, R45, R18 ;  /* 0x000000122d29723e */ /* 0x000fe400000010ff */
[----:B------:R-:W-:-:S05]  /*3070*/  LEA.HI.X R43, R40, UR11, R47, 0x1, P1 ;  /* 0x0000000b282b7c11 */ /* 0x000fca00088f0c2f */
[----:B------:R4:W-:Y:S02]  /*3080*/  STG.E desc[UR6][R42.64], R41 ;  /* 0x000000292a007986 */ /* 0x0009e4000c101906 */
.L_x_1967:
[----:B------:R-:W-:Y:S05]  /*3090*/  BSYNC.RECONVERGENT B1 ;  /* 0x0000000000017941 */ /* 0x000fea0003800200 */
.L_x_1966:
        /* <DEDUP_REMOVED lines=8> */
[----:B------:R-:W-:Y:S01]  /*3120*/  ISETP.GE.AND.EX P2, PT, R21, UR9, PT, P2 ;  /* 0x0000000915007c0c */ /* 0x000fe2000bf46320 */
[----:B------:R-:W-:-:S12]  /*3130*/  @P5 BRA `(.L_x_1969) ;  /* 0x0000000000485947 */ /* 0x000fd80003800000 */
[----:B------:R-:W0:Y:S01]  /*3140*/  LDCU.64 UR4, c[0x0][0x3e0] ;  /* 0x00007c00ff0477ac */ /* 0x000e220008000a00 */
[----:B--2---:R-:W-:Y:S01]  /*3150*/  MOV R40, R102 ;  /* 0x0000006600287202 */ /* 0x004fe20000000f00 */
[--C-:B---34-:R-:W-:Y:S01]  /*3160*/  FADD.FTZ R43, R20, -R48.reuse ;  /* 0x80000030142b7221 */ /* 0x118fe20000010000 */
[----:B------:R-:W-:Y:S01]  /*3170*/  MOV R41, R101 ;  /* 0x0000006500297202 */ /* 0x000fe20000000f00 */
[----:B------:R-:W2:Y:S01]  /*3180*/  LDCU.64 UR10, c[0x0][0x380] ;  /* 0x00007000ff0a77ac */ /* 0x000ea20008000a00 */
[----:B------:R-:W-:Y:S01]  /*3190*/  FADD.FTZ R71, R71, -R48 ;  /* 0x8000003047477221 */ /* 0x000fe20000010000 */
[----:B-1----:R-:W-:-:S03]  /*31a0*/  FMUL.FTZ R43, R43, R44 ;  /* 0x0000002c2b2b7220 */ /* 0x002fc60000410000 */
[----:B------:R-:W-:Y:S01]  /*31b0*/  FMUL.FTZ R16, R71, R44 ;  /* 0x0000002c47107220 */ /* 0x000fe20000410000 */
[----:B-----5:R-:W-:Y:S01]  /*31c0*/  FFMA.FTZ R18, R36, R43, R38 ;  /* 0x0000002b24127223 */ /* 0x020fe20000010026 */
[----:B0-----:R-:W-:Y:S02]  /*31d0*/  IMAD R45, R15, UR4, RZ ;  /* 0x000000040f2d7c24 */ /* 0x001fe4000f8e02ff */
        /* <DEDUP_REMOVED lines=8> */
.L_x_1969:
[----:B------:R-:W-:Y:S05]  /*3260*/  BSYNC.RECONVERGENT B1 ;  /* 0x0000000000017941 */ /* 0x000fea0003800200 */
.L_x_1968:
[----:B------:R-:W-:Y:S04]  /*3270*/  BSSY.RECONVERGENT B1, `(.L_x_1970) ;  /* 0x0000014000017945 */ /* 0x000fe80003800200 */
[----:B------:R-:W-:Y:S05]  /*3280*/  @P6 BRA `(.L_x_1971) ;  /* 0x0000000000486947 */ /* 0x000fea0003800000 */
[----:B------:R-:W1:Y:S01]  /*3290*/  LDCU.64 UR4, c[0x0][0x3e0] ;  /* 0x00007c00ff0477ac */ /* 0x000e620008000a00 */
[----:B--2---:R-:W-:Y:S01]  /*32a0*/  MOV R40, R102 ;  /* 0x0000006600287202 */ /* 0x004fe20000000f00 */
[--C-:B------:R-:W-:Y:S01]  /*32b0*/  FADD.FTZ R73, R73, -R48.reuse ;  /* 0x8000003049497221 */ /* 0x100fe20000010000 */
[----:B0--34-:R-:W-:Y:S01]  /*32c0*/  MOV R41, R101 ;  /* 0x0000006500297202 */ /* 0x019fe20000000f00 */
[----:B------:R-:W0:Y:S01]  /*32d0*/  LDCU.64 UR10, c[0x0][0x380] ;  /* 0x00007000ff0a77ac */ /* 0x000e220008000a00 */
[----:B------:R-:W-:Y:S01]  /*32e0*/  FADD.FTZ R43, R22, -R48 ;  /* 0x80000030162b7221 */ /* 0x000fe20000010000 */
[----:B-1----:R-:W-:-:S03]  /*32f0*/  FMUL.FTZ R73, R73, R44 ;  /* 0x0000002c49497220 */ /* 0x002fc60000410000 */
        /* <DEDUP_REMOVED lines=11> */
.L_x_1971:
[----:B------:R-:W-:Y:S05]  /*33b0*/  BSYNC.RECONVERGENT B1 ;  /* 0x0000000000017941 */ /* 0x000fea0003800200 */
.L_x_1970:
        /* <DEDUP_REMOVED lines=20> */
.L_x_1973:
[----:B------:R-:W-:Y:S05]  /*3500*/  BSYNC.RECONVERGENT B1 ;  /* 0x0000000000017941 */ /* 0x000fea0003800200 */
.L_x_1972:
[----:B------:R-:W-:Y:S04]  /*3510*/  BSSY.RECONVERGENT B1, `(.L_x_1974) ;  /* 0x0000014000017945 */ /* 0x000fe80003800200 */
[----:B------:R-:W-:Y:S05]  /*3520*/  @P2 BRA `(.L_x_1975) ;  /* 0x0000000000482947 */ /* 0x000fea0003800000 */
[----:B------:R-:W1:Y:S01]  /*3530*/  LDCU.64 UR4, c[0x0][0x3e0] ;  /* 0x00007c00ff0477ac */ /* 0x000e620008000a00 */
[----:B--2---:R-:W-:Y:S01]  /*3540*/  MOV R40, R102 ;  /* 0x0000006600287202 */ /* 0x004fe20000000f00 */
[--C-:B0--34-:R-:W-:Y:S01]  /*3550*/  FADD.FTZ R43, R26, -R48.reuse ;  /* 0x800000301a2b7221 */ /* 0x119fe20000010000 */
[----:B------:R-:W-:Y:S01]  /*3560*/  MOV R41, R101 ;  /* 0x0000006500297202 */ /* 0x000fe20000000f00 */
[----:B------:R-:W0:Y:S01]  /*3570*/  LDCU.64 UR10, c[0x0][0x380] ;  /* 0x00007000ff0a77ac */ /* 0x000e220008000a00 */
[----:B------:R-:W-:Y:S01]  /*3580*/  FADD.FTZ R77, R77, -R48 ;  /* 0x800000304d4d7221 */ /* 0x000fe20000010000 */
[----:B-1----:R-:W-:-:S03]  /*3590*/  FMUL.FTZ R43, R43, R44 ;  /* 0x0000002c2b2b7220 */ /* 0x002fc60000410000 */
        /* <DEDUP_REMOVED lines=11> */
.L_x_1975:
[----:B------:R-:W-:Y:S05]  /*3650*/  BSYNC.RECONVERGENT B1 ;  /* 0x0000000000017941 */ /* 0x000fea0003800200 */
.L_x_1974:
        /* <DEDUP_REMOVED lines=28> */
.L_x_1977:
[----:B------:R-:W-:Y:S05]  /*3820*/  BSYNC.RECONVERGENT B1 ;  /* 0x0000000000017941 */ /* 0x000fea0003800200 */
.L_x_1976:
        /* <DEDUP_REMOVED lines=20> */
.L_x_1979:
[----:B------:R-:W-:Y:S05]  /*3970*/  BSYNC.RECONVERGENT B1 ;  /* 0x0000000000017941 */ /* 0x000fea0003800200 */
.L_x_1978:
        /* <DEDUP_REMOVED lines=20> */
.L_x_1981:
[----:B------:R-:W-:Y:S05]  /*3ac0*/  BSYNC.RECONVERGENT B1 ;  /* 0x0000000000017941 */ /* 0x000fea0003800200 */
.L_x_1980:
        /* <DEDUP_REMOVED lines=20> */
.L_x_1983:
[----:B------:R-:W-:Y:S05]  /*3c10*/  BSYNC.RECONVERGENT B1 ;  /* 0x0000000000017941 */ /* 0x000fea0003800200 */
.L_x_1982:
        /* <DEDUP_REMOVED lines=30> */
.L_x_1985:
[----:B------:R-:W-:Y:S05]  /*3e00*/  BSYNC.RECONVERGENT B1 ;  /* 0x0000000000017941 */ /* 0x000fea0003800200 */
.L_x_1984:
        /* <DEDUP_REMOVED lines=20> */
.L_x_1987:
[----:B------:R-:W-:Y:S05]  /*3f50*/  BSYNC.RECONVERGENT B1 ;  /* 0x0000000000017941 */ /* 0x000fea0003800200 */
.L_x_1986:
[----:B------:R-:W-:Y:S04]  /*3f60*/  BSSY.RECONVERGENT B1, `(.L_x_1988) ;  /* 0x0000014000017945 */ /* 0x000fe80003800200 */
[----:B------:R-:W-:Y:S05]  /*3f70*/  @P1 BRA `(.L_x_1989) ;  /* 0x0000000000481947 */ /* 0x000fea0003800000 */
[----:B------:R-:W1:Y:S01]  /*3f80*/  LDCU.64 UR4, c[0x0][0x3e0] ;  /* 0x00007c00ff0477ac */ /* 0x000e620008000a00 */
[--C-:B0--34-:R-:W-:Y:S01]  /*3f90*/  FADD.FTZ R43, R64, -R48.reuse ;  /* 0x80000030402b7221 */ /* 0x119fe20000010000 */
[----:B--2---:R-:W-:Y:S01]  /*3fa0*/  MOV R40, R102 ;  /* 0x0000006600287202 */ /* 0x004fe20000000f00 */
[----:B------:R-:W-:Y:S01]  /*3fb0*/  FADD.FTZ R91, R91, -R48 ;  /* 0x800000305b5b7221 */ /* 0x000fe20000010000 */
[----:B------:R-:W0:Y:S01]  /*3fc0*/  LDCU.64 UR10, c[0x0][0x380] ;  /* 0x00007000ff0a77ac */ /* 0x000e220008000a00 */
[----:B------:R-:W-:Y:S01]  /*3fd0*/  MOV R41, R101 ;  /* 0x0000006500297202 */ /* 0x000fe20000000f00 */
[-C--:B-1----:R-:W-:Y:S01]  /*3fe0*/  FMUL.FTZ R45, R43, R44.reuse ;  /* 0x0000002c2b2d7220 */ /* 0x082fe20000410000 */
[----:B------:R-:W-:-:S03]  /*3ff0*/  FMUL.FTZ R16, R91, R44 ;  /* 0x0000002c5b107220 */ /* 0x000fc60000410000 */
[----:B-----5:R-:W-:Y:S01]  /*4000*/  FFMA.FTZ R45, R36, R45, R38 ;  /* 0x0000002d242d7223 */ /* 0x020fe20000010026 */
        /* <DEDUP_REMOVED lines=9> */
.L_x_1989:
[----:B------:R-:W-:Y:S05]  /*40a0*/  BSYNC.RECONVERGENT B1 ;  /* 0x0000000000017941 */ /* 0x000fea0003800200 */
.L_x_1988:
        /* <DEDUP_REMOVED lines=20> */
.L_x_1991:
[----:B------:R-:W-:Y:S05]  /*41f0*/  BSYNC.RECONVERGENT B1 ;  /* 0x0000000000017941 */ /* 0x000fea0003800200 */
.L_x_1990:
        /* <DEDUP_REMOVED lines=20> */
.L_x_1993:
[----:B------:R-:W-:Y:S05]  /*4340*/  BSYNC.RECONVERGENT B1 ;  /* 0x0000000000017941 */ /* 0x000fea0003800200 */
.L_x_1992:
[----:B------:R-:W-:Y:S05]  /*4350*/  @P4 BRA `(.L_x_1994) ;  /* 0x0000002000784947 */ /* 0x000fea0003800000 */
[----:B------:R-:W2:Y:S01]  /*4360*/  LDCU.64 UR4, c[0x0][0x3e0] ;  /* 0x00007c00ff0477ac */ /* 0x000ea20008000a00 */
[--C-:B------:R-:W-:Y:S01]  /*4370*/  FADD.FTZ R97, R97, -R48.reuse ;  /* 0x8000003061617221 */ /* 0x100fe20000010000 */
[----:B------:R-:W-:Y:S01]  /*4380*/  MOV R100, R102 ;  /* 0x0000006600647202 */ /* 0x000fe20000000f00 */
[----:B0--34-:R-:W-:Y:S01]  /*4390*/  FADD.FTZ R41, R70, -R48 ;  /* 0x8000003046297221 */ /* 0x019fe20000010000 */
[----:B------:R-:W0:Y:S01]  /*43a0*/  LDCU.64 UR8, c[0x0][0x380] ;  /* 0x00007000ff0877ac */ /* 0x000e220008000a00 */
[-C--:B-1----:R-:W-:Y:S02]  /*43b0*/  FMUL.FTZ R97, R97, R44.reuse ;  /* 0x0000002c61617220 */ /* 0x082fe40000410000 */
[----:B------:R-:W-:Y:S02]  /*43c0*/  FMUL.FTZ R44, R41, R44 ;  /* 0x0000002c292c7220 */ /* 0x000fe40000410000 */
[----:B-----5:R-:W-:Y:S02]  /*43d0*/  FFMA.FTZ R97, R36, R97, R38 ;  /* 0x0000006124617223 */ /* 0x020fe40000010026 */
[----:B------:R-:W-:-:S05]  /*43e0*/  FFMA.FTZ R44, R37, R44, R39 ;  /* 0x0000002c252c7223 */ /* 0x000fca0000010027 */
[----:B------:R-:W-:Y:S01]  /*43f0*/  F2FP.BF16.F32.PACK_AB R39, R44, R97 ;  /* 0x000000612c27723e */ /* 0x000fe200000010ff */
[----:B--2---:R-:W-:Y:S02]  /*4400*/  IMAD R43, R65, UR4, RZ ;  /* 0x00000004412b7c24 */ /* 0x004fe4000f8e02ff */
[----:B------:R-:W-:-:S04]  /*4410*/  IMAD.WIDE.U32 R100, R12, UR4, R100 ;  /* 0x000000040c647c25 */ /* 0x000fc8000f8e0064 */
[----:B------:R-:W-:Y:S01]  /*4420*/  IMAD R43, R12, UR5, R43 ;  /* 0x000000050c2b7c24 */ /* 0x000fe2000f8e022b */
[----:B0-----:R-:W-:-:S04]  /*4430*/  LEA R36, P1, R100, UR8, 0x1 ;  /* 0x0000000864247c11 */ /* 0x001fc8000f8208ff */
[----:B------:R-:W-:-:S04]  /*4440*/  IADD3 R43, PT, PT, R101, R43, RZ ;  /* 0x0000002b652b7210 */ /* 0x000fc80007ffe0ff */
[----:B------:R-:W-:-:S05]  /*4450*/  LEA.HI.X R37, R100, UR9, R43, 0x1, P1 ;  /* 0x0000000964257c11 */ /* 0x000fca00088f0c2b */
[----:B------:R0:W-:Y:S01]  /*4460*/  STG.E desc[UR6][R36.64], R39 ;  /* 0x0000002724007986 */ /* 0x0001e2000c101906 */
[----:B------:R-:W-:Y:S05]  /*4470*/  BRA `(.L_x_1994) ;  /* 0x0000002000307947 */ /* 0x000fea0003800000 */
.L_x_1963:
[----:B------:R-:W3:Y:S01]  /*4480*/  LDCU.64 UR10, c[0x0][0x3e8] ;  /* 0x00007d00ff0a77ac */ /* 0x000ee20008000a00 */
[----:B------:R-:W-:Y:S01]  /*4490*/  BSSY.RECONVERGENT B1, `(.L_x_1995) ;  /* 0x0000022000017945 */ /* 0x000fe20003800200 */
[----:B---3--:R-:W-:Y:S02]  /*44a0*/  ISETP.GE.U32.AND P4, PT, R94, UR10, PT ;  /* 0x0000000a5e007c0c */ /* 0x008fe4000bf86070 */
[----:B------:R-:W-:Y:S02]  /*44b0*/  ISETP.GE.U32.AND P2, PT, R92, UR10, PT ;  /* 0x0000000a5c007c0c */ /* 0x000fe4000bf46070 */
[----:B------:R-:W-:Y:S02]  /*44c0*/  ISETP.GE.U32.AND P1, PT, R90, UR10, PT ;  /* 0x0000000a5a007c0c */ /* 0x000fe4000bf26070 */
[----:B------:R-:W-:Y:S01]  /*44d0*/  ISETP.GE.AND.EX P4, PT, R13, UR11, PT, P4 ;  /* 0x0000000b0d007c0c */ /* 0x000fe2000bf86340 */
[----:B------:R-:W-:-:S12]  /*44e0*/  @P3 BRA `(.L_x_1996) ;  /* 0x0000000000703947 */ /* 0x000fd80003800000 */
[--C-:B------:R-:W-:Y:S01]  /*44f0*/  FADD.FTZ R69, R69, -R48.reuse ;  /* 0x8000003045457221 */ /* 0x100fe20000010000 */
[----:B------:R-:W-:Y:S01]  /*4500*/  FADD.FTZ R41, R18, -R48 ;  /* 0x8000003012297221 */ /* 0x000fe20000010000 */
[----:B------:R-:W3:Y:S01]  /*4510*/  LDCU.64 UR4, c[0x0][0x3e0] ;  /* 0x00007c00ff0477ac */ /* 0x000ee20008000a00 */
[----:B------:R-:W-:Y:S01]  /*4520*/  MOV R42, R102 ;  /* 0x00000066002a7202 */ /* 0x000fe20000000f00 */
[-C--:B-1----:R-:W-:Y:S01]  /*4530*/  FMUL.FTZ R69, R69, R44.reuse ;  /* 0x0000002c45457220 */ /* 0x082fe20000410000 */
[----:B--2---:R-:W-:Y:S01]  /*4540*/  FMUL.FTZ R40, R41, R44 ;  /* 0x0000002c29287220 */ /* 0x004fe20000410000 */
[----:B------:R-:W1:Y:S01]  /*4550*/  LDCU.64 UR8, c[0x0][0x380] ;  /* 0x00007000ff0877ac */ /* 0x000e620008000a00 */
[----:B------:R-:W-:Y:S01]  /*4560*/  MOV R43, R101 ;  /* 0x00000065002b7202 */ /* 0x000fe20000000f00 */
[----:B-----5:R-:W-:Y:S01]  /*4570*/  FFMA.FTZ R50, R36, R69, R38 ;  /* 0x0000004524327223 */ /* 0x020fe20000010026 */
[----:B------:R-:W-:-:S03]  /*4580*/  FFMA.FTZ R47, R37, R40, R39 ;  /* 0x00000028252f7223 */ /* 0x000fc60000010027 */
[----:B------:R-:W-:Y:S01]  /*4590*/  FMUL.FTZ R18, R50, -1.4426950216293334961 ;  /* 0xbfb8aa3b32127820 */ /* 0x000fe20000410000 */
[----:B------:R-:W-:-:S05]  /*45a0*/  FMUL.FTZ R40, R47, -1.4426950216293334961 ;  /* 0xbfb8aa3b2f287820 */ /* 0x000fca0000410000 */
[----:B------:R-:W2:Y:S01]  /*45b0*/  MUFU.EX2 R18, R18 ;  /* 0x0000001200127308 */ /* 0x000ea20000000800 */
[----:B---3--:R-:W-:Y:S02]  /*45c0*/  IMAD R41, R9, UR4, RZ ;  /* 0x0000000409297c24 */ /* 0x008fe4000f8e02ff */
[----:B------:R-:W-:-:S05]  /*45d0*/  IMAD.WIDE.U32 R42, R96, UR4, R42 ;  /* 0x00000004602a7c25 */ /* 0x000fca000f8e002a */
[----:B------:R-:W3:Y:S01]  /*45e0*/  MUFU.EX2 R40, R40 ;  /* 0x0000002800287308 */ /* 0x000ee20000000800 */
[----:B------:R-:W-:-:S05]  /*45f0*/  IMAD R41, R96, UR5, R41 ;  /* 0x0000000560297c24 */ /* 0x000fca000f8e0229 */
[----:B------:R-:W-:Y:S01]  /*4600*/  IADD3 R41, PT, PT, R43, R41, RZ ;  /* 0x000000292b297210 */ /* 0x000fe20007ffe0ff */
[----:B--2---:R-:W-:-:S06]  /*4610*/  FADD.FTZ R45, R18, 1 ;  /* 0x3f800000122d7421 */ /* 0x004fcc0000010000 */
[----:B------:R-:W2:Y:S01]  /*4620*/  MUFU.RCP R45, R45 ;  /* 0x0000002d002d7308 */ /* 0x000ea20000001000 */
[----:B---3--:R-:W-:Y:S01]  /*4630*/  FADD.FTZ R46, R40, 1 ;  /* 0x3f800000282e7421 */ /* 0x008fe20000010000 */
[----:B-1----:R-:W-:-:S04]  /*4640*/  LEA R40, P3, R42, UR8, 0x1 ;  /* 0x000000082a287c11 */ /* 0x002fc8000f8608ff */
[----:B------:R-:W-:Y:S02]  /*4650*/  LEA.HI.X R41, R42, UR9, R41, 0x1, P3 ;  /* 0x000000092a297c11 */ /* 0x000fe400098f0c29 */
[----:B------:R-:W1:Y:S01]  /*4660*/  MUFU.RCP R46, R46 ;  /* 0x0000002e002e7308 */ /* 0x000e620000001000 */
[----:B--2---:R-:W-:Y:S01]  /*4670*/  FMUL.FTZ R18, R50, R45 ;  /* 0x0000002d32127220 */ /* 0x004fe20000410000 */
[----:B-1----:R-:W-:-:S05]  /*4680*/  FMUL.FTZ R47, R47, R46 ;  /* 0x0000002e2f2f7220 */ /* 0x002fca0000410000 */
[----:B------:R-:W-:-:S05]  /*4690*/  F2FP.BF16.F32.PACK_AB R47, R47, R18 ;  /* 0x000000122f2f723e */ /* 0x000fca00000010ff */
[----:B------:R3:W-:Y:S02]  /*46a0*/  STG.E desc[UR6][R40.64], R47 ;  /* 0x0000002f28007986 */ /* 0x0007e4000c101906 */
.L_x_1996:
[----:B------:R-:W-:Y:S05]  /*46b0*/  BSYNC.RECONVERGENT B1 ;  /* 0x0000000000017941 */ /* 0x000fea0003800200 */
.L_x_1995:
[----:B------:R-:W-:Y:S04]  /*46c0*/  BSSY.RECONVERGENT B1, `(.L_x_1997) ;  /* 0x000001e000017945 */ /* 0x000fe80003800200 */
[----:B------:R-:W-:Y:S05]  /*46d0*/  @P4 BRA `(.L_x_1998) ;  /* 0x0000000000704947 */ /* 0x000fea0003800000 */
[--C-:B---3--:R-:W-:Y:S01]  /*46e0*/  FADD.FTZ R41, R16, -R48.reuse ;  /* 0x8000003010297221 */ /* 0x108fe20000010000 */
[----:B------:R-:W-:Y:S01]  /*46f0*/  FADD.FTZ R67, R67, -R48 ;  /* 0x8000003043437221 */ /* 0x000fe20000010000 */
[----:B------:R-:W3:Y:S01]  /*4700*/  LDCU.64 UR4, c[0x0][0x3e0] ;  /* 0x00007c00ff0477ac */ /* 0x000ee20008000a00 */
[----:B------:R-:W-:Y:S01]  /*4710*/  MOV R42, R102 ;  /* 0x00000066002a7202 */ /* 0x000fe20000000f00 */
[-C--:B-1----:R-:W-:Y:S01]  /*4720*/  FMUL.FTZ R41, R41, R44.reuse ;  /* 0x0000002c29297220 */ /* 0x082fe20000410000 */
[----:B------:R-:W-:Y:S01]  /*4730*/  FMUL.FTZ R18, R67, R44 ;  /* 0x0000002c43127220 */ /* 0x000fe20000410000 */
[----:B------:R-:W1:Y:S01]  /*4740*/  LDCU.64 UR8, c[0x0][0x380] ;  /* 0x00007000ff0877ac */ /* 0x000e620008000a00 */
[----:B------:R-:W-:Y:S01]  /*4750*/  MOV R43, R101 ;  /* 0x00000065002b7202 */ /* 0x000fe20000000f00 */
[----:B-----5:R-:W-:Y:S01]  /*4760*/  FFMA.FTZ R41, R36, R41, R38 ;  /* 0x0000002924297223 */ /* 0x020fe20000010026 */
[----:B--2---:R-:W-:-:S03]  /*4770*/  FFMA.FTZ R46, R37, R18, R39 ;  /* 0x00000012252e7223 */ /* 0x004fc60000010027 */
        /* <DEDUP_REMOVED lines=11> */
[----:B-1----:R-:W-:-:S06]  /*4830*/  LEA R40, P3, R42, UR8, 0x1 ;  /* 0x000000082a287c11 */ /* 0x002fcc000f8608ff */
[----:B------:R-:W1:Y:S01]  /*4840*/  MUFU.RCP R45, R45 ;  /* 0x0000002d002d7308 */ /* 0x000e620000001000 */
[----:B--2---:R-:W-:Y:S01]  /*4850*/  FMUL.FTZ R16, R41, R18 ;  /* 0x0000001229107220 */ /* 0x004fe20000410000 */
[----:B------:R-:W-:Y:S01]  /*4860*/  LEA.HI.X R41, R42, UR9, R49, 0x1, P3 ;  /* 0x000000092a297c11 */ /* 0x000fe200098f0c31 */
[----:B-1----:R-:W-:-:S05]  /*4870*/  FMUL.FTZ R47, R46, R45 ;  /* 0x0000002d2e2f7220 */ /* 0x002fca0000410000 */
[----:B------:R-:W-:-:S05]  /*4880*/  F2FP.BF16.F32.PACK_AB R47, R47, R16 ;  /* 0x000000102f2f723e */ /* 0x000fca00000010ff */
[----:B------:R4:W-:Y:S02]  /*4890*/  STG.E desc[UR6][R40.64], R47 ;  /* 0x0000002f28007986 */ /* 0x0009e4000c101906 */
.L_x_1998:
[----:B------:R-:W-:Y:S05]  /*48a0*/  BSYNC.RECONVERGENT B1 ;  /* 0x0000000000017941 */ /* 0x000fea0003800200 */
.L_x_1997:
        /* <DEDUP_REMOVED lines=10> */
[--C-:B---34-:R-:W-:Y:S01]  /*4950*/  FADD.FTZ R41, R20, -R48.reuse ;  /* 0x8000003014297221 */ /* 0x118fe20000010000 */
        /* <DEDUP_REMOVED lines=19> */
[----:B---3--:R-:W-:-:S07]  /*4a90*/  FADD.FTZ R45, R20, 1 ;  /* 0x3f800000142d7421 */ /* 0x008fce0000010000 */
[----:B------:R-:W3:Y:S01]  /*4aa0*/  MUFU.RCP R45, R45 ;  /* 0x0000002d002d7308 */ /* 0x000ee20000001000 */
[----:B--2---:R-:W-:Y:S01]  /*4ab0*/  FMUL.FTZ R16, R41, R18 ;  /* 0x0000001229107220 */ /* 0x004fe20000410000 */
[----:B---3--:R-:W-:Y:S01]  /*4ac0*/  FMUL.FTZ R47, R40, R45 ;  /* 0x0000002d282f7220 */ /* 0x008fe20000410000 */
[----:B-1----:R-:W-:-:S04]  /*4ad0*/  LEA R40, P2, R42, UR8, 0x1 ;  /* 0x000000082a287c11 */ /* 0x002fc8000f8408ff */
[----:B------:R-:W-:Y:S02]  /*4ae0*/  LEA.HI.X R41, R42, UR9, R49, 0x1, P2 ;  /* 0x000000092a297c11 */ /* 0x000fe400090f0c31 */
[----:B------:R-:W-:-:S05]  /*4af0*/  F2FP.BF16.F32.PACK_AB R47, R47, R16 ;  /* 0x000000102f2f723e */ /* 0x000fca00000010ff */
[----:B------:R1:W-:Y:S02]  /*4b00*/  STG.E desc[UR6][R40.64], R47 ;  /* 0x0000002f28007986 */ /* 0x0003e4000c101906 */
.L_x_2000:
[----:B------:R-:W-:Y:S05]  /*4b10*/  BSYNC.RECONVERGENT B1 ;  /* 0x0000000000017941 */ /* 0x000fea0003800200 */
.L_x_1999:
[----:B------:R-:W-:Y:S04]  /*4b20*/  BSSY.RECONVERGENT B1, `(.L_x_2001) ;  /* 0x000001e000017945 */ /* 0x000fe80003800200 */
[----:B------:R-:W-:Y:S05]  /*4b30*/  @P1 BRA `(.L_x_2002) ;  /* 0x0000000000701947 */ /* 0x000fea0003800000 */
[--C-:B------:R-:W-:Y:S01]  /*4b40*/  FADD.FTZ R73, R73, -R48.reuse ;  /* 0x8000003049497221 */ /* 0x100fe20000010000 */
[----:B-1-34-:R-:W-:Y:S01]  /*4b50*/  FADD.FTZ R41, R22, -R48 ;  /* 0x8000003016297221 */ /* 0x01afe20000010000 */
[----:B------:R-:W1:Y:S01]  /*4b60*/  LDCU.64 UR4, c[0x0][0x3e0] ;  /* 0x00007c00ff0477ac */ /* 0x000e620008000a00 */
[----:B------:R-:W-:Y:S01]  /*4b70*/  MOV R42, R102 ;  /* 0x00000066002a7202 */ /* 0x000fe20000000f00 */
[-C--:B------:R-:W-:Y:S01]  /*4b80*/  FMUL.FTZ R73, R73, R44.reuse ;  /* 0x0000002c49497220 */ /* 0x080fe20000410000 */
[----:B------:R-:W-:Y:S01]  /*4b90*/  FMUL.FTZ R18, R41, R44 ;  /* 0x0000002c29127220 */ /* 0x000fe20000410000 */
[----:B------:R-:W2:Y:S01]  /*4ba0*/  LDCU.64 UR8, c[0x0][0x380] ;  /* 0x00007000ff0877ac */ /* 0x000ea20008000a00 */
[----:B------:R-:W-:Y:S01]  /*4bb0*/  MOV R43, R101 ;  /* 0x00000065002b7202 */ /* 0x000fe20000000f00 */
[----:B-----5:R-:W-:Y:S01]  /*4bc0*/  FFMA.FTZ R73, R36, R73, R38 ;  /* 0x0000004924497223 */ /* 0x020fe20000010026 */
[----:B------:R-:W-:-:S03]  /*4bd0*/  FFMA.FTZ R45, R37, R18, R39 ;  /* 0x00000012252d7223 */ /* 0x000fc60000010027 */
[----:B------:R-:W-:Y:S01]  /*4be0*/  FMUL.FTZ R16, R73, -1.4426950216293334961 ;  /* 0xbfb8aa3b49107820 */ /* 0x000fe20000410000 */
[----:B------:R-:W-:-:S05]  /*4bf0*/  FMUL.FTZ R20, R45, -1.4426950216293334961 ;  /* 0xbfb8aa3b2d147820 */ /* 0x000fca0000410000 */
[----:B------:R-:W3:Y:S01]  /*4c00*/  MUFU.EX2 R16, R16 ;  /* 0x0000001000107308 */ /* 0x000ee20000000800 */
[----:B-1----:R-:W-:Y:S02]  /*4c10*/  IMAD R41, R17, UR4, RZ ;  /* 0x0000000411297c24 */ /* 0x002fe4000f8e02ff */
[----:B------:R-:W-:-:S05]  /*4c20*/  IMAD.WIDE.U32 R42, R90, UR4, R42 ;  /* 0x000000045a2a7c25 */ /* 0x000fca000f8e002a */
[----:B------:R-:W1:Y:S01]  /*4c30*/  MUFU.EX2 R20, R20 ;  /* 0x0000001400147308 */ /* 0x000e620000000800 */
[----:B------:R-:W-:Y:S01]  /*4c40*/  IMAD R41, R90, UR5, R41 ;  /* 0x000000055a297c24 */ /* 0x000fe2000f8e0229 */
[----:B--2---:R-:W-:-:S04]  /*4c50*/  LEA R40, P1, R42, UR8, 0x1 ;  /* 0x000000082a287c11 */ /* 0x004fc8000f8208ff */
[----:B------:R-:W-:Y:S01]  /*4c60*/  IADD3 R41, PT, PT, R43, R41, RZ ;  /* 0x000000292b297210 */ /* 0x000fe20007ffe0ff */
[----:B---3--:R-:W-:-:S03]  /*4c70*/  FADD.FTZ R18, R16, 1 ;  /* 0x3f80000010127421 */ /* 0x008fc60000010000 */
[----:B------:R-:W-:-:S03]  /*4c80*/  LEA.HI.X R41, R42, UR9, R41, 0x1, P1 ;  /* 0x000000092a297c11 */ /* 0x000fc600088f0c29 */
[----:B------:R-:W2:Y:S01]  /*4c90*/  MUFU.RCP R18, R18 ;  /* 0x0000001200127308 */ /* 0x000ea20000001000 */
[----:B-1----:R-:W-:-:S07]  /*4ca0*/  FADD.FTZ R22, R20, 1 ;  /* 0x3f80000014167421 */ /* 0x002fce0000010000 */
[----:B------:R-:W1:Y:S01]  /*4cb0*/  MUFU.RCP R22, R22 ;  /* 0x0000001600167308 */ /* 0x000e620000001000 */
[----:B--2---:R-:W-:Y:S01]  /*4cc0*/  FMUL.FTZ R16, R73, R18 ;  /* 0x0000001249107220 */ /* 0x004fe20000410000 */
[----:B-1----:R-:W-:-:S05]  /*4cd0*/  FMUL.FTZ R45, R45, R22 ;  /* 0x000000162d2d7220 */ /* 0x002fca0000410000 */
[----:B------:R-:W-:-:S05]  /*4ce0*/  F2FP.BF16.F32.PACK_AB R45, R45, R16 ;  /* 0x000000102d2d723e */ /* 0x000fca00000010ff */
[----:B------:R1:W-:Y:S02]  /*4cf0*/  STG.E desc[UR6][R40.64], R45 ;  /* 0x0000002d28007986 */ /* 0x0003e4000c101906 */
.L_x_2002:
[----:B------:R-:W-:Y:S05]  /*4d00*/  BSYNC.RECONVERGENT B1 ;  /* 0x0000000000017941 */ /* 0x000fea0003800200 */
.L_x_2001:
        /* <DEDUP_REMOVED lines=30> */
.L_x_2004:
[----:B------:R-:W-:Y:S05]  /*4ef0*/  BSYNC.RECONVERGENT B1 ;  /* 0x0000000000017941 */ /* 0x000fea0003800200 */
.L_x_2003:
[----:B------:R-:W-:Y:S04]  /*4f00*/  BSSY.RECONVERGENT B1, `(.L_x_2005) ;  /* 0x000001e000017945 */ /* 0x000fe80003800200 */
[----:B------:R-:W-:Y:S05]  /*4f10*/  @P6 BRA `(.L_x_2006) ;  /* 0x0000000000706947 */ /* 0x000fea0003800000 */
[--C-:B-1-34-:R-:W-:Y:S01]  /*4f20*/  FADD.FTZ R41, R26, -R48.reuse ;  /* 0x800000301a297221 */ /* 0x11afe20000010000 */
[----:B------:R-:W-:Y:S01]  /*4f30*/  FADD.FTZ R77, R77, -R48 ;  /* 0x800000304d4d7221 */ /* 0x000fe20000010000 */
[----:B------:R-:W2:Y:S01]  /*4f40*/  LDCU.64 UR4, c[0x0][0x3e0] ;  /* 0x00007c00ff0477ac */ /* 0x000ea20008000a00 */
[----:B------:R-:W-:Y:S01]  /*4f50*/  MOV R42, R102 ;  /* 0x00000066002a7202 */ /* 0x000fe20000000f00 */
[-C--:B------:R-:W-:Y:S01]  /*4f60*/  FMUL.FTZ R41, R41, R44.reuse ;  /* 0x0000002c29297220 */ /* 0x080fe20000410000 */
[----:B------:R-:W-:Y:S01]  /*4f70*/  FMUL.FTZ R18, R77, R44 ;  /* 0x0000002c4d127220 */ /* 0x000fe20000410000 */
[----:B------:R-:W1:Y:S01]  /*4f80*/  LDCU.64 UR8, c[0x0][0x380] ;  /* 0x00007000ff0877ac */ /* 0x000e620008000a00 */
[----:B------:R-:W-:Y:S01]  /*4f90*/  MOV R43, R101 ;  /* 0x00000065002b7202 */ /* 0x000fe20000000f00 */
[----:B-----5:R-:W-:Y:S01]  /*4fa0*/  FFMA.FTZ R41, R36, R41, R38 ;  /* 0x0000002924297223 */ /* 0x020fe20000010026 */
[----:B------:R-:W-:-:S03]  /*4fb0*/  FFMA.FTZ R45, R37, R18, R39 ;  /* 0x00000012252d7223 */ /* 0x000fc60000010027 */
[----:B------:R-:W-:Y:S01]  /*4fc0*/  FMUL.FTZ R16, R41, -1.4426950216293334961 ;  /* 0xbfb8aa3b29107820 */ /* 0x000fe20000410000 */
[----:B------:R-:W-:-:S05]  /*4fd0*/  FMUL.FTZ R20, R45, -1.4426950216293334961 ;  /* 0xbfb8aa3b2d147820 */ /* 0x000fca0000410000 */
[----:B------:R-:W3:Y:S01]  /*4fe0*/  MUFU.EX2 R16, R16 ;  /* 0x0000001000107308 */ /* 0x000ee20000000800 */
[----:B--2---:R-:W-:Y:S02]  /*4ff0*/  IMAD R47, R21, UR4, RZ ;  /* 0x00000004152f7c24 */ /* 0x004fe4000f8e02ff */
[----:B------:R-:W-:-:S05]  /*5000*/  IMAD.WIDE.U32 R42, R86, UR4, R42 ;  /* 0x00000004562a7c25 */ /* 0x000fca000f8e002a */
[----:B------:R-:W2:Y:S01]  /*5010*/  MUFU.EX2 R20, R20 ;  /* 0x0000001400147308 */ /* 0x000ea20000000800 */
[----:B------:R-:W-:Y:S01]  /*5020*/  IMAD R47, R86, UR5, R47 ;  /* 0x00000005562f7c24 */ /* 0x000fe2000f8e022f */
[----:B-1----:R-:W-:-:S04]  /*5030*/  LEA R40, P1, R42, UR8, 0x1 ;  /* 0x000000082a287c11 */ /* 0x002fc8000f8208ff */
[----:B------:R-:W-:Y:S01]  /*5040*/  IADD3 R47, PT, PT, R43, R47, RZ ;  /* 0x0000002f2b2f7210 */ /* 0x000fe20007ffe0ff */
[----:B---3--:R-:W-:-:S06]  /*5050*/  FADD.FTZ R18, R16, 1 ;  /* 0x3f80000010127421 */ /* 0x008fcc0000010000 */
[----:B------:R-:W1:Y:S01]  /*5060*/  MUFU.RCP R18, R18 ;  /* 0x0000001200127308 */ /* 0x000e620000001000 */
[----:B--2---:R-:W-:-:S07]  /*5070*/  FADD.FTZ R22, R20, 1 ;  /* 0x3f80000014167421 */ /* 0x004fce0000010000 */
[----:B------:R-:W2:Y:S01]  /*5080*/  MUFU.RCP R22, R22 ;  /* 0x0000001600167308 */ /* 0x000ea20000001000 */
[----:B-1----:R-:W-:Y:S01]  /*5090*/  FMUL.FTZ R16, R41, R18 ;  /* 0x0000001229107220 */ /* 0x002fe20000410000 */
[----:B------:R-:W-:Y:S01]  /*50a0*/  LEA.HI.X R41, R42, UR9, R47, 0x1, P1 ;  /* 0x000000092a297c11 */ /* 0x000fe200088f0c2f */
[----:B--2---:R-:W-:-:S05]  /*50b0*/  FMUL.FTZ R45, R45, R22 ;  /* 0x000000162d2d7220 */ /* 0x004fca0000410000 */
[----:B------:R-:W-:-:S05]  /*50c0*/  F2FP.BF16.F32.PACK_AB R45, R45, R16 ;  /* 0x000000102d2d723e */ /* 0x000fca00000010ff */
[----:B------:R1:W-:Y:S02]  /*50d0*/  STG.E desc[UR6][R40.64], R45 ;  /* 0x0000002d28007986 */ /* 0x0003e4000c101906 */
.L_x_2006:
[----:B------:R-:W-:Y:S05]  /*50e0*/  BSYNC.RECONVERGENT B1 ;  /* 0x0000000000017941 */ /* 0x000fea0003800200 */
.L_x_2005:
        /* <DEDUP_REMOVED lines=38> */
.L_x_2008:
[----:B------:R-:W-:Y:S05]  /*5350*/  BSYNC.RECONVERGENT B1 ;  /* 0x0000000000017941 */ /* 0x000fea0003800200 */
.L_x_2007:
        /* <DEDUP_REMOVED lines=30> */
.L_x_2010:
[----:B------:R-:W-:Y:S05]  /*5540*/  BSYNC.RECONVERGENT B1 ;  /* 0x0000000000017941 */ /* 0x000fea0003800200 */
.L_x_2009:
        /* <DEDUP_REMOVED lines=30> */
.L_x_2012:
[----:B------:R-:W-:Y:S05]  /*5730*/  BSYNC.RECONVERGENT B1 ;  /* 0x0000000000017941 */ /* 0x000fea0003800200 */
.L_x_2011:
[----:B------:R-:W-:Y:S04]  /*5740*/  BSSY.RECONVERGENT B1, `(.L_x_2013) ;  /* 0x000001e000017945 */ /* 0x000fe80003800200 */
[----:B------:R-:W-:Y:S05]  /*5750*/  @P6 BRA `(.L_x_2014) ;  /* 0x0000000000706947 */ /* 0x000fea0003800000 */
[--C-:B-1-34-:R-:W-:Y:S01]  /*5760*/  FADD.FTZ R41, R34, -R48.reuse ;  /* 0x8000003022297221 */ /* 0x11afe20000010000 */
[----:B------:R-:W-:Y:S01]  /*5770*/  FADD.FTZ R85, R85, -R48 ;  /* 0x8000003055557221 */ /* 0x000fe20000010000 */
[----:B------:R-:W1:Y:S01]  /*5780*/  LDCU.64 UR4, c[0x0][0x3e0] ;  /* 0x00007c00ff0477ac */ /* 0x000e620008000a00 */
[----:B--2---:R-:W-:Y:S01]  /*5790*/  MOV R40, R102 ;  /* 0x0000006600287202 */ /* 0x004fe20000000f00 */
[-C--:B------:R-:W-:Y:S01]  /*57a0*/  FMUL.FTZ R41, R41, R44.reuse ;  /* 0x0000002c29297220 */ /* 0x080fe20000410000 */
[----:B------:R-:W-:Y:S01]  /*57b0*/  FMUL.FTZ R18, R85, R44 ;  /* 0x0000002c55127220 */ /* 0x000fe20000410000 */
[----:B------:R-:W2:Y:S02]  /*57c0*/  LDCU.64 UR8, c[0x0][0x380] ;  /* 0x00007000ff0877ac */ /* 0x000ea40008000a00 */
[----:B-----5:R-:W-:Y:S01]  /*57d0*/  FFMA.FTZ R43, R36, R41, R38 ;  /* 0x00000029242b7223 */ /* 0x020fe20000010026 */
[----:B------:R-:W-:Y:S01]  /*57e0*/  FFMA.FTZ R45, R37, R18, R39 ;  /* 0x00000012252d7223 */ /* 0x000fe20000010027 */
[----:B------:R-:W-:-:S02]  /*57f0*/  MOV R41, R101 ;  /* 0x0000006500297202 */ /* 0x000fc40000000f00 */
        /* <DEDUP_REMOVED lines=9> */
[----:B---3--:R-:W-:-:S06]  /*5890*/  FADD.FTZ R18, R16, 1 ;  /* 0x3f80000010127421 */ /* 0x008fcc0000010000 */
[----:B------:R-:W2:Y:S01]  /*58a0*/  MUFU.RCP R18, R18 ;  /* 0x0000001200127308 */ /* 0x000ea20000001000 */
[----:B-1----:R-:W-:-:S07]  /*58b0*/  FADD.FTZ R22, R20, 1 ;  /* 0x3f80000014167421 */ /* 0x002fce0000010000 */
[----:B------:R-:W1:Y:S01]  /*58c0*/  MUFU.RCP R22, R22 ;  /* 0x0000001600167308 */ /* 0x000e620000001000 */
[----:B--2---:R-:W-:Y:S01]  /*58d0*/  FMUL.FTZ R16, R43, R18 ;  /* 0x000000122b107220 */ /* 0x004fe20000410000 */
[----:B------:R-:W-:Y:S01]  /*58e0*/  LEA.HI.X R43, R40, UR9, R47, 0x1, P3 ;  /* 0x00000009282b7c11 */ /* 0x000fe200098f0c2f */
[----:B-1----:R-:W-:-:S05]  /*58f0*/  FMUL.FTZ R45, R45, R22 ;  /* 0x000000162d2d7220 */ /* 0x002fca0000410000 */
[----:B------:R-:W-:-:S05]  /*5900*/  F2FP.BF16.F32.PACK_AB R45, R45, R16 ;  /* 0x000000102d2d723e */ /* 0x000fca00000010ff */
[----:B------:R1:W-:Y:S02]  /*5910*/  STG.E desc[UR6][R42.64], R45 ;  /* 0x0000002d2a007986 */ /* 0x0003e4000c101906 */
.L_x_2014:
[----:B------:R-:W-:Y:S05]  /*5920*/  BSYNC.RECONVERGENT B1 ;  /* 0x0000000000017941 */ /* 0x000fea0003800200 */
.L_x_2013:
        /* <DEDUP_REMOVED lines=13> */
[----:B-1-34-:R-:W-:Y:S01]  /*5a00*/  FADD.FTZ R41, R60, -R48 ;  /* 0x800000303c297221 */ /* 0x01afe20000010000 */
[----:B------:R-:W1:Y:S01]  /*5a10*/  LDCU.64 UR4, c[0x0][0x3e0] ;  /* 0x00007c00ff0477ac */ /* 0x000e620008000a00 */
[----:B--2---:R-:W-:Y:S01]  /*5a20*/  MOV R40, R102 ;  /* 0x0000006600287202 */ /* 0x004fe20000000f00 */
        /* <DEDUP_REMOVED lines=24> */
.L_x_2016:
[----:B------:R-:W-:Y:S05]  /*5bb0*/  BSYNC.RECONVERGENT B1 ;  /* 0x0000000000017941 */ /* 0x000fea0003800200 */
.L_x_2015:
[----:B------:R-:W-:Y:S04]  /*5bc0*/  BSSY.RECONVERGENT B1, `(.L_x_2017) ;  /* 0x000001e000017945 */ /* 0x000fe80003800200 */
[----:B------:R-:W-:Y:S05]  /*5bd0*/  @P2 BRA `(.L_x_2018) ;  /* 0x0000000000702947 */ /* 0x000fea0003800000 */
        /* <DEDUP_REMOVED lines=28> */
.L_x_2018:
[----:B------:R-:W-:Y:S05]  /*5da0*/  BSYNC.RECONVERGENT B1 ;  /* 0x0000000000017941 */ /* 0x000fea0003800200 */
.L_x_2017:
        /* <DEDUP_REMOVED lines=30> */
.L_x_2020:
[----:B------:R-:W-:Y:S05]  /*5f90*/  BSYNC.RECONVERGENT B1 ;  /* 0x0000000000017941 */ /* 0x000fea0003800200 */
.L_x_2019:
        /* <DEDUP_REMOVED lines=30> */
.L_x_2022:
[----:B------:R-:W-:Y:S05]  /*6180*/  BSYNC.RECONVERGENT B1 ;  /* 0x0000000000017941 */ /* 0x000fea0003800200 */
.L_x_2021:
        /* <DEDUP_REMOVED lines=30> */
.L_x_2024:
[----:B------:R-:W-:Y:S05]  /*6370*/  BSYNC.RECONVERGENT B1 ;  /* 0x0000000000017941 */ /* 0x000fea0003800200 */
.L_x_2023:
[----:B------:R-:W-:Y:S05]  /*6380*/  @P6 BRA `(.L_x_1994) ;  /* 0x00000000006c6947 */ /* 0x000fea0003800000 */
[--C-:B------:R-:W-:Y:S01]  /*6390*/  FADD.FTZ R97, R97, -R48.reuse ;  /* 0x8000003061617221 */ /* 0x100fe20000010000 */
[----:B-1-34-:R-:W-:Y:S01]  /*63a0*/  FADD.FTZ R41, R70, -R48 ;  /* 0x8000003046297221 */ /* 0x01afe20000010000 */
[----:B------:R-:W1:Y:S01]  /*63b0*/  LDCU.64 UR4, c[0x0][0x3e0] ;  /* 0x00007c00ff0477ac */ /* 0x000e620008000a00 */
[----:B------:R-:W-:Y:S01]  /*63c0*/  MOV R100, R102 ;  /* 0x0000006600647202 */ /* 0x000fe20000000f00 */
[-C--:B------:R-:W-:Y:S01]  /*63d0*/  FMUL.FTZ R97, R97, R44.reuse ;  /* 0x0000002c61617220 */ /* 0x080fe20000410000 */
[----:B------:R-:W-:Y:S01]  /*63e0*/  FMUL.FTZ R44, R41, R44 ;  /* 0x0000002c292c7220 */ /* 0x000fe20000410000 */
[----:B------:R-:W3:Y:S02]  /*63f0*/  LDCU.64 UR8, c[0x0][0x380] ;  /* 0x00007000ff0877ac */ /* 0x000ee40008000a00 */
[----:B-----5:R-:W-:Y:S01]  /*6400*/  FFMA.FTZ R97, R36, R97, R38 ;  /* 0x0000006124617223 */ /* 0x020fe20000010026 */
[----:B------:R-:W-:-:S03]  /*6410*/  FFMA.FTZ R39, R37, R44, R39 ;  /* 0x0000002c25277223 */ /* 0x000fc60000010027 */
[----:B------:R-:W-:Y:S01]  /*6420*/  FMUL.FTZ R16, R97, -1.4426950216293334961 ;  /* 0xbfb8aa3b61107820 */ /* 0x000fe20000410000 */
[----:B------:R-:W-:-:S05]  /*6430*/  FMUL.FTZ R20, R39, -1.4426950216293334961 ;  /* 0xbfb8aa3b27147820 */ /* 0x000fca0000410000 */
[----:B------:R-:W4:Y:S01]  /*6440*/  MUFU.EX2 R16, R16 ;  /* 0x0000001000107308 */ /* 0x000f220000000800 */
[----:B-1----:R-:W-:Y:S02]  /*6450*/  IMAD R37, R65, UR4, RZ ;  /* 0x0000000441257c24 */ /* 0x002fe4000f8e02ff */
[----:B------:R-:W-:-:S05]  /*6460*/  IMAD.WIDE.U32 R100, R12, UR4, R100 ;  /* 0x000000040c647c25 */ /* 0x000fca000f8e0064 */
[----:B------:R-:W1:Y:S01]  /*6470*/  MUFU.EX2 R20, R20 ;  /* 0x0000001400147308 */ /* 0x000e620000000800 */
[----:B------:R-:W-:Y:S01]  /*6480*/  IMAD R37, R12, UR5, R37 ;  /* 0x000000050c257c24 */ /* 0x000fe2000f8e0225 */
[----:B---3--:R-:W-:-:S04]  /*6490*/  LEA R36, P1, R100, UR8, 0x1 ;  /* 0x0000000864247c11 */ /* 0x008fc8000f8208ff */
[----:B------:R-:W-:Y:S01]  /*64a0*/  IADD3 R37, PT, PT, R101, R37, RZ ;  /* 0x0000002565257210 */ /* 0x000fe20007ffe0ff */
[----:B----4-:R-:W-:-:S03]  /*64b0*/  FADD.FTZ R18, R16, 1 ;  /* 0x3f80000010127421 */ /* 0x010fc60000010000 */
[----:B------:R-:W-:-:S03]  /*64c0*/  LEA.HI.X R37, R100, UR9, R37, 0x1, P1 ;  /* 0x0000000964257c11 */ /* 0x000fc600088f0c25 */
[----:B------:R-:W3:Y:S01]  /*64d0*/  MUFU.RCP R18, R18 ;  /* 0x0000001200127308 */ /* 0x000ee20000001000 */
[----:B-1----:R-:W-:-:S07]  /*64e0*/  FADD.FTZ R22, R20, 1 ;  /* 0x3f80000014167421 */ /* 0x002fce0000010000 */
[----:B------:R-:W1:Y:S01]  /*64f0*/  MUFU.RCP R22, R22 ;  /* 0x0000001600167308 */ /* 0x000e620000001000 */
[----:B---3--:R-:W-:Y:S01]  /*6500*/  FMUL.FTZ R16, R97, R18 ;  /* 0x0000001261107220 */ /* 0x008fe20000410000 */
[----:B-1----:R-:W-:-:S05]  /*6510*/  FMUL.FTZ R39, R39, R22 ;  /* 0x0000001627277220 */ /* 0x002fca0000410000 */
[----:B------:R-:W-:-:S05]  /*6520*/  F2FP.BF16.F32.PACK_AB R39, R39, R16 ;  /* 0x000000102727723e */ /* 0x000fca00000010ff */
[----:B------:R1:W-:Y:S02]  /*6530*/  STG.E desc[UR6][R36.64], R39 ;  /* 0x0000002724007986 */ /* 0x0003e4000c101906 */
.L_x_1994:
[----:B------:R-:W-:Y:S05]  /*6540*/  BSYNC.RECONVERGENT B0 ;  /* 0x0000000000007941 */ /* 0x000fea0003800200 */
.L_x_1962:
[----:B------:R-:W2:Y:S01]  /*6550*/  LDCU UR4, c[0x0][0x3f8] ;  /* 0x00007f00ff0477ac */ /* 0x000ea20008000800 */
[----:B------:R-:W-:Y:S02]  /*6560*/  IADD3 R8, PT, PT, R5, R8, RZ ;  /* 0x0000000805087210 */ /* 0x000fe40007ffe0ff */
[----:B------:R-:W-:Y:S01]  /*6570*/  IADD3 R6, PT, PT, R6, 0x1, RZ ;  /* 0x0000000106067810 */ /* 0x000fe20007ffe0ff */
[----:B------:R-:W2:Y:S02]  /*6580*/  LDCU UR5, c[0x0][0x3c8] ;  /* 0x00007900ff0577ac */ /* 0x000ea40008000800 */
[----:B--2---:R-:W-:-:S06]  /*6590*/  UIMAD UR4, UR4, UR5, URZ ;  /* 0x00000005040472a4 */ /* 0x004fcc000f8e02ff */
[----:B------:R-:W-:-:S13]  /*65a0*/  ISETP.GE.AND P1, PT, R8, UR4, PT ;  /* 0x0000000408007c0c */ /* 0x000fda000bf26270 */
[----:B------:R-:W-:Y:S05]  /*65b0*/  @!P1 BRA `(.L_x_2025) ;  /* 0xffffff9c00849947 */ /* 0x000fea000383ffff */
[----:B------:R-:W-:Y:S05]  /*65c0*/  EXIT ;  /* 0x000000000000794d */ /* 0x000fea0003800000 */
.L_x_2026:
        /* <DEDUP_REMOVED lines=11> */
.L_x_3443:


//--------------------- .text._Z35group_norm_nhwc_fwd_one_pass_kernelI11Bf16IOBf16WLi64ELi28ELi448EEv26Group_norm_nhwc_fwd_params --------------------------
	.section	.text._Z35group_norm_nhwc_fwd_one_pass_kernelI11Bf16IOBf16WLi64ELi28ELi448EEv26Group_norm_nhwc_fwd_params,"ax",@progbits
	.align	128
        .global         _Z35group_norm_nhwc_fwd_one_pass_kernelI11Bf16IOBf16WLi64ELi28ELi448EEv26Group_norm_nhwc_fwd_params
        .type           _Z35group_norm_nhwc_fwd_one_pass_kernelI11Bf16IOBf16WLi64ELi28ELi448EEv26Group_norm_nhwc_fwd_params,@function
        .size           _Z35group_norm_nhwc_fwd_one_pass_kernelI11Bf16IOBf16WLi64ELi28ELi448EEv26Group_norm_nhwc_fwd_params,(.L_x_3444 - _Z35group_norm_nhwc_fwd_one_pass_kernelI11Bf16IOBf16WLi64ELi28ELi448EEv26Group_norm_nhwc_fwd_params)
        .other          _Z35group_norm_nhwc_fwd_one_pass_kernelI11Bf16IOBf16WLi64ELi28ELi448EEv26Group_norm_nhwc_fwd_params,@"STO_CUDA_ENTRY STV_DEFAULT"
_Z35group_norm_nhwc_fwd_one_pass_kernelI11Bf16IOBf16WLi64ELi28ELi448EEv26Group_norm_nhwc_fwd_params:
.text._Z35group_norm_nhwc_fwd_one_pass_kernelI11Bf16IOBf16WLi64ELi28ELi448EEv26Group_norm_nhwc_fwd_params:
        /* <DEDUP_REMOVED lines=27> */
.L_x_2046:
[----:B0-----:R-:W0:Y:S01]  /*01b0*/  LDC R0, c[0x0][0x3f8] ;  /* 0x0000fe00ff007b82 */ /* 0x001e220000000800 */
[----:B--2---:R-:W-:Y:S01]  /*01c0*/  IABS R7, UR8 ;  /* 0x0000000800077c13 */ /* 0x004fe20008000000 */
[----:B-1----:R-:W1:Y:S01]  /*01d0*/  LDCU.64 UR10, c[0x0][0x3e8] ;  /* 0x00007d00ff0a77ac */ /* 0x002e620008000a00 */
[----:B------:R-:W-:Y:S01]  /*01e0*/  VIADD R10, R24, 0x20 ;  /* 0x00000020180a7836 */ /* 0x000fe20000000000 */
[----:B------:R-:W-:Y:S02]  /*01f0*/  SHF.R.S32.HI R13, RZ, 0x1f, R24 ;  /* 0x0000001fff0d7819 */ /* 0x000fe40000011418 */
[----:B------:R-:W-:Y:S02]  /*0200*/  MOV R21, RZ ;  /* 0x000000ff00157202 */ /* 0x000fe40000000f00 */
[----:B------:R-:W-:Y:S02]  /*0210*/  SHF.R.S32.HI R11, RZ, 0x1f, R10 ;  /* 0x0000001fff0b7819 */ /* 0x000fe4000001140a */
[----:B0-----:R-:W-:-:S02]  /*0220*/  IABS R6, R0 ;  /* 0x0000000000067213 */ /* 0x001fc40000000000 */
[----:B------:R-:W-:Y:S02]  /*0230*/  ISETP.NE.AND P3, PT, R0, RZ, PT ;  /* 0x000000ff0000720c */ /* 0x000fe40003f65270 */
[----:B------:R-:W0:Y:S08]  /*0240*/  I2F.RP R4, R6 ;  /* 0x0000000600047306 */ /* 0x000e300000209400 */
[----:B0-----:R-:W0:Y:S02]  /*0250*/  MUFU.RCP R4, R4 ;  /* 0x0000000400047308 */ /* 0x001e240000001000 */
[----:B0-----:R-:W-:-:S06]  /*0260*/  IADD3 R2, PT, PT, R4, 0xffffffe, RZ ;  /* 0x0ffffffe04027810 */ /* 0x001fcc0007ffe0ff */
[----:B------:R0:W2:Y:S02]  /*0270*/  F2I.FTZ.U32.TRUNC.NTZ R3, R2 ;  /* 0x0000000200037305 */ /* 0x0000a4000021f000 */
[----:B0-----:R-:W-:Y:S02]  /*0280*/  HFMA2 R2, -RZ, RZ, 0, 0 ;  /* 0x00000000ff027431 */ /* 0x001fe400000001ff */
[----:B--2---:R-:W-:-:S04]  /*0290*/  IMAD.MOV R5, RZ, RZ, -R3 ;  /* 0x000000ffff057224 */ /* 0x004fc800078e0a03 */
[----:B------:R-:W-:-:S04]  /*02a0*/  IMAD R5, R5, R6, RZ ;  /* 0x0000000605057224 */ /* 0x000fc800078e02ff */
[----:B------:R-:W-:Y:S01]  /*02b0*/  IMAD.HI.U32 R3, R3, R5, R2 ;  /* 0x0000000503037227 */ /* 0x000fe200078e0002 */
[----:B------:R-:W-:Y:S02]  /*02c0*/  MOV R5, R7 ;  /* 0x0000000700057202 */ /* 0x000fe40000000f00 */
[----:B------:R-:W-:-:S03]  /*02d0*/  LOP3.LUT R2, R23, 0xffff, RZ, 0xc0, !PT ;  /* 0x0000ffff17027812 */ /* 0x000fc600078ec0ff */
[----:B------:R-:W-:-:S04]  /*02e0*/  IMAD.HI.U32 R15, R3, R5, RZ ;  /* 0x00000005030f7227 */ /* 0x000fc800078e00ff */
[----:B------:R-:W-:Y:S02]  /*02f0*/  IMAD.MOV R3, RZ, RZ, -R15 ;  /* 0x000000ffff037224 */ /* 0x000fe400078e0a0f */
[----:B------:R-:W-:Y:S02]  /*0300*/  IMAD R2, R2, 0x124a, RZ ;  /* 0x0000124a02027824 */ /* 0x000fe400078e02ff */
[----:B------:R-:W-:-:S03]  /*0310*/  IMAD R3, R6, R3, R5 ;  /* 0x0000000306037224 */ /* 0x000fc600078e0205 */
[----:B------:R-:W-:Y:S02]  /*0320*/  SHF.R.U32.HI R2, RZ, 0x10, R2 ;  /* 0x00000010ff027819 */ /* 0x000fe40000011602 */
[----:B------:R-:W-:Y:S02]  /*0330*/  ISETP.GT.U32.AND P2, PT, R6, R3, PT ;  /* 0x000000030600720c */ /* 0x000fe40003f44070 */
[----:B------:R-:W-:-:S05]  /*0340*/  PRMT R2, R2, 0x9910, RZ ;  /* 0x0000991002027816 */ /* 0x000fca00000000ff */
[----:B------:R-:W-:-:S04]  /*0350*/  IMAD R2, R2, 0xe, RZ ;  /* 0x0000000e02027824 */ /* 0x000fc800078e02ff */
[----:B------:R-:W-:Y:S02]  /*0360*/  IMAD.MOV R2, RZ, RZ, -R2 ;  /* 0x000000ffff027224 */ /* 0x000fe400078e0a02 */
[-C--:B------:R-:W-:Y:S02]  /*0370*/  @!P2 IADD3 R3, PT, PT, R3, -R6.reuse, RZ ;  /* 0x800000060303a210 */ /* 0x080fe40007ffe0ff */
[----:B------:R-:W-:Y:S02]  /*0380*/  @!P2 IADD3 R15, PT, PT, R15, 0x1, RZ ;  /* 0x000000010f0fa810 */ /* 0x000fe40007ffe0ff */
[----:B------:R-:W-:Y:S02]  /*0390*/  ISETP.GE.U32.AND P1, PT, R3, R6, PT ;  /* 0x000000060300720c */ /* 0x000fe40003f26070 */
[----:B------:R-:W-:Y:S02]  /*03a0*/  LOP3.LUT R3, R0, UR8, RZ, 0x3c, !PT ;  /* 0x0000000800037c12 */ /* 0x000fe4000f8e3cff */
[----:B-1----:R-:W-:-:S02]  /*03b0*/  ISETP.GE.U32.AND P2, PT, R10, UR10, PT ;  /* 0x0000000a0a007c0c */ /* 0x002fc4000bf46070 */
[----:B------:R-:W-:Y:S02]  /*03c0*/  ISETP.GE.AND P4, PT, R3, RZ, PT ;  /* 0x000000ff0300720c */ /* 0x000fe40003f86270 */
[----:B------:R-:W-:Y:S02]  /*03d0*/  ISETP.GE.AND.EX P2, PT, R11, UR11, PT, P2 ;  /* 0x0000000b0b007c0c */ /* 0x000fe4000bf46320 */
[----:B------:R-:W-:-:S03]  /*03e0*/  PRMT R2, R2, 0x7710, RZ ;  /* 0x0000771002027816 */ /* 0x000fc600000000ff */
[----:B------:R-:W-:Y:S02]  /*03f0*/  @P1 IADD3 R15, PT, PT, R15, 0x1, RZ ;  /* 0x000000010f0f1810 */ /* 0x000fe40007ffe0ff */
[----:B------:R-:W-:Y:S02]  /*0400*/  ISETP.GE.U32.AND P1, PT, R24, UR10, PT ;  /* 0x0000000a18007c0c */ /* 0x000fe4000bf26070 */
[----:B------:R-:W-:Y:S02]  /*0410*/  IADD3 R2, PT, PT, R2, R23, RZ ;  /* 0x0000001702027210 */ /* 0x000fe40007ffe0ff */
[----:B------:R-:W-:Y:S01]  /*0420*/  ISETP.GE.AND.EX P1, PT, R13, UR11, PT, P1 ;  /* 0x0000000b0d007c0c */ /* 0x000fe2000bf26310 */
[----:B------:R-:W0:Y:S01]  /*0430*/  LDCU.64 UR10, c[0x0][0x3f0] ;  /* 0x00007e00ff0a77ac */ /* 0x000e220008000a00 */
[----:B------:R-:W-:Y:S01]  /*0440*/  @!P4 IADD3 R15, PT, PT, -R15, RZ, RZ ;  /* 0x000000ff0f0fc210 */ /* 0x000fe20007ffe1ff */
[----:B------:R-:W1:Y:S01]  /*0450*/  @!P2 LDC.64 R6, c[0x0][0x3e0] ;  /* 0x0000f800ff06ab82 */ /* 0x000e620000000a00 */
[----:B------:R-:W-:Y:S01]  /*0460*/  @!P3 LOP3.LUT R15, RZ, R0, RZ, 0x33, !PT ;  /* 0x00000000ff0fb212 */ /* 0x000fe200078e33ff */
[----:B------:R-:W-:-:S03]  /*0470*/  IMAD.SHL.U32 R2, R2, 0x2, RZ ;  /* 0x0000000202027824 */ /* 0x000fc600078e00ff */
[----:B------:R-:W-:Y:S02]  /*0480*/  IADD3 R3, PT, PT, -R15, RZ, RZ ;  /* 0x000000ff0f037210 */ /* 0x000fe40007ffe1ff */
[----:B------:R-:W-:Y:S02]  /*0490*/  LOP3.LUT R27, R2, 0xffff, RZ, 0xc0, !PT ;  /* 0x0000ffff021b7812 */ /* 0x000fe400078ec0ff */
[----:B------:R-:W-:Y:S01]  /*04a0*/  SHF.R.S32.HI R2, RZ, 0x1f, R15 ;  /* 0x0000001fff027819 */ /* 0x000fe2000001140f */
[----:B------:R-:W2:Y:S01]  /*04b0*/  @!P1 LDC.64 R8, c[0x0][0x3e0] ;  /* 0x0000f800ff089b82 */ /* 0x000ea20000000a00 */
[----:B------:R-:W-:-:S04]  /*04c0*/  IMAD R0, R0, R3, UR8 ;  /* 0x0000000800007e24 */ /* 0x000fc8000f8e0203 */
[----:B------:R-:W-:Y:S02]  /*04d0*/  IMAD R0, R0, 0x1c, RZ ;  /* 0x0000001c00007824 */ /* 0x000fe400078e02ff */
[----:B0-----:R-:W-:Y:S01]  /*04e0*/  IMAD R12, R2, UR10, RZ ;  /* 0x0000000a020c7c24 */ /* 0x001fe2000f8e02ff */
[----:B------:R-:W0:Y:S02]  /*04f0*/  @!P1 LDC.64 R4, c[0x0][0x390] ;  /* 0x0000e400ff049b82 */ /* 0x000e240000000a00 */
[----:B------:R-:W-:Y:S01]  /*0500*/  IADD3 R26, P3, PT, R0, R27, RZ ;  /* 0x0000001b001a7210 */ /* 0x000fe20007f7e0ff */
[----:B------:R-:W-:-:S03]  /*0510*/  IMAD R29, R15, UR11, R12 ;  /* 0x0000000b0f1d7c24 */ /* 0x000fc6000f8e020c */
[----:B------:R-:W-:Y:S01]  /*0520*/  LEA.HI.X.SX32 R27, R0, RZ, 0x1, P3 ;  /* 0x000000ff001b7211 */ /* 0x000fe200018f0eff */
[----:B-1----:R-:W-:Y:S01]  /*0530*/  @!P2 IMAD R12, R11, R6, RZ ;  /* 0x000000060b0ca224 */ /* 0x002fe200078e02ff */
[----:B------:R-:W1:Y:S01]  /*0540*/  @!P2 LDC.64 R2, c[0x0][0x390] ;  /* 0x0000e400ff02ab82 */ /* 0x000e620000000a00 */
        /* <DEDUP_REMOVED lines=11> */
[----:B0-----:R-:W-:Y:S01]  /*0600*/  @!P1 LEA R6, P3, R8, R4, 0x1 ;  /* 0x0000000408069211 */ /* 0x001fe200078608ff */
[----:B------:R-:W-:Y:S01]  /*0610*/  @!P2 IMAD.IADD R4, R13, 0x1, R15 ;  /* 0x000000010d04a824 */ /* 0x000fe200078e020f */
[----:B-1----:R-:W-:Y:S02]  /*0620*/  @!P2 LEA R10, P4, R12, R2, 0x1 ;  /* 0x000000020c0aa211 */ /* 0x002fe400078808ff */
[----:B------:R-:W-:Y:S01]  /*0630*/  @!P1 LEA.HI.X R7, R8, R5, R7, 0x1, P3 ;  /* 0x0000000508079211 */ /* 0x000fe200018f0c07 */
[----:B------:R-:W-:Y:S01]  /*0640*/  HFMA2 R5, -RZ, RZ, 0, 0 ;  /* 0x00000000ff057431 */ /* 0x000fe200000001ff */
[----:B------:R-:W-:-:S05]  /*0650*/  @!P2 LEA.HI.X R11, R12, R3, R4, 0x1, P4 ;  /* 0x000000030c0ba211 */ /* 0x000fca00020f0c04 */
[----:B------:R-:W2:Y:S04]  /*0660*/  @!P2 LDG.E R21, desc[UR14][R10.64] ;  /* 0x0000000e0a15a981 */ /* 0x000ea8000c1e1900 */
[----:B------:R-:W3:Y:S01]  /*0670*/  @!P1 LDG.E R5, desc[UR14][R6.64] ;  /* 0x0000000e06059981 */ /* 0x000ee2000c1e1900 */
[----:B------:R-:W0:Y:S02]  /*0680*/  S2R R4, SR_LANEID ;  /* 0x0000000000047919 */ /* 0x000e240000000000 */
[C---:B0-----:R-:W-:Y:S02]  /*0690*/  ISETP.GT.AND P2, PT, R4.reuse, 0x1e, PT ;  /* 0x0000001e0400780c */ /* 0x041fe40003f44270 */
[----:B------:R-:W-:Y:S01]  /*06a0*/  ISETP.GT.AND P3, PT, R4, 0xf, PT ;  /* 0x0000000f0400780c */ /* 0x000fe20003f64270 */
[----:B------:R-:W-:Y:S01]  /*06b0*/  BSSY.RECONVERGENT B0, `(.L_x_2027) ;  /* 0x0000033000007945 */ /* 0x000fe20003800200 */
[----:B--2---:R-:W-:-:S02]  /*06c0*/  PRMT R20, R21, 0x7632, R20 ;  /* 0x0000763215147816 */ /* 0x004fc40000000014 */
[----:B---3--:R-:W-:-:S04]  /*06d0*/  PRMT R2, R5, 0x7632, R2 ;  /* 0x0000763205027816 */ /* 0x008fc80000000002 */
[----:B------:R-:W-:Y:S01]  /*06e0*/  SHF.L.U32 R2, R2, 0x10, RZ ;  /* 0x0000001002027819 */ /* 0x000fe200000006ff */
[----:B------:R-:W-:Y:S01]  /*06f0*/  IMAD.U32 R3, R5, 0x10000, RZ ;  /* 0x0001000005037824 */ /* 0x000fe200078e00ff */
[----:B------:R-:W-:-:S03]  /*0700*/  SHF.L.U32 R20, R20, 0x10, RZ ;  /* 0x0000001014147819 */ /* 0x000fc600000006ff */
[----:B------:R-:W-:Y:S01]  /*0710*/  FMUL.FTZ R8, R2, R2 ;  /* 0x0000000202087220 */ /* 0x000fe20000410000 */
[----:B------:R-:W-:Y:S01]  /*0720*/  SHF.L.U32 R21, R21, 0x10, RZ ;  /* 0x0000001015157819 */ /* 0x000fe200000006ff */
[C---:B------:R-:W-:Y:S01]  /*0730*/  FADD.FTZ R5, R3.reuse, R2 ;  /* 0x0000000203057221 */ /* 0x040fe20000010000 */
[----:B------:R-:W-:Y:S01]  /*0740*/  FMUL.FTZ R12, R20, R20 ;  /* 0x00000014140c7220 */ /* 0x000fe20000410000 */
[----:B------:R-:W-:Y:S02]  /*0750*/  FFMA.FTZ R8, R3, R3, R8 ;  /* 0x0000000303087223 */ /* 0x000fe40000010008 */
[C---:B------:R-:W-:Y:S01]  /*0760*/  FADD.FTZ R6, R21.reuse, R20 ;  /* 0x0000001415067221 */ /* 0x040fe20000010000 */
[----:B------:R-:W-:Y:S01]  /*0770*/  FADD.FTZ R5, RZ, R5 ;  /* 0x00000005ff057221 */ /* 0x000fe20000010000 */
[----:B------:R-:W-:Y:S01]  /*0780*/  FFMA.FTZ R7, R21, R21, R12 ;  /* 0x0000001515077223 */ /* 0x000fe2000001000c */
[----:B------:R-:W-:Y:S02]  /*0790*/  FADD.FTZ R8, RZ, R8 ;  /* 0x00000008ff087221 */ /* 0x000fe40000010000 */
[----:B------:R-:W-:-:S02]  /*07a0*/  FADD.FTZ R5, R5, R6 ;  /* 0x0000000605057221 */ /* 0x000fc40000010000 */
[----:B------:R-:W-:-:S03]  /*07b0*/  FADD.FTZ R7, R8, R7 ;  /* 0x0000000708077221 */ /* 0x000fc60000010000 */
        /* <DEDUP_REMOVED lines=34> */
.L_x_2028:
[----:B----4-:R-:W-:Y:S05]  /*09e0*/  BSYNC.RECONVERGENT B0 ;  /* 0x0000000000007941 */ /* 0x010fea0003800200 */
.L_x_2027:
        /* <DEDUP_REMOVED lines=41> */
.L_x_2030:
[----:B------:R-:W-:Y:S05]  /*0c80*/  BSYNC.RECONVERGENT B0 ;  /* 0x0000000000007941 */ /* 0x000fea0003800200 */
.L_x_2029:
[----:B------:R-:W-:Y:S05]  /*0c90*/  @!P2 BRA `(.L_x_2031) ;  /* 0x0000000c00aca947 */ /* 0x000fea0003800000 */
[----:B---3--:R-:W3:Y:S01]  /*0ca0*/  LDC.64 R4, c[0x0][0x3b8] ;  /* 0x0000ee00ff047b82 */ /* 0x008ee20000000a00 */
[----:B------:R-:W-:Y:S01]  /*0cb0*/  ULOP3.LUT UR9, UR4, 0x1, URZ, 0xc0, !UPT ;  /* 0x0000000104097892 */ /* 0x000fe2000f8ec0ff */
[----:B------:R-:W-:-:S03]  /*0cc0*/  ISETP.GE.U32.AND P4, PT, R22, 0x8, PT ;  /* 0x000000081600780c */ /* 0x000fc60003f86070 */
[----:B------:R-:W-:-:S06]  /*0cd0*/  UIMAD UR5, UR9, UR19, URZ ;  /* 0x00000013090572a4 */ /* 0x000fcc000f8e02ff */
[----:B------:R-:W-:-:S04]  /*0ce0*/  IMAD R6, R22, UR5, RZ ;  /* 0x0000000516067c24 */ /* 0x000fc8000f8e02ff */
[----:B------:R-:W-:-:S04]  /*0cf0*/  IMAD.SHL.U32 R7, R6, 0x2, RZ ;  /* 0x0000000206077824 */ /* 0x000fc800078e00ff */
        /* <DEDUP_REMOVED lines=12> */
[----:B-1----:R-:W-:-:S03]  /*0dc0*/  SEL R9, R22, RZ, !P2 ;  /* 0x000000ff16097207 */ /* 0x002fc60005000000 */
[----:B--2---:R-:W-:Y:S01]  /*0dd0*/  IMAD.U32 R11, RZ, RZ, UR5 ;  /* 0x00000005ff0b7e24 */ /* 0x004fe2000f8e00ff */
        /* <DEDUP_REMOVED lines=10> */
.L_x_2033:
[----:B---3--:R-:W2:Y:S04]  /*0e80*/  LDG.E.STRONG.GPU R6, desc[UR14][R4.64] ;  /* 0x0000000e04067981 */ /* 0x008ea8000c1ef900 */
[----:B--2---:R-:W-:Y:S01]  /*0e90*/  CCTL.IVALL ;  /* 0x00000000ff00798f */ /* 0x004fe20002000000 */
[----:B------:R-:W-:Y:S05]  /*0ea0*/  YIELD ;  /* 0x0000000000007946 */ /* 0x000fea0003800000 */
[----:B------:R-:W-:-:S13]  /*0eb0*/  ISETP.NE.AND P2, PT, R6, R9, PT ;  /* 0x000000090600720c */ /* 0x000fda0003f45270 */
[----:B------:R-:W-:Y:S05]  /*0ec0*/  @P2 BRA `(.L_x_2033) ;  /* 0xfffffffc00ec2947 */ /* 0x000fea000383ffff */
.L_x_2032:
        /* <DEDUP_REMOVED lines=15> */
.L_x_2035:
[----:B------:R-:W-:Y:S01]  /*0fc0*/  UIADD3 UR24, UPT, UPT, UR5, 0x1, URZ ;  /* 0x0000000105187890 */ /* 0x000fe2000fffe0ff */
[----:B------:R-:W-:Y:S01]  /*0fd0*/  ISETP.EQ.OR P2, PT, RZ, UR23, P3 ;  /* 0x00000017ff007c0c */ /* 0x000fe20009f42670 */
[----:B------:R-:W-:-:S04]  /*0fe0*/  UIADD3 UR25, UPT, UPT, UR5, 0x2, URZ ;  /* 0x0000000205197890 */ /* 0x000fc8000fffe0ff */
[----:B---3--:R-:W-:Y:S01]  /*0ff0*/  MOV R4, UR24 ;  /* 0x0000001800047c02 */ /* 0x008fe20008000f00 */
[----:B------:R-:W-:Y:S01]  /*1000*/  UIADD3 UR24, UPT, UPT, UR5, 0x3, URZ ;  /* 0x0000000305187890 */ /* 0x000fe2000fffe0ff */
[----:B------:R-:W-:Y:S02]  /*1010*/  MOV R5, UR25 ;  /* 0x0000001900057c02 */ /* 0x000fe40008000f00 */
[----:B------:R-:W-:Y:S02]  /*1020*/  ISETP.EQ.OR P4, PT, R4, UR18, P3 ;  /* 0x0000001204007c0c */ /* 0x000fe40009f82670 */
[----:B------:R-:W-:Y:S02]  /*1030*/  ISETP.EQ.OR P6, PT, R5, UR18, P3 ;  /* 0x0000001205007c0c */ /* 0x000fe40009fc2670 */
[----:B------:R-:W-:Y:S01]  /*1040*/  MOV R4, UR24 ;  /* 0x0000001800047c02 */ /* 0x000fe20008000f00 */
[----:B------:R-:W-:-:S03]  /*1050*/  VOTEU.ALL UP1, P2 ;  /* 0x0000000000ff7886 */ /* 0x000fc60001020000 */
[----:B------:R-:W-:Y:S02]  /*1060*/  ISETP.EQ.OR P5, PT, R4, UR18, P3 ;  /* 0x0000001204007c0c */ /* 0x000fe40009fa2670 */
[----:B------:R-:W-:-:S03]  /*1070*/  @!UP1 UIMAD.WIDE.U32 UR24, UR9, 0x8, UR16 ;  /* 0x00000008091898a5 */ /* 0x000fc6000f8e0010 */
[----:B------:R-:W-:Y:S02]  /*1080*/  VOTEU.ALL UP1, P4 ;  /* 0x0000000000ff7886 */ /* 0x000fe40002020000 */
[----:B------:R-:W-:Y:S01]  /*1090*/  VOTEU.ALL UP2, P6 ;  /* 0x0000000000ff7886 */ /* 0x000fe20003040000 */
[----:B------:R-:W-:Y:S01]  /*10a0*/  IMAD.U32 R4, RZ, RZ, UR24 ;  /* 0x00000018ff047e24 */ /* 0x000fe2000f8e00ff */
[----:B------:R-:W-:Y:S01]  /*10b0*/  MOV R5, UR25 ;  /* 0x0000001900057c02 */ /* 0x000fe20008000f00 */
[----:B------:R-:W-:Y:S02]  /*10c0*/  @!UP1 UIMAD.WIDE.U32 UR24, UR22, 0x8, UR16 ;  /* 0x00000008161898a5 */ /* 0x000fe4000f8e0010 */
[----:B------:R-:W-:Y:S01]  /*10d0*/  @!UP2 UIMAD.WIDE.U32 UR26, UR11, 0x8, UR16 ;  /* 0x000000080b1aa8a5 */ /* 0x000fe2000f8e0010 */
[----:B------:R-:W-:Y:S02]  /*10e0*/  VOTEU.ALL UP1, P5 ;  /* 0x0000000000ff7886 */ /* 0x000fe40002820000 */
[----:B------:R-:W0:Y:S01]  /*10f0*/  @!P2 LDG.E.64 R4, desc[UR14][R4.64] ;  /* 0x0000000e0404a981 */ /* 0x000e22000c1e1b00 */
[----:B------:R-:W-:-:S02]  /*1100*/  MOV R6, UR24 ;  /* 0x0000001800067c02 */ /* 0x000fc40008000f00 */
[----:B------:R-:W-:Y:S01]  /*1110*/  MOV R7, UR25 ;  /* 0x0000001900077c02 */ /* 0x000fe20008000f00 */
[----:B------:R-:W-:Y:S01]  /*1120*/  @!UP1 UIMAD.WIDE.U32 UR24, UR10, 0x8, UR16 ;  /* 0x000000080a1898a5 */ /* 0x000fe2000f8e0010 */
[----:B------:R-:W-:Y:S01]  /*1130*/  IMAD.U32 R8, RZ, RZ, UR26 ;  /* 0x0000001aff087e24 */ /* 0x000fe2000f8e00ff */
[----:B-1----:R-:W-:-:S03]  /*1140*/  MOV R9, UR27 ;  /* 0x0000001b00097c02 */ /* 0x002fc60008000f00 */
[----:B------:R-:W3:Y:S01]  /*1150*/  @!P4 LDG.E.64 R6, desc[UR14][R6.64] ;  /* 0x0000000e0606c981 */ /* 0x000ee2000c1e1b00 */
[----:B------:R-:W-:Y:S02]  /*1160*/  MOV R10, UR24 ;  /* 0x00000018000a7c02 */ /* 0x000fe40008000f00 */
[----:B--2---:R-:W-:Y:S01]  /*1170*/  MOV R11, UR25 ;  /* 0x00000019000b7c02 */ /* 0x004fe20008000f00 */
[----:B------:R-:W2:Y:S05]  /*1180*/  @!P6 LDG.E.64 R8, desc[UR14][R8.64] ;  /* 0x0000000e0808e981 */ /* 0x000eaa000c1e1b00 */
[----:B------:R-:W4:Y:S01]  /*1190*/  @!P5 LDG.E.64 R10, desc[UR14][R10.64] ;  /* 0x0000000e0a0ad981 */ /* 0x000f22000c1e1b00 */
[----:B------:R-:W-:-:S02]  /*11a0*/  UIADD3 UR24, UPT, UPT, UR5, 0x4, URZ ;  /* 0x0000000405187890 */ /* 0x000fc4000fffe0ff */
[----:B------:R-:W-:-:S04]  /*11b0*/  UIADD3 UR25, UPT, UPT, UR5, 0x5, URZ ;  /* 0x0000000505197890 */ /* 0x000fc8000fffe0ff */
[----:B------:R-:W-:Y:S01]  /*11c0*/  IMAD.U32 R13, RZ, RZ, UR24 ;  /* 0x00000018ff0d7e24 */ /* 0x000fe2000f8e00ff */
[----:B------:R-:W-:Y:S01]  /*11d0*/  UIADD3 UR24, UPT, UPT, UR5, 0x6, URZ ;  /* 0x0000000605187890 */ /* 0x000fe2000fffe0ff */
[----:B0-----:R-:W-:Y:S01]  /*11e0*/  @!P2 FADD.FTZ R18, R18, R4 ;  /* 0x000000041212a221 */ /* 0x001fe20000010000 */
[----:B------:R-:W-:Y:S02]  /*11f0*/  @!P2 FADD.FTZ R19, R19, R5 ;  /* 0x000000051313a221 */ /* 0x000fe40000010000 */
[----:B------:R-:W-:Y:S02]  /*1200*/  ISETP.EQ.OR P2, PT, R13, UR18, P3 ;  /* 0x000000120d007c0c */ /* 0x000fe40009f42670 */
[----:B------:R-:W-:Y:S01]  /*1210*/  MOV R4, UR25 ;  /* 0x0000001900047c02 */ /* 0x000fe20008000f00 */
[----:B------:R-:W-:Y:S01]  /*1220*/  UIADD3 UR25, UPT, UPT, UR5, 0x7, URZ ;  /* 0x0000000705197890 */ /* 0x000fe2000fffe0ff */
[----:B---3--:R-:W-:Y:S01]  /*1230*/  @!P4 FADD.FTZ R18, R18, R6 ;  /* 0x000000061212c221 */ /* 0x008fe20000010000 */
[----:B------:R-:W-:Y:S01]  /*1240*/  @!P4 FADD.FTZ R19, R19, R7 ;  /* 0x000000071313c221 */ /* 0x000fe20000010000 */
        /* <DEDUP_REMOVED lines=12> */
[----:B------:R-:W-:Y:S01]  /*1310*/  IMAD.U32 R4, RZ, RZ, UR24 ;  /* 0x00000018ff047e24 */ /* 0x000fe2000f8e00ff */
[----:B------:R-:W-:Y:S01]  /*1320*/  MOV R5, UR25 ;  /* 0x0000001900057c02 */ /* 0x000fe20008000f00 */
        /* <DEDUP_REMOVED lines=8> */
[----:B------:R-:W-:Y:S01]  /*13b0*/  IMAD.U32 R8, RZ, RZ, UR24 ;  /* 0x00000018ff087e24 */ /* 0x000fe2000f8e00ff */
[----:B------:R-:W-:Y:S01]  /*13c0*/  MOV R9, UR25 ;  /* 0x0000001900097c02 */ /* 0x000fe20008000f00 */
        /* <DEDUP_REMOVED lines=26> */
.L_x_2034:
[----:B---3--:R-:W-:-:S04]  /*1570*/  LOP3.LUT R4, R22, 0x7, RZ, 0xc0, !PT ;  /* 0x0000000716047812 */ /* 0x008fc800078ec0ff */
[----:B------:R-:W-:-:S13]  /*1580*/  ISETP.NE.AND P2, PT, R4, RZ, PT ;  /* 0x000000ff0400720c */ /* 0x000fda0003f45270 */
[----:B------:R-:W-:Y:S05]  /*1590*/  @!P2 BRA `(.L_x_2031) ;  /* 0x00000004006ca947 */ /* 0x000fea0003800000 */
[----:B------:R-:W-:Y:S01]  /*15a0*/  VIADD R4, R4, 0xffffffff ;  /* 0xffffffff04047836 */ /* 0x000fe20000000000 */
[----:B------:R-:W-:-:S04]  /*15b0*/  LOP3.LUT P2, R10, R22, 0x3, RZ, 0xc0, !PT ;  /* 0x00000003160a7812 */ /* 0x000fc8000784c0ff */
[----:B------:R-:W-:-:S13]  /*15c0*/  ISETP.GE.U32.AND P4, PT, R4, 0x3, PT ;  /* 0x000000030400780c */ /* 0x000fda0003f86070 */
[----:B------:R-:W-:Y:S05]  /*15d0*/  @!P4 BRA `(.L_x_2036) ;  /* 0x0000000000b8c947 */ /* 0x000fea0003800000 */
[----:B------:R-:W-:-:S04]  /*15e0*/  MOV R4, UR5 ;  /* 0x0000000500047c02 */ /* 0x000fc80008000f00 */
        /* <DEDUP_REMOVED lines=10> */
[----:B------:R-:W-:Y:S02]  /*1690*/  IMAD.U32 R6, RZ, RZ, UR10 ;  /* 0x0000000aff067e24 */ /* 0x000fe4000f8e00ff */
[----:B------:R-:W-:-:S03]  /*16a0*/  MOV R7, UR12 ;  /* 0x0000000c00077c02 */ /* 0x000fc60008000f00 */
[----:B------:R-:W-:Y:S02]  /*16b0*/  ISETP.EQ.OR P5, PT, R6, UR18, P3 ;  /* 0x0000001206007c0c */ /* 0x000fe40009fa2670 */
[----:B------:R-:W-:Y:S02]  /*16c0*/  ISETP.EQ.OR P4, PT, R7, UR18, P3 ;  /* 0x0000001207007c0c */ /* 0x000fe40009f82670 */
[----:B------:R-:W-:-:S09]  /*16d0*/  MOV R6, UR9 ;  /* 0x0000000900067c02 */ /* 0x000fd20008000f00 */
[----:B------:R-:W-:Y:S02]  /*16e0*/  VOTEU.ALL UP1, P5 ;  /* 0x0000000000ff7886 */ /* 0x000fe40002820000 */
[----:B------:R-:W-:-:S03]  /*16f0*/  VOTEU.ALL UP2, P4 ;  /* 0x0000000000ff7886 */ /* 0x000fc60002040000 */
[----:B------:R-:W-:Y:S02]  /*1700*/  @!UP1 UIMAD UR10, UR10, UR19, UR6 ;  /* 0x000000130a0a92a4 */ /* 0x000fe4000f8e0206 */
[----:B------:R-:W-:Y:S02]  /*1710*/  @!UP2 UIMAD UR12, UR12, UR19, UR6 ;  /* 0x000000130c0ca2a4 */ /* 0x000fe4000f8e0206 */
[----:B------:R-:W-:Y:S02]  /*1720*/  @!UP1 UIMAD.WIDE.U32 UR10, UR10, 0x8, UR16 ;  /* 0x000000080a0a98a5 */ /* 0x000fe4000f8e0010 */
[----:B------:R-:W-:-:S06]  /*1730*/  @!UP2 UIMAD.WIDE.U32 UR12, UR12, 0x8, UR16 ;  /* 0x000000080c0ca8a5 */ /* 0x000fcc000f8e0010 */
[----:B------:R-:W-:Y:S02]  /*1740*/  MOV R8, UR12 ;  /* 0x0000000c00087c02 */ /* 0x000fe40008000f00 */
[----:B-1----:R-:W-:-:S06]  /*1750*/  MOV R9, UR13 ;  /* 0x0000000d00097c02 */ /* 0x002fcc0008000f00 */
[----:B------:R-:W3:Y:S01]  /*1760*/  @!P4 LDG.E.64 R8, desc[UR14][R8.64] ;  /* 0x0000000e0808c981 */ /* 0x000ee2000c1e1b00 */
[----:B0-----:R-:W-:Y:S01]  /*1770*/  @!P6 FADD.FTZ R18, R18, R4 ;  /* 0x000000041212e221 */ /* 0x001fe20000010000 */
[----:B------:R-:W-:Y:S01]  /*1780*/  @!P6 FADD.FTZ R19, R19, R5 ;  /* 0x000000051313e221 */ /* 0x000fe20000010000 */
[----:B------:R-:W-:Y:S01]  /*1790*/  ISETP.EQ.OR P6, PT, R6, UR18, P3 ;  /* 0x0000001206007c0c */ /* 0x000fe20009fc2670 */
[----:B------:R-:W-:Y:S01]  /*17a0*/  IMAD.U32 R5, RZ, RZ, UR11 ;  /* 0x0000000bff057e24 */ /* 0x000fe2000f8e00ff */
[----:B------:R-:W-:-:S06]  /*17b0*/  MOV R4, UR10 ;  /* 0x0000000a00047c02 */ /* 0x000fcc0008000f00 */
[----:B------:R-:W4:Y:S05]  /*17c0*/  @!P5 LDG.E.64 R4, desc[UR14][R4.64] ;  /* 0x0000000e0404d981 */ /* 0x000f2a000c1e1b00 */
[----:B------:R-:W-:-:S05]  /*17d0*/  VOTEU.ALL UP3, P6 ;  /* 0x0000000000ff7886 */ /* 0x000fca0003060000 */
[----:B------:R-:W-:-:S04]  /*17e0*/  @!UP3 UIMAD UR9, UR9, UR19, UR6 ;  /* 0x000000130909b2a4 */ /* 0x000fc8000f8e0206 */
[----:B------:R-:W-:-:S06]  /*17f0*/  @!UP3 UIMAD.WIDE.U32 UR10, UR9, 0x8, UR16 ;  /* 0x00000008090ab8a5 */ /* 0x000fcc000f8e0010 */
[----:B------:R-:W-:Y:S01]  /*1800*/  MOV R6, UR10 ;  /* 0x0000000a00067c02 */ /* 0x000fe20008000f00 */
[----:B------:R-:W-:-:S06]  /*1810*/  IMAD.U32 R7, RZ, RZ, UR11 ;  /* 0x0000000bff077e24 */ /* 0x000fcc000f8e00ff */
[----:B------:R-:W5:Y:S01]  /*1820*/  @!P6 LDG.E.64 R6, desc[UR14][R6.64] ;  /* 0x0000000e0606e981 */ /* 0x000f62000c1e1b00 */
[----:B--2---:R-:W-:-:S04]  /*1830*/  MOV R11, UR5 ;  /* 0x00000005000b7c02 */ /* 0x004fc80008000f00 */
        /* <DEDUP_REMOVED lines=8> */
.L_x_2036:
[----:B------:R-:W-:Y:S05]  /*18c0*/  @!P2 BRA `(.L_x_2031) ;  /* 0x0000000000a0a947 */ /* 0x000fea0003800000 */
[----:B------:R-:W-:-:S13]  /*18d0*/  ISETP.NE.AND P2, PT, R10, 0x1, PT ;  /* 0x000000010a00780c */ /* 0x000fda0003f45270 */
[----:B------:R-:W-:Y:S05]  /*18e0*/  @!P2 BRA `(.L_x_2037) ;  /* 0x000000000060a947 */ /* 0x000fea0003800000 */
[----:B------:R-:W-:Y:S02]  /*18f0*/  UIADD3 UR10, UPT, UPT, UR5, 0x1, URZ ;  /* 0x00000001050a7890 */ /* 0x000fe4000fffe0ff */
[----:B------:R-:W-:-:S04]  /*1900*/  MOV R4, UR5 ;  /* 0x0000000500047c02 */ /* 0x000fc80008000f00 */
[----:B------:R-:W-:Y:S01]  /*1910*/  ISETP.EQ.OR P4, PT, R4, UR18, P3 ;  /* 0x0000001204007c0c */ /* 0x000fe20009f82670 */
[----:B------:R-:W-:-:S05]  /*1920*/  IMAD.U32 R4, RZ, RZ, UR10 ;  /* 0x0000000aff047e24 */ /* 0x000fca000f8e00ff */
        /* <DEDUP_REMOVED lines=20> */
.L_x_2037:
[----:B------:R-:W-:Y:S01]  /*1a70*/  MOV R5, UR5 ;  /* 0x0000000500057c02 */ /* 0x000fe20008000f00 */
[----:B------:R-:W-:Y:S01]  /*1a80*/  BSSY.RECONVERGENT B0, `(.L_x_2031) ;  /* 0x000000c000007945 */ /* 0x000fe20003800200 */
[----:B------:R-:W-:Y:S02]  /*1a90*/  LOP3.LUT R4, R22, 0x1, RZ, 0xc0, !PT ;  /* 0x0000000116047812 */ /* 0x000fe400078ec0ff */
[----:B------:R-:W-:-:S04]  /*1aa0*/  ISETP.EQ.OR P2, PT, R5, UR18, P3 ;  /* 0x0000001205007c0c */ /* 0x000fc80009f42670 */
[----:B------:R-:W-:-:S13]  /*1ab0*/  ISETP.NE.U32.OR P2, PT, R4, 0x1, P2 ;  /* 0x000000010400780c */ /* 0x000fda0001745470 */
[----:B------:R-:W-:Y:S05]  /*1ac0*/  @P2 BRA `(.L_x_2038) ;  /* 0x00000000001c2947 */ /* 0x000fea0003800000 */
[----:B------:R-:W-:Y:S01]  /*1ad0*/  UIMAD UR9, UR19, UR5, UR6 ;  /* 0x00000005130972a4 */ /* 0x000fe2000f8e0206 */
[----:B------:R-:W-:-:S05]  /*1ae0*/  IMAD.MOV.U32 R5, RZ, RZ, 0x8 ;  /* 0x00000008ff057424 */ /* 0x000fca00078e00ff */
[----:B------:R-:W-:-:S05]  /*1af0*/  MOV R4, UR9 ;  /* 0x0000000900047c02 */ /* 0x000fca0008000f00 */
[----:B------:R-:W-:-:S06]  /*1b00*/  IMAD.WIDE.U32 R4, R4, R5, UR16 ;  /* 0x0000001004047e25 */ /* 0x000fcc000f8e0005 */
[----:B------:R-:W0:Y:S02]  /*1b10*/  LDG.E.64 R4, desc[UR14][R4.64] ;  /* 0x0000000e04047981 */ /* 0x000e24000c1e1b00 */
[----:B0-----:R-:W-:Y:S01]  /*1b20*/  FADD.FTZ R18, R18, R4 ;  /* 0x0000000412127221 */ /* 0x001fe20000010000 */
[----:B------:R-:W-:-:S07]  /*1b30*/  FADD.FTZ R19, R19, R5 ;  /* 0x0000000513137221 */ /* 0x000fce0000010000 */
.L_x_2038:
[----:B------:R-:W-:Y:S05]  /*1b40*/  BSYNC.RECONVERGENT B0 ;  /* 0x0000000000007941 */ /* 0x000fea0003800200 */
.L_x_2031:
[----:B---3--:R-:W-:Y:S01]  /*1b50*/  LOP3.LUT R4, R23, 0xffff, RZ, 0xc0, !PT ;  /* 0x0000ffff17047812 */ /* 0x008fe200078ec0ff */
[----:B------:R-:W3:Y:S01]  /*1b60*/  S2UR UR9, SR_CgaCtaId ;  /* 0x00000000000979c3 */ /* 0x000ee20000008800 */
[----:B------:R-:W4:Y:S01]  /*1b70*/  LDCU UR10, c[0x0][0x414] ;  /* 0x00008280ff0a77ac */ /* 0x000f220008000800 */
[----:B--2---:R-:W-:Y:S02]  /*1b80*/  MOV R11, UR8 ;  /* 0x00000008000b7c02 */ /* 0x004fe40008000f00 */
[----:B------:R-:W-:Y:S01]  /*1b90*/  IMAD R4, R4, 0x124a, RZ ;  /* 0x0000124a04047824 */ /* 0x000fe200078e02ff */
[----:B------:R-:W-:-:S03]  /*1ba0*/  UMOV UR5, 0x400 ;  /* 0x0000040000057882 */ /* 0x000fc60000000000 */
[----:B-1----:R-:W1:Y:S01]  /*1bb0*/  @P0 LDC.64 R8, c[0x0][0x388] ;  /* 0x0000e200ff080b82 */ /* 0x002e620000000a00 */
        /* <DEDUP_REMOVED lines=12> */
[----:B------:R-:W-:-:S05]  /*1c80*/  IMAD.SHL.U32 R10, R10, 0x2, RZ ;  /* 0x000000020a0a7824 */ /* 0x000fca00078e00ff */
[----:B------:R-:W-:Y:S01]  /*1c90*/  LOP3.LUT R15, R10, 0xffff, RZ, 0xc0, !PT ;  /* 0x0000ffff0a0f7812 */ /* 0x000fe200078ec0ff */
[----:B------:R-:W-:-:S03]  /*1ca0*/  @P0 FMUL.FTZ R10, R18, UR10 ;  /* 0x0000000a120a0c20 */ /* 0x000fc60008410000 */
[----:B------:R-:W-:Y:S02]  /*1cb0*/  IADD3 R15, PT, PT, R0, R15, RZ ;  /* 0x0000000f000f7210 */ /* 0x000fe40007ffe0ff */
[----:B------:R1:W-:Y:S03]  /*1cc0*/  @P0 STG.E.64 desc[UR14][R8.64], R10 ;  /* 0x0000000a08000986 */ /* 0x0003e6000c101b0e */
[C---:B---3--:R-:W-:Y:S01]  /*1cd0*/  IMAD.WIDE R12, R15.reuse, 0x2, R4 ;  /* 0x000000020f0c7825 */ /* 0x048fe200078e0204 */
[----:B------:R-:W-:Y:S03]  /*1ce0*/  BAR.SYNC.DEFER_BLOCKING 0x0 ;  /* 0x0000000000007b1d */ /* 0x000fe60000010000 */
[----:B--2---:R-:W-:-:S03]  /*1cf0*/  IMAD.WIDE R6, R15, 0x2, R6 ;  /* 0x000000020f067825 */ /* 0x004fc600078e0206 */
[----:B------:R-:W2:Y:S04]  /*1d00*/  LDG.E.U16 R15, desc[UR14][R12.64] ;  /* 0x0000000e0c0f7981 */ /* 0x000ea8000c1e1500 */
[----:B------:R-:W3:Y:S04]  /*1d10*/  LDG.E.U16 R16, desc[UR14][R12.64+0x2] ;  /* 0x0000020e0c107981 */ /* 0x000ee8000c1e1500 */
[----:B------:R-:W4:Y:S04]  /*1d20*/  LDG.E.U16 R14, desc[UR14][R6.64] ;  /* 0x0000000e060e7981 */ /* 0x000f28000c1e1500 */
[----:B------:R5:W4:Y:S01]  /*1d30*/  LDG.E.U16 R17, desc[UR14][R6.64+0x2] ;  /* 0x0000020e06117981 */ /* 0x000b22000c1e1500 */
[----:B------:R-:W-:Y:S01]  /*1d40*/  BSSY.RECONVERGENT B0, `(.L_x_2039) ;  /* 0x000007e000007945 */ /* 0x000fe20003800200 */
[----:B-1----:R-:W-:-:S02]  /*1d50*/  SHF.R.S32.HI R8, RZ, 0x1f, R24 ;  /* 0x0000001fff087819 */ /* 0x002fc40000011418 */
[----:B------:R-:W1:Y:S02]  /*1d60*/  LDS.64 R4, [UR5+0x88] ;  /* 0x00008805ff047984 */ /* 0x000e640008000a00 */
[----:B-1----:R-:W-:-:S04]  /*1d70*/  FMUL.FTZ R0, R4, UR10 ;  /* 0x0000000a04007c20 */ /* 0x002fc80008410000 */
[----:B------:R-:W-:-:S04]  /*1d80*/  FMUL.FTZ R4, R0, R0 ;  /* 0x0000000000047220 */ /* 0x000fc80000410000 */
[----:B------:R-:W-:Y:S01]  /*1d90*/  FFMA.FTZ R4, R5, UR10, -R4 ;  /* 0x0000000a05047c23 */ /* 0x000fe20008010804 */
[----:B------:R-:W-:-:S04]  /*1da0*/  VIADD R5, R24, 0x20 ;  /* 0x0000002018057836 */ /* 0x000fc80000000000 */
[----:B------:R-:W-:Y:S02]  /*1db0*/  FSETP.GTU.FTZ.AND P2, PT, R4, RZ, PT ;  /* 0x000000ff0400720b */ /* 0x000fe40003f5c000 */
[----:B-----5:R-:W-:-:S11]  /*1dc0*/  SHF.R.S32.HI R6, RZ, 0x1f, R5 ;  /* 0x0000001fff067819 */ /* 0x020fd60000011405 */
[----:B------:R-:W1:Y:S02]  /*1dd0*/  @P2 LDC R9, c[0x0][0x3a8] ;  /* 0x0000ea00ff092b82 */ /* 0x000e640000000800 */
[----:B-1----:R-:W-:Y:S01]  /*1de0*/  @P2 FADD.FTZ R9, R4, R9 ;  /* 0x0000000904092221 */ /* 0x002fe20000010000 */
[----:B------:R-:W-:-:S06]  /*1df0*/  HFMA2 R4, -RZ, RZ, 1.875, 0 ;  /* 0x3f800000ff047431 */ /* 0x000fcc00000001ff */
[----:B------:R1:W0:Y:S01]  /*1e00*/  @P2 MUFU.RSQ R4, R9 ;  /* 0x0000000900042308 */ /* 0x0002220000001400 */
[----:B--2---:R-:W-:Y:S02]  /*1e10*/  SHF.L.U32 R7, R15, 0x10, RZ ;  /* 0x000000100f077819 */ /* 0x004fe400000006ff */
[----:B---3--:R-:W-:Y:S02]  /*1e20*/  SHF.L.U32 R10, R16, 0x10, RZ ;  /* 0x00000010100a7819 */ /* 0x008fe400000006ff */
[----:B----4-:R-:W-:Y:S01]  /*1e30*/  SHF.L.U32 R12, R14, 0x10, RZ ;  /* 0x000000100e0c7819 */ /* 0x010fe200000006ff */
[----:B------:R-:W-:Y:S01]  /*1e40*/  IMAD.U32 R11, R17, 0x10000, RZ ;  /* 0x00010000110b7824 */ /* 0x000fe200078e00ff */
[----:B01----:R-:W-:Y:S06]  /*1e50*/  BRA.U UP0, `(.L_x_2040) ;  /* 0x0000000100b47547 */ /* 0x003fec000b800000 */
[----:B------:R-:W0:Y:S01]  /*1e60*/  LDCU.64 UR12, c[0x0][0x3e8] ;  /* 0x00007d00ff0c77ac */ /* 0x000e220008000a00 */
[----:B------:R-:W-:Y:S01]  /*1e70*/  BSSY.RECONVERGENT B1, `(.L_x_2041) ;  /* 0x0000018000017945 */ /* 0x000fe20003800200 */
[----:B0-----:R-:W-:Y:S02]  /*1e80*/  ISETP.GE.U32.AND P1, PT, R24, UR12, PT ;  /* 0x0000000c18007c0c */ /* 0x001fe4000bf26070 */
[----:B------:R-:W-:Y:S02]  /*1e90*/  ISETP.GE.U32.AND P2, PT, R5, UR12, PT ;  /* 0x0000000c05007c0c */ /* 0x000fe4000bf46070 */
[----:B------:R-:W-:Y:S02]  /*1ea0*/  ISETP.GE.AND.EX P1, PT, R8, UR13, PT, P1 ;  /* 0x0000000d08007c0c */ /* 0x000fe4000bf26310 */
[----:B------:R-:W-:-:S11]  /*1eb0*/  ISETP.GE.AND.EX P2, PT, R6, UR13, PT, P2 ;  /* 0x0000000d06007c0c */ /* 0x000fd6000bf46320 */
[----:B------:R-:W-:Y:S05]  /*1ec0*/  @P1 BRA `(.L_x_2042) ;  /* 0x0000000000481947 */ /* 0x000fea0003800000 */
[----:B------:R-:W0:Y:S01]  /*1ed0*/  LDCU.64 UR16, c[0x0][0x3e0] ;  /* 0x00007c00ff1077ac */ /* 0x000e220008000a00 */
[--C-:B------:R-:W-:Y:S01]  /*1ee0*/  FADD.FTZ R9, R3, -R0.reuse ;  /* 0x8000000003097221 */ /* 0x100fe20000010000 */
[----:B------:R-:W-:Y:S01]  /*1ef0*/  FADD.FTZ R13, R2, -R0 ;  /* 0x80000000020d7221 */ /* 0x000fe20000010000 */
[----:B------:R-:W-:Y:S01]  /*1f00*/  MOV R2, R26 ;  /* 0x0000001a00027202 */ /* 0x000fe20000000f00 */
[----:B------:R-:W1:Y:S01]  /*1f10*/  LDCU.64 UR10, c[0x0][0x380] ;  /* 0x00007000ff0a77ac */ /* 0x000e620008000a00 */
[----:B------:R-:W-:Y:S01]  /*1f20*/  MOV R3, R29 ;  /* 0x0000001d00037202 */ /* 0x000fe20000000f00 */
[-C--:B------:R-:W-:Y:S01]  /*1f30*/  FMUL.FTZ R9, R9, R4.reuse ;  /* 0x0000000409097220 */ /* 0x080fe20000410000 */
[----:B------:R-:W-:-:S03]  /*1f40*/  FMUL.FTZ R13, R13, R4 ;  /* 0x000000040d0d7220 */ /* 0x000fc60000410000 */
[----:B------:R-:W-:Y:S01]  /*1f50*/  FFMA.FTZ R14, R7, R9, R12 ;  /* 0x00000009070e7223 */ /* 0x000fe2000001000c */
[----:B------:R-:W-:Y:S01]  /*1f60*/  FFMA.FTZ R13, R10, R13, R11 ;  /* 0x0000000d0a0d7223 */ /* 0x000fe2000001000b */
        /* <DEDUP_REMOVED lines=8> */
.L_x_2042:
[----:B------:R-:W-:Y:S05]  /*1ff0*/  BSYNC.RECONVERGENT B1 ;  /* 0x0000000000017941 */ /* 0x000fea0003800200 */
.L_x_2041:
[----:B------:R-:W-:Y:S05]  /*2000*/  @P2 BRA `(.L_x_2043) ;  /* 0x0000000400442947 */ /* 0x000fea0003800000 */
[----:B------:R-:W1:Y:S01]  /*2010*/  LDCU.64 UR10, c[0x0][0x3e0] ;  /* 0x00007c00ff0a77ac */ /* 0x000e620008000a00 */
[--C-:B------:R-:W-:Y:S01]  /*2020*/  FADD.FTZ R21, R21, -R0.reuse ;  /* 0x8000000015157221 */ /* 0x100fe20000010000 */
[----:B0-----:R-:W-:Y:S01]  /*2030*/  FADD.FTZ R3, R20, -R0 ;  /* 0x8000000014037221 */ /* 0x001fe20000010000 */
[----:B------:R-:W-:Y:S01]  /*2040*/  IMAD.MOV.U32 R27, RZ, RZ, R29 ;  /* 0x000000ffff1b7224 */ /* 0x000fe200078e001d */
[----:B------:R-:W0:Y:S01]  /*2050*/  LDCU.64 UR12, c[0x0][0x380] ;  /* 0x00007000ff0c77ac */ /* 0x000e220008000a00 */
[-C--:B------:R-:W-:Y:S01]  /*2060*/  FMUL.FTZ R21, R21, R4.reuse ;  /* 0x0000000415157220 */ /* 0x080fe20000410000 */
[----:B------:R-:W-:-:S04]  /*2070*/  FMUL.FTZ R3, R3, R4 ;  /* 0x0000000403037220 */ /* 0x000fc80000410000 */
[----:B------:R-:W-:Y:S01]  /*2080*/  FFMA.FTZ R10, R10, R3, R11 ;  /* 0x000000030a0a7223 */ /* 0x000fe2000001000b */
[----:B-1----:R-:W-:Y:S02]  /*2090*/  IMAD R6, R6, UR10, RZ ;  /* 0x0000000a06067c24 */ /* 0x002fe4000f8e02ff */
[----:B------:R-:W-:-:S04]  /*20a0*/  IMAD.WIDE.U32 R26, R5, UR10, R26 ;  /* 0x0000000a051a7c25 */ /* 0x000fc8000f8e001a */
[----:B------:R-:W-:Y:S02]  /*20b0*/  IMAD R9, R5, UR11, R6 ;  /* 0x0000000b05097c24 */ /* 0x000fe4000f8e0206 */
[----:B------:R-:W-:Y:S01]  /*20c0*/  FFMA.FTZ R5, R7, R21, R12 ;  /* 0x0000001507057223 */ /* 0x000fe2000001000c */
[----:B0-----:R-:W-:Y:S02]  /*20d0*/  LEA R2, P1, R26, UR12, 0x1 ;  /* 0x0000000c1a027c11 */ /* 0x001fe4000f8208ff */
[----:B------:R-:W-:Y:S02]  /*20e0*/  IADD3 R9, PT, PT, R27, R9, RZ ;  /* 0x000000091b097210 */ /* 0x000fe40007ffe0ff */
[----:B------:R-:W-:Y:S02]  /*20f0*/  F2FP.BF16.F32.PACK_AB R5, R10, R5 ;  /* 0x000000050a05723e */ /* 0x000fe400000010ff */
[----:B------:R-:W-:-:S05]  /*2100*/  LEA.HI.X R3, R26, UR13, R9, 0x1, P1 ;  /* 0x0000000d1a037c11 */ /* 0x000fca00088f0c09 */
[----:B------:R1:W-:Y:S01]  /*2110*/  STG.E desc[UR14][R2.64], R5 ;  /* 0x0000000502007986 */ /* 0x0003e2000c10190e */
[----:B------:R-:W-:Y:S05]  /*2120*/  BRA `(.L_x_2043) ;  /* 0x0000000000fc7947 */ /* 0x000fea0003800000 */
.L_x_2040:
[----:B------:R-:W-:Y:S04]  /*2130*/  BSSY.RECONVERGENT B1, `(.L_x_2044) ;  /* 0x000001e000017945 */ /* 0x000fe80003800200 */
[----:B------:R-:W-:Y:S05]  /*2140*/  @P1 BRA `(.L_x_2045) ;  /* 0x0000000000701947 */ /* 0x000fea0003800000 */
[--C-:B------:R-:W-:Y:S01]  /*2150*/  FADD.FTZ R3, R3, -R0.reuse ;  /* 0x8000000003037221 */ /* 0x100fe20000010000 */
[----:B------:R-:W-:Y:S01]  /*2160*/  FADD.FTZ R9, R2, -R0 ;  /* 0x8000000002097221 */ /* 0x000fe20000010000 */
[----:B------:R-:W0:Y:S02]  /*2170*/  LDCU.64 UR10, c[0x0][0x3e0] ;  /* 0x00007c00ff0a77ac */ /* 0x000e240008000a00 */
[-C--:B------:R-:W-:Y:S01]  /*2180*/  FMUL.FTZ R3, R3, R4.reuse ;  /* 0x0000000403037220 */ /* 0x080fe20000410000 */
[----:B------:R-:W-:Y:S01]  /*2190*/  FMUL.FTZ R9, R9, R4 ;  /* 0x0000000409097220 */ /* 0x000fe20000410000 */
[----:B------:R-:W1:Y:S02]  /*21a0*/  LDCU.64 UR12, c[0x0][0x380] ;  /* 0x00007000ff0c77ac */ /* 0x000e640008000a00 */
[----:B------:R-:W-:Y:S01]  /*21b0*/  FFMA.FTZ R13, R7, R3, R12 ;  /* 0x00000003070d7223 */ /* 0x000fe2000001000c */
[----:B------:R-:W-:Y:S01]  /*21c0*/  FFMA.FTZ R9, R10, R9, R11 ;  /* 0x000000090a097223 */ /* 0x000fe2000001000b */
[----:B------:R-:W-:-:S02]  /*21d0*/  MOV R3, R29 ;  /* 0x0000001d00037202 */ /* 0x000fc40000000f00 */
[----:B------:R-:W-:Y:S01]  /*21e0*/  FMUL.FTZ R2, R13, -1.4426950216293334961 ;  /* 0xbfb8aa3b0d027820 */ /* 0x000fe20000410000 */
[----:B------:R-:W-:-:S05]  /*21f0*/  FMUL.FTZ R15, R9, -1.4426950216293334961 ;  /* 0xbfb8aa3b090f7820 */ /* 0x000fca0000410000 */
[----:B------:R-:W2:Y:S01]  /*2200*/  MUFU.EX2 R2, R2 ;  /* 0x0000000200027308 */ /* 0x000ea20000000800 */
[----:B0-----:R-:W-:-:S04]  /*2210*/  IMAD R17, R8, UR10, RZ ;  /* 0x0000000a08117c24 */ /* 0x001fc8000f8e02ff */
[----:B------:R-:W-:-:S03]  /*2220*/  IMAD R17, R24, UR11, R17 ;  /* 0x0000000b18117c24 */ /* 0x000fc6000f8e0211 */
[----:B------:R-:W0:Y:S01]  /*2230*/  MUFU.EX2 R15, R15 ;  /* 0x0000000f000f7308 */ /* 0x000e220000000800 */
[----:B--2---:R-:W-:Y:S01]  /*2240*/  FADD.FTZ R14, R2, 1 ;  /* 0x3f800000020e7421 */ /* 0x004fe20000010000 */
[----:B------:R-:W-:-:S06]  /*2250*/  MOV R2, R26 ;  /* 0x0000001a00027202 */ /* 0x000fcc0000000f00 */
[----:B------:R-:W2:Y:S01]  /*2260*/  MUFU.RCP R14, R14 ;  /* 0x0000000e000e7308 */ /* 0x000ea20000001000 */
[----:B------:R-:W-:-:S04]  /*2270*/  IMAD.WIDE.U32 R2, R24, UR10, R2 ;  /* 0x0000000a18027c25 */ /* 0x000fc8000f8e0002 */
[----:B0-----:R-:W-:Y:S01]  /*2280*/  FADD.FTZ R16, R15, 1 ;  /* 0x3f8000000f107421 */ /* 0x001fe20000010000 */
[----:B------:R-:W-:Y:S01]  /*2290*/  IMAD.IADD R17, R3, 0x1, R17 ;  /* 0x0000000103117824 */ /* 0x000fe200078e0211 */
[----:B-1----:R-:W-:-:S04]  /*22a0*/  LEA R8, P1, R2, UR12, 0x1 ;  /* 0x0000000c02087c11 */ /* 0x002fc8000f8208ff */
[----:B------:R-:W0:Y:S01]  /*22b0*/  MUFU.RCP R16, R16 ;  /* 0x0000001000107308 */ /* 0x000e220000001000 */
[----:B--2---:R-:W-:Y:S01]  /*22c0*/  FMUL.FTZ R13, R13, R14 ;  /* 0x0000000e0d0d7220 */ /* 0x004fe20000410000 */
[----:B0-----:R-:W-:Y:S01]  /*22d0*/  FMUL.FTZ R18, R9, R16 ;  /* 0x0000001009127220 */ /* 0x001fe20000410000 */
[----:B------:R-:W-:-:S04]  /*22e0*/  LEA.HI.X R9, R2, UR13, R17, 0x1, P1 ;  /* 0x0000000d02097c11 */ /* 0x000fc800088f0c11 */
[----:B------:R-:W-:-:S05]  /*22f0*/  F2FP.BF16.F32.PACK_AB R13, R18, R13 ;  /* 0x0000000d120d723e */ /* 0x000fca00000010ff */
[----:B------:R0:W-:Y:S02]  /*2300*/  STG.E desc[UR14][R8.64], R13 ;  /* 0x0000000d08007986 */ /* 0x0001e4000c10190e */
.L_x_2045:
[----:B------:R-:W-:Y:S05]  /*2310*/  BSYNC.RECONVERGENT B1 ;  /* 0x0000000000017941 */ /* 0x000fea0003800200 */
.L_x_2044:
[----:B------:R-:W1:Y:S02]  /*2320*/  LDCU.64 UR10, c[0x0][0x3e8] ;  /* 0x00007d00ff0a77ac */ /* 0x000e640008000a00 */
[----:B-1----:R-:W-:-:S04]  /*2330*/  ISETP.GE.U32.AND P1, PT, R5, UR10, PT ;  /* 0x0000000a05007c0c */ /* 0x002fc8000bf26070 */
[----:B------:R-:W-:-:S13]  /*2340*/  ISETP.GE.AND.EX P1, PT, R6, UR11, PT, P1 ;  /* 0x0000000b06007c0c */ /* 0x000fda000bf26310 */
[----:B------:R-:W-:Y:S05]  /*2350*/  @P1 BRA `(.L_x_2043) ;  /* 0x0000000000701947 */ /* 0x000fea0003800000 */
[--C-:B------:R-:W-:Y:S01]  /*2360*/  FADD.FTZ R21, R21, -R0.reuse ;  /* 0x8000000015157221 */ /* 0x100fe20000010000 */
[----:B------:R-:W-:Y:S01]  /*2370*/  FADD.FTZ R3, R20, -R0 ;  /* 0x8000000014037221 */ /* 0x000fe20000010000 */
[----:B------:R-:W1:Y:S01]  /*2380*/  LDCU.64 UR10, c[0x0][0x3e0] ;  /* 0x00007c00ff0a77ac */ /* 0x000e620008000a00 */
[----:B------:R-:W-:Y:S01]  /*2390*/  MOV R2, R26 ;  /* 0x0000001a00027202 */ /* 0x000fe20000000f00 */
[-C--:B------:R-:W-:Y:S01]  /*23a0*/  FMUL.FTZ R21, R21, R4.reuse ;  /* 0x0000000415157220 */ /* 0x080fe20000410000 */
[----:B------:R-:W-:Y:S01]  /*23b0*/  FMUL.FTZ R3, R3, R4 ;  /* 0x0000000403037220 */ /* 0x000fe20000410000 */
[----:B------:R-:W2:Y:S02]  /*23c0*/  LDCU.64 UR12, c[0x0][0x380] ;  /* 0x00007000ff0c77ac */ /* 0x000ea40008000a00 */
[----:B------:R-:W-:Y:S01]  /*23d0*/  FFMA.FTZ R7, R7, R21, R12 ;  /* 0x0000001507077223 */ /* 0x000fe2000001000c */
[----:B------:R-:W-:Y:S01]  /*23e0*/  FFMA.FTZ R10, R10, R3, R11 ;  /* 0x000000030a0a7223 */ /* 0x000fe2000001000b */
[----:B------:R-:W-:-:S02]  /*23f0*/  MOV R3, R29 ;  /* 0x0000001d00037202 */ /* 0x000fc40000000f00 */
[----:B------:R-:W-:Y:S01]  /*2400*/  FMUL.FTZ R0, R7, -1.4426950216293334961 ;  /* 0xbfb8aa3b07007820 */ /* 0x000fe20000410000 */
[----:B------:R-:W-:-:S05]  /*2410*/  FMUL.FTZ R4, R10, -1.4426950216293334961 ;  /* 0xbfb8aa3b0a047820 */ /* 0x000fca0000410000 */
[----:B------:R-:W0:Y:S01]  /*2420*/  MUFU.EX2 R0, R0 ;  /* 0x0000000000007308 */ /* 0x000e220000000800 */
[----:B-1----:R-:W-:Y:S02]  /*2430*/  IMAD R6, R6, UR10, RZ ;  /* 0x0000000a06067c24 */ /* 0x002fe4000f8e02ff */
[----:B------:R-:W-:-:S05]  /*2440*/  IMAD.WIDE.U32 R2, R5, UR10, R2 ;  /* 0x0000000a05027c25 */ /* 0x000fca000f8e0002 */
[----:B------:R-:W1:Y:S01]  /*2450*/  MUFU.EX2 R4, R4 ;  /* 0x0000000400047308 */ /* 0x000e620000000800 */
[----:B------:R-:W-:-:S05]  /*2460*/  IMAD R5, R5, UR11, R6 ;  /* 0x0000000b05057c24 */ /* 0x000fca000f8e0206 */
[----:B------:R-:W-:Y:S01]  /*2470*/  IADD3 R5, PT, PT, R3, R5, RZ ;  /* 0x0000000503057210 */ /* 0x000fe20007ffe0ff */
[----:B0-----:R-:W-:-:S06]  /*2480*/  FADD.FTZ R8, R0, 1 ;  /* 0x3f80000000087421 */ /* 0x001fcc0000010000 */
[----:B------:R-:W0:Y:S01]  /*2490*/  MUFU.RCP R8, R8 ;  /* 0x0000000800087308 */ /* 0x000e220000001000 */
[----:B-1----:R-:W-:Y:S01]  /*24a0*/  FADD.FTZ R9, R4, 1 ;  /* 0x3f80000004097421 */ /* 0x002fe20000010000 */
[----:B--2---:R-:W-:-:S04]  /*24b0*/  LEA R4, P1, R2, UR12, 0x1 ;  /* 0x0000000c02047c11 */ /* 0x004fc8000f8208ff */
[----:B------:R-:W-:Y:S02]  /*24c0*/  LEA.HI.X R5, R2, UR13, R5, 0x1, P1 ;  /* 0x0000000d02057c11 */ /* 0x000fe400088f0c05 */
[----:B------:R-:W1:Y:S01]  /*24d0*/  MUFU.RCP R9, R9 ;  /* 0x0000000900097308 */ /* 0x000e620000001000 */
[----:B0-----:R-:W-:Y:S01]  /*24e0*/  FMUL.FTZ R7, R7, R8 ;  /* 0x0000000807077220 */ /* 0x001fe20000410000 */
[----:B-1----:R-:W-:-:S05]  /*24f0*/  FMUL.FTZ R0, R10, R9 ;  /* 0x000000090a007220 */ /* 0x002fca0000410000 */
[----:B------:R-:W-:-:S05]  /*2500*/  F2FP.BF16.F32.PACK_AB R7, R0, R7 ;  /* 0x000000070007723e */ /* 0x000fca00000010ff */
[----:B------:R2:W-:Y:S02]  /*2510*/  STG.E desc[UR14][R4.64], R7 ;  /* 0x0000000704007986 */ /* 0x0005e4000c10190e */
.L_x_2043:
[----:B------:R-:W-:Y:S05]  /*2520*/  BSYNC.RECONVERGENT B0 ;  /* 0x0000000000007941 */ /* 0x000fea0003800200 */
.L_x_2039:
[----:B------:R-:W-:Y:S02]  /*2530*/  UIADD3 UR8, UPT, UPT, UR19, UR8, URZ ;  /* 0x0000000813087290 */ /* 0x000fe4000fffe0ff */
[----:B------:R-:W-:Y:S02]  /*2540*/  UIADD3 UR4, UPT, UPT, UR4, 0x1, URZ ;  /* 0x0000000104047890 */ /* 0x000fe4000fffe0ff */
[----:B------:R-:W-:-:S09]  /*2550*/  UISETP.GE.AND UP1, UPT, UR8, UR7, UPT ;  /* 0x000000070800728c */ /* 0x000fd2000bf26270 */
[----:B------:R-:W-:Y:S05]  /*2560*/  BRA.U !UP1, `(.L_x_2046) ;  /* 0xffffffdd09107547 */ /* 0x000fea000b83ffff */
[----:B------:R-:W-:Y:S05]  /*2570*/  EXIT ;  /* 0x000000000000794d */ /* 0x000fea0003800000 */
.L_x_2047:
        /* <DEDUP_REMOVED lines=16> */
.L_x_3444:


//--------------------- .text._Z35group_norm_nhwc_fwd_one_pass_kernelI11Bf16IOBf16WLi128ELi28ELi448EEv26Group_norm_nhwc_fwd_params --------------------------
	.section	.text._Z35group_norm_nhwc_fwd_one_pass_kernelI11Bf16IOBf16WLi128ELi28ELi448EEv26Group_norm_nhwc_fwd_params,"ax",@progbits
	.align	128
        .global         _Z35group_norm_nhwc_fwd_one_pass_kernelI11Bf16IOBf16WLi128ELi28ELi448EEv26Group_norm_nhwc_fwd_params
        .type           _Z35group_norm_nhwc_fwd_one_pass_kernelI11Bf16IOBf16WLi128ELi28ELi448EEv26Group_norm_nhwc_fwd_params,@function
        .size           _Z35group_norm_nhwc_fwd_one_pass_kernelI11Bf16IOBf16WLi128ELi28ELi448EEv26Group_norm_nhwc_fwd_params,(.L_x_3445 - _Z35group_norm_nhwc_fwd_one_pass_kernelI11Bf16IOBf16WLi128ELi28ELi448EEv26Group_norm_nhwc_fwd_params)
        .other          _Z35group_norm_nhwc_fwd_one_pass_kernelI11Bf16IOBf16WLi128ELi28ELi448EEv26Group_norm_nhwc_fwd_params,@"STO_CUDA_ENTRY STV_DEFAULT"
_Z35group_norm_nhwc_fwd_one_pass_kernelI11Bf16IOBf16WLi128ELi28ELi448EEv26Group_norm_nhwc_fwd_params:
.text._Z35group_norm_nhwc_fwd_one_pass_kernelI11Bf16IOBf16WLi128ELi28ELi448EEv26Group_norm_nhwc_fwd_params:
        /* <DEDUP_REMOVED lines=25> */
.L_x_2075:
[----:B0-23--:R-:W0:Y:S01]  /*0190*/  LDC R2, c[0x0][0x3f8] ;  /* 0x0000fe00ff027b82 */ /* 0x00de220000000800 */
[----:B------:R-:W-:Y:S01]  /*01a0*/  IABS R8, UR7 ;  /* 0x0000000700087c13 */ /* 0x000fe20008000000 */
[----:B-1----:R-:W1:Y:S01]  /*01b0*/  LDCU.64 UR8, c[0x0][0x3e8] ;  /* 0x00007d00ff0877ac */ /* 0x002e620008000a00 */
[----:B------:R-:W-:Y:S01]  /*01c0*/  SHF.R.S32.HI R15, RZ, 0x1f, R23 ;  /* 0x0000001fff0f7819 */ /* 0x000fe20000011417 */
[----:B------:R-:W-:Y:S01]  /*01d0*/  VIADD R29, R23, 0x20 ;  /* 0x00000020171d7836 */ /* 0x000fe20000000000 */
[----:B------:R-:W2:Y:S04]  /*01e0*/  LDCU.64 UR10, c[0x0][0x3f0] ;  /* 0x00007e00ff0a77ac */ /* 0x000ea80008000a00 */
        /* <DEDUP_REMOVED lines=28> */
[----:B------:R-:W-:Y:S02]  /*03b0*/  ISETP.GE.AND.EX P2, PT, R15, UR9, PT, P2 ;  /* 0x000000090f007c0c */ /* 0x000fe4000bf46320 */
[----:B------:R-:W-:Y:S02]  /*03c0*/  ISETP.GE.U32.AND P1, PT, R29, UR8, PT ;  /* 0x000000081d007c0c */ /* 0x000fe4000bf26070 */
[----:B------:R-:W-:Y:S02]  /*03d0*/  IADD3 R0, PT, PT, RZ, -R0, RZ ;  /* 0x80000000ff007210 */ /* 0x000fe40007ffe0ff */
[----:B------:R-:W-:Y:S02]  /*03e0*/  @!P4 IADD3 R13, PT, PT, -R13, RZ, RZ ;  /* 0x000000ff0d0dc210 */ /* 0x000fe40007ffe1ff */
[----:B------:R-:W-:-:S02]  /*03f0*/  ISETP.GE.AND.EX P1, PT, R17, UR9, PT, P1 ;  /* 0x0000000911007c0c */ /* 0x000fc4000bf26310 */
[----:B------:R-:W-:Y:S02]  /*0400*/  @!P3 LOP3.LUT R13, RZ, R2, RZ, 0x33, !PT ;  /* 0x00000002ff0db212 */ /* 0x000fe400078e33ff */
[----:B------:R-:W-:Y:S01]  /*0410*/  PRMT R5, R0, 0x7710, RZ ;  /* 0x0000771000057816 */ /* 0x000fe200000000ff */
[----:B------:R-:W0:Y:S01]  /*0420*/  @!P2 LDC.64 R8, c[0x0][0x3e0] ;  /* 0x0000f800ff08ab82 */ /* 0x000e220000000a00 */
[----:B------:R-:W-:Y:S01]  /*0430*/  IADD3 R0, PT, PT, R23, 0x40, RZ ;  /* 0x0000004017007810 */ /* 0x000fe20007ffe0ff */
[--C-:B------:R-:W-:Y:S01]  /*0440*/  IMAD.MOV R3, RZ, RZ, -R13.reuse ;  /* 0x000000ffff037224 */ /* 0x100fe200078e0a0d */
[----:B------:R-:W-:Y:S02]  /*0450*/  IADD3 R5, PT, PT, R5, R4, RZ ;  /* 0x0000000405057210 */ /* 0x000fe40007ffe0ff */
[----:B------:R-:W-:Y:S01]  /*0460*/  ISETP.GE.U32.AND P3, PT, R0, UR8, PT ;  /* 0x0000000800007c0c */ /* 0x000fe2000bf66070 */
[----:B------:R-:W-:Y:S01]  /*0470*/  IMAD R20, R2, R3, UR7 ;  /* 0x0000000702147e24 */ /* 0x000fe2000f8e0203 */
[----:B------:R-:W-:Y:S01]  /*0480*/  SHF.L.U32 R5, R5, 0x1, RZ ;  /* 0x0000000105057819 */ /* 0x000fe200000006ff */
[----:B------:R-:W1:Y:S01]  /*0490*/  @!P1 LDC.64 R6, c[0x0][0x3e0] ;  /* 0x0000f800ff069b82 */ /* 0x000e620000000a00 */
[----:B------:R-:W-:Y:S01]  /*04a0*/  SHF.R.S32.HI R3, RZ, 0x1f, R13 ;  /* 0x0000001fff037819 */ /* 0x000fe2000001140d */
[----:B------:R-:W-:Y:S01]  /*04b0*/  IMAD R20, R20, 0x1c, RZ ;  /* 0x0000001c14147824 */ /* 0x000fe200078e02ff */
[----:B------:R-:W-:Y:S01]  /*04c0*/  LOP3.LUT R25, R5, 0xffff, RZ, 0xc0, !PT ;  /* 0x0000ffff05197812 */ /* 0x000fe200078ec0ff */
[----:B------:R-:W-:Y:S01]  /*04d0*/  VIADD R2, R23, 0x60 ;  /* 0x0000006017027836 */ /* 0x000fe20000000000 */
[----:B------:R-:W-:Y:S01]  /*04e0*/  SHF.R.S32.HI R5, RZ, 0x1f, R0 ;  /* 0x0000001fff057819 */ /* 0x000fe20000011400 */
[----:B--2---:R-:W-:Y:S01]  /*04f0*/  IMAD R12, R3, UR10, RZ ;  /* 0x0000000a030c7c24 */ /* 0x004fe2000f8e02ff */
[C---:B------:R-:W-:Y:S01]  /*0500*/  IADD3 R24, P4, PT, R20.reuse, R25, RZ ;  /* 0x0000001914187210 */ /* 0x040fe20007f9e0ff */
[----:B------:R-:W2:Y:S01]  /*0510*/  @!P2 LDC.64 R10, c[0x0][0x390] ;  /* 0x0000e400ff0aab82 */ /* 0x000ea20000000a00 */
[----:B------:R-:W-:Y:S01]  /*0520*/  ISETP.GE.AND.EX P3, PT, R5, UR9, PT, P3 ;  /* 0x0000000905007c0c */ /* 0x000fe2000bf66330 */
[----:B------:R-:W-:Y:S01]  /*0530*/  IMAD R27, R13, UR11, R12 ;  /* 0x0000000b0d1b7c24 */ /* 0x000fe2000f8e020c */
[----:B------:R-:W-:-:S02]  /*0540*/  LEA.HI.X.SX32 R25, R20, RZ, 0x1, P4 ;  /* 0x000000ff14197211 */ /* 0x000fc400020f0eff */
[----:B------:R-:W-:Y:S02]  /*0550*/  ISETP.GE.U32.AND P4, PT, R2, UR8, PT ;  /* 0x0000000802007c0c */ /* 0x000fe4000bf86070 */
[----:B------:R-:W-:Y:S01]  /*0560*/  SHF.R.S32.HI R3, RZ, 0x1f, R2 ;  /* 0x0000001fff037819 */ /* 0x000fe20000011402 */
[----:B------:R-:W-:Y:S02]  /*0570*/  IMAD.WIDE.U32 R24, R13, UR10, R24 ;  /* 0x0000000a0d187c25 */ /* 0x000fe4000f8e0018 */
[----:B------:R-:W3:Y:S01]  /*0580*/  @!P1 LDC.64 R12, c[0x0][0x390] ;  /* 0x0000e400ff0c9b82 */ /* 0x000ee20000000a00 */
[----:B------:R-:W-:Y:S01]  /*0590*/  ISETP.GE.AND.EX P4, PT, R3, UR9, PT, P4 ;  /* 0x0000000903007c0c */ /* 0x000fe2000bf86340 */
[----:B0-----:R-:W-:Y:S01]  /*05a0*/  @!P2 IMAD R16, R15, R8, RZ ;  /* 0x000000080f10a224 */ /* 0x001fe200078e02ff */
[----:B------:R-:W-:Y:S02]  /*05b0*/  IADD3 R27, PT, PT, R25, R27, RZ ;  /* 0x0000001b191b7210 */ /* 0x000fe40007ffe0ff */
[----:B------:R-:W-:Y:S01]  /*05c0*/  @!P2 MOV R26, R24 ;  /* 0x00000018001aa202 */ /* 0x000fe20000000f00 */
[----:B-1----:R-:W-:-:S02]  /*05d0*/  @!P1 IMAD R18, R17, R6, RZ ;  /* 0x0000000611129224 */ /* 0x002fc400078e02ff */
[----:B------:R-:W0:Y:S01]  /*05e0*/  @!P3 LDC.64 R14, c[0x0][0x3e0] ;  /* 0x0000f800ff0ebb82 */ /* 0x000e220000000a00 */
[----:B------:R-:W-:Y:S02]  /*05f0*/  @!P2 IMAD R17, R23, R9, R16 ;  /* 0x000000091711a224 */ /* 0x000fe400078e0210 */
[----:B------:R-:W-:Y:S01]  /*0600*/  @!P1 IMAD R21, R29, R7, R18 ;  /* 0x000000071d159224 */ /* 0x000fe200078e0212 */
[----:B------:R-:W-:Y:S01]  /*0610*/  @!P1 MOV R18, R24 ;  /* 0x0000001800129202 */ /* 0x000fe20000000f00 */
[----:B------:R-:W-:-:S04]  /*0620*/  @!P2 IMAD.WIDE.U32 R8, R23, R8, R26 ;  /* 0x000000081708a225 */ /* 0x000fc800078e001a */
[----:B------:R-:W-:Y:S01]  /*0630*/  @!P1 IMAD.MOV.U32 R19, RZ, RZ, R27 ;  /* 0x000000ffff139224 */ /* 0x000fe200078e001b */
[----:B------:R-:W-:Y:S02]  /*0640*/  @!P2 IADD3 R17, PT, PT, R9, R17, RZ ;  /* 0x000000110911a210 */ /* 0x000fe40007ffe0ff */
[C---:B--2---:R-:W-:Y:S01]  /*0650*/  @!P2 LEA R16, P5, R8.reuse, R10, 0x1 ;  /* 0x0000000a0810a211 */ /* 0x044fe200078a08ff */
[----:B------:R-:W-:Y:S02]  /*0660*/  @!P1 IMAD.WIDE.U32 R18, R29, R6, R18 ;  /* 0x000000061d129225 */ /* 0x000fe400078e0012 */
[----:B------:R-:W1:Y:S01]  /*0670*/  @!P4 LDC.64 R6, c[0x0][0x3e0] ;  /* 0x0000f800ff06cb82 */ /* 0x000e620000000a00 */
[----:B------:R-:W-:Y:S02]  /*0680*/  @!P2 LEA.HI.X R17, R8, R11, R17, 0x1, P5 ;  /* 0x0000000b0811a211 */ /* 0x000fe400028f0c11 */
[----:B------:R-:W-:Y:S02]  /*0690*/  @!P1 IADD3 R21, PT, PT, R19, R21, RZ ;  /* 0x0000001513159210 */ /* 0x000fe40007ffe0ff */
[----:B---3--:R-:W-:-:S02]  /*06a0*/  @!P1 LEA R12, P5, R18, R12, 0x1 ;  /* 0x0000000c120c9211 */ /* 0x008fc400078a08ff */
[----:B------:R-:W-:Y:S01]  /*06b0*/  @!P3 MOV R19, R27 ;  /* 0x0000001b0013b202 */ /* 0x000fe20000000f00 */
[----:B------:R-:W2:Y:S01]  /*06c0*/  @!P3 LDC.64 R8, c[0x0][0x390] ;  /* 0x0000e400ff08bb82 */ /* 0x000ea20000000a00 */
[----:B------:R-:W-:Y:S01]  /*06d0*/  @!P1 LEA.HI.X R13, R18, R13, R21, 0x1, P5 ;  /* 0x0000000d120d9211 */ /* 0x000fe200028f0c15 */
[-C--:B0-----:R-:W-:Y:S02]  /*06e0*/  @!P3 IMAD R5, R5, R14.reuse, RZ ;  /* 0x0000000e0505b224 */ /* 0x081fe400078e02ff */
[----:B------:R-:W-:Y:S02]  /*06f0*/  HFMA2 R21, -RZ, RZ, 0, 0 ;  /* 0x00000000ff157431 */ /* 0x000fe400000001ff */
[----:B------:R-:W-:Y:S02]  /*0700*/  @!P3 IMAD.MOV.U32 R18, RZ, RZ, R24 ;  /* 0x000000ffff12b224 */ /* 0x000fe400078e0018 */
[C---:B------:R-:W-:Y:S01]  /*0710*/  @!P3 IMAD R15, R0.reuse, R15, R5 ;  /* 0x0000000f000fb224 */ /* 0x040fe200078e0205 */
[----:B------:R-:W0:Y:S01]  /*0720*/  @!P4 LDC.64 R10, c[0x0][0x390] ;  /* 0x0000e400ff0acb82 */ /* 0x000e220000000a00 */
[----:B------:R-:W-:-:S04]  /*0730*/  @!P3 IMAD.WIDE.U32 R18, R0, R14, R18 ;  /* 0x0000000e0012b225 */ /* 0x000fc800078e0012 */
[----:B------:R-:W-:Y:S01]  /*0740*/  HFMA2 R0, -RZ, RZ, 0, 0 ;  /* 0x00000000ff007431 */ /* 0x000fe200000001ff */
[----:B------:R-:W3:Y:S01]  /*0750*/  @!P2 LDG.E R21, desc[UR14][R16.64] ;  /* 0x0000000e1015a981 */ /* 0x000ee2000c1e1900 */
[----:B-1----:R-:W-:-:S04]  /*0760*/  @!P4 IMAD R3, R3, R6, RZ ;  /* 0x000000060303c224 */ /* 0x002fc800078e02ff */
[----:B------:R1:W5:Y:S01]  /*0770*/  @!P1 LDG.E R0, desc[UR14][R12.64] ;  /* 0x0000000e0c009981 */ /* 0x000362000c1e1900 */
[----:B------:R-:W-:Y:S02]  /*0780*/  @!P4 IMAD R7, R2, R7, R3 ;  /* 0x000000070207c224 */ /* 0x000fe400078e0203 */
[----:B------:R-:W-:Y:S01]  /*0790*/  HFMA2 R5, -RZ, RZ, 0, 0 ;  /* 0x00000000ff057431 */ /* 0x000fe200000001ff */
[----:B------:R-:W-:Y:S02]  /*07a0*/  @!P3 IADD3 R15, PT, PT, R19, R15, RZ ;  /* 0x0000000f130fb210 */ /* 0x000fe40007ffe0ff */
[----:B--2---:R-:W-:Y:S02]  /*07b0*/  @!P3 LEA R8, P2, R18, R8, 0x1 ;  /* 0x000000081208b211 */ /* 0x004fe400078408ff */
[----:B-1----:R-:W-:Y:S01]  /*07c0*/  @!P4 MOV R13, R27 ;  /* 0x0000001b000dc202 */ /* 0x002fe20000000f00 */
[----:B------:R-:W-:-:S04]  /*07d0*/  @!P4 IMAD.MOV.U32 R12, RZ, RZ, R24 ;  /* 0x000000ffff0cc224 */ /* 0x000fc800078e0018 */
[----:B------:R-:W-:Y:S01]  /*07e0*/  @!P4 IMAD.WIDE.U32 R2, R2, R6, R12 ;  /* 0x000000060202c225 */ /* 0x000fe200078e000c */
[----:B------:R-:W-:-:S04]  /*07f0*/  @!P3 LEA.HI.X R9, R18, R9, R15, 0x1, P2 ;  /* 0x000000091209b211 */ /* 0x000fc800010f0c0f */
[----:B------:R-:W-:Y:S01]  /*0800*/  @!P4 IADD3 R3, PT, PT, R3, R7, RZ ;  /* 0x000000070303c210 */ /* 0x000fe20007ffe0ff */
[----:B------:R-:W-:Y:S01]  /*0810*/  IMAD.MOV.U32 R17, RZ, RZ, RZ ;  /* 0x000000ffff117224 */ /* 0x000fe200078e00ff */
[C---:B0-----:R-:W-:Y:S01]  /*0820*/  @!P4 LEA R10, P2, R2.reuse, R10, 0x1 ;  /* 0x0000000a020ac211 */ /* 0x041fe200078408ff */
[----:B------:R-:W2:Y:S03]  /*0830*/  @!P3 LDG.E R5, desc[UR14][R8.64] ;  /* 0x0000000e0805b981 */ /* 0x000ea6000c1e1900 */
[----:B------:R-:W-:-:S05]  /*0840*/  @!P4 LEA.HI.X R11, R2, R11, R3, 0x1, P2 ;  /* 0x0000000b020bc211 */ /* 0x000fca00010f0c03 */
[----:B------:R0:W4:Y:S02]  /*0850*/  @!P4 LDG.E R17, desc[UR14][R10.64] ;  /* 0x0000000e0a11c981 */ /* 0x000124000c1e1900 */
[----:B0-----:R-:W0:Y:S02]  /*0860*/  S2R R11, SR_LANEID ;  /* 0x00000000000b7919 */ /* 0x001e240000000000 */
[C---:B0-----:R-:W-:Y:S02]  /*0870*/  ISETP.GT.AND P2, PT, R11.reuse, 0x1e, PT ;  /* 0x0000001e0b00780c */ /* 0x041fe40003f44270 */
[----:B------:R-:W-:Y:S01]  /*0880*/  ISETP.GT.AND P3, PT, R11, 0xf, PT ;  /* 0x0000000f0b00780c */ /* 0x000fe20003f64270 */
[----:B------:R-:W-:Y:S01]  /*0890*/  BSSY.RECONVERGENT B0, `(.L_x_2048) ;  /* 0x0000043000007945 */ /* 0x000fe20003800200 */
[C---:B---3--:R-:W-:Y:S02]  /*08a0*/  PRMT R18, R21.reuse, 0x7632, R18 ;  /* 0x0000763215127816 */ /* 0x048fe40000000012 */
[----:B------:R-:W-:-:S02]  /*08b0*/  SHF.L.U32 R21, R21, 0x10, RZ ;  /* 0x0000001015157819 */ /* 0x000fc400000006ff */
[----:B------:R-:W-:Y:S02]  /*08c0*/  SHF.L.U32 R18, R18, 0x10, RZ ;  /* 0x0000001012127819 */ /* 0x000fe400000006ff */
[C---:B-----5:R-:W-:Y:S02]  /*08d0*/  PRMT R2, R0.reuse, 0x7632, R2 ;  /* 0x0000763200027816 */ /* 0x060fe40000000002 */
[----:B------:R-:W-:Y:S01]  /*08e0*/  SHF.L.U32 R19, R0, 0x10, RZ ;  /* 0x0000001000137819 */ /* 0x000fe200000006ff */
[----:B------:R-:W-:Y:S02]  /*08f0*/  FMUL.FTZ R8, R18, R18 ;  /* 0x0000001212087220 */ /* 0x000fe40000410000 */
[----:B------:R-:W-:Y:S02]  /*0900*/  IMAD.U32 R0, R2, 0x10000, RZ ;  /* 0x0001000002007824 */ /* 0x000fe400078e00ff */
[C---:B------:R-:W-:Y:S01]  /*0910*/  FADD.FTZ R2, R21.reuse, R18 ;  /* 0x0000001215027221 */ /* 0x040fe20000010000 */
[----:B------:R-:W-:Y:S01]  /*0920*/  FFMA.FTZ R8, R21, R21, R8 ;  /* 0x0000001515087223 */ /* 0x000fe20000010008 */
[----:B------:R-:W-:-:S02]  /*0930*/  FMUL.FTZ R10, R0, R0 ;  /* 0x00000000000a7220 */ /* 0x000fc40000410000 */
[----:B------:R-:W-:Y:S01]  /*0940*/  FADD.FTZ R6, RZ, R2 ;  /* 0x00000002ff067221 */ /* 0x000fe20000010000 */
[C---:B------:R-:W-:Y:S01]  /*0950*/  FADD.FTZ R3, R19.reuse, R0 ;  /* 0x0000000013037221 */ /* 0x040fe20000010000 */
[----:B------:R-:W-:Y:S01]  /*0960*/  FADD.FTZ R8, RZ, R8 ;  /* 0x00000008ff087221 */ /* 0x000fe20000010000 */
[----:B------:R-:W-:Y:S02]  /*0970*/  FFMA.FTZ R7, R19, R19, R10 ;  /* 0x0000001313077223 */ /* 0x000fe4000001000a */
[----:B------:R-:W-:Y:S01]  /*0980*/  FADD.FTZ R6, R6, R3 ;  /* 0x0000000306067221 */ /* 0x000fe20000010000 */
[----:B--2---:R-:W-:-:S04]  /*0990*/  PRMT R2, R5, 0x7632, R2 ;  /* 0x0000763205027816 */ /* 0x004fc80000000002 */
[----:B------:R-:W-:Y:S01]  /*09a0*/  SHF.L.U32 R2, R2, 0x10, RZ ;  /* 0x0000001002027819 */ /* 0x000fe200000006ff */
[----:B------:R-:W-:Y:S01]  /*09b0*/  FADD.FTZ R7, R8, R7 ;  /* 0x0000000708077221 */ /* 0x000fe20000010000 */
[----:B----4-:R-:W-:-:S03]  /*09c0*/  PRMT R16, R17, 0x7632, R16 ;  /* 0x0000763211107816 */ /* 0x010fc60000000010 */
[----:B------:R-:W-:Y:S01]  /*09d0*/  FMUL.FTZ R8, R2, R2 ;  /* 0x0000000202087220 */ /* 0x000fe20000410000 */
[----:B------:R-:W-:Y:S02]  /*09e0*/  SHF.L.U32 R3, R5, 0x10, RZ ;  /* 0x0000001005037819 */ /* 0x000fe400000006ff */
[----:B------:R-:W-:Y:S01]  /*09f0*/  SHF.L.U32 R16, R16, 0x10, RZ ;  /* 0x0000001010107819 */ /* 0x000fe200000006ff */
[----:B------:R-:W-:Y:S02]  /*0a00*/  IMAD.U32 R17, R17, 0x10000, RZ ;  /* 0x0001000011117824 */ /* 0x000fe400078e00ff */
[C---:B------:R-:W-:Y:S01]  /*0a10*/  FADD.FTZ R5, R3.reuse, R2 ;  /* 0x0000000203057221 */ /* 0x040fe20000010000 */
[----:B------:R-:W-:Y:S01]  /*0a20*/  FFMA.FTZ R8, R3, R3, R8 ;  /* 0x0000000303087223 */ /* 0x000fe20000010008 */
[----:B------:R-:W-:Y:S02]  /*0a30*/  FMUL.FTZ R10, R16, R16 ;  /* 0x00000010100a7220 */ /* 0x000fe40000410000 */
        /* <DEDUP_REMOVED lines=40> */
.L_x_2049:
[----:B------:R-:W-:Y:S05]  /*0cc0*/  BSYNC.RECONVERGENT B0 ;  /* 0x0000000000007941 */ /* 0x000fea0003800200 */
.L_x_2048:
        /* <DEDUP_REMOVED lines=41> */
.L_x_2051:
[----:B------:R-:W-:Y:S05]  /*0f60*/  BSYNC.RECONVERGENT B0 ;  /* 0x0000000000007941 */ /* 0x000fea0003800200 */
.L_x_2050:
        /* <DEDUP_REMOVED lines=21> */
[----:B------:R-:W-:Y:S01]  /*10c0*/  ISETP.NE.AND P2, PT, R11, -0x1, PT ;  /* 0xffffffff0b00780c */ /* 0x000fe20003f45270 */
[----:B------:R-:W-:Y:S02]  /*10d0*/  IMAD.U32 R4, RZ, RZ, UR8 ;  /* 0x00000008ff047e24 */ /* 0x000fe4000f8e00ff */
        /* <DEDUP_REMOVED lines=8> */
.L_x_2054:
[----:B---3--:R-:W3:Y:S04]  /*1160*/  LDG.E.STRONG.GPU R4, desc[UR14][R8.64] ;  /* 0x0000000e08047981 */ /* 0x008ee8000c1ef900 */
[----:B---3--:R-:W-:Y:S01]  /*1170*/  CCTL.IVALL ;  /* 0x00000000ff00798f */ /* 0x008fe20002000000 */
[----:B------:R-:W-:Y:S05]  /*1180*/  YIELD ;  /* 0x0000000000007946 */ /* 0x000fea0003800000 */
[----:B------:R-:W-:-:S13]  /*1190*/  ISETP.NE.AND P2, PT, R4, R11, PT ;  /* 0x0000000b0400720c */ /* 0x000fda0003f45270 */
[----:B------:R-:W-:Y:S05]  /*11a0*/  @P2 BRA `(.L_x_2054) ;  /* 0xfffffffc00ec2947 */ /* 0x000fea000383ffff */
.L_x_2053:
        /* <DEDUP_REMOVED lines=15> */
.L_x_2056:
        /* <DEDUP_REMOVED lines=8> */
[----:B------:R-:W-:Y:S01]  /*1320*/  IMAD.U32 R4, RZ, RZ, UR23 ;  /* 0x00000017ff047e24 */ /* 0x000fe2000f8e00ff */
[----:B------:R-:W-:-:S03]  /*1330*/  ISETP.EQ.OR P6, PT, R5, UR18, P3 ;  /* 0x0000001205007c0c */ /* 0x000fc60009fc2670 */
[----:B------:R-:W-:Y:S01]  /*1340*/  @!UP0 UIMAD.WIDE.U32 UR24, UR8, 0x8, UR16 ;  /* 0x00000008081888a5 */ /* 0x000fe2000f8e0010 */
[----:B------:R-:W-:-:S05]  /*1350*/  ISETP.EQ.OR P5, PT, R4, UR18, P3 ;  /* 0x0000001204007c0c */ /* 0x000fca0009fa2670 */
[----:B------:R-:W-:Y:S01]  /*1360*/  MOV R4, UR24 ;  /* 0x0000001800047c02 */ /* 0x000fe20008000f00 */
[----:B------:R-:W-:Y:S01]  /*1370*/  VOTEU.ALL UP0, P4 ;  /* 0x0000000000ff7886 */ /* 0x000fe20002000000 */
[----:B------:R-:W-:Y:S02]  /*1380*/  MOV R5, UR25 ;  /* 0x0000001900057c02 */ /* 0x000fe40008000f00 */
[----:B------:R-:W-:Y:S02]  /*1390*/  VOTEU.ALL UP1, P6 ;  /* 0x0000000000ff7886 */ /* 0x000fe40003020000 */
[----:B------:R-:W-:Y:S02]  /*13a0*/  @!UP0 UIMAD.WIDE.U32 UR24, UR21, 0x8, UR16 ;  /* 0x00000008151888a5 */ /* 0x000fe4000f8e0010 */
[----:B------:R-:W0:Y:S01]  /*13b0*/  @!P2 LDG.E.64 R4, desc[UR14][R4.64] ;  /* 0x0000000e0404a981 */ /* 0x000e22000c1e1b00 */
[----:B------:R-:W-:Y:S01]  /*13c0*/  VOTEU.ALL UP0, P5 ;  /* 0x0000000000ff7886 */ /* 0x000fe20002800000 */
[----:B------:R-:W-:-:S02]  /*13d0*/  @!UP1 UIMAD.WIDE.U32 UR26, UR10, 0x8, UR16 ;  /* 0x000000080a1a98a5 */ /* 0x000fc4000f8e0010 */
[----:B------:R-:W-:Y:S02]  /*13e0*/  MOV R8, UR24 ;  /* 0x0000001800087c02 */ /* 0x000fe40008000f00 */
[----:B------:R-:W-:Y:S01]  /*13f0*/  MOV R9, UR25 ;  /* 0x0000001900097c02 */ /* 0x000fe20008000f00 */
[----:B------:R-:W-:Y:S01]  /*1400*/  @!UP0 UIMAD.WIDE.U32 UR24, UR20, 0x8, UR16 ;  /* 0x00000008141888a5 */ /* 0x000fe2000f8e0010 */
[----:B------:R-:W-:Y:S01]  /*1410*/  IMAD.U32 R10, RZ, RZ, UR26 ;  /* 0x0000001aff0a7e24 */ /* 0x000fe2000f8e00ff */
[----:B------:R-:W-:-:S03]  /*1420*/  MOV R11, UR27 ;  /* 0x0000001b000b7c02 */ /* 0x000fc60008000f00 */
        /* <DEDUP_REMOVED lines=11> */
[----:B------:R-:W-:Y:S02]  /*14e0*/  MOV R5, UR24 ;  /* 0x0000001800057c02 */ /* 0x000fe40008000f00 */
[----:B------:R-:W-:Y:S02]  /*14f0*/  ISETP.EQ.OR P2, PT, R4, UR18, P3 ;  /* 0x0000001204007c0c */ /* 0x000fe40009f42670 */
[----:B------:R-:W-:Y:S01]  /*1500*/  IMAD.U32 R4, RZ, RZ, UR23 ;  /* 0x00000017ff047e24 */ /* 0x000fe2000f8e00ff */
[----:B------:R-:W-:Y:S01]  /*1510*/  UIADD3 UR23, UPT, UPT, UR5, 0x7, URZ ;  /* 0x0000000705177890 */ /* 0x000fe2000fffe0ff */
[----:B---3--:R-:W-:Y:S01]  /*1520*/  @!P4 FADD.FTZ R6, R6, R8 ;  /* 0x000000080606c221 */ /* 0x008fe20000010000 */
[----:B------:R-:W-:-:S02]  /*1530*/  @!P4 FADD.FTZ R7, R7, R9 ;  /* 0x000000090707c221 */ /* 0x000fc40000010000 */
[----:B------:R-:W-:Y:S01]  /*1540*/  ISETP.EQ.OR P4, PT, R4, UR18, P3 ;  /* 0x0000001204007c0c */ /* 0x000fe20009f82670 */
[----:B--2---:R-:W-:Y:S01]  /*1550*/  @!P6 FADD.FTZ R6, R6, R10 ;  /* 0x0000000a0606e221 */ /* 0x004fe20000010000 */
[----:B------:R-:W-:Y:S01]  /*1560*/  @!P6 FADD.FTZ R7, R7, R11 ;  /* 0x0000000b0707e221 */ /* 0x000fe20000010000 */
[----:B------:R-:W-:-:S03]  /*1570*/  ISETP.EQ.OR P6, PT, R5, UR18, P3 ;  /* 0x0000001205007c0c */ /* 0x000fc60009fc2670 */
[----:B------:R-:W-:Y:S01]  /*1580*/  VOTEU.ALL UP0, P2 ;  /* 0x0000000000ff7886 */ /* 0x000fe20001000000 */
[----:B------:R-:W-:Y:S01]  /*1590*/  MOV R4, UR23 ;  /* 0x0000001700047c02 */ /* 0x000fe20008000f00 */
[----:B----4-:R-:W-:Y:S01]  /*15a0*/  @!P5 FADD.FTZ R6, R6, R12 ;  /* 0x0000000c0606d221 */ /* 0x010fe20000010000 */
[----:B------:R-:W-:Y:S02]  /*15b0*/  @!P5 FADD.FTZ R7, R7, R13 ;  /* 0x0000000d0707d221 */ /* 0x000fe40000010000 */
        /* <DEDUP_REMOVED lines=10> */
[----:B------:R-:W-:Y:S01]  /*1660*/  IMAD.U32 R8, RZ, RZ, UR24 ;  /* 0x00000018ff087e24 */ /* 0x000fe2000f8e00ff */
[----:B------:R-:W-:Y:S01]  /*1670*/  MOV R9, UR25 ;  /* 0x0000001900097c02 */ /* 0x000fe20008000f00 */
[----:B------:R-:W-:Y:S02]  /*1680*/  @!UP0 UIMAD.WIDE.U32 UR24, UR9, 0x8, UR16 ;  /* 0x00000008091888a5 */ /* 0x000fe4000f8e0010 */
[----:B------:R-:W-:Y:S02]  /*1690*/  MOV R10, UR26 ;  /* 0x0000001a000a7c02 */ /* 0x000fe40008000f00 */
[----:B------:R-:W-:Y:S01]  /*16a0*/  MOV R11, UR27 ;  /* 0x0000001b000b7c02 */ /* 0x000fe20008000f00 */
[----:B------:R-:W3:Y:S01]  /*16b0*/  @!P4 LDG.E.64 R8, desc[UR14][R8.64] ;  /* 0x0000000e0808c981 */ /* 0x000ee2000c1e1b00 */
[----:B------:R-:W-:Y:S01]  /*16c0*/  MOV R12, UR24 ;  /* 0x00000018000c7c02 */ /* 0x000fe20008000f00 */
[----:B------:R-:W-:-:S03]  /*16d0*/  IMAD.U32 R13, RZ, RZ, UR25 ;  /* 0x00000019ff0d7e24 */ /* 0x000fc6000f8e00ff */
[----:B------:R-:W4:Y:S04]  /*16e0*/  @!P6 LDG.E.64 R10, desc[UR14][R10.64] ;  /* 0x0000000e0a0ae981 */ /* 0x000f28000c1e1b00 */
[----:B------:R-:W5:Y:S01]  /*16f0*/  @!P5 LDG.E.64 R12, desc[UR14][R12.64] ;  /* 0x0000000e0c0cd981 */ /* 0x000f62000c1e1b00 */
[----:B------:R-:W-:Y:S02]  /*1700*/  UIADD3 UR5, UPT, UPT, UR5, 0x8, URZ ;  /* 0x0000000805057890 */ /* 0x000fe4000fffe0ff */
[----:B------:R-:W-:Y:S02]  /*1710*/  UIADD3 UR22, UPT, UPT, UR22, 0x8, URZ ;  /* 0x0000000816167890 */ /* 0x000fe4000fffe0ff */
[----:B------:R-:W-:Y:S02]  /*1720*/  ULEA UR8, UR19, UR8, 0x3 ;  /* 0x0000000813087291 */ /* 0x000fe4000f8e18ff */
[----:B------:R-:W-:-:S02]  /*1730*/  ULEA UR21, UR19, UR21, 0x3 ;  /* 0x0000001513157291 */ /* 0x000fc4000f8e18ff */
[----:B------:R-:W-:Y:S02]  /*1740*/  ULEA UR10, UR19, UR10, 0x3 ;  /* 0x0000000a130a7291 */ /* 0x000fe4000f8e18ff */
[----:B------:R-:W-:Y:S02]  /*1750*/  ULEA UR20, UR19, UR20, 0x3 ;  /* 0x0000001413147291 */ /* 0x000fe4000f8e18ff */
[----:B------:R-:W-:Y:S02]  /*1760*/  ULEA UR11, UR19, UR11, 0x3 ;  /* 0x0000000b130b7291 */ /* 0x000fe4000f8e18ff */
[----:B------:R-:W-:Y:S02]  /*1770*/  ULEA UR13, UR19, UR13, 0x3 ;  /* 0x0000000d130d7291 */ /* 0x000fe4000f8e18ff */
[----:B------:R-:W-:Y:S02]  /*1780*/  ULEA UR12, UR19, UR12, 0x3 ;  /* 0x0000000c130c7291 */ /* 0x000fe4000f8e18ff */
[----:B------:R-:W-:Y:S01]  /*1790*/  ULEA UR9, UR19, UR9, 0x3 ;  /* 0x0000000913097291 */ /* 0x000fe2000f8e18ff */
[----:B--2---:R-:W-:Y:S01]  /*17a0*/  @!P2 FADD.FTZ R6, R6, R4 ;  /* 0x000000040606a221 */ /* 0x004fe20000010000 */
[----:B------:R-:W-:Y:S01]  /*17b0*/  @!P2 FADD.FTZ R7, R7, R5 ;  /* 0x000000050707a221 */ /* 0x000fe20000010000 */
[----:B------:R-:W-:-:S02]  /*17c0*/  ISETP.NE.AND P2, PT, R14, UR5, PT ;  /* 0x000000050e007c0c */ /* 0x000fc4000bf45270 */
        /* <DEDUP_REMOVED lines=8> */
.L_x_2055:
[----:B------:R-:W-:-:S13]  /*1850*/  LOP3.LUT P2, RZ, R22, 0x7, RZ, 0xc0, !PT ;  /* 0x0000000716ff7812 */ /* 0x000fda000784c0ff */
[----:B------:R-:W-:Y:S05]  /*1860*/  @!P2 BRA `(.L_x_2052) ;  /* 0x000000040070a947 */ /* 0x000fea0003800000 */
[----:B---3--:R-:W-:-:S04]  /*1870*/  LOP3.LUT R4, R22, 0x7, RZ, 0xc0, !PT ;  /* 0x0000000716047812 */ /* 0x008fc800078ec0ff */
[----:B------:R-:W-:-:S04]  /*1880*/  IADD3 R4, PT, PT, R4, -0x1, RZ ;  /* 0xffffffff04047810 */ /* 0x000fc80007ffe0ff */
        /* <DEDUP_REMOVED lines=9> */
[----:B------:R-:W-:Y:S01]  /*1920*/  ISETP.EQ.OR P4, PT, R4, UR18, P3 ;  /* 0x0000001204007c0c */ /* 0x000fe20009f82670 */
[----:B------:R-:W-:Y:S01]  /*1930*/  IMAD.U32 R4, RZ, RZ, UR13 ;  /* 0x0000000dff047e24 */ /* 0x000fe2000f8e00ff */
[----:B------:R-:W-:-:S04]  /*1940*/  ISETP.EQ.OR P5, PT, R5, UR18, P3 ;  /* 0x0000001205007c0c */ /* 0x000fc80009fa2670 */
[----:B------:R-:W-:Y:S01]  /*1950*/  ISETP.EQ.OR P6, PT, R4, UR18, P3 ;  /* 0x0000001204007c0c */ /* 0x000fe20009fc2670 */
[----:B------:R-:W-:-:S05]  /*1960*/  VOTEU.ALL UP2, P2 ;  /* 0x0000000000ff7886 */ /* 0x000fca0001040000 */
[----:B------:R-:W-:Y:S01]  /*1970*/  @!UP2 UIMAD UR8, UR5, UR19, UR6 ;  /* 0x000000130508a2a4 */ /* 0x000fe2000f8e0206 */
[----:B------:R-:W-:Y:S02]  /*1980*/  VOTEU.ALL UP1, P4 ;  /* 0x0000000000ff7886 */ /* 0x000fe40002020000 */
[----:B------:R-:W-:Y:S01]  /*1990*/  VOTEU.ALL UP0, P5 ;  /* 0x0000000000ff7886 */ /* 0x000fe20002800000 */
[----:B------:R-:W-:Y:S02]  /*19a0*/  @!UP2 UIMAD.WIDE.U32 UR8, UR8, 0x8, UR16 ;  /* 0x000000080808a8a5 */ /* 0x000fe4000f8e0010 */
[----:B------:R-:W-:Y:S01]  /*19b0*/  @!UP1 UIMAD UR10, UR10, UR19, UR6 ;  /* 0x000000130a0a92a4 */ /* 0x000fe2000f8e0206 */
[----:B------:R-:W-:Y:S01]  /*19c0*/  VOTEU.ALL UP2, P6 ;  /* 0x0000000000ff7886 */ /* 0x000fe20003040000 */
[----:B------:R-:W-:Y:S02]  /*19d0*/  @!UP0 UIMAD UR12, UR12, UR19, UR6 ;  /* 0x000000130c0c82a4 */ /* 0x000fe4000f8e0206 */
[----:B------:R-:W-:Y:S01]  /*19e0*/  MOV R4, UR8 ;  /* 0x0000000800047c02 */ /* 0x000fe20008000f00 */
[----:B------:R-:W-:Y:S01]  /*19f0*/  @!UP1 UIMAD.WIDE.U32 UR10, UR10, 0x8, UR16 ;  /* 0x000000080a0a98a5 */ /* 0x000fe2000f8e0010 */
[----:B------:R-:W-:Y:S01]  /*1a00*/  MOV R5, UR9 ;  /* 0x0000000900057c02 */ /* 0x000fe20008000f00 */
[----:B------:R-:W-:-:S02]  /*1a10*/  @!UP2 UIMAD UR13, UR13, UR19, UR6 ;  /* 0x000000130d0da2a4 */ /* 0x000fc4000f8e0206 */
[----:B------:R-:W-:Y:S02]  /*1a20*/  @!UP0 UIMAD.WIDE.U32 UR8, UR12, 0x8, UR16 ;  /* 0x000000080c0888a5 */ /* 0x000fe4000f8e0010 */
[----:B------:R-:W-:Y:S01]  /*1a30*/  MOV R8, UR10 ;  /* 0x0000000a00087c02 */ /* 0x000fe20008000f00 */
[----:B------:R-:W0:Y:S01]  /*1a40*/  @!P2 LDG.E.64 R4, desc[UR14][R4.64] ;  /* 0x0000000e0404a981 */ /* 0x000e22000c1e1b00 */
        /* <DEDUP_REMOVED lines=9> */
[----:B------:R-:W-:-:S05]  /*1ae0*/  MOV R14, UR5 ;  /* 0x00000005000e7c02 */ /* 0x000fca0008000f00 */
[----:B------:R-:W-:-:S05]  /*1af0*/  VIADD R14, R14, 0x4 ;  /* 0x000000040e0e7836 */ /* 0x000fca0000000000 */
        /* <DEDUP_REMOVED lines=9> */
.L_x_2057:
[----:B------:R-:W-:-:S13]  /*1b90*/  LOP3.LUT P2, R4, R22, 0x3, RZ, 0xc0, !PT ;  /* 0x0000000316047812 */ /* 0x000fda000784c0ff */
        /* <DEDUP_REMOVED lines=16> */
[----:B------:R-:W-:Y:S01]  /*1ca0*/  IMAD.U32 R8, RZ, RZ, UR8 ;  /* 0x00000008ff087e24 */ /* 0x000fe2000f8e00ff */
[----:B------:R-:W-:Y:S01]  /*1cb0*/  MOV R9, UR9 ;  /* 0x0000000900097c02 */ /* 0x000fe20008000f00 */
        /* <DEDUP_REMOVED lines=9> */
.L_x_2058:
        /* <DEDUP_REMOVED lines=13> */
.L_x_2059:
[----:B------:R-:W-:Y:S05]  /*1e20*/  BSYNC.RECONVERGENT B0 ;  /* 0x0000000000007941 */ /* 0x000fea0003800200 */
.L_x_2052:
[----:B--2---:R-:W2:Y:S01]  /*1e30*/  S2R R12, SR_TID.X ;  /* 0x00000000000c7919 */ /* 0x004ea20000002100 */
[----:B------:R-:W4:Y:S01]  /*1e40*/  S2UR UR8, SR_CgaCtaId ;  /* 0x00000000000879c3 */ /* 0x000f220000008800 */
[----:B------:R-:W5:Y:S01]  /*1e50*/  LDCU UR9, c[0x0][0x414] ;  /* 0x00008280ff0977ac */ /* 0x000f620008000800 */
[----:B------:R-:W-:Y:S01]  /*1e60*/  IMAD.U32 R29, RZ, RZ, UR7 ;  /* 0x00000007ff1d7e24 */ /* 0x000fe2000f8e00ff */
[----:B------:R-:W-:-:S05]  /*1e70*/  UMOV UR5, 0x400 ;  /* 0x0000040000057882 */ /* 0x000fca0000000000 */
[----:B---3--:R-:W3:Y:S08]  /*1e80*/  @P0 LDC.64 R8, c[0x0][0x388] ;  /* 0x0000e200ff080b82 */ /* 0x008ef00000000a00 */
[----:B------:R-:W0:Y:S01]  /*1e90*/  LDC.64 R10, c[0x0][0x398] ;  /* 0x0000e600ff0a7b82 */ /* 0x000e220000000a00 */
[----:B----4-:R-:W-:Y:S01]  /*1ea0*/  ULEA UR5, UR8, UR5, 0x18 ;  /* 0x0000000508057291 */ /* 0x010fe2000f8ec0ff */
[----:B--2---:R-:W-:-:S08]  /*1eb0*/  LOP3.LUT R4, R12, 0xffff, RZ, 0xc0, !PT ;  /* 0x0000ffff0c047812 */ /* 0x004fd000078ec0ff */
[----:B------:R-:W-:Y:S01]  /*1ec0*/  @!P3 STS.64 [UR5+0x88], R6 ;  /* 0x00008806ff00b988 */ /* 0x000fe20008000a05 */
[----:B------:R-:W-:-:S05]  /*1ed0*/  IMAD R4, R4, 0x124a, RZ ;  /* 0x0000124a04047824 */ /* 0x000fca00078e02ff */
[----:B------:R-:W-:-:S04]  /*1ee0*/  SHF.R.U32.HI R4, RZ, 0x10, R4 ;  /* 0x00000010ff047819 */ /* 0x000fc80000011604 */
[----:B------:R-:W-:-:S05]  /*1ef0*/  PRMT R4, R4, 0x9910, RZ ;  /* 0x0000991004047816 */ /* 0x000fca00000000ff */
[----:B------:R-:W-:-:S05]  /*1f00*/  IMAD R4, R4, 0xe, RZ ;  /* 0x0000000e04047824 */ /* 0x000fca00078e02ff */
[----:B-1----:R-:W-:Y:S02]  /*1f10*/  IADD3 R13, PT, PT, RZ, -R4, RZ ;  /* 0x80000004ff0d7210 */ /* 0x002fe40007ffe0ff */
[----:B------:R-:W1:Y:S02]  /*1f20*/  LDC.64 R4, c[0x0][0x3a0] ;  /* 0x0000e800ff047b82 */ /* 0x000e640000000a00 */
[----:B------:R-:W-:-:S04]  /*1f30*/  PRMT R13, R13, 0x7710, RZ ;  /* 0x000077100d0d7816 */ /* 0x000fc800000000ff */
[----:B------:R-:W-:-:S04]  /*1f40*/  IADD3 R13, PT, PT, R13, R12, RZ ;  /* 0x0000000c0d0d7210 */ /* 0x000fc80007ffe0ff */
[----:B------:R-:W-:-:S04]  /*1f50*/  SHF.L.U32 R13, R13, 0x1, RZ ;  /* 0x000000010d0d7819 */ /* 0x000fc800000006ff */
[----:B------:R-:W-:Y:S01]  /*1f60*/  LOP3.LUT R15, R13, 0xffff, RZ, 0xc0, !PT ;  /* 0x0000ffff0d0f7812 */ /* 0x000fe200078ec0ff */
[----:B---3--:R-:W-:-:S04]  /*1f70*/  @P0 IMAD.WIDE R12, R29, 0x8, R8 ;  /* 0x000000081d0c0825 */ /* 0x008fc800078e0208 */
[----:B-----5:R-:W-:Y:S01]  /*1f80*/  @P0 FMUL.FTZ R8, R6, UR9 ;  /* 0x0000000906080c20 */ /* 0x020fe20008410000 */
[----:B------:R-:W-:Y:S01]  /*1f90*/  @P0 FMUL.FTZ R9, R7, UR9 ;  /* 0x0000000907090c20 */ /* 0x000fe20008410000 */
[----:B------:R-:W-:-:S04]  /*1fa0*/  IADD3 R15, PT, PT, R20, R15, RZ ;  /* 0x0000000f140f7210 */ /* 0x000fc80007ffe0ff */
[----:B------:R-:W-:Y:S01]  /*1fb0*/  @P0 STG.E.64 desc[UR14][R12.64], R8 ;  /* 0x000000080c000986 */ /* 0x000fe2000c101b0e */
[C---:B0-----:R-:W-:Y:S01]  /*1fc0*/  IMAD.WIDE R10, R15.reuse, 0x2, R10 ;  /* 0x000000020f0a7825 */ /* 0x041fe200078e020a */
[----:B------:R-:W-:Y:S03]  /*1fd0*/  BAR.SYNC.DEFER_BLOCKING 0x0 ;  /* 0x0000000000007b1d */ /* 0x000fe60000010000 */
[----:B-1----:R-:W-:-:S05]  /*1fe0*/  IMAD.WIDE R14, R15, 0x2, R4 ;  /* 0x000000020f0e7825 */ /* 0x002fca00078e0204 */
[----:B------:R-:W2:Y:S04]  /*1ff0*/  LDG.E.U16 R28, desc[UR14][R14.64] ;  /* 0x0000000e0e1c7981 */ /* 0x000ea8000c1e1500 */
[----:B------:R-:W3:Y:S04]  /*2000*/  LDG.E.U16 R20, desc[UR14][R10.64] ;  /* 0x0000000e0a147981 */ /* 0x000ee8000c1e1500 */
[----:B------:R3:W4:Y:S04]  /*2010*/  LDG.E.U16 R29, desc[UR14][R10.64+0x2] ;  /* 0x0000020e0a1d7981 */ /* 0x000728000c1e1500 */
[----:B------:R-:W5:Y:S04]  /*2020*/  LDG.E.U16 R14, desc[UR14][R14.64+0x2] ;  /* 0x0000020e0e0e7981 */ /* 0x000f68000c1e1500 */
[----:B------:R-:W0:Y:S01]  /*2030*/  LDS.64 R4, [UR5+0x88] ;  /* 0x00008805ff047984 */ /* 0x000e220008000a00 */
        /* <DEDUP_REMOVED lines=9> */
[----:B------:R-:W-:-:S06]  /*20d0*/  HFMA2 R5, -RZ, RZ, 1.875, 0 ;  /* 0x3f800000ff057431 */ /* 0x000fcc00000001ff */
[----:B------:R0:W1:Y:S01]  /*20e0*/  @P2 MUFU.RSQ R5, R6 ;  /* 0x0000000600052308 */ /* 0x0000620000001400 */
[----:B--2---:R-:W-:Y:S01]  /*20f0*/  IMAD.U32 R13, R28, 0x10000, RZ ;  /* 0x000100001c0d7824 */ /* 0x004fe200078e00ff */
[----:B---3--:R-:W-:Y:S02]  /*2100*/  SHF.L.U32 R10, R20, 0x10, RZ ;  /* 0x00000010140a7819 */ /* 0x008fe400000006ff */
[----:B----4-:R-:W-:Y:S02]  /*2110*/  SHF.L.U32 R11, R29, 0x10, RZ ;  /* 0x000000101d0b7819 */ /* 0x010fe400000006ff */
[----:B-----5:R-:W-:Y:S01]  /*2120*/  SHF.L.U32 R12, R14, 0x10, RZ ;  /* 0x000000100e0c7819 */ /* 0x020fe200000006ff */
[----:B01----:R-:W-:Y:S06]  /*2130*/  BRA.U UP0, `(.L_x_2061) ;  /* 0x0000000500887547 */ /* 0x003fec000b800000 */
[----:B------:R-:W0:Y:S01]  /*2140*/  LDCU.64 UR10, c[0x0][0x3e8] ;  /* 0x00007d00ff0a77ac */ /* 0x000e220008000a00 */
[----:B------:R-:W-:Y:S01]  /*2150*/  SHF.R.S32.HI R28, RZ, 0x1f, R23 ;  /* 0x0000001fff1c7819 */ /* 0x000fe20000011417 */
[----:B------:R-:W-:Y:S01]  /*2160*/  BSSY.RECONVERGENT B1, `(.L_x_2062) ;  /* 0x0000019000017945 */ /* 0x000fe20003800200 */
[C---:B------:R-:W-:Y:S02]  /*2170*/  IADD3 R20, PT, PT, R23.reuse, 0x20, RZ ;  /* 0x0000002017147810 */ /* 0x040fe40007ffe0ff */
[C---:B------:R-:W-:Y:S02]  /*2180*/  IADD3 R14, PT, PT, R23.reuse, 0x40, RZ ;  /* 0x00000040170e7810 */ /* 0x040fe40007ffe0ff */
[C---:B------:R-:W-:Y:S02]  /*2190*/  IADD3 R15, PT, PT, R23.reuse, 0x60, RZ ;  /* 0x00000060170f7810 */ /* 0x040fe40007ffe0ff */
[----:B0-----:R-:W-:-:S04]  /*21a0*/  ISETP.GE.U32.AND P1, PT, R23, UR10, PT ;  /* 0x0000000a17007c0c */ /* 0x001fc8000bf26070 */
[----:B------:R-:W-:-:S13]  /*21b0*/  ISETP.GE.AND.EX P1, PT, R28, UR11, PT, P1 ;  /* 0x0000000b1c007c0c */ /* 0x000fda000bf26310 */
[----:B------:R-:W-:Y:S05]  /*21c0*/  @P1 BRA `(.L_x_2063) ;  /* 0x0000000000481947 */ /* 0x000fea0003800000 */
[----:B------:R-:W0:Y:S01]  /*21d0*/  LDCU.64 UR12, c[0x0][0x3e0] ;  /* 0x00007c00ff0c77ac */ /* 0x000e220008000a00 */
[----:B------:R-:W-:Y:S01]  /*21e0*/  MOV R7, R27 ;  /* 0x0000001b00077202 */ /* 0x000fe20000000f00 */
[--C-:B------:R-:W-:Y:S01]  /*21f0*/  FADD.FTZ R8, R21, -R4.reuse ;  /* 0x8000000415087221 */ /* 0x100fe20000010000 */
[----:B------:R-:W-:Y:S01]  /*2200*/  FADD.FTZ R18, R18, -R4 ;  /* 0x8000000412127221 */ /* 0x000fe20000010000 */
[----:B------:R-:W1:Y:S01]  /*2210*/  LDCU.64 UR8, c[0x0][0x380] ;  /* 0x00007000ff0877ac */ /* 0x000e620008000a00 */
[----:B------:R-:W-:Y:S02]  /*2220*/  IMAD.MOV.U32 R6, RZ, RZ, R24 ;  /* 0x000000ffff067224 */ /* 0x000fe400078e0018 */
        /* <DEDUP_REMOVED lines=12> */
.L_x_2063:
[----:B------:R-:W-:Y:S05]  /*22f0*/  BSYNC.RECONVERGENT B1 ;  /* 0x0000000000017941 */ /* 0x000fea0003800200 */
.L_x_2062:
        /* <DEDUP_REMOVED lines=15> */
[----:B------:R-:W1:Y:S01]  /*23f0*/  LDCU.64 UR12, c[0x0][0x380] ;  /* 0x00007000ff0c77ac */ /* 0x000e620008000a00 */
[----:B------:R-:W-:Y:S01]  /*2400*/  FADD.FTZ R0, R0, -R4 ;  /* 0x8000000400007221 */ /* 0x000fe20000010000 */
[----:B------:R-:W-:-:S03]  /*2410*/  FMUL.FTZ R8, R8, R5 ;  /* 0x0000000508087220 */ /* 0x000fc60000410000 */
[----:B------:R-:W-:Y:S01]  /*2420*/  FMUL.FTZ R0, R0, R5 ;  /* 0x0000000500007220 */ /* 0x000fe20000410000 */
[----:B------:R-:W-:-:S03]  /*2430*/  FFMA.FTZ R19, R10, R8, R13 ;  /* 0x000000080a137223 */ /* 0x000fc6000001000d */
[----:B------:R-:W-:Y:S01]  /*2440*/  FFMA.FTZ R0, R11, R0, R12 ;  /* 0x000000000b007223 */ /* 0x000fe2000001000c */
[----:B0-----:R-:W-:Y:S02]  /*2450*/  IMAD R9, R9, UR8, RZ ;  /* 0x0000000809097c24 */ /* 0x001fe4000f8e02ff */
[----:B------:R-:W-:-:S04]  /*2460*/  IMAD.WIDE.U32 R6, R20, UR8, R6 ;  /* 0x0000000814067c25 */ /* 0x000fc8000f8e0006 */
[----:B------:R-:W-:Y:S01]  /*2470*/  IMAD R9, R20, UR9, R9 ;  /* 0x0000000914097c24 */ /* 0x000fe2000f8e0209 */
[----:B-1----:R-:W-:-:S03]  /*2480*/  LEA R8, P1, R6, UR12, 0x1 ;  /* 0x0000000c06087c11 */ /* 0x002fc6000f8208ff */
[----:B------:R-:W-:Y:S01]  /*2490*/  IMAD.IADD R9, R7, 0x1, R9 ;  /* 0x0000000107097824 */ /* 0x000fe200078e0209 */
[----:B------:R-:W-:-:S04]  /*24a0*/  F2FP.BF16.F32.PACK_AB R7, R0, R19 ;  /* 0x000000130007723e */ /* 0x000fc800000010ff */
[----:B------:R-:W-:-:S05]  /*24b0*/  LEA.HI.X R9, R6, UR13, R9, 0x1, P1 ;  /* 0x0000000d06097c11 */ /* 0x000fca00088f0c09 */
[----:B------:R0:W-:Y:S02]  /*24c0*/  STG.E desc[UR14][R8.64], R7 ;  /* 0x0000000708007986 */ /* 0x0001e4000c10190e */
.L_x_2065:
[----:B------:R-:W-:Y:S05]  /*24d0*/  BSYNC.RECONVERGENT B1 ;  /* 0x0000000000017941 */ /* 0x000fea0003800200 */
.L_x_2064:
[----:B------:R-:W-:Y:S04]  /*24e0*/  BSSY.RECONVERGENT B1, `(.L_x_2066) ;  /* 0x0000014000017945 */ /* 0x000fe80003800200 */
[----:B------:R-:W-:Y:S05]  /*24f0*/  @P2 BRA `(.L_x_2067) ;  /* 0x0000000000482947 */ /* 0x000fea0003800000 */
[----:B------:R-:W1:Y:S01]  /*2500*/  LDCU.64 UR8, c[0x0][0x3e0] ;  /* 0x00007c00ff0877ac */ /* 0x000e620008000a00 */
[--C-:B------:R-:W-:Y:S01]  /*2510*/  FADD.FTZ R0, R3, -R4.reuse ;  /* 0x8000000403007221 */ /* 0x100fe20000010000 */
[----:B------:R-:W-:Y:S01]  /*2520*/  FADD.FTZ R6, R2, -R4 ;  /* 0x8000000402067221 */ /* 0x000fe20000010000 */
[----:B------:R-:W-:Y:S01]  /*2530*/  MOV R2, R24 ;  /* 0x0000001800027202 */ /* 0x000fe20000000f00 */
[----:B------:R-:W2:Y:S01]  /*2540*/  LDCU.64 UR12, c[0x0][0x380] ;  /* 0x00007000ff0c77ac */ /* 0x000ea20008000a00 */
[----:B------:R-:W-:Y:S01]  /*2550*/  MOV R3, R27 ;  /* 0x0000001b00037202 */ /* 0x000fe20000000f00 */
[-C--:B------:R-:W-:Y:S01]  /*2560*/  FMUL.FTZ R0, R0, R5.reuse ;  /* 0x0000000500007220 */ /* 0x080fe20000410000 */
[----:B------:R-:W-:-:S03]  /*2570*/  FMUL.FTZ R6, R6, R5 ;  /* 0x0000000506067220 */ /* 0x000fc60000410000 */
[----:B------:R-:W-:Y:S01]  /*2580*/  FFMA.FTZ R0, R10, R0, R13 ;  /* 0x000000000a007223 */ /* 0x000fe2000001000d */
[----:B0-----:R-:W-:Y:S01]  /*2590*/  FFMA.FTZ R9, R11, R6, R12 ;  /* 0x000000060b097223 */ /* 0x001fe2000001000c */
[----:B-1----:R-:W-:Y:S02]  /*25a0*/  IMAD R21, R21, UR8, RZ ;  /* 0x0000000815157c24 */ /* 0x002fe4000f8e02ff */
[----:B------:R-:W-:-:S04]  /*25b0*/  IMAD.WIDE.U32 R2, R14, UR8, R2 ;  /* 0x000000080e027c25 */ /* 0x000fc8000f8e0002 */
[----:B------:R-:W-:Y:S01]  /*25c0*/  IMAD R21, R14, UR9, R21 ;  /* 0x000000090e157c24 */ /* 0x000fe2000f8e0215 */
[----:B--2---:R-:W-:-:S04]  /*25d0*/  LEA R6, P1, R2, UR12, 0x1 ;  /* 0x0000000c02067c11 */ /* 0x004fc8000f8208ff */
[----:B------:R-:W-:Y:S02]  /*25e0*/  IADD3 R21, PT, PT, R3, R21, RZ ;  /* 0x0000001503157210 */ /* 0x000fe40007ffe0ff */
[----:B------:R-:W-:Y:S02]  /*25f0*/  F2FP.BF16.F32.PACK_AB R3, R9, R0 ;  /* 0x000000000903723e */ /* 0x000fe400000010ff */
[----:B------:R-:W-:-:S05]  /*2600*/  LEA.HI.X R7, R2, UR13, R21, 0x1, P1 ;  /* 0x0000000d02077c11 */ /* 0x000fca00088f0c15 */
[----:B------:R1:W-:Y:S02]  /*2610*/  STG.E desc[UR14][R6.64], R3 ;  /* 0x0000000306007986 */ /* 0x0003e4000c10190e */
.L_x_2067:
[----:B------:R-:W-:Y:S05]  /*2620*/  BSYNC.RECONVERGENT B1 ;  /* 0x0000000000017941 */ /* 0x000fea0003800200 */
.L_x_2066:
[----:B------:R-:W-:Y:S05]  /*2630*/  @P3 BRA `(.L_x_2068) ;  /* 0x0000000800643947 */ /* 0x000fea0003800000 */
[----:B------:R-:W2:Y:S01]  /*2640*/  LDCU.64 UR8, c[0x0][0x3e0] ;  /* 0x00007c00ff0877ac */ /* 0x000ea20008000a00 */
[----:B------:R-:W-:Y:S01]  /*2650*/  MOV R25, R27 ;  /* 0x0000001b00197202 */ /* 0x000fe20000000f00 */
[--C-:B------:R-:W-:Y:S01]  /*2660*/  FADD.FTZ R0, R17, -R4.reuse ;  /* 0x8000000411007221 */ /* 0x100fe20000010000 */
[----:B------:R-:W-:Y:S01]  /*2670*/  FADD.FTZ R4, R16, -R4 ;  /* 0x8000000410047221 */ /* 0x000fe20000010000 */
[----:B------:R-:W3:Y:S02]  /*2680*/  LDCU.64 UR10, c[0x0][0x380] ;  /* 0x00007000ff0a77ac */ /* 0x000ee40008000a00 */
[-C--:B------:R-:W-:Y:S01]  /*2690*/  FMUL.FTZ R0, R0, R5.reuse ;  /* 0x0000000500007220 */ /* 0x080fe20000410000 */
[----:B------:R-:W-:-:S03]  /*26a0*/  FMUL.FTZ R4, R4, R5 ;  /* 0x0000000504047220 */ /* 0x000fc60000410000 */
[----:B------:R-:W-:Y:S01]  /*26b0*/  FFMA.FTZ R0, R10, R0, R13 ;  /* 0x000000000a007223 */ /* 0x000fe2000001000d */
[----:B------:R-:W-:-:S05]  /*26c0*/  FFMA.FTZ R5, R11, R4, R12 ;  /* 0x000000040b057223 */ /* 0x000fca000001000c */
[----:B------:R-:W-:Y:S01]  /*26d0*/  F2FP.BF16.F32.PACK_AB R5, R5, R0 ;  /* 0x000000000505723e */ /* 0x000fe200000010ff */
[----:B--2---:R-:W-:Y:S02]  /*26e0*/  IMAD R18, R18, UR8, RZ ;  /* 0x0000000812127c24 */ /* 0x004fe4000f8e02ff */
[----:B------:R-:W-:-:S04]  /*26f0*/  IMAD.WIDE.U32 R24, R15, UR8, R24 ;  /* 0x000000080f187c25 */ /* 0x000fc8000f8e0018 */
[----:B------:R-:W-:Y:S01]  /*2700*/  IMAD R15, R15, UR9, R18 ;  /* 0x000000090f0f7c24 */ /* 0x000fe2000f8e0212 */
[----:B---3--:R-:W-:-:S03]  /*2710*/  LEA R2, P1, R24, UR10, 0x1 ;  /* 0x0000000a18027c11 */ /* 0x008fc6000f8208ff */
[----:B------:R-:W-:-:S05]  /*2720*/  IMAD.IADD R15, R25, 0x1, R15 ;  /* 0x00000001190f7824 */ /* 0x000fca00078e020f */
[----:B-1----:R-:W-:-:S05]  /*2730*/  LEA.HI.X R3, R24, UR11, R15, 0x1, P1 ;  /* 0x0000000b18037c11 */ /* 0x002fca00088f0c0f */
[----:B------:R2:W-:Y:S01]  /*2740*/  STG.E desc[UR14][R2.64], R5 ;  /* 0x0000000502007986 */ /* 0x0005e2000c10190e */
[----:B------:R-:W-:Y:S05]  /*2750*/  BRA `(.L_x_2068) ;  /* 0x00000008001c7947 */ /* 0x000fea0003800000 */
.L_x_2061:
[----:B------:R-:W0:Y:S01]  /*2760*/  LDCU.64 UR8, c[0x0][0x3e8] ;  /* 0x00007d00ff0877ac */ /* 0x000e220008000a00 */
[----:B------:R-:W-:Y:S01]  /*2770*/  SHF.R.S32.HI R6, RZ, 0x1f, R23 ;  /* 0x0000001fff067819 */ /* 0x000fe20000011417 */
[----:B------:R-:W-:Y:S01]  /*2780*/  BSSY.RECONVERGENT B1, `(.L_x_2069) ;  /* 0x0000028000017945 */ /* 0x000fe20003800200 */
[C---:B------:R-:W-:Y:S02]  /*2790*/  IADD3 R14, PT, PT, R23.reuse, 0x40, RZ ;  /* 0x00000040170e7810 */ /* 0x040fe40007ffe0ff */
[C---:B------:R-:W-:Y:S02]  /*27a0*/  IADD3 R15, PT, PT, R23.reuse, 0x60, RZ ;  /* 0x00000060170f7810 */ /* 0x040fe40007ffe0ff */
[----:B------:R-:W-:Y:S02]  /*27b0*/  SHF.R.S32.HI R20, RZ, 0x1f, R14 ;  /* 0x0000001fff147819 */ /* 0x000fe4000001140e */
[----:B------:R-:W-:Y:S02]  /*27c0*/  SHF.R.S32.HI R28, RZ, 0x1f, R15 ;  /* 0x0000001fff1c7819 */ /* 0x000fe4000001140f */
[----:B0-----:R-:W-:-:S02]  /*27d0*/  ISETP.GE.U32.AND P2, PT, R23, UR8, PT ;  /* 0x0000000817007c0c */ /* 0x001fc4000bf46070 */
[----:B------:R-:W-:Y:S02]  /*27e0*/  ISETP.GE.U32.AND P3, PT, R14, UR8, PT ;  /* 0x000000080e007c0c */ /* 0x000fe4000bf66070 */
[----:B------:R-:W-:Y:S02]  /*27f0*/  ISETP.GE.AND.EX P4, PT, R6, UR9, PT, P2 ;  /* 0x0000000906007c0c */ /* 0x000fe4000bf86320 */
[----:B------:R-:W-:Y:S02]  /*2800*/  ISETP.GE.U32.AND P5, PT, R15, UR8, PT ;  /* 0x000000080f007c0c */ /* 0x000fe4000bfa6070 */
[----:B------:R-:W-:Y:S02]  /*2810*/  ISETP.GE.AND.EX P2, PT, R20, UR9, PT, P3 ;  /* 0x0000000914007c0c */ /* 0x000fe4000bf46330 */
[----:B------:R-:W-:-:S07]  /*2820*/  ISETP.GE.AND.EX P3, PT, R28, UR9, PT, P5 ;  /* 0x000000091c007c0c */ /* 0x000fce000bf66350 */
[----:B------:R-:W-:Y:S06]  /*2830*/  @P4 BRA `(.L_x_2070) ;  /* 0x0000000000704947 */ /* 0x000fec0003800000 */
[--C-:B------:R-:W-:Y:S01]  /*2840*/  FADD.FTZ R8, R21, -R4.reuse ;  /* 0x8000000415087221 */ /* 0x100fe20000010000 */
[----:B------:R-:W-:Y:S01]  /*2850*/  FADD.FTZ R7, R18, -R4 ;  /* 0x8000000412077221 */ /* 0x000fe20000010000 */
[----:B------:R-:W0:Y:S02]  /*2860*/  LDCU.64 UR10, c[0x0][0x3e0] ;  /* 0x00007c00ff0a77ac */ /* 0x000e240008000a00 */
[-C--:B------:R-:W-:Y:S01]  /*2870*/  FMUL.FTZ R8, R8, R5.reuse ;  /* 0x0000000508087220 */ /* 0x080fe20000410000 */
[----:B------:R-:W-:Y:S01]  /*2880*/  FMUL.FTZ R21, R7, R5 ;  /* 0x0000000507157220 */ /* 0x000fe20000410000 */
[----:B------:R-:W1:Y:S02]  /*2890*/  LDCU.64 UR12, c[0x0][0x380] ;  /* 0x00007000ff0c77ac */ /* 0x000e640008000a00 */
[----:B------:R-:W-:Y:S01]  /*28a0*/  FFMA.FTZ R18, R10, R8, R13 ;  /* 0x000000080a127223 */ /* 0x000fe2000001000d */
[----:B------:R-:W-:-:S03]  /*28b0*/  FFMA.FTZ R21, R11, R21, R12 ;  /* 0x000000150b157223 */ /* 0x000fc6000001000c */
[----:B------:R-:W-:Y:S01]  /*28c0*/  FMUL.FTZ R7, R18, -1.4426950216293334961 ;  /* 0xbfb8aa3b12077820 */ /* 0x000fe20000410000 */
[----:B------:R-:W-:-:S05]  /*28d0*/  FMUL.FTZ R29, R21, -1.4426950216293334961 ;  /* 0xbfb8aa3b151d7820 */ /* 0x000fca0000410000 */
        /* <DEDUP_REMOVED lines=18> */
.L_x_2070:
[----:B------:R-:W-:Y:S05]  /*2a00*/  BSYNC.RECONVERGENT B1 ;  /* 0x0000000000017941 */ /* 0x000fea0003800200 */
.L_x_2069:
[----:B------:R-:W-:Y:S04]  /*2a10*/  BSSY.RECONVERGENT B1, `(.L_x_2071) ;  /* 0x0000020000017945 */ /* 0x000fe80003800200 */
[----:B------:R-:W-:Y:S05]  /*2a20*/  @P1 BRA `(.L_x_2072) ;  /* 0x0000000000781947 */ /* 0x000fea0003800000 */
[--C-:B------:R-:W-:Y:S01]  /*2a30*/  FADD.FTZ R6, R19, -R4.reuse ;  /* 0x8000000413067221 */ /* 0x100fe20000010000 */
[----:B------:R-:W-:Y:S01]  /*2a40*/  FADD.FTZ R0, R0, -R4 ;  /* 0x8000000400007221 */ /* 0x000fe20000010000 */
[----:B------:R-:W1:Y:S01]  /*2a50*/  LDCU.64 UR10, c[0x0][0x3e0] ;  /* 0x00007c00ff0a77ac */ /* 0x000e620008000a00 */
[----:B------:R-:W-:Y:S01]  /*2a60*/  IADD3 R29, PT, PT, R23, 0x20, RZ ;  /* 0x00000020171d7810 */ /* 0x000fe20007ffe0ff */
[-C--:B------:R-:W-:Y:S01]  /*2a70*/  FMUL.FTZ R6, R6, R5.reuse ;  /* 0x0000000506067220 */ /* 0x080fe20000410000 */
[----:B------:R-:W-:Y:S01]  /*2a80*/  FMUL.FTZ R0, R0, R5 ;  /* 0x0000000500007220 */ /* 0x000fe20000410000 */
[----:B------:R-:W2:Y:S01]  /*2a90*/  LDCU.64 UR12, c[0x0][0x380] ;  /* 0x00007000ff0c77ac */ /* 0x000ea20008000a00 */
[----:B0-----:R-:W-:Y:S01]  /*2aa0*/  SHF.R.S32.HI R21, RZ, 0x1f, R29 ;  /* 0x0000001fff157819 */ /* 0x001fe2000001141d */
[----:B------:R-:W-:Y:S01]  /*2ab0*/  FFMA.FTZ R7, R10, R6, R13 ;  /* 0x000000060a077223 */ /* 0x000fe2000001000d */
[----:B------:R-:W-:-:S03]  /*2ac0*/  FFMA.FTZ R6, R11, R0, R12 ;  /* 0x000000000b067223 */ /* 0x000fc6000001000c */
[----:B------:R-:W-:Y:S01]  /*2ad0*/  FMUL.FTZ R8, R7, -1.4426950216293334961 ;  /* 0xbfb8aa3b07087820 */ /* 0x000fe20000410000 */
[----:B------:R-:W-:-:S05]  /*2ae0*/  FMUL.FTZ R9, R6, -1.4426950216293334961 ;  /* 0xbfb8aa3b06097820 */ /* 0x000fca0000410000 */
[----:B------:R-:W0:Y:S08]  /*2af0*/  MUFU.EX2 R8, R8 ;  /* 0x0000000800087308 */ /* 0x000e300000000800 */
[----:B------:R-:W3:Y:S01]  /*2b00*/  MUFU.EX2 R9, R9 ;  /* 0x0000000900097308 */ /* 0x000ee20000000800 */
[----:B0-----:R-:W-:Y:S01]  /*2b10*/  FADD.FTZ R18, R8, 1 ;  /* 0x3f80000008127421 */ /* 0x001fe20000010000 */
[----:B-1----:R-:W-:-:S06]  /*2b20*/  IMAD R8, R21, UR10, RZ ;  /* 0x0000000a15087c24 */ /* 0x002fcc000f8e02ff */
[----:B------:R-:W0:Y:S01]  /*2b30*/  MUFU.RCP R0, R18 ;  /* 0x0000001200007308 */ /* 0x000e220000001000 */
[----:B------:R-:W-:Y:S01]  /*2b40*/  IMAD R21, R29, UR11, R8 ;  /* 0x0000000b1d157c24 */ /* 0x000fe2000f8e0208 */
[----:B------:R-:W-:Y:S01]  /*2b50*/  MOV R8, R24 ;  /* 0x0000001800087202 */ /* 0x000fe20000000f00 */
[----:B---3--:R-:W-:Y:S01]  /*2b60*/  FADD.FTZ R19, R9, 1 ;  /* 0x3f80000009137421 */ /* 0x008fe20000010000 */
[----:B------:R-:W-:-:S05]  /*2b70*/  MOV R9, R27 ;  /* 0x0000001b00097202 */ /* 0x000fca0000000f00 */
[----:B------:R-:W1:Y:S01]  /*2b80*/  MUFU.RCP R19, R19 ;  /* 0x0000001300137308 */ /* 0x000e620000001000 */
[----:B------:R-:W-:-:S05]  /*2b90*/  IMAD.WIDE.U32 R8, R29, UR10, R8 ;  /* 0x0000000a1d087c25 */ /* 0x000fca000f8e0008 */
[----:B------:R-:W-:Y:S01]  /*2ba0*/  IADD3 R21, PT, PT, R9, R21, RZ ;  /* 0x0000001509157210 */ /* 0x000fe20007ffe0ff */
[----:B0-----:R-:W-:Y:S01]  /*2bb0*/  FMUL.FTZ R0, R7, R0 ;  /* 0x0000000007007220 */ /* 0x001fe20000410000 */
[----:B-1----:R-:W-:Y:S01]  /*2bc0*/  FMUL.FTZ R29, R6, R19 ;  /* 0x00000013061d7220 */ /* 0x002fe20000410000 */
[----:B--2---:R-:W-:-:S04]  /*2bd0*/  LEA R6, P1, R8, UR12, 0x1 ;  /* 0x0000000c08067c11 */ /* 0x004fc8000f8208ff */
[----:B------:R-:W-:Y:S02]  /*2be0*/  LEA.HI.X R7, R8, UR13, R21, 0x1, P1 ;  /* 0x0000000d08077c11 */ /* 0x000fe400088f0c15 */
[----:B------:R-:W-:-:S05]  /*2bf0*/  F2FP.BF16.F32.PACK_AB R29, R29, R0 ;  /* 0x000000001d1d723e */ /* 0x000fca00000010ff */
[----:B------:R1:W-:Y:S02]  /*2c00*/  STG.E desc[UR14][R6.64], R29 ;  /* 0x0000001d06007986 */ /* 0x0003e4000c10190e */
.L_x_2072:
[----:B------:R-:W-:Y:S05]  /*2c10*/  BSYNC.RECONVERGENT B1 ;  /* 0x0000000000017941 */ /* 0x000fea0003800200 */
.L_x_2071:
[----:B------:R-:W-:Y:S04]  /*2c20*/  BSSY.RECONVERGENT B1, `(.L_x_2073) ;  /* 0x000001e000017945 */ /* 0x000fe80003800200 */
[----:B------:R-:W-:Y:S05]  /*2c30*/  @P2 BRA `(.L_x_2074) ;  /* 0x0000000000702947 */ /* 0x000fea0003800000 */
[--C-:B------:R-:W-:Y:S01]  /*2c40*/  FADD.FTZ R0, R3, -R4.reuse ;  /* 0x8000000403007221 */ /* 0x100fe20000010000 */
[----:B------:R-:W-:Y:S01]  /*2c50*/  FADD.FTZ R2, R2, -R4 ;  /* 0x8000000402027221 */ /* 0x000fe20000010000 */
[----:B------:R-:W2:Y:S01]  /*2c60*/  LDCU.64 UR10, c[0x0][0x3e0] ;  /* 0x00007c00ff0a77ac */ /* 0x000ea20008000a00 */
[----:B------:R-:W-:Y:S01]  /*2c70*/  MOV R3, R27 ;  /* 0x0000001b00037202 */ /* 0x000fe20000000f00 */
[-C--:B------:R-:W-:Y:S01]  /*2c80*/  FMUL.FTZ R0, R0, R5.reuse ;  /* 0x0000000500007220 */ /* 0x080fe20000410000 */
[----:B------:R-:W3:Y:S03]  /*2c90*/  LDCU.64 UR12, c[0x0][0x380] ;  /* 0x00007000ff0c77ac */ /* 0x000ee60008000a00 */
[----:B-1----:R-:W-:Y:S01]  /*2ca0*/  FFMA.FTZ R6, R10, R0, R13 ;  /* 0x000000000a067223 */ /* 0x002fe2000001000d */
[----:B------:R-:W-:-:S03]  /*2cb0*/  FMUL.FTZ R0, R2, R5 ;  /* 0x0000000502007220 */ /* 0x000fc60000410000 */
[----:B------:R-:W-:Y:S01]  /*2cc0*/  FMUL.FTZ R2, R6, -1.4426950216293334961 ;  /* 0xbfb8aa3b06027820 */ /* 0x000fe20000410000 */
[----:B------:R-:W-:-:S04]  /*2cd0*/  FFMA.FTZ R0, R11, R0, R12 ;  /* 0x000000000b007223 */ /* 0x000fc8000001000c */
[----:B0-----:R-:W-:Y:S01]  /*2ce0*/  FMUL.FTZ R9, R0, -1.4426950216293334961 ;  /* 0xbfb8aa3b00097820 */ /* 0x001fe20000410000 */
[----:B------:R-:W0:Y:S01]  /*2cf0*/  MUFU.EX2 R2, R2 ;  /* 0x0000000200027308 */ /* 0x000e220000000800 */
[----:B--2---:R-:W-:-:S04]  /*2d00*/  IMAD R21, R20, UR10, RZ ;  /* 0x0000000a14157c24 */ /* 0x004fc8000f8e02ff */
[----:B------:R-:W-:-:S03]  /*2d10*/  IMAD R21, R14, UR11, R21 ;  /* 0x0000000b0e157c24 */ /* 0x000fc6000f8e0215 */
[----:B------:R-:W1:Y:S01]  /*2d20*/  MUFU.EX2 R9, R9 ;  /* 0x0000000900097308 */ /* 0x000e620000000800 */
[----:B0-----:R-:W-:Y:S01]  /*2d30*/  FADD.FTZ R8, R2, 1 ;  /* 0x3f80000002087421 */ /* 0x001fe20000010000 */
[----:B------:R-:W-:-:S06]  /*2d40*/  IMAD.MOV.U32 R2, RZ, RZ, R24 ;  /* 0x000000ffff027224 */ /* 0x000fcc00078e0018 */
[----:B------:R-:W0:Y:S01]  /*2d50*/  MUFU.RCP R7, R8 ;  /* 0x0000000800077308 */ /* 0x000e220000001000 */
[----:B------:R-:W-:-:S04]  /*2d60*/  IMAD.WIDE.U32 R2, R14, UR10, R2 ;  /* 0x0000000a0e027c25 */ /* 0x000fc8000f8e0002 */
[----:B-1----:R-:W-:Y:S01]  /*2d70*/  FADD.FTZ R18, R9, 1 ;  /* 0x3f80000009127421 */ /* 0x002fe20000010000 */
[----:B------:R-:W-:-:S03]  /*2d80*/  IADD3 R21, PT, PT, R3, R21, RZ ;  /* 0x0000001503157210 */ /* 0x000fc60007ffe0ff */
[----:B------:R-:W1:Y:S01]  /*2d90*/  MUFU.RCP R19, R18 ;  /* 0x0000001200137308 */ /* 0x000e620000001000 */
[----:B0-----:R-:W-:Y:S01]  /*2da0*/  FMUL.FTZ R9, R6, R7 ;  /* 0x0000000706097220 */ /* 0x001fe20000410000 */
[----:B---3--:R-:W-:-:S04]  /*2db0*/  LEA R6, P1, R2, UR12, 0x1 ;  /* 0x0000000c02067c11 */ /* 0x008fc8000f8208ff */
[----:B------:R-:W-:Y:S01]  /*2dc0*/  LEA.HI.X R7, R2, UR13, R21, 0x1, P1 ;  /* 0x0000000d02077c11 */ /* 0x000fe200088f0c15 */
[----:B-1----:R-:W-:-:S05]  /*2dd0*/  FMUL.FTZ R0, R0, R19 ;  /* 0x0000001300007220 */ /* 0x002fca0000410000 */
[----:B------:R-:W-:-:S05]  /*2de0*/  F2FP.BF16.F32.PACK_AB R9, R0, R9 ;  /* 0x000000090009723e */ /* 0x000fca00000010ff */
[----:B------:R2:W-:Y:S02]  /*2df0*/  STG.E desc[UR14][R6.64], R9 ;  /* 0x0000000906007986 */ /* 0x0005e4000c10190e */
.L_x_2074:
[----:B------:R-:W-:Y:S05]  /*2e00*/  BSYNC.RECONVERGENT B1 ;  /* 0x0000000000017941 */ /* 0x000fea0003800200 */
.L_x_2073:
[----:B------:R-:W-:Y:S05]  /*2e10*/  @P3 BRA `(.L_x_2068) ;  /* 0x00000000006c3947 */ /* 0x000fea0003800000 */
[--C-:B------:R-:W-:Y:S01]  /*2e20*/  FADD.FTZ R0, R17, -R4.reuse ;  /* 0x8000000411007221 */ /* 0x100fe20000010000 */
[----:B------:R-:W-:Y:S01]  /*2e30*/  FADD.FTZ R4, R16, -R4 ;  /* 0x8000000410047221 */ /* 0x000fe20000010000 */
[----:B------:R-:W3:Y:S01]  /*2e40*/  LDCU.64 UR8, c[0x0][0x3e0] ;  /* 0x00007c00ff0877ac */ /* 0x000ee20008000a00 */
[----:B------:R-:W-:Y:S01]  /*2e50*/  MOV R25, R27 ;  /* 0x0000001b00197202 */ /* 0x000fe20000000f00 */
[-C--:B------:R-:W-:Y:S01]  /*2e60*/  FMUL.FTZ R0, R0, R5.reuse ;  /* 0x0000000500007220 */ /* 0x080fe20000410000 */
[----:B------:R-:W-:Y:S01]  /*2e70*/  FMUL.FTZ R4, R4, R5 ;  /* 0x0000000504047220 */ /* 0x000fe20000410000 */
[----:B------:R-:W4:Y:S02]  /*2e80*/  LDCU.64 UR10, c[0x0][0x380] ;  /* 0x00007000ff0a77ac */ /* 0x000f240008000a00 */
[----:B------:R-:W-:Y:S01]  /*2e90*/  FFMA.FTZ R13, R10, R0, R13 ;  /* 0x000000000a0d7223 */ /* 0x000fe2000001000d */
[----:B------:R-:W-:-:S03]  /*2ea0*/  FFMA.FTZ R12, R11, R4, R12 ;  /* 0x000000040b0c7223 */ /* 0x000fc6000001000c */
[----:B------:R-:W-:Y:S01]  /*2eb0*/  FMUL.FTZ R0, R13, -1.4426950216293334961 ;  /* 0xbfb8aa3b0d007820 */ /* 0x000fe20000410000 */
[----:B------:R-:W-:-:S05]  /*2ec0*/  FMUL.FTZ R2, R12, -1.4426950216293334961 ;  /* 0xbfb8aa3b0c027820 */ /* 0x000fca0000410000 */
[----:B------:R-:W5:Y:S01]  /*2ed0*/  MUFU.EX2 R0, R0 ;  /* 0x0000000000007308 */ /* 0x000f620000000800 */
[----:B---3--:R-:W-:Y:S02]  /*2ee0*/  IMAD R28, R28, UR8, RZ ;  /* 0x000000081c1c7c24 */ /* 0x008fe4000f8e02ff */
[----:B------:R-:W-:-:S05]  /*2ef0*/  IMAD.WIDE.U32 R24, R15, UR8, R24 ;  /* 0x000000080f187c25 */ /* 0x000fca000f8e0018 */
[----:B------:R-:W3:Y:S01]  /*2f00*/  MUFU.EX2 R2, R2 ;  /* 0x0000000200027308 */ /* 0x000ee20000000800 */
[----:B------:R-:W-:-:S05]  /*2f10*/  IMAD R15, R15, UR9, R28 ;  /* 0x000000090f0f7c24 */ /* 0x000fca000f8e021c */
[----:B------:R-:W-:Y:S01]  /*2f20*/  IADD3 R15, PT, PT, R25, R15, RZ ;  /* 0x0000000f190f7210 */ /* 0x000fe20007ffe0ff */
[----:B-----5:R-:W-:-:S06]  /*2f30*/  FADD.FTZ R4, R0, 1 ;  /* 0x3f80000000047421 */ /* 0x020fcc0000010000 */
[----:B------:R-:W5:Y:S01]  /*2f40*/  MUFU.RCP R4, R4 ;  /* 0x0000000400047308 */ /* 0x000f620000001000 */
[----:B---3--:R-:W-:Y:S01]  /*2f50*/  FADD.FTZ R5, R2, 1 ;  /* 0x3f80000002057421 */ /* 0x008fe20000010000 */
[----:B----4-:R-:W-:-:S04]  /*2f60*/  LEA R2, P1, R24, UR10, 0x1 ;  /* 0x0000000a18027c11 */ /* 0x010fc8000f8208ff */
[----:B------:R-:W-:Y:S02]  /*2f70*/  LEA.HI.X R3, R24, UR11, R15, 0x1, P1 ;  /* 0x0000000b18037c11 */ /* 0x000fe400088f0c0f */
[----:B------:R-:W1:Y:S01]  /*2f80*/  MUFU.RCP R5, R5 ;  /* 0x0000000500057308 */ /* 0x000e620000001000 */
[----:B-----5:R-:W-:Y:S01]  /*2f90*/  FMUL.FTZ R0, R13, R4 ;  /* 0x000000040d007220 */ /* 0x020fe20000410000 */
[----:B-12---:R-:W-:-:S05]  /*2fa0*/  FMUL.FTZ R7, R12, R5 ;  /* 0x000000050c077220 */ /* 0x006fca0000410000 */
[----:B------:R-:W-:-:S05]  /*2fb0*/  F2FP.BF16.F32.PACK_AB R7, R7, R0 ;  /* 0x000000000707723e */ /* 0x000fca00000010ff */
[----:B------:R3:W-:Y:S02]  /*2fc0*/  STG.E desc[UR14][R2.64], R7 ;  /* 0x0000000702007986 */ /* 0x0007e4000c10190e */
.L_x_2068:
[----:B------:R-:W-:Y:S05]  /*2fd0*/  BSYNC.RECONVERGENT B0 ;  /* 0x0000000000007941 */ /* 0x000fea0003800200 */
.L_x_2060:
[----:B------:R-:W4:Y:S01]  /*2fe0*/  LDCU UR5, c[0x0][0x3f8] ;  /* 0x00007f00ff0577ac */ /* 0x000f220008000800 */
[----:B------:R-:W4:Y:S01]  /*2ff0*/  LDCU UR8, c[0x0][0x3c8] ;  /* 0x00007900ff0877ac */ /* 0x000f220008000800 */
[----:B------:R-:W-:Y:S02]  /*3000*/  UIADD3 UR7, UPT, UPT, UR19, UR7, URZ ;  /* 0x0000000713077290 */ /* 0x000fe4000fffe0ff */
[----:B------:R-:W-:Y:S02]  /*3010*/  UIADD3 UR4, UPT, UPT, UR4, 0x1, URZ ;  /* 0x0000000104047890 */ /* 0x000fe4000fffe0ff */
[----:B----4-:R-:W-:-:S04]  /*3020*/  UIMAD UR5, UR5, UR8, URZ ;  /* 0x00000008050572a4 */ /* 0x010fc8000f8e02ff */
[----:B------:R-:W-:-:S09]  /*3030*/  UISETP.GE.AND UP0, UPT, UR7, UR5, UPT ;  /* 0x000000050700728c */ /* 0x000fd2000bf06270 */
[----:B------:R-:W-:Y:S05]  /*3040*/  BRA.U !UP0, `(.L_x_2075) ;  /* 0xffffffd108507547 */ /* 0x000fea000b83ffff */
[----:B------:R-:W-:Y:S05]  /*3050*/  EXIT ;  /* 0x000000000000794d */ /* 0x000fea0003800000 */
.L_x_2076:
        /* <DEDUP_REMOVED lines=10> */
.L_x_3445:


//--------------------- .text._Z35group_norm_nhwc_fwd_one_pass_kernelI11Bf16IOBf16WLi256ELi28ELi448EEv26Group_norm_nhwc_fwd_params --------------------------
	.section	.text._Z35group_norm_nhwc_fwd_one_pass_kernelI11Bf16IOBf16WLi256ELi28ELi448EEv26Group_norm_nhwc_fwd_params,"ax",@progbits
	.align	128
        .global         _Z35group_norm_nhwc_fwd_one_pass_kernelI11Bf16IOBf16WLi256ELi28ELi448EEv26Group_norm_nhwc_fwd_params
        .type           _Z35group_norm_nhwc_fwd_one_pass_kernelI11Bf16IOBf16WLi256ELi28ELi448EEv26Group_norm_nhwc_fwd_params,@function
        .size           _Z35group_norm_nhwc_fwd_one_pass_kernelI11Bf16IOBf16WLi256ELi28ELi448EEv26Group_norm_nhwc_fwd_params,(.L_x_3446 - _Z35group_norm_nhwc_fwd_one_pass_kernelI11Bf16IOBf16WLi256ELi28ELi448EEv26Group_norm_nhwc_fwd_params)
        .other          _Z35group_norm_nhwc_fwd_one_pass_kernelI11Bf16IOBf16WLi256ELi28ELi448EEv26Group_norm_nhwc_fwd_params,@"STO_CUDA_ENTRY STV_DEFAULT"
_Z35group_norm_nhwc_fwd_one_pass_kernelI11Bf16IOBf16WLi256ELi28ELi448EEv26Group_norm_nhwc_fwd_params:
.text._Z35group_norm_nhwc_fwd_one_pass_kernelI11Bf16IOBf16WLi256ELi28ELi448EEv26Group_norm_nhwc_fwd_params:
        /* <DEDUP_REMOVED lines=41> */
.L_x_2120:
[----:B0-----:R-:W0:Y:S01]  /*0290*/  LDC R23, c[0x0][0x3f8] ;  /* 0x0000fe00ff177b82 */ /* 0x001e220000000800 */
[----:B-1----:R-:W1:Y:S01]  /*02a0*/  LDCU UR8, c[0x0][0x404] ;  /* 0x00008080ff0877ac */ /* 0x002e620008000800 */
[----:B------:R-:W-:Y:S01]  /*02b0*/  LOP3.LUT R56, R10, 0xffff, RZ, 0xc0, !PT ;  /* 0x0000ffff0a387812 */ /* 0x000fe200078ec0ff */
[----:B--2---:R-:W2:Y:S01]  /*02c0*/  LDCU.64 UR4, c[0x0][0x3e8] ;  /* 0x00007d00ff0477ac */ /* 0x004ea20008000a00 */
[----:B-1----:R-:W-:Y:S01]  /*02d0*/  IMAD R39, R3, UR8, R54 ;  /* 0x0000000803277c24 */ /* 0x002fe2000f8e0236 */
[----:B------:R-:W1:Y:S01]  /*02e0*/  LDCU.64 UR8, c[0x0][0x3f0] ;  /* 0x00007e00ff0877ac */ /* 0x000e620008000a00 */
[----:B--2---:R-:W-:Y:S02]  /*02f0*/  ISETP.GE.U32.AND P6, PT, R46, UR4, PT ;  /* 0x000000042e007c0c */ /* 0x004fe4000bfc6070 */
[----:B0--34-:R-:W-:Y:S02]  /*0300*/  IABS R19, R23 ;  /* 0x0000001700137213 */ /* 0x019fe40000000000 */
[----:B------:R-:W-:-:S02]  /*0310*/  ISETP.GE.U32.AND P4, PT, R39, UR4, PT ;  /* 0x0000000427007c0c */ /* 0x000fc4000bf86070 */
[----:B------:R-:W0:Y:S01]  /*0320*/  I2F.RP R12, R19 ;  /* 0x00000013000c7306 */ /* 0x000e220000209400 */
[----:B------:R-:W-:-:S04]  /*0330*/  SHF.R.S32.HI R25, RZ, 0x1f, R39 ;  /* 0x0000001fff197819 */ /* 0x000fc80000011427 */
[----:B------:R-:W-:-:S03]  /*0340*/  ISETP.GE.AND.EX P4, PT, R25, UR5, PT, P4 ;  /* 0x0000000519007c0c */ /* 0x000fc6000bf86340 */
        /* <DEDUP_REMOVED lines=20> */
[----:B------:R-:W-:Y:S02]  /*0490*/  MOV R19, R17 ;  /* 0x0000001100137202 */ /* 0x000fe40000000f00 */
[----:B------:R-:W2:Y:S02]  /*04a0*/  @!P4 LDC.64 R16, c[0x0][0x3e0] ;  /* 0x0000f800ff10cb82 */ /* 0x000ea40000000a00 */
[----:B------:R-:W-:Y:S02]  /*04b0*/  @!P3 IADD3 R19, PT, PT, -R19, RZ, RZ ;  /* 0x000000ff1313b210 */ /* 0x000fe40007ffe1ff */
[----:B------:R-:W-:Y:S02]  /*04c0*/  @!P2 LOP3.LUT R19, RZ, R23, RZ, 0x33, !PT ;  /* 0x00000017ff13a212 */ /* 0x000fe400078e33ff */
[----:B------:R-:W-:Y:S02]  /*04d0*/  ISETP.GE.U32.AND P3, PT, R52, UR4, PT ;  /* 0x0000000434007c0c */ /* 0x000fe4000bf66070 */
[----:B------:R-:W-:-:S02]  /*04e0*/  IADD3 R53, PT, PT, -R19, RZ, RZ ;  /* 0x000000ff13357210 */ /* 0x000fc40007ffe1ff */
[----:B------:R-:W-:Y:S02]  /*04f0*/  ISETP.GE.AND.EX P3, PT, R9, UR5, PT, P3 ;  /* 0x0000000509007c0c */ /* 0x000fe4000bf66330 */
[----:B------:R-:W-:Y:S01]  /*0500*/  SHF.R.S32.HI R12, RZ, 0x1f, R19 ;  /* 0x0000001fff0c7819 */ /* 0x000fe20000011413 */
[----:B------:R-:W-:Y:S01]  /*0510*/  IMAD R53, R23, R53, R8 ;  /* 0x0000003517357224 */ /* 0x000fe200078e0208 */
[----:B------:R-:W-:-:S03]  /*0520*/  ISETP.GE.U32.AND P2, PT, R48, UR4, PT ;  /* 0x0000000430007c0c */ /* 0x000fc6000bf46070 */
[----:B------:R-:W-:Y:S01]  /*0530*/  IMAD R53, R53, 0x1c, RZ ;  /* 0x0000001c35357824 */ /* 0x000fe200078e02ff */
[----:B------:R-:W-:Y:S01]  /*0540*/  ISETP.GE.AND.EX P2, PT, R13, UR5, PT, P2 ;  /* 0x000000050d007c0c */ /* 0x000fe2000bf46320 */
[----:B-1----:R-:W-:-:S03]  /*0550*/  IMAD R12, R12, UR8, RZ ;  /* 0x000000080c0c7c24 */ /* 0x002fc6000f8e02ff */
[----:B------:R-:W-:Y:S01]  /*0560*/  IADD3 R56, P1, PT, R53, R56, RZ ;  /* 0x0000003835387210 */ /* 0x000fe20007f3e0ff */
[----:B------:R-:W1:Y:S01]  /*0570*/  @!P3 LDC.64 R22, c[0x0][0x3e0] ;  /* 0x0000f800ff16bb82 */ /* 0x000e620000000a00 */
[----:B------:R-:W-:Y:S02]  /*0580*/  IMAD R59, R19, UR9, R12 ;  /* 0x00000009133b7c24 */ /* 0x000fe4000f8e020c */
[----:B------:R-:W-:Y:S01]  /*0590*/  LEA.HI.X.SX32 R57, R53, RZ, 0x1, P1 ;  /* 0x000000ff35397211 */ /* 0x000fe200008f0eff */
[----:B--2---:R-:W-:Y:S01]  /*05a0*/  @!P4 IMAD R12, R25, R16, RZ ;  /* 0x00000010190cc224 */ /* 0x004fe200078e02ff */
[----:B------:R-:W-:Y:S01]  /*05b0*/  ISETP.GE.U32.AND P1, PT, R50, UR4, PT ;  /* 0x0000000432007c0c */ /* 0x000fe2000bf26070 */
[----:B------:R-:W-:-:S03]  /*05c0*/  IMAD.WIDE.U32 R56, R19, UR8, R56 ;  /* 0x0000000813387c25 */ /* 0x000fc6000f8e0038 */
[----:B------:R-:W-:Y:S01]  /*05d0*/  ISETP.GE.AND.EX P1, PT, R11, UR5, PT, P1 ;  /* 0x000000050b007c0c */ /* 0x000fe2000bf26310 */
[----:B------:R-:W2:Y:S01]  /*05e0*/  @!P3 LDC.64 R18, c[0x0][0x390] ;  /* 0x0000e400ff12bb82 */ /* 0x000ea20000000a00 */
[----:B------:R-:W-:Y:S01]  /*05f0*/  @!P4 IMAD R27, R39, R17, R12 ;  /* 0x00000011271bc224 */ /* 0x000fe200078e020c */
[----:B------:R-:W-:Y:S02]  /*0600*/  IADD3 R59, PT, PT, R57, R59, RZ ;  /* 0x0000003b393b7210 */ /* 0x000fe40007ffe0ff */
[----:B------:R-:W-:-:S04]  /*0610*/  @!P4 MOV R58, R56 ;  /* 0x00000038003ac202 */ /* 0x000fc80000000f00 */
[----:B------:R-:W3:Y:S01]  /*0620*/  @!P2 LDC.64 R30, c[0x0][0x390] ;  /* 0x0000e400ff1eab82 */ /* 0x000ee20000000a00 */
[C---:B------:R-:W-:Y:S01]  /*0630*/  @!P4 IMAD.WIDE.U32 R24, R39.reuse, R16, R58 ;  /* 0x000000102718c225 */ /* 0x040fe200078e003a */
[----:B------:R-:W-:-:S03]  /*0640*/  IADD3 R39, PT, PT, R39, 0xa0, RZ ;  /* 0x000000a027277810 */ /* 0x000fc60007ffe0ff */
[----:B-1----:R-:W-:Y:S01]  /*0650*/  @!P3 IMAD R14, R9, R22, RZ ;  /* 0x00000016090eb224 */ /* 0x002fe200078e02ff */
[----:B------:R-:W-:Y:S02]  /*0660*/  @!P4 IADD3 R12, PT, PT, R25, R27, RZ ;  /* 0x0000001b190cc210 */ /* 0x000fe40007ffe0ff */
[----:B------:R-:W1:Y:S01]  /*0670*/  @!P1 LDC.64 R16, c[0x0][0x3e0] ;  /* 0x0000f800ff109b82 */ /* 0x000e620000000a00 */
[----:B0-----:R-:W-:Y:S01]  /*0680*/  @!P4 LEA R20, P5, R24, R20, 0x1 ;  /* 0x000000141814c211 */ /* 0x001fe200078a08ff */
[----:B------:R-:W-:Y:S01]  /*0690*/  @!P3 IMAD R29, R52, R23, R14 ;  /* 0x00000017341db224 */ /* 0x000fe200078e020e */
[----:B------:R-:W-:Y:S02]  /*06a0*/  @!P3 MOV R25, R59 ;  /* 0x0000003b0019b202 */ /* 0x000fe40000000f00 */
[----:B------:R-:W-:Y:S02]  /*06b0*/  @!P4 LEA.HI.X R21, R24, R21, R12, 0x1, P5 ;  /* 0x000000151815c211 */ /* 0x000fe400028f0c0c */
[----:B------:R-:W-:Y:S01]  /*06c0*/  MOV R12, RZ ;  /* 0x000000ff000c7202 */ /* 0x000fe20000000f00 */
[----:B------:R-:W0:Y:S01]  /*06d0*/  @!P1 LDC.64 R36, c[0x0][0x390] ;  /* 0x0000e400ff249b82 */ /* 0x000e220000000a00 */
[----:B------:R-:W-:-:S02]  /*06e0*/  @!P3 MOV R24, R56 ;  /* 0x000000380018b202 */ /* 0x000fc40000000f00 */
[----:B------:R-:W-:Y:S02]  /*06f0*/  ISETP.GE.U32.AND P5, PT, R39, UR4, PT ;  /* 0x0000000427007c0c */ /* 0x000fe4000bfa6070 */
[----:B------:R4:W5:Y:S01]  /*0700*/  @!P4 LDG.E R12, desc[UR6][R20.64] ;  /* 0x00000006140cc981 */ /* 0x000962000c1e1900 */
[----:B------:R-:W-:Y:S01]  /*0710*/  @!P3 IMAD.WIDE.U32 R22, R52, R22, R24 ;  /* 0x000000163416b225 */ /* 0x000fe200078e0018 */
[----:B------:R-:W-:Y:S01]  /*0720*/  SHF.R.S32.HI R43, RZ, 0x1f, R39 ;  /* 0x0000001fff2b7819 */ /* 0x000fe20000011427 */
[----:B------:R-:W3:Y:S01]  /*0730*/  @!P2 LDC.64 R26, c[0x0][0x3e0] ;  /* 0x0000f800ff1aab82 */ /* 0x000ee20000000a00 */
[----:B------:R-:W-:Y:S02]  /*0740*/  ISETP.GE.AND.EX P4, PT, R15, UR5, PT, P6 ;  /* 0x000000050f007c0c */ /* 0x000fe4000bf86360 */
[----:B------:R-:W-:Y:S02]  /*0750*/  @!P3 IADD3 R14, PT, PT, R23, R29, RZ ;  /* 0x0000001d170eb210 */ /* 0x000fe40007ffe0ff */
[----:B------:R-:W-:-:S02]  /*0760*/  ISETP.GE.AND.EX P5, PT, R43, UR5, PT, P5 ;  /* 0x000000052b007c0c */ /* 0x000fc4000bfa6350 */
[----:B----4-:R-:W-:Y:S01]  /*0770*/  @!P1 MOV R20, R56 ;  /* 0x0000003800149202 */ /* 0x010fe20000000f00 */
[----:B-1----:R-:W-:Y:S01]  /*0780*/  @!P1 IMAD R23, R11, R16, RZ ;  /* 0x000000100b179224 */ /* 0x002fe200078e02ff */
[----:B------:R-:W-:Y:S02]  /*0790*/  @!P1 MOV R21, R59 ;  /* 0x0000003b00159202 */ /* 0x000fe40000000f00 */
[----:B--2---:R-:W-:Y:S01]  /*07a0*/  @!P3 LEA R18, P6, R22, R18, 0x1 ;  /* 0x000000121612b211 */ /* 0x004fe200078c08ff */
[C---:B------:R-:W-:Y:S02]  /*07b0*/  @!P1 IMAD R23, R50.reuse, R17, R23 ;  /* 0x0000001132179224 */ /* 0x040fe400078e0217 */
[----:B------:R-:W-:Y:S01]  /*07c0*/  @!P1 IMAD.WIDE.U32 R16, R50, R16, R20 ;  /* 0x0000001032109225 */ /* 0x000fe200078e0014 */
[----:B------:R-:W-:Y:S01]  /*07d0*/  @!P3 LEA.HI.X R19, R22, R19, R14, 0x1, P6 ;  /* 0x000000131613b211 */ /* 0x000fe200030f0c0e */
[----:B------:R-:W1:Y:S01]  /*07e0*/  @!P4 LDC.64 R24, c[0x0][0x3e0] ;  /* 0x0000f800ff18cb82 */ /* 0x000e620000000a00 */
[----:B------:R-:W-:-:S02]  /*07f0*/  MOV R14, RZ ;  /* 0x000000ff000e7202 */ /* 0x000fc40000000f00 */
[----:B------:R-:W-:Y:S02]  /*0800*/  @!P1 IADD3 R17, PT, PT, R17, R23, RZ ;  /* 0x0000001711119210 */ /* 0x000fe40007ffe0ff */
[C---:B0-----:R-:W-:Y:S02]  /*0810*/  @!P1 LEA R36, P6, R16.reuse, R36, 0x1 ;  /* 0x0000002410249211 */ /* 0x041fe400078c08ff */
[----:B------:R0:W2:Y:S01]  /*0820*/  @!P3 LDG.E R14, desc[UR6][R18.64] ;  /* 0x00000006120eb981 */ /* 0x0000a2000c1e1900 */
[----:B------:R-:W4:Y:S01]  /*0830*/  @!P5 LDC.64 R28, c[0x0][0x3e0] ;  /* 0x0000f800ff1cdb82 */ /* 0x000f220000000a00 */
[----:B------:R-:W-:Y:S01]  /*0840*/  @!P1 LEA.HI.X R37, R16, R37, R17, 0x1, P6 ;  /* 0x0000002510259211 */ /* 0x000fe200030f0c11 */
[----:B---3--:R-:W-:Y:S01]  /*0850*/  @!P2 IMAD R16, R13, R26, RZ ;  /* 0x0000001a0d10a224 */ /* 0x008fe200078e02ff */
[----:B------:R-:W-:Y:S02]  /*0860*/  ISETP.GE.U32.AND P3, PT, R44, UR4, PT ;  /* 0x000000042c007c0c */ /* 0x000fe4000bf66070 */
[----:B------:R-:W-:Y:S01]  /*0870*/  MOV R41, RZ ;  /* 0x000000ff00297202 */ /* 0x000fe20000000f00 */
[----:B------:R-:W-:Y:S01]  /*0880*/  @!P2 IMAD R21, R48, R27, R16 ;  /* 0x0000001b3015a224 */ /* 0x000fe200078e0210 */
[----:B0-----:R-:W-:Y:S01]  /*0890*/  @!P2 MOV R18, R56 ;  /* 0x000000380012a202 */ /* 0x001fe20000000f00 */
[----:B------:R-:W0:Y:S01]  /*08a0*/  @!P4 LDC.64 R16, c[0x0][0x390] ;  /* 0x0000e400ff10cb82 */ /* 0x000e220000000a00 */
[----:B------:R-:W-:-:S02]  /*08b0*/  @!P2 MOV R19, R59 ;  /* 0x0000003b0013a202 */ /* 0x000fc40000000f00 */
[----:B------:R3:W2:Y:S01]  /*08c0*/  @!P1 LDG.E R41, desc[UR6][R36.64] ;  /* 0x0000000624299981 */ /* 0x0006a2000c1e1900 */
[----:B------:R-:W-:Y:S02]  /*08d0*/  ISETP.GE.AND.EX P3, PT, R33, UR5, PT, P3 ;  /* 0x0000000521007c0c */ /* 0x000fe4000bf66330 */
[----:B------:R-:W-:Y:S01]  /*08e0*/  ISETP.GE.U32.AND P6, PT, R7, UR4, PT ;  /* 0x0000000407007c0c */ /* 0x000fe2000bfc6070 */
[----:B------:R-:W-:Y:S02]  /*08f0*/  @!P2 IMAD.WIDE.U32 R26, R48, R26, R18 ;  /* 0x0000001a301aa225 */ /* 0x000fe400078e0012 */
[----:B------:R-:W0:Y:S01]  /*0900*/  @!P5 LDC.64 R18, c[0x0][0x390] ;  /* 0x0000e400ff12db82 */ /* 0x000e220000000a00 */
[----:B------:R-:W-:Y:S02]  /*0910*/  ISETP.GE.AND.EX P6, PT, R35, UR5, PT, P6 ;  /* 0x0000000523007c0c */ /* 0x000fe4000bfc6360 */
[----:B------:R-:W-:Y:S02]  /*0920*/  @!P2 IADD3 R27, PT, PT, R27, R21, RZ ;  /* 0x000000151b1ba210 */ /* 0x000fe40007ffe0ff */
[----:B------:R-:W-:Y:S01]  /*0930*/  @!P2 LEA R30, P1, R26, R30, 0x1 ;  /* 0x0000001e1a1ea211 */ /* 0x000fe200078208ff */
[----:B-1----:R-:W-:-:S02]  /*0940*/  @!P4 IMAD R32, R15, R24, RZ ;  /* 0x000000180f20c224 */ /* 0x002fc400078e02ff */
[----:B------:R-:W1:Y:S01]  /*0950*/  @!P3 LDC.64 R22, c[0x0][0x3e0] ;  /* 0x0000f800ff16bb82 */ /* 0x000e620000000a00 */
[----:B------:R-:W-:Y:S02]  /*0960*/  @!P2 LEA.HI.X R31, R26, R31, R27, 0x1, P1 ;  /* 0x0000001f1a1fa211 */ /* 0x000fe400008f0c1b */
[----:B------:R-:W-:Y:S02]  /*0970*/  @!P4 MOV R26, R56 ;  /* 0x00000038001ac202 */ /* 0x000fe40000000f00 */
[----:B------:R-:W-:Y:S01]  /*0980*/  @!P4 MOV R27, R59 ;  /* 0x0000003b001bc202 */ /* 0x000fe20000000f00 */
[C---:B------:R-:W-:Y:S02]  /*0990*/  @!P4 IMAD R45, R46.reuse, R25, R32 ;  /* 0x000000192e2dc224 */ /* 0x040fe400078e0220 */
[----:B----4-:R-:W-:Y:S01]  /*09a0*/  @!P5 IMAD R34, R43, R28, RZ ;  /* 0x0000001c2b22d224 */ /* 0x010fe200078e02ff */
[----:B------:R-:W4:Y:S01]  /*09b0*/  @!P6 LDC.64 R20, c[0x0][0x3e0] ;  /* 0x0000f800ff14eb82 */ /* 0x000f220000000a00 */
[----:B------:R-:W-:Y:S01]  /*09c0*/  @!P4 IMAD.WIDE.U32 R24, R46, R24, R26 ;  /* 0x000000182e18c225 */ /* 0x000fe200078e001a */
[----:B------:R-:W-:-:S02]  /*09d0*/  @!P5 MOV R26, R56 ;  /* 0x00000038001ad202 */ /* 0x000fc40000000f00 */
[----:B------:R-:W-:Y:S01]  /*09e0*/  @!P5 MOV R27, R59 ;  /* 0x0000003b001bd202 */ /* 0x000fe20000000f00 */
[C---:B------:R-:W-:Y:S01]  /*09f0*/  @!P5 IMAD R47, R39.reuse, R29, R34 ;  /* 0x0000001d272fd224 */ /* 0x040fe200078e0222 */
[----:B------:R-:W-:Y:S02]  /*0a00*/  MOV R43, RZ ;  /* 0x000000ff002b7202 */ /* 0x000fe40000000f00 */
[----:B---3--:R-:W3:Y:S01]  /*0a10*/  @!P6 LDC.64 R36, c[0x0][0x390] ;  /* 0x0000e400ff24eb82 */ /* 0x008ee20000000a00 */
[----:B------:R-:W-:Y:S01]  /*0a20*/  @!P5 IMAD.WIDE.U32 R28, R39, R28, R26 ;  /* 0x0000001c271cd225 */ /* 0x000fe200078e001a */
[----:B------:R-:W-:Y:S02]  /*0a30*/  @!P4 IADD3 R32, PT, PT, R25, R45, RZ ;  /* 0x0000002d1920c210 */ /* 0x000fe40007ffe0ff */
[C---:B0-----:R-:W-:Y:S01]  /*0a40*/  @!P4 LEA R16, P1, R24.reuse, R16, 0x1 ;  /* 0x000000101810c211 */ /* 0x041fe200078208ff */
[----:B------:R-:W2:Y:S03]  /*0a50*/  @!P2 LDG.E R43, desc[UR6][R30.64] ;  /* 0x000000061e2ba981 */ /* 0x000ea6000c1e1900 */
[----:B------:R-:W0:Y:S01]  /*0a60*/  @!P3 LDC.64 R26, c[0x0][0x390] ;  /* 0x0000e400ff1abb82 */ /* 0x000e220000000a00 */
[----:B------:R-:W-:-:S02]  /*0a70*/  @!P4 LEA.HI.X R17, R24, R17, R32, 0x1, P1 ;  /* 0x000000111811c211 */ /* 0x000fc400008f0c20 */
[----:B------:R-:W-:Y:S02]  /*0a80*/  MOV R24, RZ ;  /* 0x000000ff00187202 */ /* 0x000fe40000000f00 */
[----:B------:R-:W-:Y:S02]  /*0a90*/  @!P5 IADD3 R25, PT, PT, R29, R47, RZ ;  /* 0x0000002f1d19d210 */ /* 0x000fe40007ffe0ff */
[C---:B------:R-:W-:Y:S02]  /*0aa0*/  @!P5 LEA R18, P2, R28.reuse, R18, 0x1 ;  /* 0x000000121c12d211 */ /* 0x040fe400078408ff */
[----:B------:R1:W2:Y:S02]  /*0ab0*/  @!P4 LDG.E R24, desc[UR6][R16.64] ;  /* 0x000000061018c981 */ /* 0x0002a4000c1e1900 */
[----:B------:R-:W-:Y:S01]  /*0ac0*/  @!P5 LEA.HI.X R19, R28, R19, R25, 0x1, P2 ;  /* 0x000000131c13d211 */ /* 0x000fe200010f0c19 */
[----:B-1----:R-:W-:Y:S01]  /*0ad0*/  @!P3 IMAD R25, R33, R22, RZ ;  /* 0x000000162119b224 */ /* 0x002fe200078e02ff */
[----:B------:R-:W-:-:S02]  /*0ae0*/  @!P3 MOV R16, R56 ;  /* 0x000000380010b202 */ /* 0x000fc40000000f00 */
[----:B------:R-:W-:Y:S01]  /*0af0*/  @!P3 MOV R17, R59 ;  /* 0x0000003b0011b202 */ /* 0x000fe20000000f00 */
[C---:B------:R-:W-:Y:S02]  /*0b00*/  @!P3 IMAD R25, R44.reuse, R23, R25 ;  /* 0x000000172c19b224 */ /* 0x040fe400078e0219 */
[----:B----4-:R-:W-:Y:S02]  /*0b10*/  @!P6 IMAD R28, R35, R20, RZ ;  /* 0x00000014231ce224 */ /* 0x010fe400078e02ff */
[----:B------:R-:W-:Y:S01]  /*0b20*/  @!P3 IMAD.WIDE.U32 R22, R44, R22, R16 ;  /* 0x000000162c16b225 */ /* 0x000fe200078e0010 */
[----:B------:R-:W-:Y:S02]  /*0b30*/  @!P6 MOV R16, R56 ;  /* 0x000000380010e202 */ /* 0x000fe40000000f00 */
[----:B------:R-:W-:Y:S01]  /*0b40*/  @!P6 MOV R17, R59 ;  /* 0x0000003b0011e202 */ /* 0x000fe20000000f00 */
[----:B------:R-:W-:Y:S01]  /*0b50*/  @!P6 IMAD R29, R7, R21, R28 ;  /* 0x00000015071de224 */ /* 0x000fe200078e021c */
[----:B------:R-:W-:-:S02]  /*0b60*/  MOV R47, RZ ;  /* 0x000000ff002f7202 */ /* 0x000fc40000000f00 */
[----:B------:R-:W-:Y:S01]  /*0b70*/  @!P3 IADD3 R23, PT, PT, R23, R25, RZ ;  /* 0x000000191717b210 */ /* 0x000fe20007ffe0ff */
[----:B------:R-:W-:Y:S01]  /*0b80*/  @!P6 IMAD.WIDE.U32 R20, R7, R20, R16 ;  /* 0x000000140714e225 */ /* 0x000fe200078e0010 */
[C---:B0-----:R-:W-:Y:S02]  /*0b90*/  @!P3 LEA R26, P1, R22.reuse, R26, 0x1 ;  /* 0x0000001a161ab211 */ /* 0x041fe400078208ff */
[----:B------:R-:W-:Y:S01]  /*0ba0*/  MOV R49, RZ ;  /* 0x000000ff00317202 */ /* 0x000fe20000000f00 */
[----:B------:R0:W4:Y:S01]  /*0bb0*/  @!P5 LDG.E R47, desc[UR6][R18.64] ;  /* 0x00000006122fd981 */ /* 0x000122000c1e1900 */
[----:B------:R-:W-:Y:S02]  /*0bc0*/  @!P3 LEA.HI.X R27, R22, R27, R23, 0x1, P1 ;  /* 0x0000001b161bb211 */ /* 0x000fe400008f0c17 */
[----:B------:R-:W-:Y:S02]  /*0bd0*/  @!P6 IADD3 R17, PT, PT, R21, R29, RZ ;  /* 0x0000001d1511e210 */ /* 0x000fe40007ffe0ff */
[----:B---3--:R-:W-:Y:S01]  /*0be0*/  @!P6 LEA R16, P1, R20, R36, 0x1 ;  /* 0x000000241410e211 */ /* 0x008fe200078208ff */
[----:B------:R-:W3:Y:S01]  /*0bf0*/  @!P3 LDG.E R49, desc[UR6][R26.64] ;  /* 0x000000061a31b981 */ /* 0x000ee2000c1e1900 */
[----:B------:R-:W-:-:S02]  /*0c00*/  MOV R51, RZ ;  /* 0x000000ff00337202 */ /* 0x000fc40000000f00 */
[----:B------:R-:W-:-:S05]  /*0c10*/  @!P6 LEA.HI.X R17, R20, R37, R17, 0x1, P1 ;  /* 0x000000251411e211 */ /* 0x000fca00008f0c11 */
[----:B------:R1:W3:Y:S01]  /*0c20*/  @!P6 LDG.E R51, desc[UR6][R16.64] ;  /* 0x000000061033e981 */ /* 0x0002e2000c1e1900 */
[----:B------:R-:W-:Y:S02]  /*0c30*/  ISETP.GT.AND P1, PT, R4, 0x1e, PT ;  /* 0x0000001e0400780c */ /* 0x000fe40003f24270 */
[----:B-----5:R-:W-:-:S04]  /*0c40*/  PRMT R37, R12, 0x7632, R37 ;  /* 0x000076320c257816 */ /* 0x020fc80000000025 */
[----:B------:R-:W-:Y:S02]  /*0c50*/  SHF.L.U32 R37, R37, 0x10, RZ ;  /* 0x0000001025257819 */ /* 0x000fe400000006ff */
[----:B------:R-:W-:-:S03]  /*0c60*/  SHF.L.U32 R12, R12, 0x10, RZ ;  /* 0x000000100c0c7819 */ /* 0x000fc600000006ff */
[----:B0-----:R-:W-:-:S04]  /*0c70*/  FMUL.FTZ R19, R37, R37 ;  /* 0x0000002525137220 */ /* 0x001fc80000410000 */
[----:B------:R-:W-:Y:S01]  /*0c80*/  FFMA.FTZ R19, R12, R12, R19 ;  /* 0x0000000c0c137223 */ /* 0x000fe20000010013 */
[----:B--2---:R-:W-:-:S04]  /*0c90*/  PRMT R39, R14, 0x7632, R39 ;  /* 0x000076320e277816 */ /* 0x004fc80000000027 */
[----:B------:R-:W-:Y:S02]  /*0ca0*/  SHF.L.U32 R39, R39, 0x10, RZ ;  /* 0x0000001027277819 */ /* 0x000fe400000006ff */
[----:B------:R-:W-:-:S03]  /*0cb0*/  SHF.L.U32 R14, R14, 0x10, RZ ;  /* 0x000000100e0e7819 */ /* 0x000fc600000006ff */
[----:B-1----:R-:W-:Y:S01]  /*0cc0*/  FMUL.FTZ R17, R39, R39 ;  /* 0x0000002727117220 */ /* 0x002fe20000410000 */
[----:B------:R-:W-:-:S04]  /*0cd0*/  PRMT R32, R41, 0x7632, R32 ;  /* 0x0000763229207816 */ /* 0x000fc80000000020 */
[----:B------:R-:W-:Y:S01]  /*0ce0*/  SHF.L.U32 R32, R32, 0x10, RZ ;  /* 0x0000001020207819 */ /* 0x000fe200000006ff */
[----:B------:R-:W-:Y:S01]  /*0cf0*/  FFMA.FTZ R16, R14, R14, R17 ;  /* 0x0000000e0e107223 */ /* 0x000fe20000010011 */
[----:B------:R-:W-:Y:S01]  /*0d00*/  SHF.L.U32 R41, R41, 0x10, RZ ;  /* 0x0000001029297819 */ /* 0x000fe200000006ff */
[----:B------:R-:W-:Y:S01]  /*0d10*/  FADD.FTZ R19, RZ, R19 ;  /* 0x00000013ff137221 */ /* 0x000fe20000010000 */
[----:B------:R-:W-:Y:S01]  /*0d20*/  FADD.FTZ R18, R12, R37 ;  /* 0x000000250c127221 */ /* 0x000fe20000010000 */
[----:B------:R-:W-:Y:S01]  /*0d30*/  FMUL.FTZ R20, R32, R32 ;  /* 0x0000002020147220 */ /* 0x000fe20000410000 */
[----:B------:R-:W-:Y:S01]  /*0d40*/  FADD.FTZ R21, R14, R39 ;  /* 0x000000270e157221 */ /* 0x000fe20000010000 */
[----:B------:R-:W-:Y:S01]  /*0d50*/  FADD.FTZ R16, R19, R16 ;  /* 0x0000001013107221 */ /* 0x000fe20000010000 */
[----:B------:R-:W-:Y:S01]  /*0d60*/  FADD.FTZ R18, RZ, R18 ;  /* 0x00000012ff127221 */ /* 0x000fe20000010000 */
[C---:B------:R-:W-:Y:S01]  /*0d70*/  FFMA.FTZ R19, R41.reuse, R41, R20 ;  /* 0x0000002929137223 */ /* 0x040fe20000010014 */
[----:B------:R-:W-:-:S02]  /*0d80*/  FADD.FTZ R17, R41, R32 ;  /* 0x0000002029117221 */ /* 0x000fc40000010000 */
[----:B------:R-:W-:Y:S01]  /*0d90*/  FADD.FTZ R18, R18, R21 ;  /* 0x0000001512127221 */ /* 0x000fe20000010000 */
[----:B------:R-:W-:-:S03]  /*0da0*/  FADD.FTZ R16, R16, R19 ;  /* 0x0000001310107221 */ /* 0x000fc60000010000 */
[----:B------:R-:W-:Y:S01]  /*0db0*/  FADD.FTZ R17, R18, R17 ;  /* 0x0000001112117221 */ /* 0x000fe20000010000 */
[----:B------:R-:W-:-:S04]  /*0dc0*/  PRMT R34, R43, 0x7632, R34 ;  /* 0x000076322b227816 */ /* 0x000fc80000000022 */
[----:B------:R-:W-:Y:S02]  /*0dd0*/  SHF.L.U32 R34, R34, 0x10, RZ ;  /* 0x0000001022227819 */ /* 0x000fe400000006ff */
[----:B------:R-:W-:-:S03]  /*0de0*/  SHF.L.U32 R43, R43, 0x10, RZ ;  /* 0x000000102b2b7819 */ /* 0x000fc600000006ff */
[----:B------:R-:W-:Y:S01]  /*0df0*/  FMUL.FTZ R20, R34, R34 ;  /* 0x0000002222147220 */ /* 0x000fe20000410000 */
[----:B------:R-:W-:-:S03]  /*0e00*/  PRMT R45, R24, 0x7632, R45 ;  /* 0x00007632182d7816 */ /* 0x000fc6000000002d */
[----:B------:R-:W-:Y:S01]  /*0e10*/  FFMA.FTZ R19, R43, R43, R20 ;  /* 0x0000002b2b137223 */ /* 0x000fe20000010014 */
[----:B------:R-:W-:Y:S01]  /*0e20*/  SHF.L.U32 R45, R45, 0x10, RZ ;  /* 0x000000102d2d7819 */ /* 0x000fe200000006ff */
[----:B------:R-:W-:Y:S01]  /*0e30*/  FADD.FTZ R18, R43, R34 ;  /* 0x000000222b127221 */ /* 0x000fe20000010000 */
[----:B------:R-:W-:Y:S01]  /*0e40*/  SHF.L.U32 R36, R24, 0x10, RZ ;  /* 0x0000001018247819 */ /* 0x000fe200000006ff */
[----:B------:R-:W-:Y:S02]  /*0e50*/  FADD.FTZ R16, R16, R19 ;  /* 0x0000001310107221 */ /* 0x000fe40000010000 */
[----:B------:R-:W-:Y:S01]  /*0e60*/  FMUL.FTZ R19, R45, R45 ;  /* 0x0000002d2d137220 */ /* 0x000fe20000410000 */
[----:B------:R-:W-:Y:S01]  /*0e70*/  FADD.FTZ R17, R17, R18 ;  /* 0x0000001211117221 */ /* 0x000fe20000010000 */
[C---:B------:R-:W-:Y:S02]  /*0e80*/  FADD.FTZ R18, R36.reuse, R45 ;  /* 0x0000002d24127221 */ /* 0x040fe40000010000 */
[----:B------:R-:W-:-:S02]  /*0e90*/  FFMA.FTZ R19, R36, R36, R19 ;  /* 0x0000002424137223 */ /* 0x000fc40000010013 */
[----:B------:R-:W-:Y:S02]  /*0ea0*/  FADD.FTZ R17, R17, R18 ;  /* 0x0000001211117221 */ /* 0x000fe40000010000 */
[----:B------:R-:W-:Y:S01]  /*0eb0*/  FADD.FTZ R16, R16, R19 ;  /* 0x0000001310107221 */ /* 0x000fe20000010000 */
[----:B----4-:R-:W-:-:S04]  /*0ec0*/  PRMT R38, R47, 0x7632, R38 ;  /* 0x000076322f267816 */ /* 0x010fc80000000026 */
[----:B------:R-:W-:Y:S02]  /*0ed0*/  SHF.L.U32 R38, R38, 0x10, RZ ;  /* 0x0000001026267819 */ /* 0x000fe400000006ff */
[----:B---3--:R-:W-:Y:S02]  /*0ee0*/  PRMT R40, R49, 0x7632, R40 ;  /* 0x0000763231287816 */ /* 0x008fe40000000028 */
[----:B------:R-:W-:Y:S01]  /*0ef0*/  SHF.L.U32 R47, R47, 0x10, RZ ;  /* 0x000000102f2f7819 */ /* 0x000fe200000006ff */
[----:B------:R-:W-:Y:S01]  /*0f00*/  FMUL.FTZ R20, R38, R38 ;  /* 0x0000002626147220 */ /* 0x000fe20000410000 */
[----:B------:R-:W-:Y:S02]  /*0f10*/  SHF.L.U32 R40, R40, 0x10, RZ ;  /* 0x0000001028287819 */ /* 0x000fe400000006ff */
[----:B------:R-:W-:Y:S01]  /*0f20*/  PRMT R42, R51, 0x7632, R42 ;  /* 0x00007632332a7816 */ /* 0x000fe2000000002a */
        /* <DEDUP_REMOVED lines=54> */
.L_x_2078:
[----:B------:R-:W-:Y:S05]  /*1290*/  BSYNC.RECONVERGENT B0 ;  /* 0x0000000000007941 */ /* 0x000fea0003800200 */
.L_x_2077:
        /* <DEDUP_REMOVED lines=39> */
.L_x_2080:
[----:B------:R-:W-:Y:S05]  /*1510*/  BSYNC.RECONVERGENT B0 ;  /* 0x0000000000007941 */ /* 0x000fea0003800200 */
.L_x_2079:
        /* <DEDUP_REMOVED lines=26> */
.L_x_2083:
[----:B---3--:R-:W3:Y:S04]  /*16c0*/  LDG.E.STRONG.GPU R18, desc[UR6][R16.64] ;  /* 0x0000000610127981 */ /* 0x008ee8000c1ef900 */
[----:B---3--:R-:W-:Y:S01]  /*16d0*/  CCTL.IVALL ;  /* 0x00000000ff00798f */ /* 0x008fe20002000000 */
[----:B------:R-:W-:Y:S05]  /*16e0*/  YIELD ;  /* 0x0000000000007946 */ /* 0x000fea0003800000 */
[----:B------:R-:W-:-:S13]  /*16f0*/  ISETP.NE.AND P1, PT, R18, R23, PT ;  /* 0x000000171200720c */ /* 0x000fda0003f25270 */
[----:B------:R-:W-:Y:S05]  /*1700*/  @P1 BRA `(.L_x_2083) ;  /* 0xfffffffc00ec1947 */ /* 0x000fea000383ffff */
.L_x_2082:
[----:B------:R-:W-:Y:S05]  /*1710*/  WARPSYNC.ALL ;  /* 0x0000000000007948 */ /* 0x000fea0003800000 */
[----:B------:R-:W-:Y:S01]  /*1720*/  BAR.SYNC.DEFER_BLOCKING 0x0 ;  /* 0x0000000000007b1d */ /* 0x000fe20000010000 */
[----:B------:R-:W-:-:S05]  /*1730*/  HFMA2 R26, -RZ, RZ, 0, 0 ;  /* 0x00000000ff1a7431 */ /* 0x000fca00000001ff */
[----:B------:R-:W-:Y:S05]  /*1740*/  @!P3 BRA `(.L_x_2084) ;  /* 0x000000040020b947 */ /* 0x000fea0003800000 */
[CC--:B------:R-:W-:Y:S01]  /*1750*/  LEA R20, R5.reuse, R0.reuse, 0x1 ;  /* 0x0000000005147211 */ /* 0x0c0fe200078e08ff */
[C-C-:B------:R-:W-:Y:S01]  /*1760*/  IMAD R26, R5.reuse, 0x6, R0.reuse ;  /* 0x00000006051a7824 */ /* 0x140fe200078e0200 */
[CC--:B--2---:R-:W-:Y:S01]  /*1770*/  LEA R22, R5.reuse, R0.reuse, 0x2 ;  /* 0x0000000005167211 */ /* 0x0c4fe200078e10ff */
[C-C-:B------:R-:W-:Y:S01]  /*1780*/  IMAD R28, R5.reuse, 0x5, R0.reuse ;  /* 0x00000005051c7824 */ /* 0x140fe200078e0200 */
[----:B------:R-:W-:Y:S01]  /*1790*/  IADD3 R62, PT, PT, R0, R5, RZ ;  /* 0x00000005003e7210 */ /* 0x000fe20007ffe0ff */
[--C-:B------:R-:W-:Y:S01]  /*17a0*/  IMAD R30, R5, 0x3, R0.reuse ;  /* 0x00000003051e7824 */ /* 0x100fe200078e0200 */
[----:B-1-3--:R-:W-:Y:S01]  /*17b0*/  IADD3 R21, PT, PT, -R3, RZ, RZ ;  /* 0x000000ff03157210 */ /* 0x00afe20007ffe1ff */
[----:B------:R-:W-:Y:S01]  /*17c0*/  IMAD R60, R5, 0x7, R0 ;  /* 0x00000007053c7824 */ /* 0x000fe200078e0200 */
[----:B------:R-:W-:Y:S01]  /*17d0*/  MOV R64, R0 ;  /* 0x0000000000407202 */ /* 0x000fe20000000f00 */
[----:B------:R-:W-:-:S06]  /*17e0*/  UMOV UR4, URZ ;  /* 0x000000ff00047c82 */ /* 0x000fcc0008000000 */
.L_x_2085:
        /* <DEDUP_REMOVED lines=62> */
.L_x_2084:
        /* <DEDUP_REMOVED lines=13> */
[----:B--2---:R-:W-:-:S04]  /*1ca0*/  IADD3 R22, PT, PT, R26, 0x3, RZ ;  /* 0x000000031a167810 */ /* 0x004fc80007ffe0ff */
[----:B------:R-:W-:Y:S01]  /*1cb0*/  ISETP.EQ.OR P6, PT, R22, R3, P2 ;  /* 0x000000031600720c */ /* 0x000fe200017c2670 */
[----:B------:R-:W-:-:S04]  /*1cc0*/  @!P3 IMAD R17, R26, R5, R0 ;  /* 0x000000051a11b224 */ /* 0x000fc800078e0200 */
[----:B------:R-:W-:Y:S02]  /*1cd0*/  @!P4 IMAD R19, R16, R5, R0 ;  /* 0x000000051013c224 */ /* 0x000fe400078e0200 */
[----:B------:R-:W-:-:S04]  /*1ce0*/  @!P3 IMAD.WIDE.U32 R16, R17, 0x8, R66 ;  /* 0x000000081110b825 */ /* 0x000fc800078e0042 */
[-C--:B-1----:R-:W-:Y:S02]  /*1cf0*/  @!P5 IMAD R21, R18, R5.reuse, R0 ;  /* 0x000000051215d224 */ /* 0x082fe400078e0200 */
        /* <DEDUP_REMOVED lines=17> */
.L_x_2086:
        /* <DEDUP_REMOVED lines=18> */
.L_x_2087:
        /* <DEDUP_REMOVED lines=9> */
.L_x_2088:
[----:B------:R-:W-:Y:S05]  /*1fc0*/  BSYNC.RECONVERGENT B0 ;  /* 0x0000000000007941 */ /* 0x000fea0003800200 */
.L_x_2081:
[----:B------:R-:W4:Y:S01]  /*1fd0*/  S2UR UR5, SR_CgaCtaId ;  /* 0x00000000000579c3 */ /* 0x000f220000008800 */
[----:B------:R-:W5:Y:S01]  /*1fe0*/  LDCU UR8, c[0x0][0x414] ;  /* 0x00008280ff0877ac */ /* 0x000f620008000800 */
[----:B--2---:R-:W-:Y:S01]  /*1ff0*/  LOP3.LUT R22, R10, 0xffff, RZ, 0xc0, !PT ;  /* 0x0000ffff0a167812 */ /* 0x004fe200078ec0ff */
[----:B------:R-:W-:-:S03]  /*2000*/  UMOV UR4, 0x400 ;  /* 0x0000040000047882 */ /* 0x000fc60000000000 */
[----:B------:R-:W-:Y:S02]  /*2010*/  IADD3 R29, PT, PT, R53, R22, RZ ;  /* 0x00000016351d7210 */ /* 0x000fe40007ffe0ff */
[----:B---3--:R-:W2:Y:S08]  /*2020*/  @P0 LDC.64 R16, c[0x0][0x388] ;  /* 0x0000e200ff100b82 */ /* 0x008eb00000000a00 */
[----:B-1----:R-:W1:Y:S01]  /*2030*/  LDC.64 R20, c[0x0][0x398] ;  /* 0x0000e600ff147b82 */ /* 0x002e620000000a00 */
[----:B----4-:R-:W-:-:S07]  /*2040*/  ULEA UR4, UR5, UR4, 0x18 ;  /* 0x0000000405047291 */ /* 0x010fce000f8ec0ff */
[----:B------:R-:W3:Y:S01]  /*2050*/  LDC.64 R18, c[0x0][0x3a0] ;  /* 0x0000e800ff127b82 */ /* 0x000ee20000000a00 */
[----:B------:R-:W4:Y:S01]  /*2060*/  LDCU UR5, c[0x0][0x404] ;  /* 0x00008080ff0577ac */ /* 0x000f220008000800 */
[----:B--2---:R-:W-:-:S04]  /*2070*/  @P0 IMAD.WIDE R22, R8, 0x8, R16 ;  /* 0x0000000808160825 */ /* 0x004fc800078e0210 */
[----:B-----5:R-:W-:Y:S01]  /*2080*/  @P0 FMUL.FTZ R16, R24, UR8 ;  /* 0x0000000818100c20 */ /* 0x020fe20008410000 */
[----:B------:R-:W-:Y:S01]  /*2090*/  @P0 FMUL.FTZ R17, R25, UR8 ;  /* 0x0000000819110c20 */ /* 0x000fe20008410000 */
[----:B------:R-:W-:Y:S04]  /*20a0*/  @!P2 STS.64 [UR4+0x88], R24 ;  /* 0x00008818ff00a988 */ /* 0x000fe80008000a04 */
[----:B------:R2:W-:Y:S01]  /*20b0*/  @P0 STG.E.64 desc[UR6][R22.64], R16 ;  /* 0x0000001016000986 */ /* 0x0005e2000c101b06 */
[C---:B-1----:R-:W-:Y:S01]  /*20c0*/  IMAD.WIDE R26, R29.reuse, 0x2, R20 ;  /* 0x000000021d1a7825 */ /* 0x042fe200078e0214 */
[----:B------:R-:W-:Y:S03]  /*20d0*/  BAR.SYNC.DEFER_BLOCKING 0x0 ;  /* 0x0000000000007b1d */ /* 0x000fe60000010000 */
[----:B---3--:R-:W-:-:S03]  /*20e0*/  IMAD.WIDE R28, R29, 0x2, R18 ;  /* 0x000000021d1c7825 */ /* 0x008fc600078e0212 */
[----:B------:R-:W0:Y:S04]  /*20f0*/  LDG.E.U16 R30, desc[UR6][R26.64] ;  /* 0x000000061a1e7981 */ /* 0x000e28000c1e1500 */
[----:B------:R-:W3:Y:S04]  /*2100*/  LDG.E.U16 R31, desc[UR6][R26.64+0x2] ;  /* 0x000002061a1f7981 */ /* 0x000ee8000c1e1500 */
[----:B------:R-:W5:Y:S04]  /*2110*/  LDG.E.U16 R53, desc[UR6][R28.64] ;  /* 0x000000061c357981 */ /* 0x000f68000c1e1500 */
[----:B------:R4:W5:Y:S01]  /*2120*/  LDG.E.U16 R55, desc[UR6][R28.64+0x2] ;  /* 0x000002061c377981 */ /* 0x000962000c1e1500 */
[----:B------:R-:W-:Y:S01]  /*2130*/  HFMA2 R21, -RZ, RZ, 1.875, 0 ;  /* 0x3f800000ff157431 */ /* 0x000fe200000001ff */
[----:B------:R-:W-:Y:S02]  /*2140*/  BSSY.RECONVERGENT B0, `(.L_x_2089) ;  /* 0x00001d1000007945 */ /* 0x000fe40003800200 */
[----:B------:R-:W1:Y:S01]  /*2150*/  LDS.64 R18, [UR4+0x88] ;  /* 0x00008804ff127984 */ /* 0x000e620008000a00 */
[----:B------:R-:W2:Y:S01]  /*2160*/  LDCU.U8 UR4, c[0x0][0x3fc] ;  /* 0x00007f80ff0477ac */ /* 0x000ea20008000000 */
[----:B----4-:R-:W-:-:S05]  /*2170*/  IMAD R29, R3, UR5, R54 ;  /* 0x00000005031d7c24 */ /* 0x010fca000f8e0236 */
[----:B--2---:R-:W-:-:S04]  /*2180*/  IADD3 R22, PT, PT, R29, 0xa0, RZ ;  /* 0x000000a01d167810 */ /* 0x004fc80007ffe0ff */
[----:B------:R-:W-:Y:S01]  /*2190*/  SHF.R.S32.HI R23, RZ, 0x1f, R22 ;  /* 0x0000001fff177819 */ /* 0x000fe20000011416 */
[----:B------:R-:W-:Y:S01]  /*21a0*/  UISETP.NE.AND UP0, UPT, UR4, URZ, UPT ;  /* 0x000000ff0400728c */ /* 0x000fe2000bf05270 */
        /* <DEDUP_REMOVED lines=8> */
[----:B0-----:R-:W-:Y:S02]  /*2230*/  SHF.L.U32 R24, R30, 0x10, RZ ;  /* 0x000000101e187819 */ /* 0x001fe400000006ff */
[----:B---3--:R-:W-:Y:S02]  /*2240*/  SHF.L.U32 R25, R31, 0x10, RZ ;  /* 0x000000101f197819 */ /* 0x008fe400000006ff */
[----:B-----5:R-:W-:Y:S02]  /*2250*/  SHF.L.U32 R27, R53, 0x10, RZ ;  /* 0x00000010351b7819 */ /* 0x020fe400000006ff */
[----:B------:R-:W-:Y:S01]  /*2260*/  SHF.L.U32 R26, R55, 0x10, RZ ;  /* 0x00000010371a7819 */ /* 0x000fe200000006ff */
[----:B-12---:R-:W-:Y:S06]  /*2270*/  BRA.U UP0, `(.L_x_2090) ;  /* 0x0000000900dc7547 */ /* 0x006fec000b800000 */
[----:B------:R-:W0:Y:S01]  /*2280*/  LDCU.64 UR8, c[0x0][0x3e8] ;  /* 0x00007d00ff0877ac */ /* 0x000e220008000a00 */
[----:B------:R-:W-:Y:S01]  /*2290*/  BSSY.RECONVERGENT B1, `(.L_x_2091) ;  /* 0x000001a000017945 */ /* 0x000fe20003800200 */
[----:B0-----:R-:W-:Y:S02]  /*22a0*/  ISETP.GE.U32.AND P2, PT, R29, UR8, PT ;  /* 0x000000081d007c0c */ /* 0x001fe4000bf46070 */
[----:B------:R-:W-:Y:S02]  /*22b0*/  ISETP.GE.U32.AND P3, PT, R52, UR8, PT ;  /* 0x0000000834007c0c */ /* 0x000fe4000bf66070 */
[----:B------:R-:W-:Y:S02]  /*22c0*/  ISETP.GE.AND.EX P2, PT, R18, UR9, PT, P2 ;  /* 0x0000000912007c0c */ /* 0x000fe4000bf46320 */
[----:B------:R-:W-:Y:S02]  /*22d0*/  ISETP.GE.U32.AND P5, PT, R50, UR8, PT ;  /* 0x0000000832007c0c */ /* 0x000fe4000bfa6070 */
[----:B------:R-:W-:-:S02]  /*22e0*/  ISETP.GE.U32.AND P1, PT, R48, UR8, PT ;  /* 0x0000000830007c0c */ /* 0x000fc4000bf26070 */
[----:B------:R-:W-:-:S07]  /*22f0*/  ISETP.GE.AND.EX P3, PT, R9, UR9, PT, P3 ;  /* 0x0000000909007c0c */ /* 0x000fce000bf66330 */
[----:B------:R-:W-:Y:S06]  /*2300*/  @P2 BRA `(.L_x_2092) ;  /* 0x0000000000482947 */ /* 0x000fec0003800000 */
        /* <DEDUP_REMOVED lines=8> */
[----:B------:R-:W-:Y:S01]  /*2390*/  FFMA.FTZ R12, R24, R12, R27 ;  /* 0x0000000c180c7223 */ /* 0x000fe2000001001b */
[----:B0-----:R-:W-:Y:S02]  /*23a0*/  IMAD R18, R18, UR10, RZ ;  /* 0x0000000a12127c24 */ /* 0x001fe4000f8e02ff */
        /* <DEDUP_REMOVED lines=8> */
.L_x_2092:
[----:B------:R-:W-:Y:S05]  /*2430*/  BSYNC.RECONVERGENT B1 ;  /* 0x0000000000017941 */ /* 0x000fea0003800200 */
.L_x_2091:
[----:B------:R-:W-:Y:S04]  /*2440*/  BSSY.RECONVERGENT B1, `(.L_x_2093) ;  /* 0x0000014000017945 */ /* 0x000fe80003800200 */
[----:B------:R-:W-:Y:S05]  /*2450*/  @P3 BRA `(.L_x_2094) ;  /* 0x0000000000483947 */ /* 0x000fea0003800000 */
[----:B------:R-:W1:Y:S01]  /*2460*/  LDCU.64 UR4, c[0x0][0x3e0] ;  /* 0x00007c00ff0477ac */ /* 0x000e620008000a00 */
[----:B------:R-:W-:Y:S01]  /*2470*/  MOV R16, R56 ;  /* 0x0000003800107202 */ /* 0x000fe20000000f00 */
[--C-:B------:R-:W-:Y:S01]  /*2480*/  FADD.FTZ R14, R14, -R20.reuse ;  /* 0x800000140e0e7221 */ /* 0x100fe20000010000 */
[----:B0-----:R-:W-:Y:S01]  /*2490*/  MOV R17, R59 ;  /* 0x0000003b00117202 */ /* 0x001fe20000000f00 */
[----:B------:R-:W0:Y:S01]  /*24a0*/  LDCU.64 UR10, c[0x0][0x380] ;  /* 0x00007000ff0a77ac */ /* 0x000e220008000a00 */
[----:B------:R-:W-:Y:S01]  /*24b0*/  FADD.FTZ R12, R39, -R20 ;  /* 0x80000014270c7221 */ /* 0x000fe20000010000 */
[----:B------:R-:W-:-:S03]  /*24c0*/  FMUL.FTZ R14, R14, R21 ;  /* 0x000000150e0e7220 */ /* 0x000fc60000410000 */
[----:B------:R-:W-:Y:S01]  /*24d0*/  FMUL.FTZ R12, R12, R21 ;  /* 0x000000150c0c7220 */ /* 0x000fe20000410000 */
[----:B------:R-:W-:-:S03]  /*24e0*/  FFMA.FTZ R14, R24, R14, R27 ;  /* 0x0000000e180e7223 */ /* 0x000fc6000001001b */
[----:B------:R-:W-:Y:S01]  /*24f0*/  FFMA.FTZ R29, R25, R12, R26 ;  /* 0x0000000c191d7223 */ /* 0x000fe2000001001a */
        /* <DEDUP_REMOVED lines=8> */
.L_x_2094:
[----:B------:R-:W-:Y:S05]  /*2580*/  BSYNC.RECONVERGENT B1 ;  /* 0x0000000000017941 */ /* 0x000fea0003800200 */
.L_x_2093:
        /* <DEDUP_REMOVED lines=12> */
[----:B------:R-:W2:Y:S01]  /*2650*/  LDCU.64 UR4, c[0x0][0x3e0] ;  /* 0x00007c00ff0477ac */ /* 0x000ea20008000a00 */
[----:B------:R-:W-:Y:S01]  /*2660*/  MOV R16, R56 ;  /* 0x0000003800107202 */ /* 0x000fe20000000f00 */
[--C-:B------:R-:W-:Y:S01]  /*2670*/  FADD.FTZ R12, R41, -R20.reuse ;  /* 0x80000014290c7221 */ /* 0x100fe20000010000 */
[----:B01----:R-:W-:Y:S01]  /*2680*/  MOV R17, R59 ;  /* 0x0000003b00117202 */ /* 0x003fe20000000f00 */
[----:B------:R-:W0:Y:S01]  /*2690*/  LDCU.64 UR10, c[0x0][0x380] ;  /* 0x00007000ff0a77ac */ /* 0x000e220008000a00 */
[----:B------:R-:W-:Y:S01]  /*26a0*/  FADD.FTZ R32, R32, -R20 ;  /* 0x8000001420207221 */ /* 0x000fe20000010000 */
[----:B------:R-:W-:-:S03]  /*26b0*/  FMUL.FTZ R12, R12, R21 ;  /* 0x000000150c0c7220 */ /* 0x000fc60000410000 */
[----:B------:R-:W-:Y:S01]  /*26c0*/  FMUL.FTZ R32, R32, R21 ;  /* 0x0000001520207220 */ /* 0x000fe20000410000 */
[----:B------:R-:W-:-:S03]  /*26d0*/  FFMA.FTZ R12, R24, R12, R27 ;  /* 0x0000000c180c7223 */ /* 0x000fc6000001001b */
[----:B------:R-:W-:Y:S01]  /*26e0*/  FFMA.FTZ R29, R25, R32, R26 ;  /* 0x00000020191d7223 */ /* 0x000fe2000001001a */
        /* <DEDUP_REMOVED lines=8> */
.L_x_2096:
[----:B------:R-:W-:Y:S05]  /*2770*/  BSYNC.RECONVERGENT B1 ;  /* 0x0000000000017941 */ /* 0x000fea0003800200 */
.L_x_2095:
[----:B------:R-:W-:Y:S04]  /*2780*/  BSSY.RECONVERGENT B1, `(.L_x_2097) ;  /* 0x0000014000017945 */ /* 0x000fe80003800200 */
[----:B------:R-:W-:Y:S05]  /*2790*/  @P1 BRA `(.L_x_2098) ;  /* 0x0000000000481947 */ /* 0x000fea0003800000 */
[----:B------:R-:W3:Y:S01]  /*27a0*/  LDCU.64 UR4, c[0x0][0x3e0] ;  /* 0x00007c00ff0477ac */ /* 0x000ee20008000a00 */
[----:B------:R-:W-:Y:S01]  /*27b0*/  MOV R16, R56 ;  /* 0x0000003800107202 */ /* 0x000fe20000000f00 */
[--C-:B------:R-:W-:Y:S01]  /*27c0*/  FADD.FTZ R12, R43, -R20.reuse ;  /* 0x800000142b0c7221 */ /* 0x100fe20000010000 */
[----:B012---:R-:W-:Y:S01]  /*27d0*/  MOV R17, R59 ;  /* 0x0000003b00117202 */ /* 0x007fe20000000f00 */
[----:B------:R-:W0:Y:S01]  /*27e0*/  LDCU.64 UR10, c[0x0][0x380] ;  /* 0x00007000ff0a77ac */ /* 0x000e220008000a00 */
[----:B------:R-:W-:Y:S01]  /*27f0*/  FADD.FTZ R34, R34, -R20 ;  /* 0x8000001422227221 */ /* 0x000fe20000010000 */
[----:B------:R-:W-:-:S03]  /*2800*/  FMUL.FTZ R12, R12, R21 ;  /* 0x000000150c0c7220 */ /* 0x000fc60000410000 */
[----:B------:R-:W-:Y:S01]  /*2810*/  FMUL.FTZ R34, R34, R21 ;  /* 0x0000001522227220 */ /* 0x000fe20000410000 */
[----:B------:R-:W-:-:S03]  /*2820*/  FFMA.FTZ R12, R24, R12, R27 ;  /* 0x0000000c180c7223 */ /* 0x000fc6000001001b */
[----:B------:R-:W-:Y:S01]  /*2830*/  FFMA.FTZ R29, R25, R34, R26 ;  /* 0x00000022191d7223 */ /* 0x000fe2000001001a */
        /* <DEDUP_REMOVED lines=8> */
.L_x_2098:
[----:B------:R-:W-:Y:S05]  /*28c0*/  BSYNC.RECONVERGENT B1 ;  /* 0x0000000000017941 */ /* 0x000fea0003800200 */
.L_x_2097:
[----:B------:R-:W-:Y:S04]  /*28d0*/  BSSY.RECONVERGENT B1, `(.L_x_2099) ;  /* 0x0000014000017945 */ /* 0x000fe80003800200 */
[----:B------:R-:W-:Y:S05]  /*28e0*/  @P6 BRA `(.L_x_2100) ;  /* 0x0000000000486947 */ /* 0x000fea0003800000 */
[----:B------:R-:W4:Y:S01]  /*28f0*/  LDCU.64 UR4, c[0x0][0x3e0] ;  /* 0x00007c00ff0477ac */ /* 0x000f220008000a00 */
[----:B------:R-:W-:Y:S01]  /*2900*/  MOV R16, R56 ;  /* 0x0000003800107202 */ /* 0x000fe20000000f00 */
[--C-:B------:R-:W-:Y:S01]  /*2910*/  FADD.FTZ R36, R36, -R20.reuse ;  /* 0x8000001424247221 */ /* 0x100fe20000010000 */
[----:B0123--:R-:W-:Y:S01]  /*2920*/  MOV R17, R59 ;  /* 0x0000003b00117202 */ /* 0x00ffe20000000f00 */
[----:B------:R-:W0:Y:S01]  /*2930*/  LDCU.64 UR10, c[0x0][0x380] ;  /* 0x00007000ff0a77ac */ /* 0x000e220008000a00 */
[----:B------:R-:W-:Y:S01]  /*2940*/  FADD.FTZ R12, R45, -R20 ;  /* 0x800000142d0c7221 */ /* 0x000fe20000010000 */
[----:B------:R-:W-:-:S03]  /*2950*/  FMUL.FTZ R36, R36, R21 ;  /* 0x0000001524247220 */ /* 0x000fc60000410000 */
[----:B------:R-:W-:Y:S01]  /*2960*/  FMUL.FTZ R12, R12, R21 ;  /* 0x000000150c0c7220 */ /* 0x000fe20000410000 */
[----:B------:R-:W-:-:S03]  /*2970*/  FFMA.FTZ R36, R24, R36, R27 ;  /* 0x0000002418247223 */ /* 0x000fc6000001001b */
[----:B------:R-:W-:Y:S01]  /*2980*/  FFMA.FTZ R29, R25, R12, R26 ;  /* 0x0000000c191d7223 */ /* 0x000fe2000001001a */
        /* <DEDUP_REMOVED lines=8> */
.L_x_2100:
[----:B------:R-:W-:Y:S05]  /*2a10*/  BSYNC.RECONVERGENT B1 ;  /* 0x0000000000017941 */ /* 0x000fea0003800200 */
.L_x_2099:
[----:B------:R-:W-:Y:S04]  /*2a20*/  BSSY.RECONVERGENT B1, `(.L_x_2101) ;  /* 0x0000014000017945 */ /* 0x000fe80003800200 */
[----:B------:R-:W-:Y:S05]  /*2a30*/  @P2 BRA `(.L_x_2102) ;  /* 0x0000000000482947 */ /* 0x000fea0003800000 */
[----:B------:R-:W5:Y:S01]  /*2a40*/  LDCU.64 UR4, c[0x0][0x3e0] ;  /* 0x00007c00ff0477ac */ /* 0x000f620008000a00 */
[----:B------:R-:W-:Y:S01]  /*2a50*/  MOV R16, R56 ;  /* 0x0000003800107202 */ /* 0x000fe20000000f00 */
[--C-:B------:R-:W-:Y:S01]  /*2a60*/  FADD.FTZ R12, R47, -R20.reuse ;  /* 0x800000142f0c7221 */ /* 0x100fe20000010000 */
[----:B01234-:R-:W-:Y:S01]  /*2a70*/  MOV R17, R59 ;  /* 0x0000003b00117202 */ /* 0x01ffe20000000f00 */
[----:B------:R-:W0:Y:S01]  /*2a80*/  LDCU.64 UR10, c[0x0][0x380] ;  /* 0x00007000ff0a77ac */ /* 0x000e220008000a00 */
[----:B------:R-:W-:Y:S01]  /*2a90*/  FADD.FTZ R38, R38, -R20 ;  /* 0x8000001426267221 */ /* 0x000fe20000010000 */
[----:B------:R-:W-:-:S03]  /*2aa0*/  FMUL.FTZ R12, R12, R21 ;  /* 0x000000150c0c7220 */ /* 0x000fc60000410000 */
[----:B------:R-:W-:Y:S01]  /*2ab0*/  FMUL.FTZ R38, R38, R21 ;  /* 0x0000001526267220 */ /* 0x000fe20000410000 */
[----:B------:R-:W-:Y:S01]  /*2ac0*/  FFMA.FTZ R12, R24, R12, R27 ;  /* 0x0000000c180c7223 */ /* 0x000fe2000001001b */
[----:B-----5:R-:W-:Y:S02]  /*2ad0*/  IMAD R23, R23, UR4, RZ ;  /* 0x0000000417177c24 */ /* 0x020fe4000f8e02ff */
        /* <DEDUP_REMOVED lines=8> */
.L_x_2102:
[----:B------:R-:W-:Y:S05]  /*2b60*/  BSYNC.RECONVERGENT B1 ;  /* 0x0000000000017941 */ /* 0x000fea0003800200 */
.L_x_2101:
        /* <DEDUP_REMOVED lines=10> */
[----:B------:R-:W-:-:S03]  /*2c10*/  FFMA.FTZ R12, R24, R12, R27 ;  /* 0x0000000c180c7223 */ /* 0x000fc6000001001b */
[----:B------:R-:W-:Y:S01]  /*2c20*/  FFMA.FTZ R23, R25, R40, R26 ;  /* 0x0000002819177223 */ /* 0x000fe2000001001a */
        /* <DEDUP_REMOVED lines=8> */
.L_x_2104:
[----:B------:R-:W-:Y:S05]  /*2cb0*/  BSYNC.RECONVERGENT B1 ;  /* 0x0000000000017941 */ /* 0x000fea0003800200 */
.L_x_2103:
[----:B------:R-:W-:Y:S05]  /*2cc0*/  @P4 BRA `(.L_x_2105) ;  /* 0x0000001000604947 */ /* 0x000fea0003800000 */
[----:B------:R-:W5:Y:S01]  /*2cd0*/  LDCU.64 UR4, c[0x0][0x3e0] ;  /* 0x00007c00ff0477ac */ /* 0x000f620008000a00 */
[--C-:B------:R-:W-:Y:S01]  /*2ce0*/  FADD.FTZ R12, R51, -R20.reuse ;  /* 0x80000014330c7221 */ /* 0x100fe20000010000 */
[----:B------:R-:W-:Y:S01]  /*2cf0*/  MOV R57, R59 ;  /* 0x0000003b00397202 */ /* 0x000fe20000000f00 */
[----:B------:R-:W-:Y:S01]  /*2d00*/  FADD.FTZ R20, R42, -R20 ;  /* 0x800000142a147221 */ /* 0x000fe20000010000 */
[----:B------:R-:W5:Y:S01]  /*2d10*/  LDCU.64 UR8, c[0x0][0x380] ;  /* 0x00007000ff0877ac */ /* 0x000f620008000a00 */
[-C--:B------:R-:W-:Y:S02]  /*2d20*/  FMUL.FTZ R12, R12, R21.reuse ;  /* 0x000000150c0c7220 */ /* 0x080fe40000410000 */
[----:B------:R-:W-:Y:S02]  /*2d30*/  FMUL.FTZ R20, R20, R21 ;  /* 0x0000001514147220 */ /* 0x000fe40000410000 */
[----:B------:R-:W-:Y:S02]  /*2d40*/  FFMA.FTZ R12, R24, R12, R27 ;  /* 0x0000000c180c7223 */ /* 0x000fe4000001001b */
[----:B01234-:R-:W-:-:S05]  /*2d50*/  FFMA.FTZ R19, R25, R20, R26 ;  /* 0x0000001419137223 */ /* 0x01ffca000001001a */
[----:B------:R-:W-:Y:S01]  /*2d60*/  F2FP.BF16.F32.PACK_AB R19, R19, R12 ;  /* 0x0000000c1313723e */ /* 0x000fe200000010ff */
[----:B-----5:R-:W-:Y:S02]  /*2d70*/  IMAD R14, R35, UR4, RZ ;  /* 0x00000004230e7c24 */ /* 0x020fe4000f8e02ff */
[----:B------:R-:W-:-:S04]  /*2d80*/  IMAD.WIDE.U32 R56, R7, UR4, R56 ;  /* 0x0000000407387c25 */ /* 0x000fc8000f8e0038 */
[----:B------:R-:W-:Y:S01]  /*2d90*/  IMAD R17, R7, UR5, R14 ;  /* 0x0000000507117c24 */ /* 0x000fe2000f8e020e */
[----:B------:R-:W-:-:S04]  /*2da0*/  LEA R16, P1, R56, UR8, 0x1 ;  /* 0x0000000838107c11 */ /* 0x000fc8000f8208ff */
[----:B------:R-:W-:-:S04]  /*2db0*/  IADD3 R17, PT, PT, R57, R17, RZ ;  /* 0x0000001139117210 */ /* 0x000fc80007ffe0ff */
[----:B------:R-:W-:-:S05]  /*2dc0*/  LEA.HI.X R17, R56, UR9, R17, 0x1, P1 ;  /* 0x0000000938117c11 */ /* 0x000fca00088f0c11 */
[----:B------:R0:W-:Y:S01]  /*2dd0*/  STG.E desc[UR6][R16.64], R19 ;  /* 0x0000001310007986 */ /* 0x0001e2000c101906 */
[----:B------:R-:W-:Y:S05]  /*2de0*/  BRA `(.L_x_2105) ;  /* 0x0000001000187947 */ /* 0x000fea0003800000 */
.L_x_2090:
        /* <DEDUP_REMOVED lines=11> */
[----:B------:R-:W0:Y:S01]  /*2ea0*/  LDCU.64 UR8, c[0x0][0x3e0] ;  /* 0x00007c00ff0877ac */ /* 0x000e220008000a00 */
[----:B------:R-:W-:Y:S01]  /*2eb0*/  MOV R19, R59 ;  /* 0x0000003b00137202 */ /* 0x000fe20000000f00 */
[-C--:B------:R-:W-:Y:S01]  /*2ec0*/  FMUL.FTZ R12, R12, R21.reuse ;  /* 0x000000150c0c7220 */ /* 0x080fe20000410000 */
[----:B------:R-:W-:Y:S01]  /*2ed0*/  FMUL.FTZ R16, R16, R21 ;  /* 0x0000001510107220 */ /* 0x000fe20000410000 */
[----:B------:R-:W1:Y:S02]  /*2ee0*/  LDCU.64 UR10, c[0x0][0x380] ;  /* 0x00007000ff0a77ac */ /* 0x000e640008000a00 */
[----:B------:R-:W-:Y:S01]  /*2ef0*/  FFMA.FTZ R17, R24, R12, R27 ;  /* 0x0000000c18117223 */ /* 0x000fe2000001001b */
[----:B------:R-:W-:-:S03]  /*2f00*/  FFMA.FTZ R31, R25, R16, R26 ;  /* 0x00000010191f7223 */ /* 0x000fc6000001001a */
[----:B------:R-:W-:Y:S01]  /*2f10*/  FMUL.FTZ R12, R17, -1.4426950216293334961 ;  /* 0xbfb8aa3b110c7820 */ /* 0x000fe20000410000 */
[----:B------:R-:W-:-:S05]  /*2f20*/  FMUL.FTZ R16, R31, -1.4426950216293334961 ;  /* 0xbfb8aa3b1f107820 */ /* 0x000fca0000410000 */
[----:B------:R-:W2:Y:S01]  /*2f30*/  MUFU.EX2 R12, R12 ;  /* 0x0000000c000c7308 */ /* 0x000ea20000000800 */
[----:B0-----:R-:W-:Y:S01]  /*2f40*/  IMAD R60, R18, UR8, RZ ;  /* 0x00000008123c7c24 */ /* 0x001fe2000f8e02ff */
[----:B------:R-:W-:-:S03]  /*2f50*/  MOV R18, R56 ;  /* 0x0000003800127202 */ /* 0x000fc60000000f00 */
[----:B------:R-:W-:-:S03]  /*2f60*/  IMAD R37, R29, UR9, R60 ;  /* 0x000000091d257c24 */ /* 0x000fc6000f8e023c */
[----:B------:R-:W0:Y:S01]  /*2f70*/  MUFU.EX2 R16, R16 ;  /* 0x0000001000107308 */ /* 0x000e220000000800 */
[----:B------:R-:W-:-:S05]  /*2f80*/  IMAD.WIDE.U32 R18, R29, UR8, R18 ;  /* 0x000000081d127c25 */ /* 0x000fca000f8e0012 */
[----:B------:R-:W-:Y:S01]  /*2f90*/  IADD3 R37, PT, PT, R19, R37, RZ ;  /* 0x0000002513257210 */ /* 0x000fe20007ffe0ff */
[----:B--2---:R-:W-:-:S06]  /*2fa0*/  FADD.FTZ R28, R12, 1 ;  /* 0x3f8000000c1c7421 */ /* 0x004fcc0000010000 */
[----:B------:R-:W2:Y:S01]  /*2fb0*/  MUFU.RCP R28, R28 ;  /* 0x0000001c001c7308 */ /* 0x000ea20000001000 */
[----:B0-----:R-:W-:Y:S01]  /*2fc0*/  FADD.FTZ R30, R16, 1 ;  /* 0x3f800000101e7421 */ /* 0x001fe20000010000 */
[----:B-1----:R-:W-:-:S06]  /*2fd0*/  LEA R16, P2, R18, UR10, 0x1 ;  /* 0x0000000a12107c11 */ /* 0x002fcc000f8408ff */
[----:B------:R-:W0:Y:S01]  /*2fe0*/  MUFU.RCP R30, R30 ;  /* 0x0000001e001e7308 */ /* 0x000e220000001000 */
[----:B--2---:R-:W-:Y:S01]  /*2ff0*/  FMUL.FTZ R12, R17, R28 ;  /* 0x0000001c110c7220 */ /* 0x004fe20000410000 */
[----:B------:R-:W-:Y:S01]  /*3000*/  LEA.HI.X R17, R18, UR11, R37, 0x1, P2 ;  /* 0x0000000b12117c11 */ /* 0x000fe200090f0c25 */
[----:B0-----:R-:W-:-:S05]  /*3010*/  FMUL.FTZ R29, R31, R30 ;  /* 0x0000001e1f1d7220 */ /* 0x001fca0000410000 */
[----:B------:R-:W-:-:S05]  /*3020*/  F2FP.BF16.F32.PACK_AB R29, R29, R12 ;  /* 0x0000000c1d1d723e */ /* 0x000fca00000010ff */
[----:B------:R0:W-:Y:S02]  /*3030*/  STG.E desc[UR6][R16.64], R29 ;  /* 0x0000001d10007986 */ /* 0x0001e4000c101906 */
.L_x_2107:
[----:B------:R-:W-:Y:S05]  /*3040*/  BSYNC.RECONVERGENT B1 ;  /* 0x0000000000017941 */ /* 0x000fea0003800200 */
.L_x_2106:
[----:B------:R-:W-:Y:S04]  /*3050*/  BSSY.RECONVERGENT B1, `(.L_x_2108) ;  /* 0x000001e000017945 */ /* 0x000fe80003800200 */
[----:B------:R-:W-:Y:S05]  /*3060*/  @P3 BRA `(.L_x_2109) ;  /* 0x0000000000703947 */ /* 0x000fea0003800000 */
[--C-:B------:R-:W-:Y:S01]  /*3070*/  FADD.FTZ R14, R14, -R20.reuse ;  /* 0x800000140e0e7221 */ /* 0x100fe20000010000 */
[----:B------:R-:W-:Y:S01]  /*3080*/  FADD.FTZ R12, R39, -R20 ;  /* 0x80000014270c7221 */ /* 0x000fe20000010000 */
[----:B------:R-:W1:Y:S01]  /*3090*/  LDCU.64 UR8, c[0x0][0x3e0] ;  /* 0x00007c00ff0877ac */ /* 0x000e620008000a00 */
[----:B------:R-:W-:Y:S01]  /*30a0*/  MOV R18, R56 ;  /* 0x0000003800127202 */ /* 0x000fe20000000f00 */
[----:B------:R-:W-:Y:S01]  /*30b0*/  FMUL.FTZ R14, R14, R21 ;  /* 0x000000150e0e7220 */ /* 0x000fe20000410000 */
[----:B------:R-:W-:Y:S01]  /*30c0*/  MOV R19, R59 ;  /* 0x0000003b00137202 */ /* 0x000fe20000000f00 */
[----:B------:R-:W2:Y:S02]  /*30d0*/  LDCU.64 UR10, c[0x0][0x380] ;  /* 0x00007000ff0a77ac */ /* 0x000ea40008000a00 */
[----:B0-----:R-:W-:Y:S01]  /*30e0*/  FFMA.FTZ R17, R24, R14, R27 ;  /* 0x0000000e18117223 */ /* 0x001fe2000001001b */
[----:B------:R-:W-:-:S03]  /*30f0*/  FMUL.FTZ R14, R12, R21 ;  /* 0x000000150c0e7220 */ /* 0x000fc60000410000 */
[----:B------:R-:W-:Y:S01]  /*3100*/  FMUL.FTZ R12, R17, -1.4426950216293334961 ;  /* 0xbfb8aa3b110c7820 */ /* 0x000fe20000410000 */
[----:B------:R-:W-:-:S04]  /*3110*/  FFMA.FTZ R29, R25, R14, R26 ;  /* 0x0000000e191d7223 */ /* 0x000fc8000001001a */
[----:B------:R-:W-:Y:S01]  /*3120*/  FMUL.FTZ R16, R29, -1.4426950216293334961 ;  /* 0xbfb8aa3b1d107820 */ /* 0x000fe20000410000 */
        /* <DEDUP_REMOVED lines=9> */
[----:B--2---:R-:W-:-:S06]  /*31c0*/  LEA R16, P2, R18, UR10, 0x1 ;  /* 0x0000000a12107c11 */ /* 0x004fcc000f8408ff */
[----:B------:R-:W1:Y:S01]  /*31d0*/  MUFU.RCP R28, R28 ;  /* 0x0000001c001c7308 */ /* 0x000e620000001000 */
[----:B0-----:R-:W-:Y:S01]  /*31e0*/  FMUL.FTZ R12, R17, R14 ;  /* 0x0000000e110c7220 */ /* 0x001fe20000410000 */
[----:B------:R-:W-:Y:S01]  /*31f0*/  LEA.HI.X R17, R18, UR11, R31, 0x1, P2 ;  /* 0x0000000b12117c11 */ /* 0x000fe200090f0c1f */
[----:B-1----:R-:W-:-:S05]  /*3200*/  FMUL.FTZ R29, R29, R28 ;  /* 0x0000001c1d1d7220 */ /* 0x002fca0000410000 */
[----:B------:R-:W-:-:S05]  /*3210*/  F2FP.BF16.F32.PACK_AB R29, R29, R12 ;  /* 0x0000000c1d1d723e */ /* 0x000fca00000010ff */
[----:B------:R1:W-:Y:S02]  /*3220*/  STG.E desc[UR6][R16.64], R29 ;  /* 0x0000001d10007986 */ /* 0x0003e4000c101906 */
.L_x_2109:
[----:B------:R-:W-:Y:S05]  /*3230*/  BSYNC.RECONVERGENT B1 ;  /* 0x0000000000017941 */ /* 0x000fea0003800200 */
.L_x_2108:
        /* <DEDUP_REMOVED lines=13> */
[----:B------:R-:W-:Y:S01]  /*3310*/  FADD.FTZ R32, R32, -R20 ;  /* 0x8000001420207221 */ /* 0x000fe20000010000 */
[----:B------:R-:W2:Y:S01]  /*3320*/  LDCU.64 UR8, c[0x0][0x3e0] ;  /* 0x00007c00ff0877ac */ /* 0x000ea20008000a00 */
[----:B------:R-:W-:Y:S01]  /*3330*/  MOV R18, R56 ;  /* 0x0000003800127202 */ /* 0x000fe20000000f00 */
[-C--:B------:R-:W-:Y:S01]  /*3340*/  FMUL.FTZ R12, R12, R21.reuse ;  /* 0x000000150c0c7220 */ /* 0x080fe20000410000 */
[----:B------:R-:W-:Y:S01]  /*3350*/  FMUL.FTZ R32, R32, R21 ;  /* 0x0000001520207220 */ /* 0x000fe20000410000 */
[----:B------:R-:W3:Y:S01]  /*3360*/  LDCU.64 UR10, c[0x0][0x380] ;  /* 0x00007000ff0a77ac */ /* 0x000ee20008000a00 */
[----:B------:R-:W-:Y:S01]  /*3370*/  MOV R19, R59 ;  /* 0x0000003b00137202 */ /* 0x000fe20000000f00 */
[----:B01----:R-:W-:Y:S01]  /*3380*/  FFMA.FTZ R17, R24, R12, R27 ;  /* 0x0000000c18117223 */ /* 0x003fe2000001001b */
[----:B------:R-:W-:-:S03]  /*3390*/  FFMA.FTZ R29, R25, R32, R26 ;  /* 0x00000020191d7223 */ /* 0x000fc6000001001a */
[----:B------:R-:W-:Y:S01]  /*33a0*/  FMUL.FTZ R12, R17, -1.4426950216293334961 ;  /* 0xbfb8aa3b110c7820 */ /* 0x000fe20000410000 */
[----:B------:R-:W-:-:S05]  /*33b0*/  FMUL.FTZ R16, R29, -1.4426950216293334961 ;  /* 0xbfb8aa3b1d107820 */ /* 0x000fca0000410000 */
[----:B------:R-:W0:Y:S01]  /*33c0*/  MUFU.EX2 R12, R12 ;  /* 0x0000000c000c7308 */ /* 0x000e220000000800 */
[----:B--2---:R-:W-:Y:S02]  /*33d0*/  IMAD R31, R11, UR8, RZ ;  /* 0x000000080b1f7c24 */ /* 0x004fe4000f8e02ff */
[----:B------:R-:W-:-:S05]  /*33e0*/  IMAD.WIDE.U32 R18, R50, UR8, R18 ;  /* 0x0000000832127c25 */ /* 0x000fca000f8e0012 */
[----:B------:R-:W1:Y:S01]  /*33f0*/  MUFU.EX2 R16, R16 ;  /* 0x0000001000107308 */ /* 0x000e620000000800 */
[----:B------:R-:W-:-:S05]  /*3400*/  IMAD R31, R50, UR9, R31 ;  /* 0x00000009321f7c24 */ /* 0x000fca000f8e021f */
[----:B------:R-:W-:Y:S01]  /*3410*/  IADD3 R31, PT, PT, R19, R31, RZ ;  /* 0x0000001f131f7210 */ /* 0x000fe20007ffe0ff */
[----:B0-----:R-:W-:-:S06]  /*3420*/  FADD.FTZ R14, R12, 1 ;  /* 0x3f8000000c0e7421 */ /* 0x001fcc0000010000 */
[----:B------:R-:W0:Y:S01]  /*3430*/  MUFU.RCP R14, R14 ;  /* 0x0000000e000e7308 */ /* 0x000e220000001000 */
[----:B-1----:R-:W-:Y:S01]  /*3440*/  FADD.FTZ R28, R16, 1 ;  /* 0x3f800000101c7421 */ /* 0x002fe20000010000 */
[----:B---3--:R-:W-:-:S06]  /*3450*/  LEA R16, P5, R18, UR10, 0x1 ;  /* 0x0000000a12107c11 */ /* 0x008fcc000f8a08ff */
[----:B------:R-:W1:Y:S01]  /*3460*/  MUFU.RCP R28, R28 ;  /* 0x0000001c001c7308 */ /* 0x000e620000001000 */
[----:B0-----:R-:W-:Y:S01]  /*3470*/  FMUL.FTZ R12, R17, R14 ;  /* 0x0000000e110c7220 */ /* 0x001fe20000410000 */
[----:B------:R-:W-:Y:S01]  /*3480*/  LEA.HI.X R17, R18, UR11, R31, 0x1, P5 ;  /* 0x0000000b12117c11 */ /* 0x000fe2000a8f0c1f */
[----:B-1----:R-:W-:-:S05]  /*3490*/  FMUL.FTZ R29, R29, R28 ;  /* 0x0000001c1d1d7220 */ /* 0x002fca0000410000 */
[----:B------:R-:W-:-:S05]  /*34a0*/  F2FP.BF16.F32.PACK_AB R29, R29, R12 ;  /* 0x0000000c1d1d723e */ /* 0x000fca00000010ff */
[----:B------:R2:W-:Y:S02]  /*34b0*/  STG.E desc[UR6][R16.64], R29 ;  /* 0x0000001d10007986 */ /* 0x0005e4000c101906 */
.L_x_2111:
[----:B------:R-:W-:Y:S05]  /*34c0*/  BSYNC.RECONVERGENT B1 ;  /* 0x0000000000017941 */ /* 0x000fea0003800200 */
.L_x_2110:
[----:B------:R-:W-:Y:S04]  /*34d0*/  BSSY.RECONVERGENT B1, `(.L_x_2112) ;  /* 0x000001e000017945 */ /* 0x000fe80003800200 */
[----:B------:R-:W-:Y:S05]  /*34e0*/  @P1 BRA `(.L_x_2113) ;  /* 0x0000000000701947 */ /* 0x000fea0003800000 */
[--C-:B------:R-:W-:Y:S01]  /*34f0*/  FADD.FTZ R12, R43, -R20.reuse ;  /* 0x800000142b0c7221 */ /* 0x100fe20000010000 */
[----:B------:R-:W-:Y:S01]  /*3500*/  FADD.FTZ R34, R34, -R20 ;  /* 0x8000001422227221 */ /* 0x000fe20000010000 */
[----:B------:R-:W3:Y:S01]  /*3510*/  LDCU.64 UR8, c[0x0][0x3e0] ;  /* 0x00007c00ff0877ac */ /* 0x000ee20008000a00 */
[----:B------:R-:W-:Y:S01]  /*3520*/  MOV R18, R56 ;  /* 0x0000003800127202 */ /* 0x000fe20000000f00 */
[-C--:B------:R-:W-:Y:S01]  /*3530*/  FMUL.FTZ R12, R12, R21.reuse ;  /* 0x000000150c0c7220 */ /* 0x080fe20000410000 */
[----:B------:R-:W-:Y:S01]  /*3540*/  FMUL.FTZ R34, R34, R21 ;  /* 0x0000001522227220 */ /* 0x000fe20000410000 */
[----:B------:R-:W4:Y:S01]  /*3550*/  LDCU.64 UR10, c[0x0][0x380] ;  /* 0x00007000ff0a77ac */ /* 0x000f220008000a00 */
[----:B------:R-:W-:Y:S01]  /*3560*/  MOV R19, R59 ;  /* 0x0000003b00137202 */ /* 0x000fe20000000f00 */
[----:B012---:R-:W-:Y:S01]  /*3570*/  FFMA.FTZ R17, R24, R12, R27 ;  /* 0x0000000c18117223 */ /* 0x007fe2000001001b */
[----:B------:R-:W-:-:S03]  /*3580*/  FFMA.FTZ R29, R25, R34, R26 ;  /* 0x00000022191d7223 */ /* 0x000fc6000001001a */
[----:B------:R-:W-:Y:S01]  /*3590*/  FMUL.FTZ R12, R17, -1.4426950216293334961 ;  /* 0xbfb8aa3b110c7820 */ /* 0x000fe20000410000 */
[----:B------:R-:W-:-:S05]  /*35a0*/  FMUL.FTZ R16, R29, -1.4426950216293334961 ;  /* 0xbfb8aa3b1d107820 */ /* 0x000fca0000410000 */
[----:B------:R-:W0:Y:S01]  /*35b0*/  MUFU.EX2 R12, R12 ;  /* 0x0000000c000c7308 */ /* 0x000e220000000800 */
[----:B---3--:R-:W-:Y:S02]  /*35c0*/  IMAD R31, R13, UR8, RZ ;  /* 0x000000080d1f7c24 */ /* 0x008fe4000f8e02ff */
[----:B------:R-:W-:-:S05]  /*35d0*/  IMAD.WIDE.U32 R18, R48, UR8, R18 ;  /* 0x0000000830127c25 */ /* 0x000fca000f8e0012 */
[----:B------:R-:W1:Y:S01]  /*35e0*/  MUFU.EX2 R16, R16 ;  /* 0x0000001000107308 */ /* 0x000e620000000800 */
[----:B------:R-:W-:-:S05]  /*35f0*/  IMAD R31, R48, UR9, R31 ;  /* 0x00000009301f7c24 */ /* 0x000fca000f8e021f */
[----:B------:R-:W-:Y:S01]  /*3600*/  IADD3 R31, PT, PT, R19, R31, RZ ;  /* 0x0000001f131f7210 */ /* 0x000fe20007ffe0ff */
[----:B0-----:R-:W-:-:S06]  /*3610*/  FADD.FTZ R14, R12, 1 ;  /* 0x3f8000000c0e7421 */ /* 0x001fcc0000010000 */
[----:B------:R-:W0:Y:S01]  /*3620*/  MUFU.RCP R14, R14 ;  /* 0x0000000e000e7308 */ /* 0x000e220000001000 */
[----:B-1----:R-:W-:Y:S01]  /*3630*/  FADD.FTZ R28, R16, 1 ;  /* 0x3f800000101c7421 */ /* 0x002fe20000010000 */
[----:B----4-:R-:W-:-:S06]  /*3640*/  LEA R16, P1, R18, UR10, 0x1 ;  /* 0x0000000a12107c11 */ /* 0x010fcc000f8208ff */
[----:B------:R-:W1:Y:S01]  /*3650*/  MUFU.RCP R28, R28 ;  /* 0x0000001c001c7308 */ /* 0x000e620000001000 */
[----:B0-----:R-:W-:Y:S01]  /*3660*/  FMUL.FTZ R12, R17, R14 ;  /* 0x0000000e110c7220 */ /* 0x001fe20000410000 */
[----:B------:R-:W-:Y:S01]  /*3670*/  LEA.HI.X R17, R18, UR11, R31, 0x1, P1 ;  /* 0x0000000b12117c11 */ /* 0x000fe200088f0c1f */
[----:B-1----:R-:W-:-:S05]  /*3680*/  FMUL.FTZ R29, R29, R28 ;  /* 0x0000001c1d1d7220 */ /* 0x002fca0000410000 */
[----:B------:R-:W-:-:S05]  /*3690*/  F2FP.BF16.F32.PACK_AB R29, R29, R12 ;  /* 0x0000000c1d1d723e */ /* 0x000fca00000010ff */
[----:B------:R3:W-:Y:S02]  /*36a0*/  STG.E desc[UR6][R16.64], R29 ;  /* 0x0000001d10007986 */ /* 0x0007e4000c101906 */
.L_x_2113:
[----:B------:R-:W-:Y:S05]  /*36b0*/  BSYNC.RECONVERGENT B1 ;  /* 0x0000000000017941 */ /* 0x000fea0003800200 */
.L_x_2112:
[----:B------:R-:W-:Y:S04]  /*36c0*/  BSSY.RECONVERGENT B1, `(.L_x_2114) ;  /* 0x000001e000017945 */ /* 0x000fe80003800200 */
[----:B------:R-:W-:Y:S05]  /*36d0*/  @P6 BRA `(.L_x_2115) ;  /* 0x0000000000706947 */ /* 0x000fea0003800000 */
[--C-:B------:R-:W-:Y:S01]  /*36e0*/  FADD.FTZ R36, R36, -R20.reuse ;  /* 0x8000001424247221 */ /* 0x100fe20000010000 */
[----:B------:R-:W-:Y:S01]  /*36f0*/  FADD.FTZ R12, R45, -R20 ;  /* 0x800000142d0c7221 */ /* 0x000fe20000010000 */
[----:B------:R-:W4:Y:S01]  /*3700*/  LDCU.64 UR8, c[0x0][0x3e0] ;  /* 0x00007c00ff0877ac */ /* 0x000f220008000a00 */
[----:B------:R-:W-:Y:S01]  /*3710*/  MOV R18, R56 ;  /* 0x0000003800127202 */ /* 0x000fe20000000f00 */
[-C--:B------:R-:W-:Y:S01]  /*3720*/  FMUL.FTZ R36, R36, R21.reuse ;  /* 0x0000001524247220 */ /* 0x080fe20000410000 */
[----:B------:R-:W-:Y:S01]  /*3730*/  FMUL.FTZ R14, R12, R21 ;  /* 0x000000150c0e7220 */ /* 0x000fe20000410000 */
[----:B------:R-:W5:Y:S01]  /*3740*/  LDCU.64 UR10, c[0x0][0x380] ;  /* 0x00007000ff0a77ac */ /* 0x000f620008000a00 */
[----:B------:R-:W-:Y:S01]  /*3750*/  MOV R19, R59 ;  /* 0x0000003b00137202 */ /* 0x000fe20000000f00 */
[----:B0123--:R-:W-:Y:S01]  /*3760*/  FFMA.FTZ R17, R24, R36, R27 ;  /* 0x0000002418117223 */ /* 0x00ffe2000001001b */
[----:B------:R-:W-:-:S03]  /*3770*/  FFMA.FTZ R29, R25, R14, R26 ;  /* 0x0000000e191d7223 */ /* 0x000fc6000001001a */
[----:B------:R-:W-:Y:S01]  /*3780*/  FMUL.FTZ R12, R17, -1.4426950216293334961 ;  /* 0xbfb8aa3b110c7820 */ /* 0x000fe20000410000 */
[----:B------:R-:W-:-:S05]  /*3790*/  FMUL.FTZ R16, R29, -1.4426950216293334961 ;  /* 0xbfb8aa3b1d107820 */ /* 0x000fca0000410000 */
[----:B------:R-:W0:Y:S01]  /*37a0*/  MUFU.EX2 R12, R12 ;  /* 0x0000000c000c7308 */ /* 0x000e220000000800 */
[----:B----4-:R-:W-:Y:S02]  /*37b0*/  IMAD R31, R15, UR8, RZ ;  /* 0x000000080f1f7c24 */ /* 0x010fe4000f8e02ff */
[----:B------:R-:W-:-:S05]  /*37c0*/  IMAD.WIDE.U32 R18, R46, UR8, R18 ;  /* 0x000000082e127c25 */ /* 0x000fca000f8e0012 */
[----:B------:R-:W1:Y:S01]  /*37d0*/  MUFU.EX2 R16, R16 ;  /* 0x0000001000107308 */ /* 0x000e620000000800 */
[----:B------:R-:W-:-:S05]  /*37e0*/  IMAD R31, R46, UR9, R31 ;  /* 0x000000092e1f7c24 */ /* 0x000fca000f8e021f */
[----:B------:R-:W-:Y:S01]  /*37f0*/  IADD3 R31, PT, PT, R19, R31, RZ ;  /* 0x0000001f131f7210 */ /* 0x000fe20007ffe0ff */
[----:B0-----:R-:W-:-:S06]  /*3800*/  FADD.FTZ R14, R12, 1 ;  /* 0x3f8000000c0e7421 */ /* 0x001fcc0000010000 */
[----:B------:R-:W0:Y:S01]  /*3810*/  MUFU.RCP R14, R14 ;  /* 0x0000000e000e7308 */ /* 0x000e220000001000 */
[----:B-1----:R-:W-:Y:S01]  /*3820*/  FADD.FTZ R28, R16, 1 ;  /* 0x3f800000101c7421 */ /* 0x002fe20000010000 */
[----:B-----5:R-:W-:-:S06]  /*3830*/  LEA R16, P1, R18, UR10, 0x1 ;  /* 0x0000000a12107c11 */ /* 0x020fcc000f8208ff */
[----:B------:R-:W1:Y:S01]  /*3840*/  MUFU.RCP R28, R28 ;  /* 0x0000001c001c7308 */ /* 0x000e620000001000 */
[----:B0-----:R-:W-:Y:S01]  /*3850*/  FMUL.FTZ R12, R17, R14 ;  /* 0x0000000e110c7220 */ /* 0x001fe20000410000 */
[----:B------:R-:W-:Y:S01]  /*3860*/  LEA.HI.X R17, R18, UR11, R31, 0x1, P1 ;  /* 0x0000000b12117c11 */ /* 0x000fe200088f0c1f */
[----:B-1----:R-:W-:-:S05]  /*3870*/  FMUL.FTZ R29, R29, R28 ;  /* 0x0000001c1d1d7220 */ /* 0x002fca0000410000 */
[----:B------:R-:W-:-:S05]  /*3880*/  F2FP.BF16.F32.PACK_AB R29, R29, R12 ;  /* 0x0000000c1d1d723e */ /* 0x000fca00000010ff */
[----:B------:R4:W-:Y:S02]  /*3890*/  STG.E desc[UR6][R16.64], R29 ;  /* 0x0000001d10007986 */ /* 0x0009e4000c101906 */
.L_x_2115:
[----:B------:R-:W-:Y:S05]  /*38a0*/  BSYNC.RECONVERGENT B1 ;  /* 0x0000000000017941 */ /* 0x000fea0003800200 */
.L_x_2114:
[----:B------:R-:W-:Y:S04]  /*38b0*/  BSSY.RECONVERGENT B1, `(.L_x_2116) ;  /* 0x000001e000017945 */ /* 0x000fe80003800200 */
[----:B------:R-:W-:Y:S05]  /*38c0*/  @P2 BRA `(.L_x_2117) ;  /* 0x0000000000702947 */ /* 0x000fea0003800000 */
[--C-:B------:R-:W-:Y:S01]  /*38d0*/  FADD.FTZ R12, R47, -R20.reuse ;  /* 0x800000142f0c7221 */ /* 0x100fe20000010000 */
[----:B------:R-:W-:Y:S01]  /*38e0*/  FADD.FTZ R38, R38, -R20 ;  /* 0x8000001426267221 */ /* 0x000fe20000010000 */
[----:B------:R-:W5:Y:S01]  /*38f0*/  LDCU.64 UR8, c[0x0][0x3e0] ;  /* 0x00007c00ff0877ac */ /* 0x000f620008000a00 */
[----:B01234-:R-:W-:Y:S01]  /*3900*/  MOV R16, R56 ;  /* 0x0000003800107202 */ /* 0x01ffe20000000f00 */
[-C--:B------:R-:W-:Y:S01]  /*3910*/  FMUL.FTZ R12, R12, R21.reuse ;  /* 0x000000150c0c7220 */ /* 0x080fe20000410000 */
[----:B------:R-:W-:Y:S01]  /*3920*/  FMUL.FTZ R38, R38, R21 ;  /* 0x0000001526267220 */ /* 0x000fe20000410000 */
[----:B------:R-:W0:Y:S01]  /*3930*/  LDCU.64 UR10, c[0x0][0x380] ;  /* 0x00007000ff0a77ac */ /* 0x000e220008000a00 */
[----:B------:R-:W-:Y:S01]  /*3940*/  MOV R17, R59 ;  /* 0x0000003b00117202 */ /* 0x000fe20000000f00 */
[----:B------:R-:W-:Y:S01]  /*3950*/  FFMA.FTZ R19, R24, R12, R27 ;  /* 0x0000000c18137223 */ /* 0x000fe2000001001b */
[----:B------:R-:W-:-:S03]  /*3960*/  FFMA.FTZ R29, R25, R38, R26 ;  /* 0x00000026191d7223 */ /* 0x000fc6000001001a */
[----:B------:R-:W-:Y:S01]  /*3970*/  FMUL.FTZ R12, R19, -1.4426950216293334961 ;  /* 0xbfb8aa3b130c7820 */ /* 0x000fe20000410000 */
[----:B------:R-:W-:-:S05]  /*3980*/  FMUL.FTZ R18, R29, -1.4426950216293334961 ;  /* 0xbfb8aa3b1d127820 */ /* 0x000fca0000410000 */
[----:B------:R-:W1:Y:S01]  /*3990*/  MUFU.EX2 R12, R12 ;  /* 0x0000000c000c7308 */ /* 0x000e620000000800 */
[----:B-----5:R-:W-:Y:S02]  /*39a0*/  IMAD R23, R23, UR8, RZ ;  /* 0x0000000817177c24 */ /* 0x020fe4000f8e02ff */
        /* <DEDUP_REMOVED lines=14> */
.L_x_2117:
[----:B------:R-:W-:Y:S05]  /*3a90*/  BSYNC.RECONVERGENT B1 ;  /* 0x0000000000017941 */ /* 0x000fea0003800200 */
.L_x_2116:
        /* <DEDUP_REMOVED lines=30> */
.L_x_2119:
[----:B------:R-:W-:Y:S05]  /*3c80*/  BSYNC.RECONVERGENT B1 ;  /* 0x0000000000017941 */ /* 0x000fea0003800200 */
.L_x_2118:
[----:B------:R-:W-:Y:S05]  /*3c90*/  @P4 BRA `(.L_x_2105) ;  /* 0x00000000006c4947 */ /* 0x000fea0003800000 */
[--C-:B------:R-:W-:Y:S01]  /*3ca0*/  FADD.FTZ R12, R51, -R20.reuse ;  /* 0x80000014330c7221 */ /* 0x100fe20000010000 */
[----:B------:R-:W-:Y:S01]  /*3cb0*/  FADD.FTZ R20, R42, -R20 ;  /* 0x800000142a147221 */ /* 0x000fe20000010000 */
[----:B------:R-:W5:Y:S01]  /*3cc0*/  LDCU.64 UR4, c[0x0][0x3e0] ;  /* 0x00007c00ff0477ac */ /* 0x000f620008000a00 */
[----:B------:R-:W-:Y:S01]  /*3cd0*/  MOV R57, R59 ;  /* 0x0000003b00397202 */ /* 0x000fe20000000f00 */
[-C--:B------:R-:W-:Y:S01]  /*3ce0*/  FMUL.FTZ R12, R12, R21.reuse ;  /* 0x000000150c0c7220 */ /* 0x080fe20000410000 */
[----:B------:R-:W-:Y:S01]  /*3cf0*/  FMUL.FTZ R20, R20, R21 ;  /* 0x0000001514147220 */ /* 0x000fe20000410000 */
[----:B------:R-:W5:Y:S02]  /*3d00*/  LDCU.64 UR8, c[0x0][0x380] ;  /* 0x00007000ff0877ac */ /* 0x000f640008000a00 */
[----:B------:R-:W-:Y:S01]  /*3d10*/  FFMA.FTZ R27, R24, R12, R27 ;  /* 0x0000000c181b7223 */ /* 0x000fe2000001001b */
[----:B0-----:R-:W-:-:S03]  /*3d20*/  FFMA.FTZ R19, R25, R20, R26 ;  /* 0x0000001419137223 */ /* 0x001fc6000001001a */
[----:B------:R-:W-:Y:S01]  /*3d30*/  FMUL.FTZ R12, R27, -1.4426950216293334961 ;  /* 0xbfb8aa3b1b0c7820 */ /* 0x000fe20000410000 */
[----:B-1234-:R-:W-:-:S05]  /*3d40*/  FMUL.FTZ R16, R19, -1.4426950216293334961 ;  /* 0xbfb8aa3b13107820 */ /* 0x01efca0000410000 */
[----:B------:R-:W0:Y:S01]  /*3d50*/  MUFU.EX2 R12, R12 ;  /* 0x0000000c000c7308 */ /* 0x000e220000000800 */
[----:B-----5:R-:W-:Y:S02]  /*3d60*/  IMAD R20, R35, UR4, RZ ;  /* 0x0000000423147c24 */ /* 0x020fe4000f8e02ff */
[----:B------:R-:W-:-:S05]  /*3d70*/  IMAD.WIDE.U32 R56, R7, UR4, R56 ;  /* 0x0000000407387c25 */ /* 0x000fca000f8e0038 */
[----:B------:R-:W1:Y:S01]  /*3d80*/  MUFU.EX2 R16, R16 ;  /* 0x0000001000107308 */ /* 0x000e620000000800 */
[----:B------:R-:W-:-:S05]  /*3d90*/  IMAD R17, R7, UR5, R20 ;  /* 0x0000000507117c24 */ /* 0x000fca000f8e0214 */
[----:B------:R-:W-:Y:S01]  /*3da0*/  IADD3 R17, PT, PT, R57, R17, RZ ;  /* 0x0000001139117210 */ /* 0x000fe20007ffe0ff */
[----:B0-----:R-:W-:-:S06]  /*3db0*/  FADD.FTZ R14, R12, 1 ;  /* 0x3f8000000c0e7421 */ /* 0x001fcc0000010000 */
[----:B------:R-:W0:Y:S01]  /*3dc0*/  MUFU.RCP R14, R14 ;  /* 0x0000000e000e7308 */ /* 0x000e220000001000 */
[----:B-1----:R-:W-:Y:S01]  /*3dd0*/  FADD.FTZ R18, R16, 1 ;  /* 0x3f80000010127421 */ /* 0x002fe20000010000 */
[----:B------:R-:W-:-:S04]  /*3de0*/  LEA R16, P1, R56, UR8, 0x1 ;  /* 0x0000000838107c11 */ /* 0x000fc8000f8208ff */
[----:B------:R-:W-:Y:S02]  /*3df0*/  LEA.HI.X R17, R56, UR9, R17, 0x1, P1 ;  /* 0x0000000938117c11 */ /* 0x000fe400088f0c11 */
[----:B------:R-:W1:Y:S01]  /*3e00*/  MUFU.RCP R18, R18 ;  /* 0x0000001200127308 */ /* 0x000e620000001000 */
[----:B0-----:R-:W-:Y:S01]  /*3e10*/  FMUL.FTZ R12, R27, R14 ;  /* 0x0000000e1b0c7220 */ /* 0x001fe20000410000 */
[----:B-1----:R-:W-:-:S05]  /*3e20*/  FMUL.FTZ R19, R19, R18 ;  /* 0x0000001213137220 */ /* 0x002fca0000410000 */
[----:B------:R-:W-:-:S05]  /*3e30*/  F2FP.BF16.F32.PACK_AB R19, R19, R12 ;  /* 0x0000000c1313723e */ /* 0x000fca00000010ff */
[----:B------:R0:W-:Y:S02]  /*3e40*/  STG.E desc[UR6][R16.64], R19 ;  /* 0x0000001310007986 */ /* 0x0001e4000c101906 */
.L_x_2105:
[----:B------:R-:W-:Y:S05]  /*3e50*/  BSYNC.RECONVERGENT B0 ;  /* 0x0000000000007941 */ /* 0x000fea0003800200 */
.L_x_2089:
[----:B------:R-:W5:Y:S01]  /*3e60*/  LDCU UR4, c[0x0][0x3f8] ;  /* 0x00007f00ff0477ac */ /* 0x000f620008000800 */
[----:B------:R-:W-:Y:S02]  /*3e70*/  IADD3 R8, PT, PT, R5, R8, RZ ;  /* 0x0000000805087210 */ /* 0x000fe40007ffe0ff */
[----:B------:R-:W-:Y:S01]  /*3e80*/  IADD3 R6, PT, PT, R6, 0x1, RZ ;  /* 0x0000000106067810 */ /* 0x000fe20007ffe0ff */
[----:B------:R-:W5:Y:S02]  /*3e90*/  LDCU UR5, c[0x0][0x3c8] ;  /* 0x00007900ff0577ac */ /* 0x000f640008000800 */
[----:B-----5:R-:W-:-:S06]  /*3ea0*/  UIMAD UR4, UR4, UR5, URZ ;  /* 0x00000005040472a4 */ /* 0x020fcc000f8e02ff */
[----:B------:R-:W-:-:S13]  /*3eb0*/  ISETP.GE.AND P1, PT, R8, UR4, PT ;  /* 0x0000000408007c0c */ /* 0x000fda000bf26270 */
[----:B------:R-:W-:Y:S05]  /*3ec0*/  @!P1 BRA `(.L_x_2120) ;  /* 0xffffffc000f09947 */ /* 0x000fea000383ffff */
[----:B------:R-:W-:Y:S05]  /*3ed0*/  EXIT ;  /* 0x000000000000794d */ /* 0x000fea0003800000 */
.L_x_2121:
        /* <DEDUP_REMOVED lines=10> */
.L_x_3446:


//--------------------- .text._Z35group_norm_nhwc_fwd_one_pass_kernelI11Bf16IOBf16WLi512ELi28ELi448EEv26Group_norm_nhwc_fwd_params --------------------------
	.section	.text._Z35group_norm_nhwc_fwd_one_pass_kernelI11Bf16IOBf16WLi512ELi28ELi448EEv26Group_norm_nhwc_fwd_params,"ax",@progbits
	.align	128
        .global         _Z35group_norm_nhwc_fwd_one_pass_kernelI11Bf16IOBf16WLi512ELi28ELi448EEv26Group_norm_nhwc_fwd_params
        .type           _Z35group_norm_nhwc_fwd_one_pass_kernelI11Bf16IOBf16WLi512ELi28ELi448EEv26Group_norm_nhwc_fwd_params,@function
        .size           _Z35group_norm_nhwc_fwd_one_pass_kernelI11Bf16IOBf16WLi512ELi28ELi448EEv26Group_norm_nhwc_fwd_params,(.L_x_3447 - _Z35group_norm_nhwc_fwd_one_pass_kernelI11Bf16IOBf16WLi512ELi28ELi448EEv26Group_norm_nhwc_fwd_params)
        .other          _Z35group_norm_nhwc_fwd_one_pass_kernelI11Bf16IOBf16WLi512ELi28ELi448EEv26Group_norm_nhwc_fwd_params,@"STO_CUDA_ENTRY STV_DEFAULT"
_Z35group_norm_nhwc_fwd_one_pass_kernelI11Bf16IOBf16WLi512ELi28ELi448EEv26Group_norm_nhwc_fwd_params:
.text._Z35group_norm_nhwc_fwd_one_pass_kernelI11Bf16IOBf16WLi512ELi28ELi448EEv26Group_norm_nhwc_fwd_params:
        /* <DEDUP_REMOVED lines=13> */
[----:B------:R-:W-:Y:S01]  /*00d0*/  MOV R2, R8 ;  /* 0x0000000800027202 */ /* 0x000fe20000000f00 */
[----:B------:R-:W1:Y:S01]  /*00e0*/  S2R R5, SR_LANEID ;  /* 0x0000000000057919 */ /* 0x000e620000000000 */
[----:B----4-:R-:W-:Y:S02]  /*00f0*/  ISETP.NE.U32.AND P1, PT, RZ, UR6, PT ;  /* 0x00000006ff007c0c */ /* 0x010fe4000bf25070 */
[----:B0-----:R-:W-:-:S02]  /*0100*/  LOP3.LUT R0, R9, 0xffff, RZ, 0xc0, !PT ;  /* 0x0000ffff09007812 */ /* 0x001fc400078ec0ff */
[----:B---3--:R-:W-:-:S03]  /*0110*/  LOP3.LUT P0, RZ, R9, R6, RZ, 0xfc, !PT ;  /* 0x0000000609ff7212 */ /* 0x008fc6000780fcff */
[----:B------:R-:W-:Y:S01]  /*0120*/  IMAD R0, R0, 0x124a, RZ ;  /* 0x0000124a00007824 */ /* 0x000fe200078e02ff */
[----:B------:R-:W-:Y:S01]  /*0130*/  ISETP.NE.AND.EX P0, PT, RZ, UR7, !P0, P1 ;  /* 0x00000007ff007c0c */ /* 0x000fe2000c705310 */
[----:B------:R-:W0:Y:S03]  /*0140*/  LDCU.64 UR6, c[0x0][0x358] ;  /* 0x00006b00ff0677ac */ /* 0x000e260008000a00 */
[----:B------:R-:W-:Y:S02]  /*0150*/  SHF.R.U32.HI R3, RZ, 0x10, R0 ;  /* 0x00000010ff037819 */ /* 0x000fe40000011600 */
[----:B------:R-:W3:Y:S02]  /*0160*/  LDC R0, c[0x0][0x370] ;  /* 0x0000dc00ff007b82 */ /* 0x000ee40000000800 */
        /* <DEDUP_REMOVED lines=19> */
[----:B------:R-:W-:Y:S02]  /*02a0*/  IADD3 R15, PT, PT, R92, 0x1e0, RZ ;  /* 0x000001e05c0f7810 */ /* 0x000fe40007ffe0ff */
[----:B------:R-:W-:-:S02]  /*02b0*/  IADD3 R16, PT, PT, R16, R9, RZ ;  /* 0x0000000910107210 */ /* 0x000fc40007ffe0ff */
        /* <DEDUP_REMOVED lines=16> */
[----:B0-23--:R-:W-:-:S07]  /*03c0*/  SHF.L.U32 R16, R16, 0x1, RZ ;  /* 0x0000000110107819 */ /* 0x00dfce00000006ff */
.L_x_2197:
[----:B0-----:R-:W0:Y:S01]  /*03d0*/  LDC R43, c[0x0][0x3f8] ;  /* 0x0000fe00ff2b7b82 */ /* 0x001e220000000800 */
[----:B-1----:R-:W1:Y:S01]  /*03e0*/  LDCU.64 UR4, c[0x0][0x3e8] ;  /* 0x00007d00ff0477ac */ /* 0x002e620008000a00 */
[----:B------:R-:W-:Y:S01]  /*03f0*/  LOP3.LUT R105, R16, 0xffff, RZ, 0xc0, !PT ;  /* 0x0000ffff10697812 */ /* 0x000fe200078ec0ff */
[----:B--2---:R-:W2:Y:S01]  /*0400*/  LDCU.64 UR8, c[0x0][0x3f0] ;  /* 0x00007e00ff0877ac */ /* 0x004ea20008000a00 */
[----:B-1----:R-:W-:Y:S02]  /*0410*/  ISETP.GE.U32.AND P4, PT, R90, UR4, PT ;  /* 0x000000045a007c0c */ /* 0x002fe4000bf86070 */
[----:B------:R-:W-:Y:S02]  /*0420*/  ISETP.GE.U32.AND P5, PT, R88, UR4, PT ;  /* 0x0000000458007c0c */ /* 0x000fe4000bfa6070 */
[----:B------:R-:W-:Y:S02]  /*0430*/  ISETP.GE.AND.EX P4, PT, R17, UR5, PT, P4 ;  /* 0x0000000511007c0c */ /* 0x000fe4000bf86340 */
[----:B0--34-:R-:W-:-:S02]  /*0440*/  IABS R39, R43 ;  /* 0x0000002b00277213 */ /* 0x019fc40000000000 */
        /* <DEDUP_REMOVED lines=182> */
[C---:B------:R-:W-:Y:S01]  /*0fb0*/  @!P4 IMAD R49, R10.reuse, R39, R24 ;  /* 0x000000270a31c224 */ /* 0x040fe200078e0218 */
        /* <DEDUP_REMOVED lines=47> */
[----:B-1----:R-:W-:Y:S01]  /*12b0*/  @!P1 LEA R38, P5, R52, R38, 0x1 ;  /* 0x0000002634269211 */ /* 0x002fe200078a08ff */
        /* <DEDUP_REMOVED lines=8> */
[----:B------:R-:W-:Y:S01]  /*1340*/  @!P4 IMAD R51, R15, R37, R20 ;  /* 0x000000250f33c224 */ /* 0x000fe200078e0214 */
        /* <DEDUP_REMOVED lines=178> */
.L_x_2123:
[----:B------:R-:W-:Y:S05]  /*1e70*/  BSYNC.RECONVERGENT B0 ;  /* 0x0000000000007941 */ /* 0x000fea0003800200 */
.L_x_2122:
        /* <DEDUP_REMOVED lines=41> */
.L_x_2125:
[----:B------:R-:W-:Y:S05]  /*2110*/  BSYNC.RECONVERGENT B0 ;  /* 0x0000000000007941 */ /* 0x000fea0003800200 */
.L_x_2124:
[----:B------:R-:W-:Y:S05]  /*2120*/  @!P1 BRA `(.L_x_2126) ;  /* 0x0000000800989947 */ /* 0x000fea0003800000 */
[----:B------:R-:W4:Y:S01]  /*2130*/  LDC.64 R44, c[0x0][0x3b8] ;  /* 0x0000ee00ff2c7b82 */ /* 0x000f220000000a00 */
[----:B------:R-:W-:Y:S02]  /*2140*/  LOP3.LUT R38, R4, 0x1, RZ, 0xc0, !PT ;  /* 0x0000000104267812 */ /* 0x000fe400078ec0ff */
[----:B------:R-:W-:-:S03]  /*2150*/  ISETP.GE.U32.AND P4, PT, R0, 0x8, PT ;  /* 0x000000080000780c */ /* 0x000fc60003f86070 */
[----:B------:R-:W-:-:S04]  /*2160*/  IMAD R37, R38, R7, RZ ;  /* 0x0000000726257224 */ /* 0x000fc800078e02ff */
[----:B------:R-:W-:-:S05]  /*2170*/  IMAD R37, R37, R0, RZ ;  /* 0x0000000025257224 */ /* 0x000fca00078e02ff */
[----:B------:R-:W-:-:S05]  /*2180*/  SHF.L.U32 R37, R37, 0x1, RZ ;  /* 0x0000000125257819 */ /* 0x000fca00000006ff */
[----:B----4-:R-:W-:Y:S01]  /*2190*/  IMAD.WIDE R44, R37, 0x4, R44 ;  /* 0x00000004252c7825 */ /* 0x010fe200078e022c */
[----:B------:R-:W-:Y:S06]  /*21a0*/  @P2 BRA `(.L_x_2127) ;  /* 0x0000000000502947 */ /* 0x000fec0003800000 */
[----:B---3--:R-:W3:Y:S01]  /*21b0*/  LDC.64 R36, c[0x0][0x3b0] ;  /* 0x0000ec00ff247b82 */ /* 0x008ee20000000a00 */
        /* <DEDUP_REMOVED lines=14> */
.L_x_2128:
[----:B----4-:R-:W3:Y:S04]  /*22a0*/  LDG.E.STRONG.GPU R38, desc[UR6][R36.64] ;  /* 0x0000000624267981 */ /* 0x010ee8000c1ef900 */
[----:B---3--:R-:W-:Y:S01]  /*22b0*/  CCTL.IVALL ;  /* 0x00000000ff00798f */ /* 0x008fe20002000000 */
[----:B------:R-:W-:Y:S05]  /*22c0*/  YIELD ;  /* 0x0000000000007946 */ /* 0x000fea0003800000 */
[----:B------:R-:W-:-:S13]  /*22d0*/  ISETP.NE.AND P1, PT, R38, R43, PT ;  /* 0x0000002b2600720c */ /* 0x000fda0003f25270 */
[----:B------:R-:W-:Y:S05]  /*22e0*/  @P1 BRA `(.L_x_2128) ;  /* 0xfffffffc00ec1947 */ /* 0x000fea000383ffff */
.L_x_2127:
[----:B------:R-:W-:Y:S05]  /*22f0*/  WARPSYNC.ALL ;  /* 0x0000000000007948 */ /* 0x000fea0003800000 */
[----:B------:R-:W-:Y:S01]  /*2300*/  BAR.SYNC.DEFER_BLOCKING 0x0 ;  /* 0x0000000000007b1d */ /* 0x000fe20000010000 */
[----:B------:R-:W-:-:S05]  /*2310*/  HFMA2 R43, -RZ, RZ, 0, 0 ;  /* 0x00000000ff2b7431 */ /* 0x000fca00000001ff */
        /* <DEDUP_REMOVED lines=12> */
.L_x_2130:
[----:B------:R-:W-:Y:S01]  /*23e0*/  UIADD3 UR5, UPT, UPT, UR4, 0x1, URZ ;  /* 0x0000000104057890 */ /* 0x000fe2000fffe0ff */
[----:B------:R-:W-:Y:S01]  /*23f0*/  ISETP.EQ.OR P5, PT, R53, RZ, P2 ;  /* 0x000000ff3500720c */ /* 0x000fe200017a2670 */
[----:B------:R-:W-:-:S04]  /*2400*/  UIADD3 UR8, UPT, UPT, UR4, 0x2, URZ ;  /* 0x0000000204087890 */ /* 0x000fc8000fffe0ff */
[C---:B------:R-:W-:Y:S01]  /*2410*/  ISETP.EQ.OR P6, PT, R6.reuse, UR5, P2 ;  /* 0x0000000506007c0c */ /* 0x040fe200097c2670 */
[----:B------:R-:W-:Y:S01]  /*2420*/  UIADD3 UR5, UPT, UPT, UR4, 0x3, URZ ;  /* 0x0000000304057890 */ /* 0x000fe2000fffe0ff */
[----:B------:R-:W-:-:S05]  /*2430*/  ISETP.EQ.OR P1, PT, R6, UR8, P2 ;  /* 0x0000000806007c0c */ /* 0x000fca0009722670 */
[----:B------:R-:W-:Y:S01]  /*2440*/  ISETP.EQ.OR P4, PT, R6, UR5, P2 ;  /* 0x0000000506007c0c */ /* 0x000fe20009782670 */
[----:B---34-:R-:W-:-:S05]  /*2450*/  @!P5 IMAD.WIDE.U32 R36, R54, 0x8, R44 ;  /* 0x000000083624d825 */ /* 0x018fca00078e002c */
[--C-:B------:R-:W-:Y:S01]  /*2460*/  @!P6 IMAD.WIDE.U32 R38, R52, 0x8, R44.reuse ;  /* 0x000000083426e825 */ /* 0x100fe200078e002c */
[----:B------:R-:W0:Y:S03]  /*2470*/  @!P5 LDG.E.64 R36, desc[UR6][R36.64] ;  /* 0x000000062424d981 */ /* 0x000e26000c1e1b00 */
[--C-:B-1----:R-:W-:Y:S02]  /*2480*/  @!P1 IMAD.WIDE.U32 R40, R46, 0x8, R44.reuse ;  /* 0x000000082e289825 */ /* 0x102fe400078e002c */
[----:B------:R-:W3:Y:S02]  /*2490*/  @!P6 LDG.E.64 R38, desc[UR6][R38.64] ;  /* 0x000000062626e981 */ /* 0x000ee4000c1e1b00 */
[----:B--2---:R-:W-:Y:S02]  /*24a0*/  @!P4 IMAD.WIDE.U32 R42, R50, 0x8, R44 ;  /* 0x00000008322ac825 */ /* 0x004fe400078e002c */
[----:B------:R-:W2:Y:S04]  /*24b0*/  @!P1 LDG.E.64 R40, desc[UR6][R40.64] ;  /* 0x0000000628289981 */ /* 0x000ea8000c1e1b00 */
[----:B------:R-:W4:Y:S01]  /*24c0*/  @!P4 LDG.E.64 R42, desc[UR6][R42.64] ;  /* 0x000000062a2ac981 */ /* 0x000f22000c1e1b00 */
[----:B------:R-:W-:-:S02]  /*24d0*/  UIADD3 UR5, UPT, UPT, UR4, 0x4, URZ ;  /* 0x0000000404057890 */ /* 0x000fc4000fffe0ff */
[----:B------:R-:W-:Y:S01]  /*24e0*/  UIADD3 UR8, UPT, UPT, UR4, 0x5, URZ ;  /* 0x0000000504087890 */ /* 0x000fe2000fffe0ff */
[----:B0-----:R-:W-:Y:S01]  /*24f0*/  @!P5 FADD.FTZ R58, R58, R36 ;  /* 0x000000243a3ad221 */ /* 0x001fe20000010000 */
[----:B------:R-:W-:Y:S02]  /*2500*/  @!P5 FADD.FTZ R59, R59, R37 ;  /* 0x000000253b3bd221 */ /* 0x000fe40000010000 */
[----:B------:R-:W-:Y:S01]  /*2510*/  ISETP.EQ.OR P5, PT, R6, UR5, P2 ;  /* 0x0000000506007c0c */ /* 0x000fe200097a2670 */
[----:B------:R-:W-:Y:S01]  /*2520*/  UIADD3 UR5, UPT, UPT, UR4, 0x6, URZ ;  /* 0x0000000604057890 */ /* 0x000fe2000fffe0ff */
[----:B---3--:R-:W-:Y:S01]  /*2530*/  @!P6 FADD.FTZ R58, R58, R38 ;  /* 0x000000263a3ae221 */ /* 0x008fe20000010000 */
[----:B------:R-:W-:Y:S01]  /*2540*/  @!P6 FADD.FTZ R59, R59, R39 ;  /* 0x000000273b3be221 */ /* 0x000fe20000010000 */
[----:B------:R-:W-:Y:S01]  /*2550*/  ISETP.EQ.OR P6, PT, R6, UR8, P2 ;  /* 0x0000000806007c0c */ /* 0x000fe200097c2670 */
[----:B------:R-:W-:Y:S01]  /*2560*/  UIADD3 UR8, UPT, UPT, UR4, 0x7, URZ ;  /* 0x0000000704087890 */ /* 0x000fe2000fffe0ff */
[----:B--2---:R-:W-:Y:S01]  /*2570*/  @!P1 FADD.FTZ R58, R58, R40 ;  /* 0x000000283a3a9221 */ /* 0x004fe20000010000 */
        /* <DEDUP_REMOVED lines=34> */
.L_x_2129:
[----:B------:R-:W-:-:S13]  /*27a0*/  LOP3.LUT P1, RZ, R0, 0x7, RZ, 0xc0, !PT ;  /* 0x0000000700ff7812 */ /* 0x000fda000782c0ff */
[----:B------:R-:W-:Y:S05]  /*27b0*/  @!P1 BRA `(.L_x_2126) ;  /* 0x0000000000f49947 */ /* 0x000fea0003800000 */
[C---:B---34-:R-:W-:Y:S02]  /*27c0*/  LOP3.LUT R36, R0.reuse, 0x7, RZ, 0xc0, !PT ;  /* 0x0000000700247812 */ /* 0x058fe400078ec0ff */
[----:B--2---:R-:W-:Y:S02]  /*27d0*/  LOP3.LUT P1, R42, R0, 0x3, RZ, 0xc0, !PT ;  /* 0x00000003002a7812 */ /* 0x004fe4000782c0ff */
        /* <DEDUP_REMOVED lines=8> */
[----:B-1----:R-:W-:Y:S02]  /*2860*/  IADD3 R41, PT, PT, R43, 0x2, RZ ;  /* 0x000000022b297810 */ /* 0x002fe40007ffe0ff */
[-C--:B------:R-:W-:Y:S02]  /*2870*/  ISETP.EQ.OR P5, PT, R39, R6.reuse, P2 ;  /* 0x000000062700720c */ /* 0x080fe400017a2670 */
[----:B------:R-:W-:Y:S02]  /*2880*/  IADD3 R47, PT, PT, R43, 0x3, RZ ;  /* 0x000000032b2f7810 */ /* 0x000fe40007ffe0ff */
[----:B------:R-:W-:-:S09]  /*2890*/  ISETP.EQ.OR P4, PT, R41, R6, P2 ;  /* 0x000000062900720c */ /* 0x000fd20001782670 */
[----:B------:R-:W-:-:S04]  /*28a0*/  @!P5 IMAD R39, R39, R7, R8 ;  /* 0x000000072727d224 */ /* 0x000fc800078e0208 */
[----:B------:R-:W-:Y:S02]  /*28b0*/  @!P4 IMAD R41, R41, R7, R8 ;  /* 0x000000072929c224 */ /* 0x000fe400078e0208 */
        /* <DEDUP_REMOVED lines=17> */
.L_x_2131:
        /* <DEDUP_REMOVED lines=18> */
.L_x_2132:
        /* <DEDUP_REMOVED lines=9> */
.L_x_2133:
[----:B------:R-:W-:Y:S05]  /*2b80*/  BSYNC.RECONVERGENT B0 ;  /* 0x0000000000007941 */ /* 0x000fea0003800200 */
.L_x_2126:
[----:B------:R-:W5:Y:S01]  /*2b90*/  S2UR UR5, SR_CgaCtaId ;  /* 0x00000000000579c3 */ /* 0x000f620000008800 */
[----:B------:R-:W0:Y:S01]  /*2ba0*/  LDCU UR8, c[0x0][0x414] ;  /* 0x00008280ff0877ac */ /* 0x000e220008000800 */
[----:B------:R-:W-:Y:S01]  /*2bb0*/  LOP3.LUT R45, R16, 0xffff, RZ, 0xc0, !PT ;  /* 0x0000ffff102d7812 */ /* 0x000fe200078ec0ff */
[----:B------:R-:W-:-:S03]  /*2bc0*/  UMOV UR4, 0x400 ;  /* 0x0000040000047882 */ /* 0x000fc60000000000 */
[----:B------:R-:W-:Y:S02]  /*2bd0*/  IADD3 R45, PT, PT, R94, R45, RZ ;  /* 0x0000002d5e2d7210 */ /* 0x000fe40007ffe0ff */
[----:B---34-:R-:W2:Y:S08]  /*2be0*/  @P0 LDC.64 R36, c[0x0][0x388] ;  /* 0x0000e200ff240b82 */ /* 0x018eb00000000a00 */
[----:B-1----:R-:W1:Y:S01]  /*2bf0*/  LDC.64 R40, c[0x0][0x398] ;  /* 0x0000e600ff287b82 */ /* 0x002e620000000a00 */
[----:B-----5:R-:W-:-:S07]  /*2c00*/  ULEA UR4, UR5, UR4, 0x18 ;  /* 0x0000000405047291 */ /* 0x020fce000f8ec0ff */
[----:B------:R-:W3:Y:S01]  /*2c10*/  LDC.64 R38, c[0x0][0x3a0] ;  /* 0x0000e800ff267b82 */ /* 0x000ee20000000a00 */
[----:B--2---:R-:W-:-:S04]  /*2c20*/  @P0 IMAD.WIDE R42, R2, 0x8, R36 ;  /* 0x00000008022a0825 */ /* 0x004fc800078e0224 */
[----:B0-----:R-:W-:Y:S01]  /*2c30*/  @P0 FMUL.FTZ R36, R58, UR8 ;  /* 0x000000083a240c20 */ /* 0x001fe20008410000 */
[----:B------:R-:W-:Y:S01]  /*2c40*/  @P0 FMUL.FTZ R37, R59, UR8 ;  /* 0x000000083b250c20 */ /* 0x000fe20008410000 */
[----:B------:R-:W-:Y:S04]  /*2c50*/  @!P2 STS.64 [UR4+0x88], R58 ;  /* 0x0000883aff00a988 */ /* 0x000fe80008000a04 */
[----:B------:R-:W-:Y:S01]  /*2c60*/  @P0 STG.E.64 desc[UR6][R42.64], R36 ;  /* 0x000000242a000986 */ /* 0x000fe2000c101b06 */
[C---:B-1----:R-:W-:Y:S01]  /*2c70*/  IMAD.WIDE R40, R45.reuse, 0x2, R40 ;  /* 0x000000022d287825 */ /* 0x042fe200078e0228 */
[----:B------:R-:W-:Y:S03]  /*2c80*/  BAR.SYNC.DEFER_BLOCKING 0x0 ;  /* 0x0000000000007b1d */ /* 0x000fe60000010000 */
[----:B---3--:R-:W-:-:S03]  /*2c90*/  IMAD.WIDE R44, R45, 0x2, R38 ;  /* 0x000000022d2c7825 */ /* 0x008fc600078e0226 */
[----:B------:R-:W2:Y:S04]  /*2ca0*/  LDG.E.U16 R47, desc[UR6][R40.64] ;  /* 0x00000006282f7981 */ /* 0x000ea8000c1e1500 */
[----:B------:R0:W3:Y:S04]  /*2cb0*/  LDG.E.U16 R48, desc[UR6][R40.64+0x2] ;  /* 0x0000020628307981 */ /* 0x0000e8000c1e1500 */
[----:B------:R-:W4:Y:S04]  /*2cc0*/  LDG.E.U16 R49, desc[UR6][R44.64] ;  /* 0x000000062c317981 */ /* 0x000f28000c1e1500 */
[----:B------:R4:W5:Y:S01]  /*2cd0*/  LDG.E.U16 R50, desc[UR6][R44.64+0x2] ;  /* 0x000002062c327981 */ /* 0x000962000c1e1500 */
[----:B------:R-:W-:Y:S01]  /*2ce0*/  BSSY.RECONVERGENT B0, `(.L_x_2134) ;  /* 0x000038c000007945 */ /* 0x000fe20003800200 */
[----:B0-----:R-:W-:-:S02]  /*2cf0*/  HFMA2 R40, -RZ, RZ, 1.875, 0 ;  /* 0x3f800000ff287431 */ /* 0x001fc400000001ff */
[----:B------:R-:W0:Y:S01]  /*2d00*/  LDS.64 R38, [UR4+0x88] ;  /* 0x00008804ff267984 */ /* 0x000e220008000a00 */
[----:B------:R-:W1:Y:S02]  /*2d10*/  LDCU.U8 UR4, c[0x0][0x3fc] ;  /* 0x00007f80ff0477ac */ /* 0x000e640008000000 */
[----:B-1----:R-:W-:Y:S01]  /*2d20*/  UISETP.NE.AND UP0, UPT, UR4, URZ, UPT ;  /* 0x000000ff0400728c */ /* 0x002fe2000bf05270 */
[----:B0-----:R-:W-:-:S04]  /*2d30*/  FMUL.FTZ R46, R38, UR8 ;  /* 0x00000008262e7c20 */ /* 0x001fc80008410000 */
[----:B------:R-:W-:-:S04]  /*2d40*/  FMUL.FTZ R38, R46, R46 ;  /* 0x0000002e2e267220 */ /* 0x000fc80000410000 */
[----:B------:R-:W-:-:S05]  /*2d50*/  FFMA.FTZ R38, R39, UR8, -R38 ;  /* 0x0000000827267c23 */ /* 0x000fca0008010826 */
[----:B------:R-:W-:-:S13]  /*2d60*/  FSETP.GTU.FTZ.AND P1, PT, R38, RZ, PT ;  /* 0x000000ff2600720b */ /* 0x000fda0003f3c000 */
[----:B------:R-:W0:Y:S02]  /*2d70*/  @P1 LDC R37, c[0x0][0x3a8] ;  /* 0x0000ea00ff251b82 */ /* 0x000e240000000800 */
[----:B0-----:R-:W-:-:S04]  /*2d80*/  @P1 FADD.FTZ R38, R38, R37 ;  /* 0x0000002526261221 */ /* 0x001fc80000010000 */
[----:B------:R0:W1:Y:S01]  /*2d90*/  @P1 MUFU.RSQ R40, R38 ;  /* 0x0000002600281308 */ /* 0x0000620000001400 */
[----:B--2---:R-:W-:Y:S02]  /*2da0*/  SHF.L.U32 R41, R47, 0x10, RZ ;  /* 0x000000102f297819 */ /* 0x004fe400000006ff */
[----:B---3--:R-:W-:Y:S02]  /*2db0*/  SHF.L.U32 R42, R48, 0x10, RZ ;  /* 0x00000010302a7819 */ /* 0x008fe400000006ff */
[----:B----4-:R-:W-:Y:S02]  /*2dc0*/  SHF.L.U32 R44, R49, 0x10, RZ ;  /* 0x00000010312c7819 */ /* 0x010fe400000006ff */
[----:B-----5:R-:W-:Y:S01]  /*2dd0*/  SHF.L.U32 R43, R50, 0x10, RZ ;  /* 0x00000010322b7819 */ /* 0x020fe200000006ff */
[----:B01----:R-:W-:Y:S06]  /*2de0*/  BRA.U UP0, `(.L_x_2135) ;  /* 0x0000001500bc7547 */ /* 0x003fec000b800000 */
        /* <DEDUP_REMOVED lines=27> */
.L_x_2137:
[----:B------:R-:W-:Y:S05]  /*2fa0*/  BSYNC.RECONVERGENT B1 ;  /* 0x0000000000017941 */ /* 0x000fea0003800200 */
.L_x_2136:
[----:B------:R-:W-:Y:S04]  /*2fb0*/  BSSY.RECONVERGENT B1, `(.L_x_2138) ;  /* 0x0000014000017945 */ /* 0x000fe80003800200 */
[----:B------:R-:W-:Y:S05]  /*2fc0*/  @P2 BRA `(.L_x_2139) ;  /* 0x0000000000482947 */ /* 0x000fea0003800000 */
[----:B------:R-:W1:Y:S01]  /*2fd0*/  LDCU.64 UR4, c[0x0][0x3e0] ;  /* 0x00007c00ff0477ac */ /* 0x000e620008000a00 */
[----:B------:R-:W-:Y:S01]  /*2fe0*/  MOV R36, R104 ;  /* 0x0000006800247202 */ /* 0x000fe20000000f00 */
[--C-:B0-----:R-:W-:Y:S01]  /*2ff0*/  FADD.FTZ R39, R18, -R46.reuse ;  /* 0x8000002e12277221 */ /* 0x101fe20000010000 */
[----:B------:R-:W-:Y:S01]  /*3000*/  MOV R37, R103 ;  /* 0x0000006700257202 */ /* 0x000fe20000000f00 */
        /* <DEDUP_REMOVED lines=14> */
.L_x_2139:
[----:B------:R-:W-:Y:S05]  /*30f0*/  BSYNC.RECONVERGENT B1 ;  /* 0x0000000000017941 */ /* 0x000fea0003800200 */
.L_x_2138:
        /* <DEDUP_REMOVED lines=10> */
[----:B------:R-:W2:Y:S01]  /*31a0*/  LDCU.64 UR4, c[0x0][0x3e0] ;  /* 0x00007c00ff0477ac */ /* 0x000ea20008000a00 */
[----:B------:R-:W-:Y:S01]  /*31b0*/  MOV R36, R104 ;  /* 0x0000006800247202 */ /* 0x000fe20000000f00 */
[--C-:B01----:R-:W-:Y:S01]  /*31c0*/  FADD.FTZ R39, R22, -R46.reuse ;  /* 0x8000002e16277221 */ /* 0x103fe20000010000 */
[----:B------:R-:W-:Y:S01]  /*31d0*/  MOV R37, R103 ;  /* 0x0000006700257202 */ /* 0x000fe20000000f00 */
        /* <DEDUP_REMOVED lines=14> */
.L_x_2141:
[----:B------:R-:W-:Y:S05]  /*32c0*/  BSYNC.RECONVERGENT B1 ;  /* 0x0000000000017941 */ /* 0x000fea0003800200 */
.L_x_2140:
        /* <DEDUP_REMOVED lines=20> */
.L_x_2143:
[----:B------:R-:W-:Y:S05]  /*3410*/  BSYNC.RECONVERGENT B1 ;  /* 0x0000000000017941 */ /* 0x000fea0003800200 */
.L_x_2142:
        /* <DEDUP_REMOVED lines=20> */
.L_x_2145:
[----:B------:R-:W-:Y:S05]  /*3560*/  BSYNC.RECONVERGENT B1 ;  /* 0x0000000000017941 */ /* 0x000fea0003800200 */
.L_x_2144:
[----:B------:R-:W-:Y:S04]  /*3570*/  BSSY.RECONVERGENT B1, `(.L_x_2146) ;  /* 0x0000014000017945 */ /* 0x000fe80003800200 */
[----:B------:R-:W-:Y:S05]  /*3580*/  @P2 BRA `(.L_x_2147) ;  /* 0x0000000000482947 */ /* 0x000fea0003800000 */
[----:B------:R-:W5:Y:S01]  /*3590*/  LDCU.64 UR4, c[0x0][0x3e0] ;  /* 0x00007c00ff0477ac */ /* 0x000f620008000a00 */
[----:B------:R-:W-:Y:S01]  /*35a0*/  MOV R36, R104 ;  /* 0x0000006800247202 */ /* 0x000fe20000000f00 */
[--C-:B01234-:R-:W-:Y:S01]  /*35b0*/  FADD.FTZ R39, R28, -R46.reuse ;  /* 0x8000002e1c277221 */ /* 0x11ffe20000010000 */
[----:B------:R-:W-:Y:S01]  /*35c0*/  MOV R37, R103 ;  /* 0x0000006700257202 */ /* 0x000fe20000000f00 */
        /* <DEDUP_REMOVED lines=14> */
.L_x_2147:
[----:B------:R-:W-:Y:S05]  /*36b0*/  BSYNC.RECONVERGENT B1 ;  /* 0x0000000000017941 */ /* 0x000fea0003800200 */
.L_x_2146:
        /* <DEDUP_REMOVED lines=28> */
.L_x_2149:
[----:B------:R-:W-:Y:S05]  /*3880*/  BSYNC.RECONVERGENT B1 ;  /* 0x0000000000017941 */ /* 0x000fea0003800200 */
.L_x_2148:
        /* <DEDUP_REMOVED lines=20> */
.L_x_2151:
[----:B------:R-:W-:Y:S05]  /*39d0*/  BSYNC.RECONVERGENT B1 ;  /* 0x0000000000017941 */ /* 0x000fea0003800200 */
.L_x_2150:
        /* <DEDUP_REMOVED lines=20> */
.L_x_2153:
[----:B------:R-:W-:Y:S05]  /*3b20*/  BSYNC.RECONVERGENT B1 ;  /* 0x0000000000017941 */ /* 0x000fea0003800200 */
.L_x_2152:
        /* <DEDUP_REMOVED lines=20> */
.L_x_2155:
[----:B------:R-:W-:Y:S05]  /*3c70*/  BSYNC.RECONVERGENT B1 ;  /* 0x0000000000017941 */ /* 0x000fea0003800200 */
.L_x_2154:
        /* <DEDUP_REMOVED lines=30> */
.L_x_2157:
[----:B------:R-:W-:Y:S05]  /*3e60*/  BSYNC.RECONVERGENT B1 ;  /* 0x0000000000017941 */ /* 0x000fea0003800200 */
.L_x_2156:
        /* <DEDUP_REMOVED lines=15> */
[----:B0-----:R-:W-:Y:S02]  /*3f60*/  LEA R38, P5, R36, UR10, 0x1 ;  /* 0x0000000a24267c11 */ /* 0x001fe4000f8a08ff */
[----:B------:R-:W-:Y:S02]  /*3f70*/  IADD3 R45, PT, PT, R37, R45, RZ ;  /* 0x0000002d252d7210 */ /* 0x000fe40007ffe0ff */
[----:B------:R-:W-:Y:S02]  /*3f80*/  F2FP.BF16.F32.PACK_AB R37, R18, R93 ;  /* 0x0000005d1225723e */ /* 0x000fe400000010ff */
[----:B------:R-:W-:-:S05]  /*3f90*/  LEA.HI.X R39, R36, UR11, R45, 0x1, P5 ;  /* 0x0000000b24277c11 */ /* 0x000fca000a8f0c2d */
[----:B------:R0:W-:Y:S02]  /*3fa0*/  STG.E desc[UR6][R38.64], R37 ;  /* 0x0000002526007986 */ /* 0x0001e4000c101906 */
.L_x_2159:
[----:B------:R-:W-:Y:S05]  /*3fb0*/  BSYNC.RECONVERGENT B1 ;  /* 0x0000000000017941 */ /* 0x000fea0003800200 */
.L_x_2158:
        /* <DEDUP_REMOVED lines=20> */
.L_x_2161:
[----:B------:R-:W-:Y:S05]  /*4100*/  BSYNC.RECONVERGENT B1 ;  /* 0x0000000000017941 */ /* 0x000fea0003800200 */
.L_x_2160:
[----:B------:R-:W-:Y:S04]  /*4110*/  BSSY.RECONVERGENT B1, `(.L_x_2162) ;  /* 0x0000014000017945 */ /* 0x000fe80003800200 */
[----:B------:R-:W-:Y:S05]  /*4120*/  @P2 BRA `(.L_x_2163) ;  /* 0x0000000000482947 */ /* 0x000fea0003800000 */
[----:B------:R-:W5:Y:S01]  /*4130*/  LDCU.64 UR4, c[0x0][0x3e0] ;  /* 0x00007c00ff0477ac */ /* 0x000f620008000a00 */
[--C-:B01234-:R-:W-:Y:S01]  /*4140*/  FADD.FTZ R39, R68, -R46.reuse ;  /* 0x8000002e44277221 */ /* 0x11ffe20000010000 */
[----:B------:R-:W-:Y:S01]  /*4150*/  MOV R36, R104 ;  /* 0x0000006800247202 */ /* 0x000fe20000000f00 */
[----:B------:R-:W-:Y:S01]  /*4160*/  FADD.FTZ R97, R97, -R46 ;  /* 0x8000002e61617221 */ /* 0x000fe20000010000 */
[----:B------:R-:W0:Y:S01]  /*4170*/  LDCU.64 UR10, c[0x0][0x380] ;  /* 0x00007000ff0a77ac */ /* 0x000e220008000a00 */
[----:B------:R-:W-:Y:S01]  /*4180*/  MOV R37, R103 ;  /* 0x0000006700257202 */ /* 0x000fe20000000f00 */
[-C--:B------:R-:W-:Y:S01]  /*4190*/  FMUL.FTZ R18, R39, R40.reuse ;  /* 0x0000002827127220 */ /* 0x080fe20000410000 */
[----:B------:R-:W-:-:S03]  /*41a0*/  FMUL.FTZ R97, R97, R40 ;  /* 0x0000002861617220 */ /* 0x000fc60000410000 */
[----:B------:R-:W-:Y:S01]  /*41b0*/  FFMA.FTZ R18, R42, R18, R43 ;  /* 0x000000122a127223 */ /* 0x000fe2000001002b */
        /* <DEDUP_REMOVED lines=9> */
.L_x_2163:
[----:B------:R-:W-:Y:S05]  /*4250*/  BSYNC.RECONVERGENT B1 ;  /* 0x0000000000017941 */ /* 0x000fea0003800200 */
.L_x_2162:
        /* <DEDUP_REMOVED lines=20> */
.L_x_2165:
[----:B------:R-:W-:Y:S05]  /*43a0*/  BSYNC.RECONVERGENT B1 ;  /* 0x0000000000017941 */ /* 0x000fea0003800200 */
.L_x_2164:
[----:B------:R-:W-:Y:S05]  /*43b0*/  @P4 BRA `(.L_x_2166) ;  /* 0x0000002000784947 */ /* 0x000fea0003800000 */
[----:B------:R-:W5:Y:S01]  /*43c0*/  LDCU.64 UR4, c[0x0][0x3e0] ;  /* 0x00007c00ff0477ac */ /* 0x000f620008000a00 */
[----:B------:R-:W-:Y:S01]  /*43d0*/  MOV R102, R104 ;  /* 0x0000006800667202 */ /* 0x000fe20000000f00 */
[--C-:B------:R-:W-:Y:S01]  /*43e0*/  FADD.FTZ R101, R101, -R46.reuse ;  /* 0x8000002e65657221 */ /* 0x100fe20000010000 */
[----:B01234-:R-:W-:Y:S01]  /*43f0*/  FADD.FTZ R37, R72, -R46 ;  /* 0x8000002e48257221 */ /* 0x01ffe20000010000 */
[----:B------:R-:W0:Y:S02]  /*4400*/  LDCU.64 UR8, c[0x0][0x380] ;  /* 0x00007000ff0877ac */ /* 0x000e240008000a00 */
[-C--:B------:R-:W-:Y:S01]  /*4410*/  FMUL.FTZ R101, R101, R40.reuse ;  /* 0x0000002865657220 */ /* 0x080fe20000410000 */
[----:B------:R-:W-:-:S03]  /*4420*/  FMUL.FTZ R37, R37, R40 ;  /* 0x0000002825257220 */ /* 0x000fc60000410000 */
[----:B------:R-:W-:Y:S01]  /*4430*/  FFMA.FTZ R39, R41, R101, R44 ;  /* 0x0000006529277223 */ /* 0x000fe2000001002c */
[----:B------:R-:W-:-:S05]  /*4440*/  FFMA.FTZ R42, R42, R37, R43 ;  /* 0x000000252a2a7223 */ /* 0x000fca000001002b */
[----:B------:R-:W-:Y:S01]  /*4450*/  F2FP.BF16.F32.PACK_AB R39, R42, R39 ;  /* 0x000000272a27723e */ /* 0x000fe200000010ff */
[----:B-----5:R-:W-:Y:S02]  /*4460*/  IMAD R18, R69, UR4, RZ ;  /* 0x0000000445127c24 */ /* 0x020fe4000f8e02ff */
[----:B------:R-:W-:-:S04]  /*4470*/  IMAD.WIDE.U32 R102, R15, UR4, R102 ;  /* 0x000000040f667c25 */ /* 0x000fc8000f8e0066 */
[----:B------:R-:W-:Y:S01]  /*4480*/  IMAD R45, R15, UR5, R18 ;  /* 0x000000050f2d7c24 */ /* 0x000fe2000f8e0212 */
[----:B0-----:R-:W-:-:S04]  /*4490*/  LEA R36, P1, R102, UR8, 0x1 ;  /* 0x0000000866247c11 */ /* 0x001fc8000f8208ff */
[----:B------:R-:W-:-:S04]  /*44a0*/  IADD3 R45, PT, PT, R103, R45, RZ ;  /* 0x0000002d672d7210 */ /* 0x000fc80007ffe0ff */
[----:B------:R-:W-:-:S05]  /*44b0*/  LEA.HI.X R37, R102, UR9, R45, 0x1, P1 ;  /* 0x0000000966257c11 */ /* 0x000fca00088f0c2d */
[----:B------:R0:W-:Y:S01]  /*44c0*/  STG.E desc[UR6][R36.64], R39 ;  /* 0x0000002724007986 */ /* 0x0001e2000c101906 */
[----:B------:R-:W-:Y:S05]  /*44d0*/  BRA `(.L_x_2166) ;  /* 0x0000002000307947 */ /* 0x000fea0003800000 */
.L_x_2135:
[----:B------:R-:W0:Y:S01]  /*44e0*/  LDCU.64 UR10, c[0x0][0x3e8] ;  /* 0x00007d00ff0a77ac */ /* 0x000e220008000a00 */
[----:B------:R-:W-:Y:S01]  /*44f0*/  BSSY.RECONVERGENT B1, `(.L_x_2167) ;  /* 0x0000022000017945 */ /* 0x000fe20003800200 */
[----:B0-----:R-:W-:Y:S02]  /*4500*/  ISETP.GE.U32.AND P4, PT, R90, UR10, PT ;  /* 0x0000000a5a007c0c */ /* 0x001fe4000bf86070 */
[----:B------:R-:W-:Y:S02]  /*4510*/  ISETP.GE.U32.AND P2, PT, R88, UR10, PT ;  /* 0x0000000a58007c0c */ /* 0x000fe4000bf46070 */
[----:B------:R-:W-:Y:S02]  /*4520*/  ISETP.GE.U32.AND P1, PT, R86, UR10, PT ;  /* 0x0000000a56007c0c */ /* 0x000fe4000bf26070 */
[----:B------:R-:W-:Y:S01]  /*4530*/  ISETP.GE.AND.EX P4, PT, R17, UR11, PT, P4 ;  /* 0x0000000b11007c0c */ /* 0x000fe2000bf86340 */
[----:B------:R-:W-:-:S12]  /*4540*/  @P3 BRA `(.L_x_2168) ;  /* 0x0000000000703947 */ /* 0x000fd80003800000 */
[--C-:B------:R-:W-:Y:S01]  /*4550*/  FADD.FTZ R73, R73, -R46.reuse ;  /* 0x8000002e49497221 */ /* 0x100fe20000010000 */
[----:B------:R-:W-:Y:S01]  /*4560*/  FADD.FTZ R37, R20, -R46 ;  /* 0x8000002e14257221 */ /* 0x000fe20000010000 */
[----:B------:R-:W0:Y:S01]  /*4570*/  LDCU.64 UR4, c[0x0][0x3e0] ;  /* 0x00007c00ff0477ac */ /* 0x000e220008000a00 */
[----:B------:R-:W-:Y:S01]  /*4580*/  MOV R38, R104 ;  /* 0x0000006800267202 */ /* 0x000fe20000000f00 */
[-C--:B------:R-:W-:Y:S01]  /*4590*/  FMUL.FTZ R73, R73, R40.reuse ;  /* 0x0000002849497220 */ /* 0x080fe20000410000 */
[----:B------:R-:W-:Y:S01]  /*45a0*/  FMUL.FTZ R37, R37, R40 ;  /* 0x0000002825257220 */ /* 0x000fe20000410000 */
[----:B------:R-:W1:Y:S01]  /*45b0*/  LDCU.64 UR8, c[0x0][0x380] ;  /* 0x00007000ff0877ac */ /* 0x000e620008000a00 */
[----:B------:R-:W-:Y:S01]  /*45c0*/  MOV R39, R103 ;  /* 0x0000006700277202 */ /* 0x000fe20000000f00 */
[----:B------:R-:W-:Y:S01]  /*45d0*/  FFMA.FTZ R48, R41, R73, R44 ;  /* 0x0000004929307223 */ /* 0x000fe2000001002c */
[----:B------:R-:W-:-:S03]  /*45e0*/  FFMA.FTZ R50, R42, R37, R43 ;  /* 0x000000252a327223 */ /* 0x000fc6000001002b */
[----:B------:R-:W-:Y:S01]  /*45f0*/  FMUL.FTZ R20, R48, -1.4426950216293334961 ;  /* 0xbfb8aa3b30147820 */ /* 0x000fe20000410000 */
[----:B------:R-:W-:-:S05]  /*4600*/  FMUL.FTZ R36, R50, -1.4426950216293334961 ;  /* 0xbfb8aa3b32247820 */ /* 0x000fca0000410000 */
        /* <DEDUP_REMOVED lines=16> */
.L_x_2168:
[----:B------:R-:W-:Y:S05]  /*4710*/  BSYNC.RECONVERGENT B1 ;  /* 0x0000000000017941 */ /* 0x000fea0003800200 */
.L_x_2167:
[----:B------:R-:W-:Y:S04]  /*4720*/  BSSY.RECONVERGENT B1, `(.L_x_2169) ;  /* 0x000001e000017945 */ /* 0x000fe80003800200 */
[----:B------:R-:W-:Y:S05]  /*4730*/  @P4 BRA `(.L_x_2170) ;  /* 0x0000000000704947 */ /* 0x000fea0003800000 */
[--C-:B0-----:R-:W-:Y:S01]  /*4740*/  FADD.FTZ R37, R18, -R46.reuse ;  /* 0x8000002e12257221 */ /* 0x101fe20000010000 */
        /* <DEDUP_REMOVED lines=27> */
.L_x_2170:
[----:B------:R-:W-:Y:S05]  /*4900*/  BSYNC.RECONVERGENT B1 ;  /* 0x0000000000017941 */ /* 0x000fea0003800200 */
.L_x_2169:
        /* <DEDUP_REMOVED lines=10> */
[--C-:B01----:R-:W-:Y:S01]  /*49b0*/  FADD.FTZ R37, R22, -R46.reuse ;  /* 0x8000002e16257221 */ /* 0x103fe20000010000 */
        /* <DEDUP_REMOVED lines=19> */
[----:B0-----:R-:W-:-:S07]  /*4af0*/  FADD.FTZ R45, R22, 1 ;  /* 0x3f800000162d7421 */ /* 0x001fce0000010000 */
[----:B------:R-:W0:Y:S01]  /*4b00*/  MUFU.RCP R45, R45 ;  /* 0x0000002d002d7308 */ /* 0x000e220000001000 */
[----:B--2---:R-:W-:Y:S01]  /*4b10*/  FMUL.FTZ R18, R37, R20 ;  /* 0x0000001425127220 */ /* 0x004fe20000410000 */
[----:B0-----:R-:W-:Y:S01]  /*4b20*/  FMUL.FTZ R47, R36, R45 ;  /* 0x0000002d242f7220 */ /* 0x001fe20000410000 */
[----:B-1----:R-:W-:-:S04]  /*4b30*/  LEA R36, P2, R38, UR8, 0x1 ;  /* 0x0000000826247c11 */ /* 0x002fc8000f8408ff */
[----:B------:R-:W-:Y:S02]  /*4b40*/  LEA.HI.X R37, R38, UR9, R49, 0x1, P2 ;  /* 0x0000000926257c11 */ /* 0x000fe400090f0c31 */
[----:B------:R-:W-:-:S05]  /*4b50*/  F2FP.BF16.F32.PACK_AB R47, R47, R18 ;  /* 0x000000122f2f723e */ /* 0x000fca00000010ff */
[----:B------:R2:W-:Y:S02]  /*4b60*/  STG.E desc[UR6][R36.64], R47 ;  /* 0x0000002f24007986 */ /* 0x0005e4000c101906 */
.L_x_2172:
[----:B------:R-:W-:Y:S05]  /*4b70*/  BSYNC.RECONVERGENT B1 ;  /* 0x0000000000017941 */ /* 0x000fea0003800200 */
.L_x_2171:
[----:B------:R-:W-:Y:S04]  /*4b80*/  BSSY.RECONVERGENT B1, `(.L_x_2173) ;  /* 0x000001e000017945 */ /* 0x000fe80003800200 */
[----:B------:R-:W-:Y:S05]  /*4b90*/  @P1 BRA `(.L_x_2174) ;  /* 0x0000000000701947 */ /* 0x000fea0003800000 */
[--C-:B------:R-:W-:Y:S01]  /*4ba0*/  FADD.FTZ R77, R77, -R46.reuse ;  /* 0x8000002e4d4d7221 */ /* 0x100fe20000010000 */
[----:B012---:R-:W-:Y:S01]  /*4bb0*/  FADD.FTZ R37, R24, -R46 ;  /* 0x8000002e18257221 */ /* 0x007fe20000010000 */
        /* <DEDUP_REMOVED lines=14> */
[----:B------:R-:W-:Y:S01]  /*4ca0*/  IMAD R47, R86, UR5, R45 ;  /* 0x00000005562f7c24 */ /* 0x000fe2000f8e022d */
[----:B-1----:R-:W-:-:S04]  /*4cb0*/  LEA R36, P1, R38, UR8, 0x1 ;  /* 0x0000000826247c11 */ /* 0x002fc8000f8208ff */
[----:B------:R-:W-:Y:S01]  /*4cc0*/  IADD3 R47, PT, PT, R39, R47, RZ ;  /* 0x0000002f272f7210 */ /* 0x000fe20007ffe0ff */
[----:B--2---:R-:W-:-:S06]  /*4cd0*/  FADD.FTZ R20, R18, 1 ;  /* 0x3f80000012147421 */ /* 0x004fcc0000010000 */
[----:B------:R-:W1:Y:S01]  /*4ce0*/  MUFU.RCP R20, R20 ;  /* 0x0000001400147308 */ /* 0x000e620000001000 */
[----:B0-----:R-:W-:-:S07]  /*4cf0*/  FADD.FTZ R24, R22, 1 ;  /* 0x3f80000016187421 */ /* 0x001fce0000010000 */
[----:B------:R-:W0:Y:S01]  /*4d00*/  MUFU.RCP R24, R24 ;  /* 0x0000001800187308 */ /* 0x000e220000001000 */
[----:B-1----:R-:W-:Y:S01]  /*4d10*/  FMUL.FTZ R18, R77, R20 ;  /* 0x000000144d127220 */ /* 0x002fe20000410000 */
[----:B0-----:R-:W-:Y:S01]  /*4d20*/  FMUL.FTZ R45, R37, R24 ;  /* 0x00000018252d7220 */ /* 0x001fe20000410000 */
[----:B------:R-:W-:-:S04]  /*4d30*/  LEA.HI.X R37, R38, UR9, R47, 0x1, P1 ;  /* 0x0000000926257c11 */ /* 0x000fc800088f0c2f */
[----:B------:R-:W-:-:S05]  /*4d40*/  F2FP.BF16.F32.PACK_AB R45, R45, R18 ;  /* 0x000000122d2d723e */ /* 0x000fca00000010ff */
[----:B------:R3:W-:Y:S02]  /*4d50*/  STG.E desc[UR6][R36.64], R45 ;  /* 0x0000002d24007986 */ /* 0x0007e4000c101906 */
.L_x_2174:
[----:B------:R-:W-:Y:S05]  /*4d60*/  BSYNC.RECONVERGENT B1 ;  /* 0x0000000000017941 */ /* 0x000fea0003800200 */
.L_x_2173:
[----:B------:R-:W-:Y:S04]  /*4d70*/  BSSY.RECONVERGENT B1, `(.L_x_2175) ;  /* 0x000001e000017945 */ /* 0x000fe80003800200 */
[----:B------:R-:W-:Y:S05]  /*4d80*/  @P5 BRA `(.L_x_2176) ;  /* 0x0000000000705947 */ /* 0x000fea0003800000 */
[--C-:B------:R-:W-:Y:S01]  /*4d90*/  FADD.FTZ R79, R79, -R46.reuse ;  /* 0x8000002e4f4f7221 */ /* 0x100fe20000010000 */
[----:B0123--:R-:W-:Y:S01]  /*4da0*/  FADD.FTZ R37, R26, -R46 ;  /* 0x8000002e1a257221 */ /* 0x00ffe20000010000 */
        /* <DEDUP_REMOVED lines=26> */
.L_x_2176:
[----:B------:R-:W-:Y:S05]  /*4f50*/  BSYNC.RECONVERGENT B1 ;  /* 0x0000000000017941 */ /* 0x000fea0003800200 */
.L_x_2175:
[----:B------:R-:W-:Y:S04]  /*4f60*/  BSSY.RECONVERGENT B1, `(.L_x_2177) ;  /* 0x000001e000017945 */ /* 0x000fe80003800200 */
[----:B------:R-:W-:Y:S05]  /*4f70*/  @P6 BRA `(.L_x_2178) ;  /* 0x0000000000706947 */ /* 0x000fea0003800000 */
[--C-:B01234-:R-:W-:Y:S01]  /*4f80*/  FADD.FTZ R37, R28, -R46.reuse ;  /* 0x8000002e1c257221 */ /* 0x11ffe20000010000 */
        /* <DEDUP_REMOVED lines=23> */
[----:B------:R-:W-:Y:S01]  /*5100*/  LEA.HI.X R37, R38, UR9, R47, 0x1, P1 ;  /* 0x0000000926257c11 */ /* 0x000fe200088f0c2f */
[----:B0-----:R-:W-:-:S05]  /*5110*/  FMUL.FTZ R45, R81, R24 ;  /* 0x00000018512d7220 */ /* 0x001fca0000410000 */
[----:B------:R-:W-:-:S05]  /*5120*/  F2FP.BF16.F32.PACK_AB R45, R45, R18 ;  /* 0x000000122d2d723e */ /* 0x000fca00000010ff */
[----:B------:R0:W-:Y:S02]  /*5130*/  STG.E desc[UR6][R36.64], R45 ;  /* 0x0000002d24007986 */ /* 0x0001e4000c101906 */
.L_x_2178:
[----:B------:R-:W-:Y:S05]  /*5140*/  BSYNC.RECONVERGENT B1 ;  /* 0x0000000000017941 */ /* 0x000fea0003800200 */
.L_x_2177:
        /* <DEDUP_REMOVED lines=38> */
.L_x_2180:
[----:B------:R-:W-:Y:S05]  /*53b0*/  BSYNC.RECONVERGENT B1 ;  /* 0x0000000000017941 */ /* 0x000fea0003800200 */
.L_x_2179:
        /* <DEDUP_REMOVED lines=30> */
.L_x_2182:
[----:B------:R-:W-:Y:S05]  /*55a0*/  BSYNC.RECONVERGENT B1 ;  /* 0x0000000000017941 */ /* 0x000fea0003800200 */
.L_x_2181:
        /* <DEDUP_REMOVED lines=30> */
.L_x_2184:
[----:B------:R-:W-:Y:S05]  /*5790*/  BSYNC.RECONVERGENT B1 ;  /* 0x0000000000017941 */ /* 0x000fea0003800200 */
.L_x_2183:
        /* <DEDUP_REMOVED lines=30> */
.L_x_2186:
[----:B------:R-:W-:Y:S05]  /*5980*/  BSYNC.RECONVERGENT B1 ;  /* 0x0000000000017941 */ /* 0x000fea0003800200 */
.L_x_2185:
        /* <DEDUP_REMOVED lines=13> */
[----:B01234-:R-:W-:Y:S01]  /*5a60*/  FADD.FTZ R37, R62, -R46 ;  /* 0x8000002e3e257221 */ /* 0x01ffe20000010000 */
[----:B------:R-:W0:Y:S01]  /*5a70*/  LDCU.64 UR4, c[0x0][0x3e0] ;  /* 0x00007c00ff0477ac */ /* 0x000e220008000a00 */
[----:B------:R-:W-:Y:S01]  /*5a80*/  MOV R36, R104 ;  /* 0x0000006800247202 */ /* 0x000fe20000000f00 */
        /* <DEDUP_REMOVED lines=15> */
[----:B--2---:R-:W-:-:S03]  /*5b80*/  FADD.FTZ R20, R18, 1 ;  /* 0x3f80000012147421 */ /* 0x004fc60000010000 */
[----:B------:R-:W-:-:S03]  /*5b90*/  LEA.HI.X R39, R36, UR9, R39, 0x1, P1 ;  /* 0x0000000924277c11 */ /* 0x000fc600088f0c27 */
[----:B------:R-:W1:Y:S01]  /*5ba0*/  MUFU.RCP R20, R20 ;  /* 0x0000001400147308 */ /* 0x000e620000001000 */
[----:B0-----:R-:W-:-:S07]  /*5bb0*/  FADD.FTZ R24, R22, 1 ;  /* 0x3f80000016187421 */ /* 0x001fce0000010000 */
[----:B------:R-:W0:Y:S01]  /*5bc0*/  MUFU.RCP R24, R24 ;  /* 0x0000001800187308 */ /* 0x000e220000001000 */
[----:B-1----:R-:W-:Y:S01]  /*5bd0*/  FMUL.FTZ R18, R91, R20 ;  /* 0x000000145b127220 */ /* 0x002fe20000410000 */
[----:B0-----:R-:W-:-:S05]  /*5be0*/  FMUL.FTZ R45, R45, R24 ;  /* 0x000000182d2d7220 */ /* 0x001fca0000410000 */
[----:B------:R-:W-:-:S05]  /*5bf0*/  F2FP.BF16.F32.PACK_AB R45, R45, R18 ;  /* 0x000000122d2d723e */ /* 0x000fca00000010ff */
[----:B------:R0:W-:Y:S02]  /*5c00*/  STG.E desc[UR6][R38.64], R45 ;  /* 0x0000002d26007986 */ /* 0x0001e4000c101906 */
.L_x_2188:
[----:B------:R-:W-:Y:S05]  /*5c10*/  BSYNC.RECONVERGENT B1 ;  /* 0x0000000000017941 */ /* 0x000fea0003800200 */
.L_x_2187:
[----:B------:R-:W-:Y:S04]  /*5c20*/  BSSY.RECONVERGENT B1, `(.L_x_2189) ;  /* 0x000001e000017945 */ /* 0x000fe80003800200 */
[----:B------:R-:W-:Y:S05]  /*5c30*/  @P2 BRA `(.L_x_2190) ;  /* 0x0000000000702947 */ /* 0x000fea0003800000 */
        /* <DEDUP_REMOVED lines=28> */
.L_x_2190:
[----:B------:R-:W-:Y:S05]  /*5e00*/  BSYNC.RECONVERGENT B1 ;  /* 0x0000000000017941 */ /* 0x000fea0003800200 */
.L_x_2189:
        /* <DEDUP_REMOVED lines=30> */
.L_x_2192:
[----:B------:R-:W-:Y:S05]  /*5ff0*/  BSYNC.RECONVERGENT B1 ;  /* 0x0000000000017941 */ /* 0x000fea0003800200 */
.L_x_2191:
        /* <DEDUP_REMOVED lines=30> */
.L_x_2194:
[----:B------:R-:W-:Y:S05]  /*61e0*/  BSYNC.RECONVERGENT B1 ;  /* 0x0000000000017941 */ /* 0x000fea0003800200 */
.L_x_2193:
        /* <DEDUP_REMOVED lines=30> */
.L_x_2196:
[----:B------:R-:W-:Y:S05]  /*63d0*/  BSYNC.RECONVERGENT B1 ;  /* 0x0000000000017941 */ /* 0x000fea0003800200 */
.L_x_2195:
        /* <DEDUP_REMOVED lines=28> */
.L_x_2166:
[----:B------:R-:W-:Y:S05]  /*65a0*/  BSYNC.RECONVERGENT B0 ;  /* 0x0000000000007941 */ /* 0x000fea0003800200 */
.L_x_2134:
        /* <DEDUP_REMOVED lines=8> */
.L_x_2198:
        /* <DEDUP_REMOVED lines=13> */
.L_x_3447:


//--------------------- .text._Z35group_norm_nhwc_fwd_one_pass_kernelI11Bf16IOFp16WLi64ELi28ELi448EEv26Group_norm_nhwc_fwd_params --------------------------
	.section	.text._Z35group_norm_nhwc_fwd_one_pass_kernelI11Bf16IOFp16WLi64ELi28ELi448EEv26Group_norm_nhwc_fwd_params,"ax",@progbits
	.align	128
        .global         _Z35group_norm_nhwc_fwd_one_pass_kernelI11Bf16IOFp16WLi64ELi28ELi448EEv26Group_norm_nhwc_fwd_params
        .type           _Z35group_norm_nhwc_fwd_one_pass_kernelI11Bf16IOFp16WLi64ELi28ELi448EEv26Group_norm_nhwc_fwd_params,@function
        .size           _Z35group_norm_nhwc_fwd_one_pass_kernelI11Bf16IOFp16WLi64ELi28ELi448EEv26Group_norm_nhwc_fwd_params,(.L_x_3448 - _Z35group_norm_nhwc_fwd_one_pass_kernelI11Bf16IOFp16WLi64ELi28ELi448EEv26Group_norm_nhwc_fwd_params)
        .other          _Z35group_norm_nhwc_fwd_one_pass_kernelI11Bf16IOFp16WLi64ELi28ELi448EEv26Group_norm_nhwc_fwd_params,@"STO_CUDA_ENTRY STV_DEFAULT"
_Z35group_norm_nhwc_fwd_one_pass_kernelI11Bf16IOFp16WLi64ELi28ELi448EEv26Group_norm_nhwc_fwd_params:
.text._Z35group_norm_nhwc_fwd_one_pass_kernelI11Bf16IOFp16WLi64ELi28ELi448EEv26Group_norm_nhwc_fwd_params:
        /* <DEDUP_REMOVED lines=27> */
.L_x_2218:
[----:B0-----:R-:W0:Y:S01]  /*01b0*/  LDC R0, c[0x0][0x3f8] ;  /* 0x0000fe00ff007b82 */ /* 0x001e220000000800 */
[----:B--2---:R-:W-:Y:S01]  /*01c0*/  IABS R7, UR8 ;  /* 0x0000000800077c13 */ /* 0x004fe20008000000 */
[----:B-1----:R-:W1:Y:S01]  /*01d0*/  LDCU.64 UR10, c[0x0][0x3e8] ;  /* 0x00007d00ff0a77ac */ /* 0x002e620008000a00 */
[----:B------:R-:W-:Y:S02]  /*01e0*/  IADD3 R10, PT, PT, R24, 0x20, RZ ;  /* 0x00000020180a7810 */ /* 0x000fe40007ffe0ff */
[----:B------:R-:W-:Y:S02]  /*01f0*/  SHF.R.S32.HI R13, RZ, 0x1f, R24 ;  /* 0x0000001fff0d7819 */ /* 0x000fe40000011418 */
[----:B------:R-:W-:Y:S02]  /*0200*/  SHF.R.S32.HI R11, RZ, 0x1f, R10 ;  /* 0x0000001fff0b7819 */ /* 0x000fe4000001140a */
[----:B------:R-:W-:Y:S02]  /*0210*/  MOV R21, RZ ;  /* 0x000000ff00157202 */ /* 0x000fe40000000f00 */
[----:B0-----:R-:W-:-:S02]  /*0220*/  IABS R6, R0 ;  /* 0x0000000000067213 */ /* 0x001fc40000000000 */
[----:B------:R-:W-:Y:S02]  /*0230*/  ISETP.NE.AND P3, PT, R0, RZ, PT ;  /* 0x000000ff0000720c */ /* 0x000fe40003f65270 */
[----:B------:R-:W0:Y:S08]  /*0240*/  I2F.RP R4, R6 ;  /* 0x0000000600047306 */ /* 0x000e300000209400 */
        /* <DEDUP_REMOVED lines=16> */
[----:B------:R-:W-:-:S04]  /*0350*/  IMAD R2, R2, 0xe, RZ ;  /* 0x0000000e02027824 */ /* 0x000fc800078e02ff */
[----:B------:R-:W-:-:S05]  /*0360*/  IMAD.MOV R2, RZ, RZ, -R2 ;  /* 0x000000ffff027224 */ /* 0x000fca00078e0a02 */
[----:B------:R-:W-:Y:S01]  /*0370*/  PRMT R2, R2, 0x7710, RZ ;  /* 0x0000771002027816 */ /* 0x000fe200000000ff */
[----:B------:R-:W-:Y:S01]  /*0380*/  @!P2 VIADD R15, R15, 0x1 ;  /* 0x000000010f0fa836 */ /* 0x000fe20000000000 */
[-C--:B------:R-:W-:Y:S02]  /*0390*/  @!P2 IADD3 R3, PT, PT, R3, -R6.reuse, RZ ;  /* 0x800000060303a210 */ /* 0x080fe40007ffe0ff */
[----:B-1----:R-:W-:Y:S02]  /*03a0*/  ISETP.GE.U32.AND P2, PT, R10, UR10, PT ;  /* 0x0000000a0a007c0c */ /* 0x002fe4000bf46070 */
[----:B------:R-:W-:Y:S02]  /*03b0*/  ISETP.GE.U32.AND P1, PT, R3, R6, PT ;  /* 0x000000060300720c */ /* 0x000fe40003f26070 */
[----:B------:R-:W-:Y:S02]  /*03c0*/  LOP3.LUT R3, R0, UR8, RZ, 0x3c, !PT ;  /* 0x0000000800037c12 */ /* 0x000fe4000f8e3cff */
[----:B------:R-:W-:-:S02]  /*03d0*/  ISETP.GE.AND.EX P2, PT, R11, UR11, PT, P2 ;  /* 0x0000000b0b007c0c */ /* 0x000fc4000bf46320 */
[----:B------:R-:W-:Y:S02]  /*03e0*/  ISETP.GE.AND P4, PT, R3, RZ, PT ;  /* 0x000000ff0300720c */ /* 0x000fe40003f86270 */
[----:B------:R-:W-:-:S04]  /*03f0*/  IADD3 R2, PT, PT, R2, R23, RZ ;  /* 0x0000001702027210 */ /* 0x000fc80007ffe0ff */
[----:B------:R-:W-:Y:S02]  /*0400*/  SHF.L.U32 R2, R2, 0x1, RZ ;  /* 0x0000000102027819 */ /* 0x000fe400000006ff */
[----:B------:R-:W-:Y:S02]  /*0410*/  @P1 IADD3 R15, PT, PT, R15, 0x1, RZ ;  /* 0x000000010f0f1810 */ /* 0x000fe40007ffe0ff */
[----:B------:R-:W-:Y:S01]  /*0420*/  ISETP.GE.U32.AND P1, PT, R24, UR10, PT ;  /* 0x0000000a18007c0c */ /* 0x000fe2000bf26070 */
[----:B------:R-:W0:Y:S01]  /*0430*/  @!P2 LDC.64 R6, c[0x0][0x3e0] ;  /* 0x0000f800ff06ab82 */ /* 0x000e220000000a00 */
[----:B------:R-:W-:Y:S02]  /*0440*/  LOP3.LUT R27, R2, 0xffff, RZ, 0xc0, !PT ;  /* 0x0000ffff021b7812 */ /* 0x000fe400078ec0ff */
[----:B------:R-:W-:Y:S01]  /*0450*/  ISETP.GE.AND.EX P1, PT, R13, UR11, PT, P1 ;  /* 0x0000000b0d007c0c */ /* 0x000fe2000bf26310 */
[----:B------:R-:W1:Y:S01]  /*0460*/  LDCU.64 UR10, c[0x0][0x3f0] ;  /* 0x00007e00ff0a77ac */ /* 0x000e620008000a00 */
[----:B------:R-:W-:-:S02]  /*0470*/  @!P4 IADD3 R15, PT, PT, -R15, RZ, RZ ;  /* 0x000000ff0f0fc210 */ /* 0x000fc40007ffe1ff */
        /* <DEDUP_REMOVED lines=14> */
[----:B------:R-:W-:Y:S01]  /*0560*/  IMAD.IADD R29, R27, 0x1, R29 ;  /* 0x000000011b1d7824 */ /* 0x000fe200078e021d */
[----:B------:R-:W-:Y:S01]  /*0570*/  @!P1 MOV R28, R26 ;  /* 0x0000001a001c9202 */ /* 0x000fe20000000f00 */
[----:B--2---:R-:W-:Y:S02]  /*0580*/  @!P1 IMAD R13, R13, R8, RZ ;  /* 0x000000080d0d9224 */ /* 0x004fe400078e02ff */
[----:B------:R-:W-:Y:S01]  /*0590*/  @!P2 IMAD R15, R10, R7, R12 ;  /* 0x000000070a0fa224 */ /* 0x000fe200078e020c */
[----:B------:R-:W-:Y:S01]  /*05a0*/  @!P2 MOV R12, R26 ;  /* 0x0000001a000ca202 */ /* 0x000fe20000000f00 */
[C---:B------:R-:W-:Y:S01]  /*05b0*/  @!P1 IMAD R11, R24.reuse, R9, R13 ;  /* 0x00000009180b9224 */ /* 0x040fe200078e020d */
[----:B------:R-:W-:Y:S01]  /*05c0*/  @!P2 MOV R13, R29 ;  /* 0x0000001d000da202 */ /* 0x000fe20000000f00 */
[----:B------:R-:W-:-:S04]  /*05d0*/  @!P1 IMAD.WIDE.U32 R8, R24, R8, R28 ;  /* 0x0000000818089225 */ /* 0x000fc800078e001c */
[----:B------:R-:W-:Y:S01]  /*05e0*/  @!P2 IMAD.WIDE.U32 R12, R10, R6, R12 ;  /* 0x000000060a0ca225 */ /* 0x000fe200078e000c */
[----:B-1----:R-:W-:-:S03]  /*05f0*/  @!P1 LEA R6, P3, R8, R4, 0x1 ;  /* 0x0000000408069211 */ /* 0x002fc600078608ff */
[----:B------:R-:W-:Y:S01]  /*0600*/  @!P1 IMAD.IADD R7, R9, 0x1, R11 ;  /* 0x0000000109079824 */ /* 0x000fe200078e020b */
[----:B------:R-:W-:Y:S02]  /*0610*/  @!P2 IADD3 R4, PT, PT, R13, R15, RZ ;  /* 0x0000000f0d04a210 */ /* 0x000fe40007ffe0ff */
[----:B0-----:R-:W-:Y:S02]  /*0620*/  @!P2 LEA R10, P4, R12, R2, 0x1 ;  /* 0x000000020c0aa211 */ /* 0x001fe400078808ff */
        /* <DEDUP_REMOVED lines=10> */
[C---:B---3--:R-:W-:Y:S02]  /*06d0*/  PRMT R2, R5.reuse, 0x7632, R2 ;  /* 0x0000763205027816 */ /* 0x048fe40000000002 */
[----:B------:R-:W-:-:S03]  /*06e0*/  SHF.L.U32 R3, R5, 0x10, RZ ;  /* 0x0000001005037819 */ /* 0x000fc600000006ff */
        /* <DEDUP_REMOVED lines=44> */
[----:B0-----:R-:W-:-:S05]  /*09b0*/  @!P2 LEA R5, R6, R5, 0x18 ;  /* 0x000000050605a211 */ /* 0x001fca00078ec0ff */
[----:B------:R-:W-:-:S05]  /*09c0*/  @!P2 IMAD.IADD R4, R4, 0x1, R5 ;  /* 0x000000010404a824 */ /* 0x000fca00078e0205 */
[----:B------:R3:W-:Y:S02]  /*09d0*/  @!P2 STS.64 [R4+0x10], R18 ;  /* 0x000010120400a388 */ /* 0x0007e40000000a00 */
.L_x_2200:
[----:B----4-:R-:W-:Y:S05]  /*09e0*/  BSYNC.RECONVERGENT B0 ;  /* 0x0000000000007941 */ /* 0x010fea0003800200 */
.L_x_2199:
        /* <DEDUP_REMOVED lines=41> */
.L_x_2202:
[----:B------:R-:W-:Y:S05]  /*0c80*/  BSYNC.RECONVERGENT B0 ;  /* 0x0000000000007941 */ /* 0x000fea0003800200 */
.L_x_2201:
        /* <DEDUP_REMOVED lines=20> */
[----:B--2---:R-:W-:Y:S02]  /*0dd0*/  MOV R11, UR5 ;  /* 0x00000005000b7c02 */ /* 0x004fe40008000f00 */
        /* <DEDUP_REMOVED lines=10> */
.L_x_2205:
[----:B---3--:R-:W2:Y:S04]  /*0e80*/  LDG.E.STRONG.GPU R6, desc[UR14][R4.64] ;  /* 0x0000000e04067981 */ /* 0x008ea8000c1ef900 */
[----:B--2---:R-:W-:Y:S01]  /*0e90*/  CCTL.IVALL ;  /* 0x00000000ff00798f */ /* 0x004fe20002000000 */
[----:B------:R-:W-:Y:S05]  /*0ea0*/  YIELD ;  /* 0x0000000000007946 */ /* 0x000fea0003800000 */
[----:B------:R-:W-:-:S13]  /*0eb0*/  ISETP.NE.AND P2, PT, R6, R9, PT ;  /* 0x000000090600720c */ /* 0x000fda0003f45270 */
[----:B------:R-:W-:Y:S05]  /*0ec0*/  @P2 BRA `(.L_x_2205) ;  /* 0xfffffffc00ec2947 */ /* 0x000fea000383ffff */
.L_x_2204:
        /* <DEDUP_REMOVED lines=15> */
.L_x_2207:
[----:B------:R-:W-:Y:S01]  /*0fc0*/  UIADD3 UR24, UPT, UPT, UR5, 0x1, URZ ;  /* 0x0000000105187890 */ /* 0x000fe2000fffe0ff */
[----:B------:R-:W-:Y:S01]  /*0fd0*/  ISETP.EQ.OR P2, PT, RZ, UR23, P3 ;  /* 0x00000017ff007c0c */ /* 0x000fe20009f42670 */
[----:B------:R-:W-:-:S04]  /*0fe0*/  UIADD3 UR25, UPT, UPT, UR5, 0x2, URZ ;  /* 0x0000000205197890 */ /* 0x000fc8000fffe0ff */
[----:B---3--:R-:W-:Y:S01]  /*0ff0*/  MOV R4, UR24 ;  /* 0x0000001800047c02 */ /* 0x008fe20008000f00 */
[----:B------:R-:W-:Y:S01]  /*1000*/  UIADD3 UR24, UPT, UPT, UR5, 0x3, URZ ;  /* 0x0000000305187890 */ /* 0x000fe2000fffe0ff */
[----:B------:R-:W-:Y:S02]  /*1010*/  MOV R5, UR25 ;  /* 0x0000001900057c02 */ /* 0x000fe40008000f00 */
[----:B------:R-:W-:Y:S02]  /*1020*/  ISETP.EQ.OR P4, PT, R4, UR18, P3 ;  /* 0x0000001204007c0c */ /* 0x000fe40009f82670 */
[----:B------:R-:W-:Y:S01]  /*1030*/  ISETP.EQ.OR P6, PT, R5, UR18, P3 ;  /* 0x0000001205007c0c */ /* 0x000fe20009fc2670 */
[----:B------:R-:W-:Y:S01]  /*1040*/  IMAD.U32 R4, RZ, RZ, UR24 ;  /* 0x00000018ff047e24 */ /* 0x000fe2000f8e00ff */
[----:B------:R-:W-:-:S04]  /*1050*/  VOTEU.ALL UP1, P2 ;  /* 0x0000000000ff7886 */ /* 0x000fc80001020000 */
[----:B------:R-:W-:Y:S01]  /*1060*/  ISETP.EQ.OR P5, PT, R4, UR18, P3 ;  /* 0x0000001204007c0c */ /* 0x000fe20009fa2670 */
[----:B------:R-:W-:-:S04]  /*1070*/  @!UP1 UIMAD.WIDE.U32 UR24, UR9, 0x8, UR16 ;  /* 0x00000008091898a5 */ /* 0x000fc8000f8e0010 */
[----:B------:R-:W-:Y:S02]  /*1080*/  VOTEU.ALL UP1, P4 ;  /* 0x0000000000ff7886 */ /* 0x000fe40002020000 */
[----:B------:R-:W-:Y:S01]  /*1090*/  MOV R4, UR24 ;  /* 0x0000001800047c02 */ /* 0x000fe20008000f00 */
[----:B------:R-:W-:Y:S01]  /*10a0*/  VOTEU.ALL UP2, P6 ;  /* 0x0000000000ff7886 */ /* 0x000fe20003040000 */
[----:B------:R-:W-:Y:S01]  /*10b0*/  MOV R5, UR25 ;  /* 0x0000001900057c02 */ /* 0x000fe20008000f00 */
[----:B------:R-:W-:-:S03]  /*10c0*/  @!UP1 UIMAD.WIDE.U32 UR24, UR22, 0x8, UR16 ;  /* 0x00000008161898a5 */ /* 0x000fc6000f8e0010 */
[----:B------:R-:W-:Y:S01]  /*10d0*/  VOTEU.ALL UP1, P5 ;  /* 0x0000000000ff7886 */ /* 0x000fe20002820000 */
[----:B------:R-:W-:Y:S01]  /*10e0*/  @!UP2 UIMAD.WIDE.U32 UR26, UR11, 0x8, UR16 ;  /* 0x000000080b1aa8a5 */ /* 0x000fe2000f8e0010 */
[----:B------:R-:W0:Y:S01]  /*10f0*/  @!P2 LDG.E.64 R4, desc[UR14][R4.64] ;  /* 0x0000000e0404a981 */ /* 0x000e22000c1e1b00 */
[----:B------:R-:W-:Y:S01]  /*1100*/  MOV R6, UR24 ;  /* 0x0000001800067c02 */ /* 0x000fe20008000f00 */
[----:B------:R-:W-:Y:S01]  /*1110*/  IMAD.U32 R7, RZ, RZ, UR25 ;  /* 0x00000019ff077e24 */ /* 0x000fe2000f8e00ff */
[----:B------:R-:W-:Y:S02]  /*1120*/  @!UP1 UIMAD.WIDE.U32 UR24, UR10, 0x8, UR16 ;  /* 0x000000080a1898a5 */ /* 0x000fe4000f8e0010 */
[----:B------:R-:W-:Y:S02]  /*1130*/  MOV R8, UR26 ;  /* 0x0000001a00087c02 */ /* 0x000fe40008000f00 */
[----:B-1----:R-:W-:Y:S01]  /*1140*/  MOV R9, UR27 ;  /* 0x0000001b00097c02 */ /* 0x002fe20008000f00 */
[----:B------:R-:W3:Y:S01]  /*1150*/  @!P4 LDG.E.64 R6, desc[UR14][R6.64] ;  /* 0x0000000e0606c981 */ /* 0x000ee2000c1e1b00 */
[----:B------:R-:W-:Y:S01]  /*1160*/  MOV R10, UR24 ;  /* 0x00000018000a7c02 */ /* 0x000fe20008000f00 */
[----:B--2---:R-:W-:-:S03]  /*1170*/  IMAD.U32 R11, RZ, RZ, UR25 ;  /* 0x00000019ff0b7e24 */ /* 0x004fc6000f8e00ff */
[----:B------:R-:W2:Y:S04]  /*1180*/  @!P6 LDG.E.64 R8, desc[UR14][R8.64] ;  /* 0x0000000e0808e981 */ /* 0x000ea8000c1e1b00 */
[----:B------:R-:W4:Y:S01]  /*1190*/  @!P5 LDG.E.64 R10, desc[UR14][R10.64] ;  /* 0x0000000e0a0ad981 */ /* 0x000f22000c1e1b00 */
[----:B------:R-:W-:Y:S02]  /*11a0*/  UIADD3 UR24, UPT, UPT, UR5, 0x4, URZ ;  /* 0x0000000405187890 */ /* 0x000fe4000fffe0ff */
[----:B------:R-:W-:-:S04]  /*11b0*/  UIADD3 UR25, UPT, UPT, UR5, 0x5, URZ ;  /* 0x0000000505197890 */ /* 0x000fc8000fffe0ff */
[----:B------:R-:W-:Y:S01]  /*11c0*/  MOV R13, UR24 ;  /* 0x00000018000d7c02 */ /* 0x000fe20008000f00 */
[----:B------:R-:W-:Y:S01]  /*11d0*/  UIADD3 UR24, UPT, UPT, UR5, 0x6, URZ ;  /* 0x0000000605187890 */ /* 0x000fe2000fffe0ff */
[----:B0-----:R-:W-:Y:S01]  /*11e0*/  @!P2 FADD.FTZ R18, R18, R4 ;  /* 0x000000041212a221 */ /* 0x001fe20000010000 */
[----:B------:R-:W-:Y:S01]  /*11f0*/  @!P2 FADD.FTZ R19, R19, R5 ;  /* 0x000000051313a221 */ /* 0x000fe20000010000 */
[----:B------:R-:W-:Y:S02]  /*1200*/  ISETP.EQ.OR P2, PT, R13, UR18, P3 ;  /* 0x000000120d007c0c */ /* 0x000fe40009f42670 */
[----:B------:R-:W-:Y:S01]  /*1210*/  MOV R4, UR25 ;  /* 0x0000001900047c02 */ /* 0x000fe20008000f00 */
[----:B------:R-:W-:Y:S01]  /*1220*/  UIADD3 UR25, UPT, UPT, UR5, 0x7, URZ ;  /* 0x0000000705197890 */ /* 0x000fe2000fffe0ff */
[----:B---3--:R-:W-:Y:S01]  /*1230*/  @!P4 FADD.FTZ R18, R18, R6 ;  /* 0x000000061212c221 */ /* 0x008fe20000010000 */
[----:B------:R-:W-:Y:S01]  /*1240*/  @!P4 FADD.FTZ R19, R19, R7 ;  /* 0x000000071313c221 */ /* 0x000fe20000010000 */
[----:B------:R-:W-:-:S03]  /*1250*/  ISETP.EQ.OR P4, PT, R4, UR18, P3 ;  /* 0x0000001204007c0c */ /* 0x000fc60009f82670 */
[----:B------:R-:W-:Y:S01]  /*1260*/  IMAD.U32 R5, RZ, RZ, UR25 ;  /* 0x00000019ff057e24 */ /* 0x000fe2000f8e00ff */
[----:B------:R-:W-:Y:S01]  /*1270*/  MOV R4, UR24 ;  /* 0x0000001800047c02 */ /* 0x000fe20008000f00 */
[----:B--2---:R-:W-:Y:S01]  /*1280*/  @!P6 FADD.FTZ R18, R18, R8 ;  /* 0x000000081212e221 */ /* 0x004fe20000010000 */
[----:B------:R-:W-:Y:S01]  /*1290*/  @!P6 FADD.FTZ R19, R19, R9 ;  /* 0x000000091313e221 */ /* 0x000fe20000010000 */
[----:B------:R-:W-:Y:S01]  /*12a0*/  VOTEU.ALL UP1, P2 ;  /* 0x0000000000ff7886 */ /* 0x000fe20001020000 */
[----:B------:R-:W-:Y:S01]  /*12b0*/  ISETP.EQ.OR P6, PT, R4, UR18, P3 ;  /* 0x0000001204007c0c */ /* 0x000fe20009fc2670 */
[----:B----4-:R-:W-:Y:S01]  /*12c0*/  @!P5 FADD.FTZ R18, R18, R10 ;  /* 0x0000000a1212d221 */ /* 0x010fe20000010000 */
[----:B------:R-:W-:Y:S01]  /*12d0*/  @!P5 FADD.FTZ R19, R19, R11 ;  /* 0x0000000b1313d221 */ /* 0x000fe20000010000 */
[----:B------:R-:W-:Y:S01]  /*12e0*/  ISETP.EQ.OR P5, PT, R5, UR18, P3 ;  /* 0x0000001205007c0c */ /* 0x000fe20009fa2670 */
[----:B------:R-:W-:Y:S01]  /*12f0*/  @!UP1 UIMAD.WIDE.U32 UR24, UR21, 0x8, UR16 ;  /* 0x00000008151898a5 */ /* 0x000fe2000f8e0010 */
[----:B------:R-:W-:-:S05]  /*1300*/  VOTEU.ALL UP2, P4 ;  /* 0x0000000000ff7886 */ /* 0x000fca0002040000 */
[----:B------:R-:W-:Y:S02]  /*1310*/  MOV R4, UR24 ;  /* 0x0000001800047c02 */ /* 0x000fe40008000f00 */
[----:B------:R-:W-:Y:S01]  /*1320*/  MOV R5, UR25 ;  /* 0x0000001900057c02 */ /* 0x000fe20008000f00 */
[----:B------:R-:W-:Y:S01]  /*1330*/  VOTEU.ALL UP1, P6 ;  /* 0x0000000000ff7886 */ /* 0x000fe20003020000 */
[----:B------:R-:W-:Y:S02]  /*1340*/  @!UP2 UIMAD.WIDE.U32 UR26, UR20, 0x8, UR16 ;  /* 0x00000008141aa8a5 */ /* 0x000fe4000f8e0010 */
[----:B------:R-:W-:Y:S02]  /*1350*/  VOTEU.ALL UP2, P5 ;  /* 0x0000000000ff7886 */ /* 0x000fe40002840000 */
[----:B------:R-:W-:Y:S01]  /*1360*/  @!UP1 UIMAD.WIDE.U32 UR24, UR13, 0x8, UR16 ;  /* 0x000000080d1898a5 */ /* 0x000fe2000f8e0010 */
[----:B------:R-:W2:Y:S01]  /*1370*/  @!P2 LDG.E.64 R4, desc[UR14][R4.64] ;  /* 0x0000000e0404a981 */ /* 0x000ea2000c1e1b00 */
[----:B------:R-:W-:Y:S01]  /*1380*/  MOV R6, UR26 ;  /* 0x0000001a00067c02 */ /* 0x000fe20008000f00 */
[----:B------:R-:W-:Y:S01]  /*1390*/  IMAD.U32 R7, RZ, RZ, UR27 ;  /* 0x0000001bff077e24 */ /* 0x000fe2000f8e00ff */
[----:B------:R-:W-:-:S02]  /*13a0*/  @!UP2 UIMAD.WIDE.U32 UR26, UR12, 0x8, UR16 ;  /* 0x000000080c1aa8a5 */ /* 0x000fc4000f8e0010 */
        /* <DEDUP_REMOVED lines=28> */
.L_x_2206:
[----:B---3--:R-:W-:-:S04]  /*1570*/  LOP3.LUT R4, R22, 0x7, RZ, 0xc0, !PT ;  /* 0x0000000716047812 */ /* 0x008fc800078ec0ff */
[----:B------:R-:W-:-:S13]  /*1580*/  ISETP.NE.AND P2, PT, R4, RZ, PT ;  /* 0x000000ff0400720c */ /* 0x000fda0003f45270 */
[----:B------:R-:W-:Y:S05]  /*1590*/  @!P2 BRA `(.L_x_2203) ;  /* 0x00000004006ca947 */ /* 0x000fea0003800000 */
[----:B------:R-:W-:Y:S02]  /*15a0*/  IADD3 R4, PT, PT, R4, -0x1, RZ ;  /* 0xffffffff04047810 */ /* 0x000fe40007ffe0ff */
[----:B------:R-:W-:Y:S02]  /*15b0*/  LOP3.LUT P2, R10, R22, 0x3, RZ, 0xc0, !PT ;  /* 0x00000003160a7812 */ /* 0x000fe4000784c0ff */
[----:B------:R-:W-:-:S13]  /*15c0*/  ISETP.GE.U32.AND P4, PT, R4, 0x3, PT ;  /* 0x000000030400780c */ /* 0x000fda0003f86070 */
[----:B------:R-:W-:Y:S05]  /*15d0*/  @!P4 BRA `(.L_x_2208) ;  /* 0x0000000000b8c947 */ /* 0x000fea0003800000 */
[----:B------:R-:W-:-:S04]  /*15e0*/  MOV R4, UR5 ;  /* 0x0000000500047c02 */ /* 0x000fc80008000f00 */
[----:B------:R-:W-:-:S13]  /*15f0*/  ISETP.EQ.OR P6, PT, R4, UR18, P3 ;  /* 0x0000001204007c0c */ /* 0x000fda0009fc2670 */
[----:B------:R-:W-:-:S05]  /*1600*/  VOTEU.ALL UP1, P6 ;  /* 0x0000000000ff7886 */ /* 0x000fca0003020000 */
[----:B------:R-:W-:-:S04]  /*1610*/  @!UP1 UIMAD UR10, UR5, UR19, UR6 ;  /* 0x00000013050a92a4 */ /* 0x000fc8000f8e0206 */
[----:B------:R-:W-:-:S06]  /*1620*/  @!UP1 UIMAD.WIDE.U32 UR10, UR10, 0x8, UR16 ;  /* 0x000000080a0a98a5 */ /* 0x000fcc000f8e0010 */
[----:B------:R-:W-:Y:S01]  /*1630*/  MOV R4, UR10 ;  /* 0x0000000a00047c02 */ /* 0x000fe20008000f00 */
[----:B------:R-:W-:-:S06]  /*1640*/  IMAD.U32 R5, RZ, RZ, UR11 ;  /* 0x0000000bff057e24 */ /* 0x000fcc000f8e00ff */
[----:B------:R-:W0:Y:S01]  /*1650*/  @!P6 LDG.E.64 R4, desc[UR14][R4.64] ;  /* 0x0000000e0404e981 */ /* 0x000e22000c1e1b00 */
[----:B------:R-:W-:Y:S02]  /*1660*/  UIADD3 UR10, UPT, UPT, UR5, 0x1, URZ ;  /* 0x00000001050a7890 */ /* 0x000fe4000fffe0ff */
[----:B------:R-:W-:Y:S02]  /*1670*/  UIADD3 UR12, UPT, UPT, UR5, 0x2, URZ ;  /* 0x00000002050c7890 */ /* 0x000fe4000fffe0ff */
[----:B------:R-:W-:Y:S02]  /*1680*/  UIADD3 UR9, UPT, UPT, UR5, 0x3, URZ ;  /* 0x0000000305097890 */ /* 0x000fe4000fffe0ff */
[----:B------:R-:W-:Y:S02]  /*1690*/  MOV R6, UR10 ;  /* 0x0000000a00067c02 */ /* 0x000fe40008000f00 */
[----:B------:R-:W-:Y:S02]  /*16a0*/  MOV R7, UR12 ;  /* 0x0000000c00077c02 */ /* 0x000fe40008000f00 */
[----:B------:R-:W-:-:S02]  /*16b0*/  ISETP.EQ.OR P5, PT, R6, UR18, P3 ;  /* 0x0000001206007c0c */ /* 0x000fc40009fa2670 */
        /* <DEDUP_REMOVED lines=20> */
[----:B------:R-:W-:Y:S01]  /*1800*/  IMAD.U32 R6, RZ, RZ, UR10 ;  /* 0x0000000aff067e24 */ /* 0x000fe2000f8e00ff */
[----:B------:R-:W-:-:S06]  /*1810*/  MOV R7, UR11 ;  /* 0x0000000b00077c02 */ /* 0x000fcc0008000f00 */
        /* <DEDUP_REMOVED lines=10> */
.L_x_2208:
        /* <DEDUP_REMOVED lines=27> */
.L_x_2209:
        /* <DEDUP_REMOVED lines=13> */
.L_x_2210:
[----:B------:R-:W-:Y:S05]  /*1b40*/  BSYNC.RECONVERGENT B0 ;  /* 0x0000000000007941 */ /* 0x000fea0003800200 */
.L_x_2203:
[----:B---3--:R-:W-:Y:S01]  /*1b50*/  LOP3.LUT R4, R23, 0xffff, RZ, 0xc0, !PT ;  /* 0x0000ffff17047812 */ /* 0x008fe200078ec0ff */
[----:B------:R-:W3:Y:S01]  /*1b60*/  S2UR UR9, SR_CgaCtaId ;  /* 0x00000000000979c3 */ /* 0x000ee20000008800 */
[----:B------:R-:W4:Y:S01]  /*1b70*/  LDCU UR10, c[0x0][0x414] ;  /* 0x00008280ff0a77ac */ /* 0x000f220008000800 */
[----:B--2---:R-:W-:Y:S02]  /*1b80*/  IMAD.U32 R11, RZ, RZ, UR8 ;  /* 0x00000008ff0b7e24 */ /* 0x004fe4000f8e00ff */
        /* <DEDUP_REMOVED lines=22> */
[----:B---3--:R-:W-:-:S05]  /*1cf0*/  IMAD.WIDE R12, R15, 0x2, R4 ;  /* 0x000000020f0c7825 */ /* 0x008fca00078e0204 */
        /* <DEDUP_REMOVED lines=10> */
[----:B------:R-:W-:-:S04]  /*1da0*/  IADD3 R5, PT, PT, R24, 0x20, RZ ;  /* 0x0000002018057810 */ /* 0x000fc80007ffe0ff */
[----:B------:R-:W-:Y:S02]  /*1db0*/  FSETP.GTU.FTZ.AND P2, PT, R4, RZ, PT ;  /* 0x000000ff0400720b */ /* 0x000fe40003f5c000 */
[----:B-----5:R-:W-:-:S11]  /*1dc0*/  SHF.R.S32.HI R6, RZ, 0x1f, R5 ;  /* 0x0000001fff067819 */ /* 0x020fd60000011405 */
[----:B------:R-:W1:Y:S02]  /*1dd0*/  @P2 LDC R9, c[0x0][0x3a8] ;  /* 0x0000ea00ff092b82 */ /* 0x000e640000000800 */
[----:B-1----:R-:W-:Y:S01]  /*1de0*/  @P2 FADD.FTZ R9, R4, R9 ;  /* 0x0000000904092221 */ /* 0x002fe20000010000 */
[----:B------:R-:W-:-:S06]  /*1df0*/  HFMA2 R4, -RZ, RZ, 1.875, 0 ;  /* 0x3f800000ff047431 */ /* 0x000fcc00000001ff */
[----:B------:R1:W0:Y:S01]  /*1e00*/  @P2 MUFU.RSQ R4, R9 ;  /* 0x0000000900042308 */ /* 0x0002220000001400 */
[----:B--2---:R-:W-:Y:S02]  /*1e10*/  HADD2.F32 R7, -RZ, R15.H0_H0 ;  /* 0x2000000fff077230 */ /* 0x004fe40000004100 */
[----:B---3--:R-:W-:Y:S02]  /*1e20*/  HADD2.F32 R10, -RZ, R16.H0_H0 ;  /* 0x20000010ff0a7230 */ /* 0x008fe40000004100 */
[----:B----4-:R-:W-:Y:S02]  /*1e30*/  HADD2.F32 R12, -RZ, R14.H0_H0 ;  /* 0x2000000eff0c7230 */ /* 0x010fe40000004100 */
[----:B------:R-:W-:Y:S01]  /*1e40*/  HADD2.F32 R11, -RZ, R17.H0_H0 ;  /* 0x20000011ff0b7230 */ /* 0x000fe20000004100 */
        /* <DEDUP_REMOVED lines=26> */
.L_x_2214:
[----:B------:R-:W-:Y:S05]  /*1ff0*/  BSYNC.RECONVERGENT B1 ;  /* 0x0000000000017941 */ /* 0x000fea0003800200 */
.L_x_2213:
[----:B------:R-:W-:Y:S05]  /*2000*/  @P2 BRA `(.L_x_2215) ;  /* 0x0000000400442947 */ /* 0x000fea0003800000 */
[----:B------:R-:W1:Y:S01]  /*2010*/  LDCU.64 UR10, c[0x0][0x3e0] ;  /* 0x00007c00ff0a77ac */ /* 0x000e620008000a00 */
[----:B------:R-:W-:Y:S01]  /*2020*/  MOV R27, R29 ;  /* 0x0000001d001b7202 */ /* 0x000fe20000000f00 */
[--C-:B------:R-:W-:Y:S01]  /*2030*/  FADD.FTZ R21, R21, -R0.reuse ;  /* 0x8000000015157221 */ /* 0x100fe20000010000 */
[----:B0-----:R-:W-:Y:S01]  /*2040*/  FADD.FTZ R3, R20, -R0 ;  /* 0x8000000014037221 */ /* 0x001fe20000010000 */
[----:B------:R-:W0:Y:S02]  /*2050*/  LDCU.64 UR12, c[0x0][0x380] ;  /* 0x00007000ff0c77ac */ /* 0x000e240008000a00 */
        /* <DEDUP_REMOVED lines=13> */
.L_x_2212:
        /* <DEDUP_REMOVED lines=10> */
[----:B------:R-:W-:-:S02]  /*21d0*/  IMAD.MOV.U32 R3, RZ, RZ, R29 ;  /* 0x000000ffff037224 */ /* 0x000fc400078e001d */
        /* <DEDUP_REMOVED lines=11> */
[----:B-1----:R-:W-:-:S05]  /*2290*/  LEA R8, P1, R2, UR12, 0x1 ;  /* 0x0000000c02087c11 */ /* 0x002fca000f8208ff */
[----:B------:R-:W0:Y:S01]  /*22a0*/  MUFU.RCP R16, R16 ;  /* 0x0000001000107308 */ /* 0x000e220000001000 */
[----:B------:R-:W-:Y:S01]  /*22b0*/  IADD3 R17, PT, PT, R3, R17, RZ ;  /* 0x0000001103117210 */ /* 0x000fe20007ffe0ff */
[----:B--2---:R-:W-:Y:S01]  /*22c0*/  FMUL.FTZ R13, R13, R14 ;  /* 0x0000000e0d0d7220 */ /* 0x004fe20000410000 */
[----:B0-----:R-:W-:Y:S02]  /*22d0*/  FMUL.FTZ R18, R9, R16 ;  /* 0x0000001009127220 */ /* 0x001fe40000410000 */
[----:B------:R-:W-:-:S03]  /*22e0*/  LEA.HI.X R9, R2, UR13, R17, 0x1, P1 ;  /* 0x0000000d02097c11 */ /* 0x000fc600088f0c11 */
[----:B------:R-:W-:-:S05]  /*22f0*/  F2FP.BF16.F32.PACK_AB R13, R18, R13 ;  /* 0x0000000d120d723e */ /* 0x000fca00000010ff */
[----:B------:R0:W-:Y:S02]  /*2300*/  STG.E desc[UR14][R8.64], R13 ;  /* 0x0000000d08007986 */ /* 0x0001e4000c10190e */
.L_x_2217:
[----:B------:R-:W-:Y:S05]  /*2310*/  BSYNC.RECONVERGENT B1 ;  /* 0x0000000000017941 */ /* 0x000fea0003800200 */
.L_x_2216:
        /* <DEDUP_REMOVED lines=32> */
.L_x_2215:
[----:B------:R-:W-:Y:S05]  /*2520*/  BSYNC.RECONVERGENT B0 ;  /* 0x0000000000007941 */ /* 0x000fea0003800200 */
.L_x_2211:
[----:B------:R-:W-:Y:S02]  /*2530*/  UIADD3 UR8, UPT, UPT, UR19, UR8, URZ ;  /* 0x0000000813087290 */ /* 0x000fe4000fffe0ff */
[----:B------:R-:W-:Y:S02]  /*2540*/  UIADD3 UR4, UPT, UPT, UR4, 0x1, URZ ;  /* 0x0000000104047890 */ /* 0x000fe4000fffe0ff */
[----:B------:R-:W-:-:S09]  /*2550*/  UISETP.GE.AND UP1, UPT, UR8, UR7, UPT ;  /* 0x000000070800728c */ /* 0x000fd2000bf26270 */
[----:B------:R-:W-:Y:S05]  /*2560*/  BRA.U !UP1, `(.L_x_2218) ;  /* 0xffffffdd09107547 */ /* 0x000fea000b83ffff */
[----:B------:R-:W-:Y:S05]  /*2570*/  EXIT ;  /* 0x000000000000794d */ /* 0x000fea0003800000 */
.L_x_2219:
        /* <DEDUP_REMOVED lines=16> */
.L_x_3448:


//--------------------- .text._Z35group_norm_nhwc_fwd_one_pass_kernelI11Bf16IOFp16WLi128ELi28ELi448EEv26Group_norm_nhwc_fwd_params --------------------------
	.section	.text._Z35group_norm_nhwc_fwd_one_pass_kernelI11Bf16IOFp16WLi128ELi28ELi448EEv26Group_norm_nhwc_fwd_params,"ax",@progbits
	.align	128
        .global         _Z35group_norm_nhwc_fwd_one_pass_kernelI11Bf16IOFp16WLi128ELi28ELi448EEv26Group_norm_nhwc_fwd_params
        .type           _Z35group_norm_nhwc_fwd_one_pass_kernelI11Bf16IOFp16WLi128ELi28ELi448EEv26Group_norm_nhwc_fwd_params,@function
        .size           _Z35group_norm_nhwc_fwd_one_pass_kernelI11Bf16IOFp16WLi128ELi28ELi448EEv26Group_norm_nhwc_fwd_params,(.L_x_3449 - _Z35group_norm_nhwc_fwd_one_pass_kernelI11Bf16IOFp16WLi128ELi28ELi448EEv26Group_norm_nhwc_fwd_params)
        .other          _Z35group_norm_nhwc_fwd_one_pass_kernelI11Bf16IOFp16WLi128ELi28ELi448EEv26Group_norm_nhwc_fwd_params,@"STO_CUDA_ENTRY STV_DEFAULT"
_Z35group_norm_nhwc_fwd_one_pass_kernelI11Bf16IOFp16WLi128ELi28ELi448EEv26Group_norm_nhwc_fwd_params:
.text._Z35group_norm_nhwc_fwd_one_pass_kernelI11Bf16IOFp16WLi128ELi28ELi448EEv26Group_norm_nhwc_fwd_params:
        /* <DEDUP_REMOVED lines=25> */
.L_x_2247:
[----:B0-23--:R-:W0:Y:S01]  /*0190*/  LDC R2, c[0x0][0x3f8] ;  /* 0x0000fe00ff027b82 */ /* 0x00de220000000800 */
[----:B------:R-:W-:Y:S01]  /*01a0*/  IABS R8, UR7 ;  /* 0x0000000700087c13 */ /* 0x000fe20008000000 */
[----:B-1----:R-:W1:Y:S01]  /*01b0*/  LDCU.64 UR8, c[0x0][0x3e8] ;  /* 0x00007d00ff0877ac */ /* 0x002e620008000a00 */
[----:B------:R-:W-:Y:S02]  /*01c0*/  SHF.R.S32.HI R15, RZ, 0x1f, R23 ;  /* 0x0000001fff0f7819 */ /* 0x000fe40000011417 */
[----:B------:R-:W-:Y:S01]  /*01d0*/  IADD3 R29, PT, PT, R23, 0x20, RZ ;  /* 0x00000020171d7810 */ /* 0x000fe20007ffe0ff */
        /* <DEDUP_REMOVED lines=8> */
[----:B0-----:R-:W-:Y:S01]  /*0260*/  HFMA2 R6, -RZ, RZ, 0, 0 ;  /* 0x00000000ff067431 */ /* 0x001fe200000001ff */
[----:B---3--:R-:W-:-:S05]  /*0270*/  IADD3 R4, PT, PT, RZ, -R7, RZ ;  /* 0x80000007ff047210 */ /* 0x008fca0007ffe0ff */
[----:B------:R-:W-:Y:S02]  /*0280*/  IMAD R5, R4, R3, RZ ;  /* 0x0000000304057224 */ /* 0x000fe400078e02ff */
[----:B------:R-:W0:Y:S02]  /*0290*/  S2R R4, SR_TID.X ;  /* 0x0000000000047919 */ /* 0x000e240000002100 */
[----:B------:R-:W-:-:S06]  /*02a0*/  IMAD.HI.U32 R7, R7, R5, R6 ;  /* 0x0000000507077227 */ /* 0x000fcc00078e0006 */
[----:B------:R-:W-:-:S04]  /*02b0*/  IMAD.HI.U32 R13, R7, R8, RZ ;  /* 0x00000008070d7227 */ /* 0x000fc800078e00ff */
[----:B------:R-:W-:-:S04]  /*02c0*/  IMAD.MOV R0, RZ, RZ, -R13 ;  /* 0x000000ffff007224 */ /* 0x000fc800078e0a0d */
[----:B------:R-:W-:-:S05]  /*02d0*/  IMAD R0, R3, R0, R8 ;  /* 0x0000000003007224 */ /* 0x000fca00078e0208 */
[----:B------:R-:W-:Y:S02]  /*02e0*/  ISETP.GT.U32.AND P2, PT, R3, R0, PT ;  /* 0x000000000300720c */ /* 0x000fe40003f44070 */
[----:B0-----:R-:W-:-:S11]  /*02f0*/  LOP3.LUT R5, R4, 0xffff, RZ, 0xc0, !PT ;  /* 0x0000ffff04057812 */ /* 0x001fd600078ec0ff */
[-C--:B------:R-:W-:Y:S02]  /*0300*/  @!P2 IADD3 R0, PT, PT, R0, -R3.reuse, RZ ;  /* 0x800000030000a210 */ /* 0x080fe40007ffe0ff */
[----:B------:R-:W-:Y:S01]  /*0310*/  @!P2 IADD3 R13, PT, PT, R13, 0x1, RZ ;  /* 0x000000010d0da810 */ /* 0x000fe20007ffe0ff */
[----:B------:R-:W-:Y:S01]  /*0320*/  IMAD R5, R5, 0x124a, RZ ;  /* 0x0000124a05057824 */ /* 0x000fe200078e02ff */
        /* <DEDUP_REMOVED lines=9> */
[----:B------:R-:W-:Y:S01]  /*03c0*/  ISETP.GE.AND.EX P2, PT, R15, UR9, PT, P2 ;  /* 0x000000090f007c0c */ /* 0x000fe2000bf46320 */
[----:B------:R-:W-:Y:S01]  /*03d0*/  @!P4 IMAD.MOV R13, RZ, RZ, -R13 ;  /* 0x000000ffff0dc224 */ /* 0x000fe200078e0a0d */
[----:B------:R-:W-:Y:S02]  /*03e0*/  IADD3 R0, PT, PT, RZ, -R0, RZ ;  /* 0x80000000ff007210 */ /* 0x000fe40007ffe0ff */
[----:B------:R-:W-:Y:S02]  /*03f0*/  ISETP.GE.AND.EX P1, PT, R17, UR9, PT, P1 ;  /* 0x0000000911007c0c */ /* 0x000fe4000bf26310 */
[----:B------:R-:W-:-:S02]  /*0400*/  @!P3 LOP3.LUT R13, RZ, R2, RZ, 0x33, !PT ;  /* 0x00000002ff0db212 */ /* 0x000fc400078e33ff */
[----:B------:R-:W-:Y:S02]  /*0410*/  PRMT R5, R0, 0x7710, RZ ;  /* 0x0000771000057816 */ /* 0x000fe400000000ff */
[----:B------:R-:W-:Y:S02]  /*0420*/  IADD3 R3, PT, PT, -R13, RZ, RZ ;  /* 0x000000ff0d037210 */ /* 0x000fe40007ffe1ff */
[----:B------:R-:W-:Y:S01]  /*0430*/  IADD3 R5, PT, PT, R5, R4, RZ ;  /* 0x0000000405057210 */ /* 0x000fe20007ffe0ff */
[----:B------:R-:W0:Y:S01]  /*0440*/  @!P2 LDC.64 R8, c[0x0][0x3e0] ;  /* 0x0000f800ff08ab82 */ /* 0x000e220000000a00 */
[----:B------:R-:W-:Y:S01]  /*0450*/  IADD3 R0, PT, PT, R23, 0x40, RZ ;  /* 0x0000004017007810 */ /* 0x000fe20007ffe0ff */
[----:B------:R-:W-:Y:S01]  /*0460*/  IMAD R20, R2, R3, UR7 ;  /* 0x0000000702147e24 */ /* 0x000fe2000f8e0203 */
[----:B------:R-:W-:Y:S01]  /*0470*/  SHF.R.S32.HI R3, RZ, 0x1f, R13 ;  /* 0x0000001fff037819 */ /* 0x000fe2000001140d */
[----:B------:R-:W-:Y:S01]  /*0480*/  IMAD.SHL.U32 R5, R5, 0x2, RZ ;  /* 0x0000000205057824 */ /* 0x000fe200078e00ff */
[----:B------:R-:W-:Y:S01]  /*0490*/  ISETP.GE.U32.AND P3, PT, R0, UR8, PT ;  /* 0x0000000800007c0c */ /* 0x000fe2000bf66070 */
[----:B------:R-:W-:Y:S01]  /*04a0*/  IMAD R20, R20, 0x1c, RZ ;  /* 0x0000001c14147824 */ /* 0x000fe200078e02ff */
[----:B------:R-:W-:Y:S01]  /*04b0*/  IADD3 R2, PT, PT, R23, 0x60, RZ ;  /* 0x0000006017027810 */ /* 0x000fe20007ffe0ff */
[----:B------:R-:W1:Y:S01]  /*04c0*/  @!P1 LDC.64 R6, c[0x0][0x3e0] ;  /* 0x0000f800ff069b82 */ /* 0x000e620000000a00 */
[----:B------:R-:W-:Y:S01]  /*04d0*/  LOP3.LUT R25, R5, 0xffff, RZ, 0xc0, !PT ;  /* 0x0000ffff05197812 */ /* 0x000fe200078ec0ff */
[----:B--2---:R-:W-:Y:S01]  /*04e0*/  IMAD R12, R3, UR10, RZ ;  /* 0x0000000a030c7c24 */ /* 0x004fe2000f8e02ff */
[----:B------:R-:W-:-:S02]  /*04f0*/  SHF.R.S32.HI R5, RZ, 0x1f, R0 ;  /* 0x0000001fff057819 */ /* 0x000fc40000011400 */
[C---:B------:R-:W-:Y:S01]  /*0500*/  IADD3 R24, P4, PT, R20.reuse, R25, RZ ;  /* 0x0000001914187210 */ /* 0x040fe20007f9e0ff */
[----:B------:R-:W-:Y:S01]  /*0510*/  IMAD R27, R13, UR11, R12 ;  /* 0x0000000b0d1b7c24 */ /* 0x000fe2000f8e020c */
[----:B------:R-:W-:Y:S01]  /*0520*/  ISETP.GE.AND.EX P3, PT, R5, UR9, PT, P3 ;  /* 0x0000000905007c0c */ /* 0x000fe2000bf66330 */
[----:B------:R-:W2:Y:S01]  /*0530*/  @!P2 LDC.64 R10, c[0x0][0x390] ;  /* 0x0000e400ff0aab82 */ /* 0x000ea20000000a00 */
[----:B------:R-:W-:Y:S02]  /*0540*/  LEA.HI.X.SX32 R25, R20, RZ, 0x1, P4 ;  /* 0x000000ff14197211 */ /* 0x000fe400020f0eff */
[----:B------:R-:W-:Y:S02]  /*0550*/  ISETP.GE.U32.AND P4, PT, R2, UR8, PT ;  /* 0x0000000802007c0c */ /* 0x000fe4000bf86070 */
[----:B------:R-:W-:Y:S01]  /*0560*/  SHF.R.S32.HI R3, RZ, 0x1f, R2 ;  /* 0x0000001fff037819 */ /* 0x000fe20000011402 */
[----:B------:R-:W-:Y:S02]  /*0570*/  IMAD.WIDE.U32 R24, R13, UR10, R24 ;  /* 0x0000000a0d187c25 */ /* 0x000fe4000f8e0018 */
[----:B------:R-:W3:Y:S01]  /*0580*/  @!P1 LDC.64 R12, c[0x0][0x390] ;  /* 0x0000e400ff0c9b82 */ /* 0x000ee20000000a00 */
[----:B------:R-:W-:Y:S01]  /*0590*/  ISETP.GE.AND.EX P4, PT, R3, UR9, PT, P4 ;  /* 0x0000000903007c0c */ /* 0x000fe2000bf86340 */
[----:B0-----:R-:W-:Y:S01]  /*05a0*/  @!P2 IMAD R16, R15, R8, RZ ;  /* 0x000000080f10a224 */ /* 0x001fe200078e02ff */
[----:B------:R-:W-:-:S02]  /*05b0*/  IADD3 R27, PT, PT, R25, R27, RZ ;  /* 0x0000001b191b7210 */ /* 0x000fc40007ffe0ff */
[----:B------:R-:W-:-:S03]  /*05c0*/  @!P2 MOV R26, R24 ;  /* 0x00000018001aa202 */ /* 0x000fc60000000f00 */
[----:B------:R-:W0:Y:S01]  /*05d0*/  @!P3 LDC.64 R14, c[0x0][0x3e0] ;  /* 0x0000f800ff0ebb82 */ /* 0x000e220000000a00 */
[----:B-1----:R-:W-:Y:S02]  /*05e0*/  @!P1 IMAD R18, R17, R6, RZ ;  /* 0x0000000611129224 */ /* 0x002fe400078e02ff */
        /* <DEDUP_REMOVED lines=10> */
[----:B------:R-:W-:Y:S01]  /*0690*/  @!P1 IADD3 R21, PT, PT, R19, R21, RZ ;  /* 0x0000001513159210 */ /* 0x000fe20007ffe0ff */
[----:B------:R-:W-:Y:S01]  /*06a0*/  @!P3 IMAD.MOV.U32 R19, RZ, RZ, R27 ;  /* 0x000000ffff13b224 */ /* 0x000fe200078e001b */
[----:B---3--:R-:W-:Y:S01]  /*06b0*/  @!P1 LEA R12, P5, R18, R12, 0x1 ;  /* 0x0000000c120c9211 */ /* 0x008fe200078a08ff */
[----:B0-----:R-:W-:-:S02]  /*06c0*/  @!P3 IMAD R5, R5, R14, RZ ;  /* 0x0000000e0505b224 */ /* 0x001fc400078e02ff */
[----:B------:R-:W0:Y:S01]  /*06d0*/  @!P3 LDC.64 R8, c[0x0][0x390] ;  /* 0x0000e400ff08bb82 */ /* 0x000e220000000a00 */
[----:B------:R-:W-:Y:S01]  /*06e0*/  @!P1 LEA.HI.X R13, R18, R13, R21, 0x1, P5 ;  /* 0x0000000d120d9211 */ /* 0x000fe200028f0c15 */
[----:B------:R-:W-:Y:S01]  /*06f0*/  HFMA2 R21, -RZ, RZ, 0, 0 ;  /* 0x00000000ff157431 */ /* 0x000fe200000001ff */
[----:B------:R-:W-:Y:S01]  /*0700*/  @!P3 MOV R18, R24 ;  /* 0x000000180012b202 */ /* 0x000fe20000000f00 */
[----:B------:R-:W-:-:S04]  /*0710*/  @!P3 IMAD R15, R0, R15, R5 ;  /* 0x0000000f000fb224 */ /* 0x000fc800078e0205 */
[----:B------:R-:W2:Y:S01]  /*0720*/  @!P4 LDC.64 R10, c[0x0][0x390] ;  /* 0x0000e400ff0acb82 */ /* 0x000ea20000000a00 */
[----:B------:R-:W-:-:S04]  /*0730*/  @!P3 IMAD.WIDE.U32 R18, R0, R14, R18 ;  /* 0x0000000e0012b225 */ /* 0x000fc800078e0012 */
[----:B------:R-:W-:Y:S01]  /*0740*/  HFMA2 R0, -RZ, RZ, 0, 0 ;  /* 0x00000000ff007431 */ /* 0x000fe200000001ff */
[----:B------:R-:W3:Y:S01]  /*0750*/  @!P2 LDG.E R21, desc[UR14][R16.64] ;  /* 0x0000000e1015a981 */ /* 0x000ee2000c1e1900 */
[----:B-1----:R-:W-:-:S04]  /*0760*/  @!P4 IMAD R3, R3, R6, RZ ;  /* 0x000000060303c224 */ /* 0x002fc800078e02ff */
[----:B------:R1:W5:Y:S01]  /*0770*/  @!P1 LDG.E R0, desc[UR14][R12.64] ;  /* 0x0000000e0c009981 */ /* 0x000362000c1e1900 */
[----:B------:R-:W-:Y:S01]  /*0780*/  @!P4 IMAD R7, R2, R7, R3 ;  /* 0x000000070207c224 */ /* 0x000fe200078e0203 */
[----:B------:R-:W-:Y:S02]  /*0790*/  @!P3 IADD3 R15, PT, PT, R19, R15, RZ ;  /* 0x0000000f130fb210 */ /* 0x000fe40007ffe0ff */
[----:B0-----:R-:W-:Y:S02]  /*07a0*/  @!P3 LEA R8, P2, R18, R8, 0x1 ;  /* 0x000000081208b211 */ /* 0x001fe400078408ff */
[----:B-1----:R-:W-:Y:S02]  /*07b0*/  @!P4 MOV R12, R24 ;  /* 0x00000018000cc202 */ /* 0x002fe40000000f00 */
[----:B------:R-:W-:Y:S01]  /*07c0*/  @!P4 MOV R13, R27 ;  /* 0x0000001b000dc202 */ /* 0x000fe20000000f00 */
[----:B------:R-:W-:Y:S02]  /*07d0*/  IMAD.MOV.U32 R5, RZ, RZ, RZ ;  /* 0x000000ffff057224 */ /* 0x000fe400078e00ff */
[----:B------:R-:W-:Y:S01]  /*07e0*/  @!P4 IMAD.WIDE.U32 R2, R2, R6, R12 ;  /* 0x000000060202c225 */ /* 0x000fe200078e000c */
[----:B------:R-:W-:-:S03]  /*07f0*/  @!P3 LEA.HI.X R9, R18, R9, R15, 0x1, P2 ;  /* 0x000000091209b211 */ /* 0x000fc600010f0c0f */
[----:B------:R-:W-:Y:S01]  /*0800*/  HFMA2 R17, -RZ, RZ, 0, 0 ;  /* 0x00000000ff117431 */ /* 0x000fe200000001ff */
[----:B------:R-:W-:Y:S01]  /*0810*/  @!P4 IADD3 R3, PT, PT, R3, R7, RZ ;  /* 0x000000070303c210 */ /* 0x000fe20007ffe0ff */
[----:B------:R-:W4:Y:S01]  /*0820*/  @!P3 LDG.E R5, desc[UR14][R8.64] ;  /* 0x0000000e0805b981 */ /* 0x000f22000c1e1900 */
[----:B--2---:R-:W-:-:S04]  /*0830*/  @!P4 LEA R10, P2, R2, R10, 0x1 ;  /* 0x0000000a020ac211 */ /* 0x004fc800078408ff */
[----:B------:R-:W-:-:S05]  /*0840*/  @!P4 LEA.HI.X R11, R2, R11, R3, 0x1, P2 ;  /* 0x0000000b020bc211 */ /* 0x000fca00010f0c03 */
[----:B------:R0:W2:Y:S02]  /*0850*/  @!P4 LDG.E R17, desc[UR14][R10.64] ;  /* 0x0000000e0a11c981 */ /* 0x0000a4000c1e1900 */
[----:B0-----:R-:W0:Y:S02]  /*0860*/  S2R R11, SR_LANEID ;  /* 0x00000000000b7919 */ /* 0x001e240000000000 */
[C---:B0-----:R-:W-:Y:S02]  /*0870*/  ISETP.GT.AND P2, PT, R11.reuse, 0x1e, PT ;  /* 0x0000001e0b00780c */ /* 0x041fe40003f44270 */
[----:B------:R-:W-:Y:S01]  /*0880*/  ISETP.GT.AND P3, PT, R11, 0xf, PT ;  /* 0x0000000f0b00780c */ /* 0x000fe20003f64270 */
[----:B------:R-:W-:Y:S01]  /*0890*/  BSSY.RECONVERGENT B0, `(.L_x_2220) ;  /* 0x0000043000007945 */ /* 0x000fe20003800200 */
[C---:B---3--:R-:W-:Y:S02]  /*08a0*/  PRMT R18, R21.reuse, 0x7632, R18 ;  /* 0x0000763215127816 */ /* 0x048fe40000000012 */
[----:B------:R-:W-:-:S02]  /*08b0*/  SHF.L.U32 R21, R21, 0x10, RZ ;  /* 0x0000001015157819 */ /* 0x000fc400000006ff */
[----:B------:R-:W-:Y:S02]  /*08c0*/  SHF.L.U32 R18, R18, 0x10, RZ ;  /* 0x0000001012127819 */ /* 0x000fe400000006ff */
[C---:B-----5:R-:W-:Y:S01]  /*08d0*/  PRMT R2, R0.reuse, 0x7632, R2 ;  /* 0x0000763200027816 */ /* 0x060fe20000000002 */
[----:B------:R-:W-:Y:S02]  /*08e0*/  IMAD.U32 R19, R0, 0x10000, RZ ;  /* 0x0001000000137824 */ /* 0x000fe400078e00ff */
[----:B------:R-:W-:Y:S01]  /*08f0*/  FMUL.FTZ R8, R18, R18 ;  /* 0x0000001212087220 */ /* 0x000fe20000410000 */
[----:B------:R-:W-:Y:S01]  /*0900*/  SHF.L.U32 R0, R2, 0x10, RZ ;  /* 0x0000001002007819 */ /* 0x000fe200000006ff */
[C---:B------:R-:W-:Y:S02]  /*0910*/  FADD.FTZ R2, R21.reuse, R18 ;  /* 0x0000001215027221 */ /* 0x040fe40000010000 */
[----:B------:R-:W-:Y:S02]  /*0920*/  FFMA.FTZ R8, R21, R21, R8 ;  /* 0x0000001515087223 */ /* 0x000fe40000010008 */
[----:B------:R-:W-:Y:S01]  /*0930*/  FADD.FTZ R6, RZ, R2 ;  /* 0x00000002ff067221 */ /* 0x000fe20000010000 */
[----:B------:R-:W-:Y:S01]  /*0940*/  FMUL.FTZ R10, R0, R0 ;  /* 0x00000000000a7220 */ /* 0x000fe20000410000 */
[----:B------:R-:W-:Y:S01]  /*0950*/  FADD.FTZ R3, R19, R0 ;  /* 0x0000000013037221 */ /* 0x000fe20000010000 */
[----:B------:R-:W-:-:S02]  /*0960*/  FADD.FTZ R8, RZ, R8 ;  /* 0x00000008ff087221 */ /* 0x000fc40000010000 */
[----:B------:R-:W-:Y:S01]  /*0970*/  FFMA.FTZ R7, R19, R19, R10 ;  /* 0x0000001313077223 */ /* 0x000fe2000001000a */
[----:B------:R-:W-:Y:S01]  /*0980*/  FADD.FTZ R6, R6, R3 ;  /* 0x0000000306067221 */ /* 0x000fe20000010000 */
[----:B----4-:R-:W-:-:S04]  /*0990*/  PRMT R2, R5, 0x7632, R2 ;  /* 0x0000763205027816 */ /* 0x010fc80000000002 */
[----:B------:R-:W-:Y:S01]  /*09a0*/  SHF.L.U32 R2, R2, 0x10, RZ ;  /* 0x0000001002027819 */ /* 0x000fe200000006ff */
[----:B------:R-:W-:Y:S01]  /*09b0*/  FADD.FTZ R7, R8, R7 ;  /* 0x0000000708077221 */ /* 0x000fe20000010000 */
[----:B------:R-:W-:Y:S02]  /*09c0*/  SHF.L.U32 R3, R5, 0x10, RZ ;  /* 0x0000001005037819 */ /* 0x000fe400000006ff */
[----:B--2---:R-:W-:Y:S01]  /*09d0*/  PRMT R16, R17, 0x7632, R16 ;  /* 0x0000763211107816 */ /* 0x004fe20000000010 */
[----:B------:R-:W-:-:S03]  /*09e0*/  FMUL.FTZ R8, R2, R2 ;  /* 0x0000000202087220 */ /* 0x000fc60000410000 */
[----:B------:R-:W-:Y:S01]  /*09f0*/  SHF.L.U32 R16, R16, 0x10, RZ ;  /* 0x0000001010107819 */ /* 0x000fe200000006ff */
[C---:B------:R-:W-:Y:S01]  /*0a00*/  FADD.FTZ R5, R3.reuse, R2 ;  /* 0x0000000203057221 */ /* 0x040fe20000010000 */
[----:B------:R-:W-:Y:S01]  /*0a10*/  FFMA.FTZ R8, R3, R3, R8 ;  /* 0x0000000303087223 */ /* 0x000fe20000010008 */
[----:B------:R-:W-:Y:S02]  /*0a20*/  IMAD.U32 R17, R17, 0x10000, RZ ;  /* 0x0001000011117824 */ /* 0x000fe400078e00ff */
        /* <DEDUP_REMOVED lines=41> */
.L_x_2221:
[----:B------:R-:W-:Y:S05]  /*0cc0*/  BSYNC.RECONVERGENT B0 ;  /* 0x0000000000007941 */ /* 0x000fea0003800200 */
.L_x_2220:
        /* <DEDUP_REMOVED lines=41> */
.L_x_2223:
[----:B------:R-:W-:Y:S05]  /*0f60*/  BSYNC.RECONVERGENT B0 ;  /* 0x0000000000007941 */ /* 0x000fea0003800200 */
.L_x_2222:
        /* <DEDUP_REMOVED lines=31> */
.L_x_2226:
[----:B---3--:R-:W3:Y:S04]  /*1160*/  LDG.E.STRONG.GPU R4, desc[UR14][R8.64] ;  /* 0x0000000e08047981 */ /* 0x008ee8000c1ef900 */
[----:B---3--:R-:W-:Y:S01]  /*1170*/  CCTL.IVALL ;  /* 0x00000000ff00798f */ /* 0x008fe20002000000 */
[----:B------:R-:W-:Y:S05]  /*1180*/  YIELD ;  /* 0x0000000000007946 */ /* 0x000fea0003800000 */
[----:B------:R-:W-:-:S13]  /*1190*/  ISETP.NE.AND P2, PT, R4, R11, PT ;  /* 0x0000000b0400720c */ /* 0x000fda0003f45270 */
[----:B------:R-:W-:Y:S05]  /*11a0*/  @P2 BRA `(.L_x_2226) ;  /* 0xfffffffc00ec2947 */ /* 0x000fea000383ffff */
.L_x_2225:
        /* <DEDUP_REMOVED lines=15> */
.L_x_2228:
        /* <DEDUP_REMOVED lines=91> */
.L_x_2227:
        /* <DEDUP_REMOVED lines=52> */
.L_x_2229:
        /* <DEDUP_REMOVED lines=28> */
.L_x_2230:
        /* <DEDUP_REMOVED lines=13> */
.L_x_2231:
[----:B------:R-:W-:Y:S05]  /*1e20*/  BSYNC.RECONVERGENT B0 ;  /* 0x0000000000007941 */ /* 0x000fea0003800200 */
.L_x_2224:
[----:B--2---:R-:W2:Y:S01]  /*1e30*/  S2R R12, SR_TID.X ;  /* 0x00000000000c7919 */ /* 0x004ea20000002100 */
[----:B------:R-:W4:Y:S01]  /*1e40*/  S2UR UR8, SR_CgaCtaId ;  /* 0x00000000000879c3 */ /* 0x000f220000008800 */
[----:B------:R-:W5:Y:S01]  /*1e50*/  LDCU UR9, c[0x0][0x414] ;  /* 0x00008280ff0977ac */ /* 0x000f620008000800 */
[----:B------:R-:W-:Y:S01]  /*1e60*/  MOV R29, UR7 ;  /* 0x00000007001d7c02 */ /* 0x000fe20008000f00 */
        /* <DEDUP_REMOVED lines=19> */
[----:B------:R-:W-:-:S04]  /*1fa0*/  IMAD.IADD R15, R20, 0x1, R15 ;  /* 0x00000001140f7824 */ /* 0x000fc800078e020f */
        /* <DEDUP_REMOVED lines=20> */
[----:B--2---:R-:W-:Y:S02]  /*20f0*/  HADD2.F32 R13, -RZ, R28.H0_H0 ;  /* 0x2000001cff0d7230 */ /* 0x004fe40000004100 */
[----:B---3--:R-:W-:Y:S02]  /*2100*/  HADD2.F32 R10, -RZ, R20.H0_H0 ;  /* 0x20000014ff0a7230 */ /* 0x008fe40000004100 */
[----:B----4-:R-:W-:Y:S02]  /*2110*/  HADD2.F32 R11, -RZ, R29.H0_H0 ;  /* 0x2000001dff0b7230 */ /* 0x010fe40000004100 */
[----:B-----5:R-:W-:Y:S01]  /*2120*/  HADD2.F32 R12, -RZ, R14.H0_H0 ;  /* 0x2000000eff0c7230 */ /* 0x020fe20000004100 */
        /* <DEDUP_REMOVED lines=28> */
.L_x_2235:
[----:B------:R-:W-:Y:S05]  /*22f0*/  BSYNC.RECONVERGENT B1 ;  /* 0x0000000000017941 */ /* 0x000fea0003800200 */
.L_x_2234:
        /* <DEDUP_REMOVED lines=29> */
.L_x_2237:
[----:B------:R-:W-:Y:S05]  /*24d0*/  BSYNC.RECONVERGENT B1 ;  /* 0x0000000000017941 */ /* 0x000fea0003800200 */
.L_x_2236:
[----:B------:R-:W-:Y:S04]  /*24e0*/  BSSY.RECONVERGENT B1, `(.L_x_2238) ;  /* 0x0000014000017945 */ /* 0x000fe80003800200 */
[----:B------:R-:W-:Y:S05]  /*24f0*/  @P2 BRA `(.L_x_2239) ;  /* 0x0000000000482947 */ /* 0x000fea0003800000 */
[----:B------:R-:W1:Y:S01]  /*2500*/  LDCU.64 UR8, c[0x0][0x3e0] ;  /* 0x00007c00ff0877ac */ /* 0x000e620008000a00 */
[--C-:B------:R-:W-:Y:S01]  /*2510*/  FADD.FTZ R6, R2, -R4.reuse ;  /* 0x8000000402067221 */ /* 0x100fe20000010000 */
[----:B------:R-:W-:Y:S01]  /*2520*/  FADD.FTZ R0, R3, -R4 ;  /* 0x8000000403007221 */ /* 0x000fe20000010000 */
[----:B------:R-:W-:Y:S01]  /*2530*/  MOV R2, R24 ;  /* 0x0000001800027202 */ /* 0x000fe20000000f00 */
[----:B------:R-:W2:Y:S01]  /*2540*/  LDCU.64 UR12, c[0x0][0x380] ;  /* 0x00007000ff0c77ac */ /* 0x000ea20008000a00 */
[----:B------:R-:W-:Y:S02]  /*2550*/  IMAD.MOV.U32 R3, RZ, RZ, R27 ;  /* 0x000000ffff037224 */ /* 0x000fe400078e001b */
        /* <DEDUP_REMOVED lines=12> */
.L_x_2239:
[----:B------:R-:W-:Y:S05]  /*2620*/  BSYNC.RECONVERGENT B1 ;  /* 0x0000000000017941 */ /* 0x000fea0003800200 */
.L_x_2238:
        /* <DEDUP_REMOVED lines=14> */
[----:B---3--:R-:W-:-:S04]  /*2710*/  LEA R2, P1, R24, UR10, 0x1 ;  /* 0x0000000a18027c11 */ /* 0x008fc8000f8208ff */
[----:B------:R-:W-:-:S04]  /*2720*/  IADD3 R15, PT, PT, R25, R15, RZ ;  /* 0x0000000f190f7210 */ /* 0x000fc80007ffe0ff */
[----:B-1----:R-:W-:-:S05]  /*2730*/  LEA.HI.X R3, R24, UR11, R15, 0x1, P1 ;  /* 0x0000000b18037c11 */ /* 0x002fca00088f0c0f */
[----:B------:R2:W-:Y:S01]  /*2740*/  STG.E desc[UR14][R2.64], R5 ;  /* 0x0000000502007986 */ /* 0x0005e2000c10190e */
[----:B------:R-:W-:Y:S05]  /*2750*/  BRA `(.L_x_2240) ;  /* 0x00000008001c7947 */ /* 0x000fea0003800000 */
.L_x_2233:
        /* <DEDUP_REMOVED lines=32> */
[----:B0-----:R-:W-:Y:S02]  /*2960*/  IMAD R9, R6, UR10, RZ ;  /* 0x0000000a06097c24 */ /* 0x001fe4000f8e02ff */
[----:B------:R-:W-:Y:S02]  /*2970*/  IMAD.MOV.U32 R6, RZ, RZ, R24 ;  /* 0x000000ffff067224 */ /* 0x000fe400078e0018 */
[C---:B------:R-:W-:Y:S02]  /*2980*/  IMAD R9, R23.reuse, UR11, R9 ;  /* 0x0000000b17097c24 */ /* 0x040fe4000f8e0209 */
[----:B------:R-:W-:-:S04]  /*2990*/  IMAD.WIDE.U32 R6, R23, UR10, R6 ;  /* 0x0000000a17067c25 */ /* 0x000fc8000f8e0006 */
[----:B---3--:R-:W-:Y:S01]  /*29a0*/  FMUL.FTZ R21, R21, R8 ;  /* 0x0000000815157220 */ /* 0x008fe20000410000 */
[----:B------:R-:W-:Y:S02]  /*29b0*/  IADD3 R9, PT, PT, R7, R9, RZ ;  /* 0x0000000907097210 */ /* 0x000fe40007ffe0ff */
[C---:B-1----:R-:W-:Y:S02]  /*29c0*/  LEA R8, P4, R6.reuse, UR12, 0x1 ;  /* 0x0000000c06087c11 */ /* 0x042fe4000f8808ff */
[----:B------:R-:W-:Y:S02]  /*29d0*/  F2FP.BF16.F32.PACK_AB R21, R21, R18 ;  /* 0x000000121515723e */ /* 0x000fe400000010ff */
[----:B------:R-:W-:-:S05]  /*29e0*/  LEA.HI.X R9, R6, UR13, R9, 0x1, P4 ;  /* 0x0000000d06097c11 */ /* 0x000fca000a0f0c09 */
[----:B------:R0:W-:Y:S04]  /*29f0*/  STG.E desc[UR14][R8.64], R21 ;  /* 0x0000001508007986 */ /* 0x0001e8000c10190e */
.L_x_2242:
[----:B------:R-:W-:Y:S05]  /*2a00*/  BSYNC.RECONVERGENT B1 ;  /* 0x0000000000017941 */ /* 0x000fea0003800200 */
.L_x_2241:
        /* <DEDUP_REMOVED lines=24> */
[----:B------:R-:W-:-:S04]  /*2b90*/  IMAD.WIDE.U32 R8, R29, UR10, R8 ;  /* 0x0000000a1d087c25 */ /* 0x000fc8000f8e0008 */
[----:B------:R-:W-:Y:S02]  /*2ba0*/  IMAD.IADD R21, R9, 0x1, R21 ;  /* 0x0000000109157824 */ /* 0x000fe400078e0215 */
[----:B0-----:R-:W-:Y:S01]  /*2bb0*/  FMUL.FTZ R0, R7, R0 ;  /* 0x0000000007007220 */ /* 0x001fe20000410000 */
[----:B-1----:R-:W-:Y:S01]  /*2bc0*/  FMUL.FTZ R29, R6, R19 ;  /* 0x00000013061d7220 */ /* 0x002fe20000410000 */
[----:B--2---:R-:W-:-:S04]  /*2bd0*/  LEA R6, P1, R8, UR12, 0x1 ;  /* 0x0000000c08067c11 */ /* 0x004fc8000f8208ff */
[----:B------:R-:W-:Y:S02]  /*2be0*/  LEA.HI.X R7, R8, UR13, R21, 0x1, P1 ;  /* 0x0000000d08077c11 */ /* 0x000fe400088f0c15 */
[----:B------:R-:W-:-:S05]  /*2bf0*/  F2FP.BF16.F32.PACK_AB R29, R29, R0 ;  /* 0x000000001d1d723e */ /* 0x000fca00000010ff */
[----:B------:R1:W-:Y:S02]  /*2c00*/  STG.E desc[UR14][R6.64], R29 ;  /* 0x0000001d06007986 */ /* 0x0003e4000c10190e */
.L_x_2244:
[----:B------:R-:W-:Y:S05]  /*2c10*/  BSYNC.RECONVERGENT B1 ;  /* 0x0000000000017941 */ /* 0x000fea0003800200 */
.L_x_2243:
        /* <DEDUP_REMOVED lines=18> */
[----:B------:R-:W-:-:S06]  /*2d40*/  MOV R2, R24 ;  /* 0x0000001800027202 */ /* 0x000fcc0000000f00 */
        /* <DEDUP_REMOVED lines=11> */
.L_x_2246:
[----:B------:R-:W-:Y:S05]  /*2e00*/  BSYNC.RECONVERGENT B1 ;  /* 0x0000000000017941 */ /* 0x000fea0003800200 */
.L_x_2245:
        /* <DEDUP_REMOVED lines=28> */
.L_x_2240:
[----:B------:R-:W-:Y:S05]  /*2fd0*/  BSYNC.RECONVERGENT B0 ;  /* 0x0000000000007941 */ /* 0x000fea0003800200 */
.L_x_2232:
        /* <DEDUP_REMOVED lines=8> */
.L_x_2248:
        /* <DEDUP_REMOVED lines=10> */
.L_x_3449:


//--------------------- .text._Z35group_norm_nhwc_fwd_one_pass_kernelI11Bf16IOFp16WLi256ELi28ELi448EEv26Group_norm_nhwc_fwd_params --------------------------
	.section	.text._Z35group_norm_nhwc_fwd_one_pass_kernelI11Bf16IOFp16WLi256ELi28ELi448EEv26Group_norm_nhwc_fwd_params,"ax",@progbits
	.align	128
        .global         _Z35group_norm_nhwc_fwd_one_pass_kernelI11Bf16IOFp16WLi256ELi28ELi448EEv26Group_norm_nhwc_fwd_params
        .type           _Z35group_norm_nhwc_fwd_one_pass_kernelI11Bf16IOFp16WLi256ELi28ELi448EEv26Group_norm_nhwc_fwd_params,@function
        .size           _Z35group_norm_nhwc_fwd_one_pass_kernelI11Bf16IOFp16WLi256ELi28ELi448EEv26Group_norm_nhwc_fwd_params,(.L_x_3450 - _Z35group_norm_nhwc_fwd_one_pass_kernelI11Bf16IOFp16WLi256ELi28ELi448EEv26Group_norm_nhwc_fwd_params)
        .other          _Z35group_norm_nhwc_fwd_one_pass_kernelI11Bf16IOFp16WLi256ELi28ELi448EEv26Group_norm_nhwc_fwd_params,@"STO_CUDA_ENTRY STV_DEFAULT"
_Z35group_norm_nhwc_fwd_one_pass_kernelI11Bf16IOFp16WLi256ELi28ELi448EEv26Group_norm_nhwc_fwd_params:
.text._Z35group_norm_nhwc_fwd_one_pass_kernelI11Bf16IOFp16WLi256ELi28ELi448EEv26Group_norm_nhwc_fwd_params:
        /* <DEDUP_REMOVED lines=41> */
.L_x_2292:
        /* <DEDUP_REMOVED lines=256> */
.L_x_2250:
[----:B------:R-:W-:Y:S05]  /*1290*/  BSYNC.RECONVERGENT B0 ;  /* 0x0000000000007941 */ /* 0x000fea0003800200 */
.L_x_2249:
        /* <DEDUP_REMOVED lines=39> */
.L_x_2252:
[----:B------:R-:W-:Y:S05]  /*1510*/  BSYNC.RECONVERGENT B0 ;  /* 0x0000000000007941 */ /* 0x000fea0003800200 */
.L_x_2251:
        /* <DEDUP_REMOVED lines=26> */
.L_x_2255:
[----:B---3--:R-:W3:Y:S04]  /*16c0*/  LDG.E.STRONG.GPU R18, desc[UR6][R16.64] ;  /* 0x0000000610127981 */ /* 0x008ee8000c1ef900 */
[----:B---3--:R-:W-:Y:S01]  /*16d0*/  CCTL.IVALL ;  /* 0x00000000ff00798f */ /* 0x008fe20002000000 */
[----:B------:R-:W-:Y:S05]  /*16e0*/  YIELD ;  /* 0x0000000000007946 */ /* 0x000fea0003800000 */
[----:B------:R-:W-:-:S13]  /*16f0*/  ISETP.NE.AND P1, PT, R18, R23, PT ;  /* 0x000000171200720c */ /* 0x000fda0003f25270 */
[----:B------:R-:W-:Y:S05]  /*1700*/  @P1 BRA `(.L_x_2255) ;  /* 0xfffffffc00ec1947 */ /* 0x000fea000383ffff */
.L_x_2254:
        /* <DEDUP_REMOVED lines=14> */
.L_x_2257:
        /* <DEDUP_REMOVED lines=62> */
.L_x_2256:
        /* <DEDUP_REMOVED lines=36> */
.L_x_2258:
        /* <DEDUP_REMOVED lines=18> */
.L_x_2259:
        /* <DEDUP_REMOVED lines=9> */
.L_x_2260:
[----:B------:R-:W-:Y:S05]  /*1fc0*/  BSYNC.RECONVERGENT B0 ;  /* 0x0000000000007941 */ /* 0x000fea0003800200 */
.L_x_2253:
        /* <DEDUP_REMOVED lines=38> */
[----:B0-----:R-:W-:Y:S02]  /*2230*/  HADD2.F32 R24, -RZ, R30.H0_H0 ;  /* 0x2000001eff187230 */ /* 0x001fe40000004100 */
[----:B---3--:R-:W-:Y:S02]  /*2240*/  HADD2.F32 R25, -RZ, R31.H0_H0 ;  /* 0x2000001fff197230 */ /* 0x008fe40000004100 */
[----:B-----5:R-:W-:Y:S02]  /*2250*/  HADD2.F32 R27, -RZ, R53.H0_H0 ;  /* 0x20000035ff1b7230 */ /* 0x020fe40000004100 */
[----:B------:R-:W-:Y:S01]  /*2260*/  HADD2.F32 R26, -RZ, R55.H0_H0 ;  /* 0x20000037ff1a7230 */ /* 0x000fe20000004100 */
        /* <DEDUP_REMOVED lines=28> */
.L_x_2264:
[----:B------:R-:W-:Y:S05]  /*2430*/  BSYNC.RECONVERGENT B1 ;  /* 0x0000000000017941 */ /* 0x000fea0003800200 */
.L_x_2263:
        /* <DEDUP_REMOVED lines=20> */
.L_x_2266:
[----:B------:R-:W-:Y:S05]  /*2580*/  BSYNC.RECONVERGENT B1 ;  /* 0x0000000000017941 */ /* 0x000fea0003800200 */
.L_x_2265:
        /* <DEDUP_REMOVED lines=30> */
.L_x_2268:
[----:B------:R-:W-:Y:S05]  /*2770*/  BSYNC.RECONVERGENT B1 ;  /* 0x0000000000017941 */ /* 0x000fea0003800200 */
.L_x_2267:
        /* <DEDUP_REMOVED lines=20> */
.L_x_2270:
[----:B------:R-:W-:Y:S05]  /*28c0*/  BSYNC.RECONVERGENT B1 ;  /* 0x0000000000017941 */ /* 0x000fea0003800200 */
.L_x_2269:
        /* <DEDUP_REMOVED lines=20> */
.L_x_2272:
[----:B------:R-:W-:Y:S05]  /*2a10*/  BSYNC.RECONVERGENT B1 ;  /* 0x0000000000017941 */ /* 0x000fea0003800200 */
.L_x_2271:
        /* <DEDUP_REMOVED lines=20> */
.L_x_2274:
[----:B------:R-:W-:Y:S05]  /*2b60*/  BSYNC.RECONVERGENT B1 ;  /* 0x0000000000017941 */ /* 0x000fea0003800200 */
.L_x_2273:
        /* <DEDUP_REMOVED lines=20> */
.L_x_2276:
[----:B------:R-:W-:Y:S05]  /*2cb0*/  BSYNC.RECONVERGENT B1 ;  /* 0x0000000000017941 */ /* 0x000fea0003800200 */
.L_x_2275:
        /* <DEDUP_REMOVED lines=19> */
.L_x_2262:
        /* <DEDUP_REMOVED lines=37> */
.L_x_2279:
[----:B------:R-:W-:Y:S05]  /*3040*/  BSYNC.RECONVERGENT B1 ;  /* 0x0000000000017941 */ /* 0x000fea0003800200 */
.L_x_2278:
        /* <DEDUP_REMOVED lines=30> */
.L_x_2281:
[----:B------:R-:W-:Y:S05]  /*3230*/  BSYNC.RECONVERGENT B1 ;  /* 0x0000000000017941 */ /* 0x000fea0003800200 */
.L_x_2280:
        /* <DEDUP_REMOVED lines=40> */
.L_x_2283:
[----:B------:R-:W-:Y:S05]  /*34c0*/  BSYNC.RECONVERGENT B1 ;  /* 0x0000000000017941 */ /* 0x000fea0003800200 */
.L_x_2282:
        /* <DEDUP_REMOVED lines=30> */
.L_x_2285:
[----:B------:R-:W-:Y:S05]  /*36b0*/  BSYNC.RECONVERGENT B1 ;  /* 0x0000000000017941 */ /* 0x000fea0003800200 */
.L_x_2284:
        /* <DEDUP_REMOVED lines=30> */
.L_x_2287:
[----:B------:R-:W-:Y:S05]  /*38a0*/  BSYNC.RECONVERGENT B1 ;  /* 0x0000000000017941 */ /* 0x000fea0003800200 */
.L_x_2286:
        /* <DEDUP_REMOVED lines=30> */
.L_x_2289:
[----:B------:R-:W-:Y:S05]  /*3a90*/  BSYNC.RECONVERGENT B1 ;  /* 0x0000000000017941 */ /* 0x000fea0003800200 */
.L_x_2288:
        /* <DEDUP_REMOVED lines=30> */
.L_x_2291:
[----:B------:R-:W-:Y:S05]  /*3c80*/  BSYNC.RECONVERGENT B1 ;  /* 0x0000000000017941 */ /* 0x000fea0003800200 */
.L_x_2290:
        /* <DEDUP_REMOVED lines=28> */
.L_x_2277:
[----:B------:R-:W-:Y:S05]  /*3e50*/  BSYNC.RECONVERGENT B0 ;  /* 0x0000000000007941 */ /* 0x000fea0003800200 */
.L_x_2261:
        /* <DEDUP_REMOVED lines=8> */
.L_x_2293:
        /* <DEDUP_REMOVED lines=10> */
.L_x_3450:


//--------------------- .text._Z35group_norm_nhwc_fwd_one_pass_kernelI11Bf16IOFp16WLi512ELi28ELi448EEv26Group_norm_nhwc_fwd_params --------------------------
	.section	.text._Z35group_norm_nhwc_fwd_one_pass_kernelI11Bf16IOFp16WLi512ELi28ELi448EEv26Group_norm_nhwc_fwd_params,"ax",@progbits
	.align	128
        .global         _Z35group_norm_nhwc_fwd_one_pass_kernelI11Bf16IOFp16WLi512ELi28ELi448EEv26Group_norm_nhwc_fwd_params
        .type           _Z35group_norm_nhwc_fwd_one_pass_kernelI11Bf16IOFp16WLi512ELi28ELi448EEv26Group_norm_nhwc_fwd_params,@function
        .size           _Z35group_norm_nhwc_fwd_one_pass_kernelI11Bf16IOFp16WLi512ELi28ELi448EEv26Group_norm_nhwc_fwd_params,(.L_x_3451 - _Z35group_norm_nhwc_fwd_one_pass_kernelI11Bf16IOFp16WLi512ELi28ELi448EEv26Group_norm_nhwc_fwd_params)
        .other          _Z35group_norm_nhwc_fwd_one_pass_kernelI11Bf16IOFp16WLi512ELi28ELi448EEv26Group_norm_nhwc_fwd_params,@"STO_CUDA_ENTRY STV_DEFAULT"
_Z35group_norm_nhwc_fwd_one_pass_kernelI11Bf16IOFp16WLi512ELi28ELi448EEv26Group_norm_nhwc_fwd_params:
.text._Z35group_norm_nhwc_fwd_one_pass_kernelI11Bf16IOFp16WLi512ELi28ELi448EEv26Group_norm_nhwc_fwd_params:
        /* <DEDUP_REMOVED lines=61> */
.L_x_2369:
        /* <DEDUP_REMOVED lines=426> */
.L_x_2295:
[----:B------:R-:W-:Y:S05]  /*1e70*/  BSYNC.RECONVERGENT B0 ;  /* 0x0000000000007941 */ /* 0x000fea0003800200 */
.L_x_2294:
        /* <DEDUP_REMOVED lines=41> */
.L_x_2297:
[----:B------:R-:W-:Y:S05]  /*2110*/  BSYNC.RECONVERGENT B0 ;  /* 0x0000000000007941 */ /* 0x000fea0003800200 */
.L_x_2296:
        /* <DEDUP_REMOVED lines=24> */
.L_x_2300:
[----:B----4-:R-:W3:Y:S04]  /*22a0*/  LDG.E.STRONG.GPU R38, desc[UR6][R36.64] ;  /* 0x0000000624267981 */ /* 0x010ee8000c1ef900 */
[----:B---3--:R-:W-:Y:S01]  /*22b0*/  CCTL.IVALL ;  /* 0x00000000ff00798f */ /* 0x008fe20002000000 */
[----:B------:R-:W-:Y:S05]  /*22c0*/  YIELD ;  /* 0x0000000000007946 */ /* 0x000fea0003800000 */
[----:B------:R-:W-:-:S13]  /*22d0*/  ISETP.NE.AND P1, PT, R38, R43, PT ;  /* 0x0000002b2600720c */ /* 0x000fda0003f25270 */
[----:B------:R-:W-:Y:S05]  /*22e0*/  @P1 BRA `(.L_x_2300) ;  /* 0xfffffffc00ec1947 */ /* 0x000fea000383ffff */
.L_x_2299:
        /* <DEDUP_REMOVED lines=15> */
.L_x_2302:
        /* <DEDUP_REMOVED lines=60> */
.L_x_2301:
        /* <DEDUP_REMOVED lines=35> */
.L_x_2303:
        /* <DEDUP_REMOVED lines=18> */
.L_x_2304:
        /* <DEDUP_REMOVED lines=9> */
.L_x_2305:
[----:B------:R-:W-:Y:S05]  /*2b80*/  BSYNC.RECONVERGENT B0 ;  /* 0x0000000000007941 */ /* 0x000fea0003800200 */
.L_x_2298:
        /* <DEDUP_REMOVED lines=33> */
[----:B--2---:R-:W-:Y:S02]  /*2da0*/  HADD2.F32 R41, -RZ, R47.H0_H0 ;  /* 0x2000002fff297230 */ /* 0x004fe40000004100 */
[----:B---3--:R-:W-:Y:S02]  /*2db0*/  HADD2.F32 R42, -RZ, R48.H0_H0 ;  /* 0x20000030ff2a7230 */ /* 0x008fe40000004100 */
[----:B----4-:R-:W-:Y:S02]  /*2dc0*/  HADD2.F32 R44, -RZ, R49.H0_H0 ;  /* 0x20000031ff2c7230 */ /* 0x010fe40000004100 */
[----:B-----5:R-:W-:Y:S01]  /*2dd0*/  HADD2.F32 R43, -RZ, R50.H0_H0 ;  /* 0x20000032ff2b7230 */ /* 0x020fe20000004100 */
        /* <DEDUP_REMOVED lines=28> */
.L_x_2309:
[----:B------:R-:W-:Y:S05]  /*2fa0*/  BSYNC.RECONVERGENT B1 ;  /* 0x0000000000017941 */ /* 0x000fea0003800200 */
.L_x_2308:
        /* <DEDUP_REMOVED lines=20> */
.L_x_2311:
[----:B------:R-:W-:Y:S05]  /*30f0*/  BSYNC.RECONVERGENT B1 ;  /* 0x0000000000017941 */ /* 0x000fea0003800200 */
.L_x_2310:
        /* <DEDUP_REMOVED lines=28> */
.L_x_2313:
[----:B------:R-:W-:Y:S05]  /*32c0*/  BSYNC.RECONVERGENT B1 ;  /* 0x0000000000017941 */ /* 0x000fea0003800200 */
.L_x_2312:
        /* <DEDUP_REMOVED lines=20> */
.L_x_2315:
[----:B------:R-:W-:Y:S05]  /*3410*/  BSYNC.RECONVERGENT B1 ;  /* 0x0000000000017941 */ /* 0x000fea0003800200 */
.L_x_2314:
        /* <DEDUP_REMOVED lines=20> */
.L_x_2317:
[----:B------:R-:W-:Y:S05]  /*3560*/  BSYNC.RECONVERGENT B1 ;  /* 0x0000000000017941 */ /* 0x000fea0003800200 */
.L_x_2316:
        /* <DEDUP_REMOVED lines=20> */
.L_x_2319:
[----:B------:R-:W-:Y:S05]  /*36b0*/  BSYNC.RECONVERGENT B1 ;  /* 0x0000000000017941 */ /* 0x000fea0003800200 */
.L_x_2318:
        /* <DEDUP_REMOVED lines=28> */
.L_x_2321:
[----:B------:R-:W-:Y:S05]  /*3880*/  BSYNC.RECONVERGENT B1 ;  /* 0x0000000000017941 */ /* 0x000fea0003800200 */
.L_x_2320:
        /* <DEDUP_REMOVED lines=20> */
.L_x_2323:
[----:B------:R-:W-:Y:S05]  /*39d0*/  BSYNC.RECONVERGENT B1 ;  /* 0x0000000000017941 */ /* 0x000fea0003800200 */
.L_x_2322:
        /* <DEDUP_REMOVED lines=20> */
.L_x_2325:
[----:B------:R-:W-:Y:S05]  /*3b20*/  BSYNC.RECONVERGENT B1 ;  /* 0x0000000000017941 */ /* 0x000fea0003800200 */
.L_x_2324:
        /* <DEDUP_REMOVED lines=20> */
.L_x_2327:
[----:B------:R-:W-:Y:S05]  /*3c70*/  BSYNC.RECONVERGENT B1 ;  /* 0x0000000000017941 */ /* 0x000fea0003800200 */
.L_x_2326:
        /* <DEDUP_REMOVED lines=30> */
.L_x_2329:
[----:B------:R-:W-:Y:S05]  /*3e60*/  BSYNC.RECONVERGENT B1 ;  /* 0x0000000000017941 */ /* 0x000fea0003800200 */
.L_x_2328:
        /* <DEDUP_REMOVED lines=20> */
.L_x_2331:
[----:B------:R-:W-:Y:S05]  /*3fb0*/  BSYNC.RECONVERGENT B1 ;  /* 0x0000000000017941 */ /* 0x000fea0003800200 */
.L_x_2330:
        /* <DEDUP_REMOVED lines=20> */
.L_x_2333:
[----:B------:R-:W-:Y:S05]  /*4100*/  BSYNC.RECONVERGENT B1 ;  /* 0x0000000000017941 */ /* 0x000fea0003800200 */
.L_x_2332:
        /* <DEDUP_REMOVED lines=20> */
.L_x_2335:
[----:B------:R-:W-:Y:S05]  /*4250*/  BSYNC.RECONVERGENT B1 ;  /* 0x0000000000017941 */ /* 0x000fea0003800200 */
.L_x_2334:
        /* <DEDUP_REMOVED lines=20> */
.L_x_2337:
[----:B------:R-:W-:Y:S05]  /*43a0*/  BSYNC.RECONVERGENT B1 ;  /* 0x0000000000017941 */ /* 0x000fea0003800200 */
.L_x_2336:
        /* <DEDUP_REMOVED lines=19> */
.L_x_2307:
        /* <DEDUP_REMOVED lines=35> */
.L_x_2340:
[----:B------:R-:W-:Y:S05]  /*4710*/  BSYNC.RECONVERGENT B1 ;  /* 0x0000000000017941 */ /* 0x000fea0003800200 */
.L_x_2339:
        /* <DEDUP_REMOVED lines=30> */
.L_x_2342:
[----:B------:R-:W-:Y:S05]  /*4900*/  BSYNC.RECONVERGENT B1 ;  /* 0x0000000000017941 */ /* 0x000fea0003800200 */
.L_x_2341:
        /* <DEDUP_REMOVED lines=38> */
.L_x_2344:
[----:B------:R-:W-:Y:S05]  /*4b70*/  BSYNC.RECONVERGENT B1 ;  /* 0x0000000000017941 */ /* 0x000fea0003800200 */
.L_x_2343:
        /* <DEDUP_REMOVED lines=30> */
.L_x_2346:
[----:B------:R-:W-:Y:S05]  /*4d60*/  BSYNC.RECONVERGENT B1 ;  /* 0x0000000000017941 */ /* 0x000fea0003800200 */
.L_x_2345:
        /* <DEDUP_REMOVED lines=30> */
.L_x_2348:
[----:B------:R-:W-:Y:S05]  /*4f50*/  BSYNC.RECONVERGENT B1 ;  /* 0x0000000000017941 */ /* 0x000fea0003800200 */
.L_x_2347:
        /* <DEDUP_REMOVED lines=30> */
.L_x_2350:
[----:B------:R-:W-:Y:S05]  /*5140*/  BSYNC.RECONVERGENT B1 ;  /* 0x0000000000017941 */ /* 0x000fea0003800200 */
.L_x_2349:
        /* <DEDUP_REMOVED lines=38> */
.L_x_2352:
[----:B------:R-:W-:Y:S05]  /*53b0*/  BSYNC.RECONVERGENT B1 ;  /* 0x0000000000017941 */ /* 0x000fea0003800200 */
.L_x_2351:
        /* <DEDUP_REMOVED lines=30> */
.L_x_2354:
[----:B------:R-:W-:Y:S05]  /*55a0*/  BSYNC.RECONVERGENT B1 ;  /* 0x0000000000017941 */ /* 0x000fea0003800200 */
.L_x_2353:
        /* <DEDUP_REMOVED lines=30> */
.L_x_2356:
[----:B------:R-:W-:Y:S05]  /*5790*/  BSYNC.RECONVERGENT B1 ;  /* 0x0000000000017941 */ /* 0x000fea0003800200 */
.L_x_2355:
        /* <DEDUP_REMOVED lines=30> */
.L_x_2358:
[----:B------:R-:W-:Y:S05]  /*5980*/  BSYNC.RECONVERGENT B1 ;  /* 0x0000000000017941 */ /* 0x000fea0003800200 */
.L_x_2357:
        /* <DEDUP_REMOVED lines=40> */
.L_x_2360:
[----:B------:R-:W-:Y:S05]  /*5c10*/  BSYNC.RECONVERGENT B1 ;  /* 0x0000000000017941 */ /* 0x000fea0003800200 */
.L_x_2359:
        /* <DEDUP_REMOVED lines=30> */
.L_x_2362:
[----:B------:R-:W-:Y:S05]  /*5e00*/  BSYNC.RECONVERGENT B1 ;  /* 0x0000000000017941 */ /* 0x000fea0003800200 */
.L_x_2361:
        /* <DEDUP_REMOVED lines=30> */
.L_x_2364:
[----:B------:R-:W-:Y:S05]  /*5ff0*/  BSYNC.RECONVERGENT B1 ;  /* 0x0000000000017941 */ /* 0x000fea0003800200 */
.L_x_2363:
        /* <DEDUP_REMOVED lines=30> */
.L_x_2366:
[----:B------:R-:W-:Y:S05]  /*61e0*/  BSYNC.RECONVERGENT B1 ;  /* 0x0000000000017941 */ /* 0x000fea0003800200 */
.L_x_2365:
        /* <DEDUP_REMOVED lines=30> */
.L_x_2368:
[----:B------:R-:W-:Y:S05]  /*63d0*/  BSYNC.RECONVERGENT B1 ;  /* 0x0000000000017941 */ /* 0x000fea0003800200 */
.L_x_2367:
        /* <DEDUP_REMOVED lines=28> */
.L_x_2338:
[----:B------:R-:W-:Y:S05]  /*65a0*/  BSYNC.RECONVERGENT B0 ;  /* 0x0000000000007941 */ /* 0x000fea0003800200 */
.L_x_2306:
        /* <DEDUP_REMOVED lines=8> */
.L_x_2370:
        /* <DEDUP_REMOVED lines=13> */
.L_x_3451:


//--------------------- .text._Z35group_norm_nhwc_fwd_one_pass_kernelI11Fp16IOFp32WLi64ELi28ELi448EEv26Group_norm_nhwc_fwd_params --------------------------
	.section	.text._Z35group_norm_nhwc_fwd_one_pass_kernelI11Fp16IOFp32WLi64ELi28ELi448EEv26Group_norm_nhwc_fwd_params,"ax",@progbits
	.align	128
        .global         _Z35group_norm_nhwc_fwd_one_pass_kernelI11Fp16IOFp32WLi64ELi28ELi448EEv26Group_norm_nhwc_fwd_params
        .type           _Z35group_norm_nhwc_fwd_one_pass_kernelI11Fp16IOFp32WLi64ELi28ELi448EEv26Group_norm_nhwc_fwd_params,@function
        .size           _Z35group_norm_nhwc_fwd_one_pass_kernelI11Fp16IOFp32WLi64ELi28ELi448EEv26Group_norm_nhwc_fwd_params,(.L_x_3452 - _Z35group_norm_nhwc_fwd_one_pass_kernelI11Fp16IOFp32WLi64ELi28ELi448EEv26Group_norm_nhwc_fwd_params)
        .other          _Z35group_norm_nhwc_fwd_one_pass_kernelI11Fp16IOFp32WLi64ELi28ELi448EEv26Group_norm_nhwc_fwd_params,@"STO_CUDA_ENTRY STV_DEFAULT"
_Z35group_norm_nhwc_fwd_one_pass_kernelI11Fp16IOFp32WLi64ELi28ELi448EEv26Group_norm_nhwc_fwd_params:
.text._Z35group_norm_nhwc_fwd_one_pass_kernelI11Fp16IOFp32WLi64ELi28ELi448EEv26Group_norm_nhwc_fwd_params:
        /* <DEDUP_REMOVED lines=27> */
.L_x_2390:
[----:B0-----:R-:W0:Y:S01]  /*01b0*/  LDC R0, c[0x0][0x3f8] ;  /* 0x0000fe00ff007b82 */ /* 0x001e220000000800 */
[----:B--2--5:R-:W-:Y:S01]  /*01c0*/  IABS R7, UR8 ;  /* 0x0000000800077c13 */ /* 0x024fe20008000000 */
[----:B-1----:R-:W1:Y:S01]  /*01d0*/  LDCU.64 UR10, c[0x0][0x3e8] ;  /* 0x00007d00ff0a77ac */ /* 0x002e620008000a00 */
[----:B------:R-:W-:Y:S02]  /*01e0*/  IADD3 R10, PT, PT, R24, 0x20, RZ ;  /* 0x00000020180a7810 */ /* 0x000fe40007ffe0ff */
[----:B---3--:R-:W-:Y:S02]  /*01f0*/  SHF.R.S32.HI R13, RZ, 0x1f, R24 ;  /* 0x0000001fff0d7819 */ /* 0x008fe40000011418 */
[----:B------:R-:W-:Y:S02]  /*0200*/  SHF.R.S32.HI R11, RZ, 0x1f, R10 ;  /* 0x0000001fff0b7819 */ /* 0x000fe4000001140a */
[----:B------:R-:W-:Y:S02]  /*0210*/  MOV R21, RZ ;  /* 0x000000ff00157202 */ /* 0x000fe40000000f00 */
[----:B0-----:R-:W-:-:S02]  /*0220*/  IABS R6, R0 ;  /* 0x0000000000067213 */ /* 0x001fc40000000000 */
[----:B------:R-:W-:Y:S02]  /*0230*/  ISETP.NE.AND P3, PT, R0, RZ, PT ;  /* 0x000000ff0000720c */ /* 0x000fe40003f65270 */
        /* <DEDUP_REMOVED lines=72> */
[----:B--2---:R-:W-:-:S02]  /*06c0*/  HADD2.F32 R20, -RZ, R21.H1_H1 ;  /* 0x30000015ff147230 */ /* 0x004fc40000004100 */
[--C-:B---3--:R-:W-:Y:S02]  /*06d0*/  HADD2.F32 R2, -RZ, R5.reuse.H1_H1 ;  /* 0x30000005ff027230 */ /* 0x108fe40000004100 */
[----:B------:R-:W-:-:S03]  /*06e0*/  HADD2.F32 R3, -RZ, R5.H0_H0 ;  /* 0x20000005ff037230 */ /* 0x000fc60000004100 */
[----:B------:R-:W-:Y:S01]  /*06f0*/  FMUL.FTZ R8, R2, R2 ;  /* 0x0000000202087220 */ /* 0x000fe20000410000 */
[----:B------:R-:W-:Y:S02]  /*0700*/  HADD2.F32 R21, -RZ, R21.H0_H0 ;  /* 0x20000015ff157230 */ /* 0x000fe40000004100 */
[C---:B------:R-:W-:Y:S01]  /*0710*/  FADD.FTZ R5, R3.reuse, R2 ;  /* 0x0000000203057221 */ /* 0x040fe20000010000 */
[----:B------:R-:W-:Y:S01]  /*0720*/  FMUL.FTZ R12, R20, R20 ;  /* 0x00000014140c7220 */ /* 0x000fe20000410000 */
[----:B------:R-:W-:Y:S01]  /*0730*/  FFMA.FTZ R8, R3, R3, R8 ;  /* 0x0000000303087223 */ /* 0x000fe20000010008 */
        /* <DEDUP_REMOVED lines=40> */
.L_x_2372:
[----:B----4-:R-:W-:Y:S05]  /*09c0*/  BSYNC.RECONVERGENT B0 ;  /* 0x0000000000007941 */ /* 0x010fea0003800200 */
.L_x_2371:
        /* <DEDUP_REMOVED lines=41> */
.L_x_2374:
[----:B------:R-:W-:Y:S05]  /*0c60*/  BSYNC.RECONVERGENT B0 ;  /* 0x0000000000007941 */ /* 0x000fea0003800200 */
.L_x_2373:
        /* <DEDUP_REMOVED lines=31> */
.L_x_2377:
[----:B---3--:R-:W2:Y:S04]  /*0e60*/  LDG.E.STRONG.GPU R6, desc[UR14][R4.64] ;  /* 0x0000000e04067981 */ /* 0x008ea8000c1ef900 */
[----:B--2---:R-:W-:Y:S01]  /*0e70*/  CCTL.IVALL ;  /* 0x00000000ff00798f */ /* 0x004fe20002000000 */
[----:B------:R-:W-:Y:S05]  /*0e80*/  YIELD ;  /* 0x0000000000007946 */ /* 0x000fea0003800000 */
[----:B------:R-:W-:-:S13]  /*0e90*/  ISETP.NE.AND P2, PT, R6, R9, PT ;  /* 0x000000090600720c */ /* 0x000fda0003f45270 */
[----:B------:R-:W-:Y:S05]  /*0ea0*/  @P2 BRA `(.L_x_2377) ;  /* 0xfffffffc00ec2947 */ /* 0x000fea000383ffff */
.L_x_2376:
        /* <DEDUP_REMOVED lines=15> */
.L_x_2379:
        /* <DEDUP_REMOVED lines=41> */
[----:B------:R-:W-:Y:S01]  /*1230*/  ISETP.EQ.OR P4, PT, R4, UR18, P3 ;  /* 0x0000001204007c0c */ /* 0x000fe20009f82670 */
[----:B------:R-:W-:-:S02]  /*1240*/  IMAD.U32 R4, RZ, RZ, UR24 ;  /* 0x00000018ff047e24 */ /* 0x000fc4000f8e00ff */
        /* <DEDUP_REMOVED lines=48> */
.L_x_2378:
        /* <DEDUP_REMOVED lines=29> */
[----:B------:R-:W-:Y:S01]  /*1720*/  MOV R8, UR12 ;  /* 0x0000000c00087c02 */ /* 0x000fe20008000f00 */
[----:B-1----:R-:W-:-:S06]  /*1730*/  IMAD.U32 R9, RZ, RZ, UR13 ;  /* 0x0000000dff097e24 */ /* 0x002fcc000f8e00ff */
        /* <DEDUP_REMOVED lines=22> */
.L_x_2380:
        /* <DEDUP_REMOVED lines=27> */
.L_x_2381:
        /* <DEDUP_REMOVED lines=13> */
.L_x_2382:
[----:B------:R-:W-:Y:S05]  /*1b20*/  BSYNC.RECONVERGENT B0 ;  /* 0x0000000000007941 */ /* 0x000fea0003800200 */
.L_x_2375:
[----:B---3--:R-:W-:Y:S01]  /*1b30*/  LOP3.LUT R4, R23, 0xffff, RZ, 0xc0, !PT ;  /* 0x0000ffff17047812 */ /* 0x008fe200078ec0ff */
[----:B------:R-:W3:Y:S01]  /*1b40*/  S2UR UR9, SR_CgaCtaId ;  /* 0x00000000000979c3 */ /* 0x000ee20000008800 */
[----:B------:R-:W4:Y:S01]  /*1b50*/  LDCU UR10, c[0x0][0x414] ;  /* 0x00008280ff0a77ac */ /* 0x000f220008000800 */
[----:B-1----:R-:W-:Y:S02]  /*1b60*/  MOV R9, UR8 ;  /* 0x0000000800097c02 */ /* 0x002fe40008000f00 */
        /* <DEDUP_REMOVED lines=17> */
[----:B------:R-:W-:-:S04]  /*1c80*/  @P0 FMUL.FTZ R8, R18, UR10 ;  /* 0x0000000a12080c20 */ /* 0x000fc80008410000 */
[----:B------:R-:W-:Y:S01]  /*1c90*/  IMAD.IADD R13, R0, 0x1, R13 ;  /* 0x00000001000d7824 */ /* 0x000fe200078e020d */
        /* <DEDUP_REMOVED lines=32> */
[----:B------:R-:W-:Y:S01]  /*1ea0*/  MOV R3, R29 ;  /* 0x0000001d00037202 */ /* 0x000fe20000000f00 */
[-C--:B--2---:R-:W-:Y:S01]  /*1eb0*/  FMUL.FTZ R9, R9, R10.reuse ;  /* 0x0000000a09097220 */ /* 0x084fe20000410000 */
[----:B---3--:R-:W-:Y:S02]  /*1ec0*/  IMAD R15, R8, UR16, RZ ;  /* 0x00000010080f7c24 */ /* 0x008fe4000f8e02ff */
[----:B------:R-:W-:Y:S01]  /*1ed0*/  FMUL.FTZ R8, R13, R10 ;  /* 0x0000000a0d087220 */ /* 0x000fe20000410000 */
[----:B------:R-:W-:-:S04]  /*1ee0*/  IMAD.WIDE.U32 R2, R24, UR16, R2 ;  /* 0x0000001018027c25 */ /* 0x000fc8000f8e0002 */
[----:B-----5:R-:W-:Y:S01]  /*1ef0*/  FFMA.FTZ R13, R6, R9, R4 ;  /* 0x00000009060d7223 */ /* 0x020fe20000010004 */
[----:B------:R-:W-:Y:S01]  /*1f00*/  FFMA.FTZ R14, R7, R8, R5 ;  /* 0x00000008070e7223 */ /* 0x000fe20000010005 */
[----:B------:R-:W-:Y:S01]  /*1f10*/  IMAD R15, R24, UR17, R15 ;  /* 0x00000011180f7c24 */ /* 0x000fe2000f8e020f */
[----:B-1----:R-:W-:-:S03]  /*1f20*/  LEA R8, P1, R2, UR10, 0x1 ;  /* 0x0000000a02087c11 */ /* 0x002fc6000f8208ff */
[----:B------:R-:W-:Y:S01]  /*1f30*/  IMAD.IADD R15, R3, 0x1, R15 ;  /* 0x00000001030f7824 */ /* 0x000fe200078e020f */
[----:B------:R-:W-:-:S04]  /*1f40*/  F2FP.F16.F32.PACK_AB R3, R14, R13 ;  /* 0x0000000d0e03723e */ /* 0x000fc800000000ff */
[----:B------:R-:W-:-:S05]  /*1f50*/  LEA.HI.X R9, R2, UR11, R15, 0x1, P1 ;  /* 0x0000000b02097c11 */ /* 0x000fca00088f0c0f */
[----:B------:R3:W-:Y:S02]  /*1f60*/  STG.E desc[UR14][R8.64], R3 ;  /* 0x0000000308007986 */ /* 0x0007e4000c10190e */
.L_x_2386:
[----:B------:R-:W-:Y:S05]  /*1f70*/  BSYNC.RECONVERGENT B1 ;  /* 0x0000000000017941 */ /* 0x000fea0003800200 */
.L_x_2385:
[----:B------:R-:W-:Y:S05]  /*1f80*/  @P2 BRA `(.L_x_2387) ;  /* 0x0000000400482947 */ /* 0x000fea0003800000 */
[----:B------:R-:W4:Y:S01]  /*1f90*/  LDCU.64 UR10, c[0x0][0x3e0] ;  /* 0x00007c00ff0a77ac */ /* 0x000f220008000a00 */
[----:B------:R-:W-:Y:S01]  /*1fa0*/  MOV R2, R26 ;  /* 0x0000001a00027202 */ /* 0x000fe20000000f00 */
[--C-:B------:R-:W-:Y:S01]  /*1fb0*/  FADD.FTZ R21, R21, -R0.reuse ;  /* 0x8000000015157221 */ /* 0x100fe20000010000 */
[----:B---3--:R-:W-:Y:S01]  /*1fc0*/  MOV R3, R29 ;  /* 0x0000001d00037202 */ /* 0x008fe20000000f00 */
        /* <DEDUP_REMOVED lines=11> */
[----:B------:R-:W-:Y:S02]  /*2080*/  F2FP.F16.F32.PACK_AB R3, R10, R21 ;  /* 0x000000150a03723e */ /* 0x000fe400000000ff */
[----:B------:R-:W-:-:S05]  /*2090*/  LEA.HI.X R5, R2, UR13, R11, 0x1, P1 ;  /* 0x0000000d02057c11 */ /* 0x000fca00088f0c0b */
[----:B------:R4:W-:Y:S01]  /*20a0*/  STG.E desc[UR14][R4.64], R3 ;  /* 0x0000000304007986 */ /* 0x0009e2000c10190e */
[----:B------:R-:W-:Y:S05]  /*20b0*/  BRA `(.L_x_2387) ;  /* 0x0000000000fc7947 */ /* 0x000fea0003800000 */
.L_x_2384:
        /* <DEDUP_REMOVED lines=10> */
[----:B------:R-:W-:-:S02]  /*2160*/  IMAD.MOV.U32 R3, RZ, RZ, R29 ;  /* 0x000000ffff037224 */ /* 0x000fc400078e001d */
        /* <DEDUP_REMOVED lines=11> */
[----:B--2---:R-:W-:-:S05]  /*2220*/  LEA R8, P1, R2, UR12, 0x1 ;  /* 0x0000000c02087c11 */ /* 0x004fca000f8208ff */
[----:B------:R-:W0:Y:S01]  /*2230*/  MUFU.RCP R16, R16 ;  /* 0x0000001000107308 */ /* 0x000e220000001000 */
[----:B------:R-:W-:Y:S01]  /*2240*/  IADD3 R17, PT, PT, R3, R17, RZ ;  /* 0x0000001103117210 */ /* 0x000fe20007ffe0ff */
[----:B-1----:R-:W-:Y:S01]  /*2250*/  FMUL.FTZ R13, R13, R14 ;  /* 0x0000000e0d0d7220 */ /* 0x002fe20000410000 */
[----:B0-----:R-:W-:Y:S02]  /*2260*/  FMUL.FTZ R18, R9, R16 ;  /* 0x0000001009127220 */ /* 0x001fe40000410000 */
[----:B------:R-:W-:-:S03]  /*2270*/  LEA.HI.X R9, R2, UR13, R17, 0x1, P1 ;  /* 0x0000000d02097c11 */ /* 0x000fc600088f0c11 */
[----:B------:R-:W-:-:S05]  /*2280*/  F2FP.F16.F32.PACK_AB R13, R18, R13 ;  /* 0x0000000d120d723e */ /* 0x000fca00000000ff */
[----:B------:R3:W-:Y:S02]  /*2290*/  STG.E desc[UR14][R8.64], R13 ;  /* 0x0000000d08007986 */ /* 0x0007e4000c10190e */
.L_x_2389:
[----:B------:R-:W-:Y:S05]  /*22a0*/  BSYNC.RECONVERGENT B1 ;  /* 0x0000000000017941 */ /* 0x000fea0003800200 */
.L_x_2388:
        /* <DEDUP_REMOVED lines=30> */
[----:B------:R-:W-:-:S05]  /*2490*/  F2FP.F16.F32.PACK_AB R7, R7, R0 ;  /* 0x000000000707723e */ /* 0x000fca00000000ff */
[----:B------:R2:W-:Y:S02]  /*24a0*/  STG.E desc[UR14][R4.64], R7 ;  /* 0x0000000704007986 */ /* 0x0005e4000c10190e */
.L_x_2387:
[----:B------:R-:W-:Y:S05]  /*24b0*/  BSYNC.RECONVERGENT B0 ;  /* 0x0000000000007941 */ /* 0x000fea0003800200 */
.L_x_2383:
[----:B------:R-:W-:Y:S02]  /*24c0*/  UIADD3 UR8, UPT, UPT, UR19, UR8, URZ ;  /* 0x0000000813087290 */ /* 0x000fe4000fffe0ff */
[----:B------:R-:W-:Y:S02]  /*24d0*/  UIADD3 UR4, UPT, UPT, UR4, 0x1, URZ ;  /* 0x0000000104047890 */ /* 0x000fe4000fffe0ff */
[----:B------:R-:W-:-:S09]  /*24e0*/  UISETP.GE.AND UP1, UPT, UR8, UR7, UPT ;  /* 0x000000070800728c */ /* 0x000fd2000bf26270 */
[----:B------:R-:W-:Y:S05]  /*24f0*/  BRA.U !UP1, `(.L_x_2390) ;  /* 0xffffffdd092c7547 */ /* 0x000fea000b83ffff */
[----:B------:R-:W-:Y:S05]  /*2500*/  EXIT ;  /* 0x000000000000794d */ /* 0x000fea0003800000 */
.L_x_2391:
        /* <DEDUP_REMOVED lines=15> */
.L_x_3452:


//--------------------- .text._Z35group_norm_nhwc_fwd_one_pass_kernelI11Fp16IOFp32WLi128ELi28ELi448EEv26Group_norm_nhwc_fwd_params --------------------------
	.section	.text._Z35group_norm_nhwc_fwd_one_pass_kernelI11Fp16IOFp32WLi128ELi28ELi448EEv26Group_norm_nhwc_fwd_params,"ax",@progbits
	.align	128
        .global         _Z35group_norm_nhwc_fwd_one_pass_kernelI11Fp16IOFp32WLi128ELi28ELi448EEv26Group_norm_nhwc_fwd_params
        .type           _Z35group_norm_nhwc_fwd_one_pass_kernelI11Fp16IOFp32WLi128ELi28ELi448EEv26Group_norm_nhwc_fwd_params,@function
        .size           _Z35group_norm_nhwc_fwd_one_pass_kernelI11Fp16IOFp32WLi128ELi28ELi448EEv26Group_norm_nhwc_fwd_params,(.L_x_3453 - _Z35group_norm_nhwc_fwd_one_pass_kernelI11Fp16IOFp32WLi128ELi28ELi448EEv26Group_norm_nhwc_fwd_params)
        .other          _Z35group_norm_nhwc_fwd_one_pass_kernelI11Fp16IOFp32WLi128ELi28ELi448EEv26Group_norm_nhwc_fwd_params,@"STO_CUDA_ENTRY STV_DEFAULT"
_Z35group_norm_nhwc_fwd_one_pass_kernelI11Fp16IOFp32WLi128ELi28ELi448EEv26Group_norm_nhwc_fwd_params:
.text._Z35group_norm_nhwc_fwd_one_pass_kernelI11Fp16IOFp32WLi128ELi28ELi448EEv26Group_norm_nhwc_fwd_params:
        /* <DEDUP_REMOVED lines=25> */
.L_x_2419:
[----:B---34-:R-:W0:Y:S01]  /*0190*/  LDC R2, c[0x0][0x3f8] ;  /* 0x0000fe00ff027b82 */ /* 0x018e220000000800 */
[----:B-----5:R-:W-:Y:S01]  /*01a0*/  IABS R8, UR7 ;  /* 0x0000000700087c13 */ /* 0x020fe20008000000 */
[----:B-1----:R-:W1:Y:S01]  /*01b0*/  LDCU.64 UR8, c[0x0][0x3e8] ;  /* 0x00007d00ff0877ac */ /* 0x002e620008000a00 */
[----:B------:R-:W-:Y:S02]  /*01c0*/  SHF.R.S32.HI R15, RZ, 0x1f, R23 ;  /* 0x0000001fff0f7819 */ /* 0x000fe40000011417 */
[----:B--2---:R-:W-:Y:S01]  /*01d0*/  IADD3 R29, PT, PT, R23, 0x20, RZ ;  /* 0x00000020171d7810 */ /* 0x004fe20007ffe0ff */
        /* <DEDUP_REMOVED lines=19> */
[----:B------:R-:W-:Y:S02]  /*0310*/  IMAD R5, R5, 0x124a, RZ ;  /* 0x0000124a05057824 */ /* 0x000fe400078e02ff */
[----:B------:R-:W-:Y:S01]  /*0320*/  @!P2 VIADD R13, R13, 0x1 ;  /* 0x000000010d0da836 */ /* 0x000fe20000000000 */
        /* <DEDUP_REMOVED lines=14> */
[----:B------:R-:W-:Y:S01]  /*0410*/  PRMT R5, R0, 0x7710, RZ ;  /* 0x0000771000057816 */ /* 0x000fe200000000ff */
[----:B------:R-:W-:Y:S01]  /*0420*/  VIADD R0, R23, 0x40 ;  /* 0x0000004017007836 */ /* 0x000fe20000000000 */
[----:B------:R-:W-:Y:S01]  /*0430*/  IADD3 R3, PT, PT, -R13, RZ, RZ ;  /* 0x000000ff0d037210 */ /* 0x000fe20007ffe1ff */
[----:B------:R-:W0:Y:S01]  /*0440*/  @!P2 LDC.64 R8, c[0x0][0x3e0] ;  /* 0x0000f800ff08ab82 */ /* 0x000e220000000a00 */
[----:B------:R-:W-:Y:S02]  /*0450*/  IADD3 R5, PT, PT, R5, R4, RZ ;  /* 0x0000000405057210 */ /* 0x000fe40007ffe0ff */
[----:B------:R-:W-:Y:S01]  /*0460*/  ISETP.GE.U32.AND P3, PT, R0, UR8, PT ;  /* 0x0000000800007c0c */ /* 0x000fe2000bf66070 */
[----:B------:R-:W-:Y:S01]  /*0470*/  IMAD R20, R2, R3, UR7 ;  /* 0x0000000702147e24 */ /* 0x000fe2000f8e0203 */
[----:B------:R-:W-:-:S02]  /*0480*/  SHF.L.U32 R5, R5, 0x1, RZ ;  /* 0x0000000105057819 */ /* 0x000fc400000006ff */
[----:B------:R-:W-:Y:S01]  /*0490*/  SHF.R.S32.HI R3, RZ, 0x1f, R13 ;  /* 0x0000001fff037819 */ /* 0x000fe2000001140d */
[----:B------:R-:W1:Y:S01]  /*04a0*/  @!P1 LDC.64 R6, c[0x0][0x3e0] ;  /* 0x0000f800ff069b82 */ /* 0x000e620000000a00 */
[----:B------:R-:W-:Y:S01]  /*04b0*/  IMAD R20, R20, 0x1c, RZ ;  /* 0x0000001c14147824 */ /* 0x000fe200078e02ff */
[----:B------:R-:W-:Y:S02]  /*04c0*/  LOP3.LUT R25, R5, 0xffff, RZ, 0xc0, !PT ;  /* 0x0000ffff05197812 */ /* 0x000fe400078ec0ff */
[----:B------:R-:W-:Y:S01]  /*04d0*/  SHF.R.S32.HI R5, RZ, 0x1f, R0 ;  /* 0x0000001fff057819 */ /* 0x000fe20000011400 */
[----:B--2---:R-:W-:Y:S01]  /*04e0*/  IMAD R12, R3, UR10, RZ ;  /* 0x0000000a030c7c24 */ /* 0x004fe2000f8e02ff */
[C---:B------:R-:W-:Y:S02]  /*04f0*/  IADD3 R24, P4, PT, R20.reuse, R25, RZ ;  /* 0x0000001914187210 */ /* 0x040fe40007f9e0ff */
[----:B------:R-:W-:Y:S01]  /*0500*/  ISETP.GE.AND.EX P3, PT, R5, UR9, PT, P3 ;  /* 0x0000000905007c0c */ /* 0x000fe2000bf66330 */
[----:B------:R-:W2:Y:S01]  /*0510*/  @!P2 LDC.64 R10, c[0x0][0x390] ;  /* 0x0000e400ff0aab82 */ /* 0x000ea20000000a00 */
[----:B------:R-:W-:Y:S01]  /*0520*/  LEA.HI.X.SX32 R25, R20, RZ, 0x1, P4 ;  /* 0x000000ff14197211 */ /* 0x000fe200020f0eff */
[----:B------:R-:W-:Y:S01]  /*0530*/  IMAD R27, R13, UR11, R12 ;  /* 0x0000000b0d1b7c24 */ /* 0x000fe2000f8e020c */
[----:B------:R-:W-:Y:S01]  /*0540*/  IADD3 R2, PT, PT, R23, 0x60, RZ ;  /* 0x0000006017027810 */ /* 0x000fe20007ffe0ff */
[----:B------:R-:W-:-:S03]  /*0550*/  IMAD.WIDE.U32 R24, R13, UR10, R24 ;  /* 0x0000000a0d187c25 */ /* 0x000fc6000f8e0018 */
[----:B------:R-:W-:Y:S01]  /*0560*/  ISETP.GE.U32.AND P4, PT, R2, UR8, PT ;  /* 0x0000000802007c0c */ /* 0x000fe2000bf86070 */
[----:B------:R-:W3:Y:S01]  /*0570*/  @!P1 LDC.64 R12, c[0x0][0x390] ;  /* 0x0000e400ff0c9b82 */ /* 0x000ee20000000a00 */
[----:B------:R-:W-:Y:S01]  /*0580*/  SHF.R.S32.HI R3, RZ, 0x1f, R2 ;  /* 0x0000001fff037819 */ /* 0x000fe20000011402 */
[----:B0-----:R-:W-:Y:S01]  /*0590*/  @!P2 IMAD R16, R15, R8, RZ ;  /* 0x000000080f10a224 */ /* 0x001fe200078e02ff */
[----:B------:R-:W-:Y:S02]  /*05a0*/  IADD3 R27, PT, PT, R25, R27, RZ ;  /* 0x0000001b191b7210 */ /* 0x000fe40007ffe0ff */
[----:B------:R-:W-:Y:S01]  /*05b0*/  ISETP.GE.AND.EX P4, PT, R3, UR9, PT, P4 ;  /* 0x0000000903007c0c */ /* 0x000fe2000bf86340 */
[----:B-1----:R-:W-:Y:S02]  /*05c0*/  @!P1 IMAD R18, R17, R6, RZ ;  /* 0x0000000611129224 */ /* 0x002fe400078e02ff */
[----:B------:R-:W0:Y:S01]  /*05d0*/  @!P3 LDC.64 R14, c[0x0][0x3e0] ;  /* 0x0000f800ff0ebb82 */ /* 0x000e220000000a00 */
[-C--:B------:R-:W-:Y:S01]  /*05e0*/  @!P2 MOV R26, R24.reuse ;  /* 0x00000018001aa202 */ /* 0x080fe20000000f00 */
[----:B------:R-:W-:Y:S01]  /*05f0*/  @!P2 IMAD R17, R23, R9, R16 ;  /* 0x000000091711a224 */ /* 0x000fe200078e0210 */
[----:B------:R-:W-:Y:S01]  /*0600*/  @!P1 MOV R19, R27 ;  /* 0x0000001b00139202 */ /* 0x000fe20000000f00 */
[----:B------:R-:W-:Y:S01]  /*0610*/  @!P1 IMAD R21, R29, R7, R18 ;  /* 0x000000071d159224 */ /* 0x000fe200078e0212 */
[----:B------:R-:W-:Y:S01]  /*0620*/  @!P1 MOV R18, R24 ;  /* 0x0000001800129202 */ /* 0x000fe20000000f00 */
[----:B------:R-:W-:-:S04]  /*0630*/  @!P2 IMAD.WIDE.U32 R8, R23, R8, R26 ;  /* 0x000000081708a225 */ /* 0x000fc800078e001a */
[----:B------:R-:W-:Y:S01]  /*0640*/  @!P2 IMAD.IADD R17, R9, 0x1, R17 ;  /* 0x000000010911a824 */ /* 0x000fe200078e0211 */
[C---:B--2---:R-:W-:Y:S01]  /*0650*/  @!P2 LEA R16, P5, R8.reuse, R10, 0x1 ;  /* 0x0000000a0810a211 */ /* 0x044fe200078a08ff */
[----:B------:R-:W-:Y:S02]  /*0660*/  @!P1 IMAD.WIDE.U32 R18, R29, R6, R18 ;  /* 0x000000061d129225 */ /* 0x000fe400078e0012 */
[----:B------:R-:W1:Y:S01]  /*0670*/  @!P4 LDC.64 R6, c[0x0][0x3e0] ;  /* 0x0000f800ff06cb82 */ /* 0x000e620000000a00 */
[----:B------:R-:W-:Y:S02]  /*0680*/  @!P2 LEA.HI.X R17, R8, R11, R17, 0x1, P5 ;  /* 0x0000000b0811a211 */ /* 0x000fe400028f0c11 */
[----:B------:R-:W-:Y:S02]  /*0690*/  @!P1 IADD3 R21, PT, PT, R19, R21, RZ ;  /* 0x0000001513159210 */ /* 0x000fe40007ffe0ff */
[C---:B---3--:R-:W-:Y:S02]  /*06a0*/  @!P1 LEA R12, P5, R18.reuse, R12, 0x1 ;  /* 0x0000000c120c9211 */ /* 0x048fe400078a08ff */
[----:B------:R-:W-:Y:S01]  /*06b0*/  @!P3 MOV R19, R27 ;  /* 0x0000001b0013b202 */ /* 0x000fe20000000f00 */
[----:B------:R-:W2:Y:S01]  /*06c0*/  @!P3 LDC.64 R8, c[0x0][0x390] ;  /* 0x0000e400ff08bb82 */ /* 0x000ea20000000a00 */
[----:B------:R-:W-:Y:S01]  /*06d0*/  @!P1 LEA.HI.X R13, R18, R13, R21, 0x1, P5 ;  /* 0x0000000d120d9211 */ /* 0x000fe200028f0c15 */
[----:B0-----:R-:W-:Y:S01]  /*06e0*/  @!P3 IMAD R5, R5, R14, RZ ;  /* 0x0000000e0505b224 */ /* 0x001fe200078e02ff */
[----:B------:R-:W-:-:S03]  /*06f0*/  @!P3 MOV R18, R24 ;  /* 0x000000180012b202 */ /* 0x000fc60000000f00 */
[C---:B------:R-:W-:Y:S02]  /*0700*/  @!P3 IMAD R15, R0.reuse, R15, R5 ;  /* 0x0000000f000fb224 */ /* 0x040fe400078e0205 */
[----:B------:R-:W-:Y:S01]  /*0710*/  HFMA2 R5, -RZ, RZ, 0, 0 ;  /* 0x00000000ff057431 */ /* 0x000fe200000001ff */
[----:B------:R-:W0:Y:S01]  /*0720*/  @!P4 LDC.64 R10, c[0x0][0x390] ;  /* 0x0000e400ff0acb82 */ /* 0x000e220000000a00 */
[----:B------:R-:W-:-:S04]  /*0730*/  @!P3 IMAD.WIDE.U32 R18, R0, R14, R18 ;  /* 0x0000000e0012b225 */ /* 0x000fc800078e0012 */
[----:B------:R-:W-:Y:S02]  /*0740*/  HFMA2 R0, -RZ, RZ, 0, 0 ;  /* 0x00000000ff007431 */ /* 0x000fe400000001ff */
[----:B-1----:R-:W-:Y:S01]  /*0750*/  @!P4 IMAD R3, R3, R6, RZ ;  /* 0x000000060303c224 */ /* 0x002fe200078e02ff */
[----:B------:R-:W3:Y:S04]  /*0760*/  @!P2 LDG.E R5, desc[UR14][R16.64] ;  /* 0x0000000e1005a981 */ /* 0x000ee8000c1e1900 */
[----:B------:R1:W5:Y:S01]  /*0770*/  @!P1 LDG.E R0, desc[UR14][R12.64] ;  /* 0x0000000e0c009981 */ /* 0x000362000c1e1900 */
[----:B------:R-:W-:Y:S01]  /*0780*/  @!P4 IMAD R7, R2, R7, R3 ;  /* 0x000000070207c224 */ /* 0x000fe200078e0203 */
[----:B------:R-:W-:Y:S02]  /*0790*/  @!P3 IADD3 R15, PT, PT, R19, R15, RZ ;  /* 0x0000000f130fb210 */ /* 0x000fe40007ffe0ff */
[----:B--2---:R-:W-:-:S04]  /*07a0*/  @!P3 LEA R8, P2, R18, R8, 0x1 ;  /* 0x000000081208b211 */ /* 0x004fc800078408ff */
[----:B------:R-:W-:Y:S02]  /*07b0*/  @!P3 LEA.HI.X R9, R18, R9, R15, 0x1, P2 ;  /* 0x000000091209b211 */ /* 0x000fe400010f0c0f */
[----:B-1----:R-:W-:Y:S01]  /*07c0*/  @!P4 MOV R13, R27 ;  /* 0x0000001b000dc202 */ /* 0x002fe20000000f00 */
[----:B------:R-:W-:-:S04]  /*07d0*/  @!P4 IMAD.MOV.U32 R12, RZ, RZ, R24 ;  /* 0x000000ffff0cc224 */ /* 0x000fc800078e0018 */
[----:B------:R-:W-:-:S04]  /*07e0*/  @!P4 IMAD.WIDE.U32 R2, R2, R6, R12 ;  /* 0x000000060202c225 */ /* 0x000fc800078e000c */
[----:B------:R-:W-:Y:S01]  /*07f0*/  HFMA2 R6, -RZ, RZ, 0, 0 ;  /* 0x00000000ff067431 */ /* 0x000fe200000001ff */
[----:B------:R-:W-:Y:S02]  /*0800*/  MOV R17, RZ ;  /* 0x000000ff00117202 */ /* 0x000fe40000000f00 */
[----:B------:R-:W-:Y:S02]  /*0810*/  @!P4 IADD3 R3, PT, PT, R3, R7, RZ ;  /* 0x000000070303c210 */ /* 0x000fe40007ffe0ff */
[----:B0-----:R-:W-:-:S04]  /*0820*/  @!P4 LEA R10, P2, R2, R10, 0x1 ;  /* 0x0000000a020ac211 */ /* 0x001fc800078408ff */
[----:B------:R-:W-:Y:S01]  /*0830*/  @!P4 LEA.HI.X R11, R2, R11, R3, 0x1, P2 ;  /* 0x0000000b020bc211 */ /* 0x000fe200010f0c03 */
[----:B------:R-:W2:Y:S04]  /*0840*/  @!P3 LDG.E R6, desc[UR14][R8.64] ;  /* 0x0000000e0806b981 */ /* 0x000ea8000c1e1900 */
[----:B------:R0:W4:Y:S01]  /*0850*/  @!P4 LDG.E R17, desc[UR14][R10.64] ;  /* 0x0000000e0a11c981 */ /* 0x000122000c1e1900 */
[----:B------:R-:W-:Y:S01]  /*0860*/  BSSY.RECONVERGENT B0, `(.L_x_2392) ;  /* 0x0000042000007945 */ /* 0x000fe20003800200 */
[----:B0-----:R-:W0:Y:S02]  /*0870*/  S2R R11, SR_LANEID ;  /* 0x00000000000b7919 */ /* 0x001e240000000000 */
[C---:B0-----:R-:W-:Y:S02]  /*0880*/  ISETP.GT.AND P2, PT, R11.reuse, 0x1e, PT ;  /* 0x0000001e0b00780c */ /* 0x041fe40003f44270 */
[----:B------:R-:W-:Y:S01]  /*0890*/  ISETP.GT.AND P3, PT, R11, 0xf, PT ;  /* 0x0000000f0b00780c */ /* 0x000fe20003f64270 */
[----:B---3--:R-:W-:-:S02]  /*08a0*/  HADD2.F32 R21, -RZ, R5.H0_H0 ;  /* 0x20000005ff157230 */ /* 0x008fc40000004100 */
[----:B------:R-:W-:Y:S02]  /*08b0*/  HADD2.F32 R18, -RZ, R5.H1_H1 ;  /* 0x30000005ff127230 */ /* 0x000fe40000004100 */
[--C-:B-----5:R-:W-:Y:S02]  /*08c0*/  HADD2.F32 R19, -RZ, R0.reuse.H0_H0 ;  /* 0x20000000ff137230 */ /* 0x120fe40000004100 */
[----:B------:R-:W-:Y:S02]  /*08d0*/  HADD2.F32 R0, -RZ, R0.H1_H1 ;  /* 0x30000000ff007230 */ /* 0x000fe40000004100 */
[----:B------:R-:W-:Y:S01]  /*08e0*/  FADD.FTZ R2, R21, R18 ;  /* 0x0000001215027221 */ /* 0x000fe20000010000 */
[----:B------:R-:W-:Y:S02]  /*08f0*/  FMUL.FTZ R12, R18, R18 ;  /* 0x00000012120c7220 */ /* 0x000fe40000410000 */
[----:B------:R-:W-:Y:S01]  /*0900*/  FADD.FTZ R14, R19, R0 ;  /* 0x00000000130e7221 */ /* 0x000fe20000010000 */
[----:B------:R-:W-:Y:S01]  /*0910*/  FADD.FTZ R3, RZ, R2 ;  /* 0x00000002ff037221 */ /* 0x000fe20000010000 */
[----:B------:R-:W-:Y:S01]  /*0920*/  FMUL.FTZ R8, R0, R0 ;  /* 0x0000000000087220 */ /* 0x000fe20000410000 */
[----:B------:R-:W-:-:S02]  /*0930*/  FFMA.FTZ R12, R21, R21, R12 ;  /* 0x00000015150c7223 */ /* 0x000fc4000001000c */
[----:B------:R-:W-:Y:S01]  /*0940*/  FADD.FTZ R14, R3, R14 ;  /* 0x0000000e030e7221 */ /* 0x000fe20000010000 */
[----:B------:R-:W-:Y:S01]  /*0950*/  FFMA.FTZ R5, R19, R19, R8 ;  /* 0x0000001313057223 */ /* 0x000fe20000010008 */
[----:B------:R-:W-:-:S04]  /*0960*/  FADD.FTZ R12, RZ, R12 ;  /* 0x0000000cff0c7221 */ /* 0x000fc80000010000 */
[----:B------:R-:W-:Y:S01]  /*0970*/  FADD.FTZ R5, R12, R5 ;  /* 0x000000050c057221 */ /* 0x000fe20000010000 */
[--C-:B--2---:R-:W-:Y:S02]  /*0980*/  HADD2.F32 R2, -RZ, R6.reuse.H1_H1 ;  /* 0x30000006ff027230 */ /* 0x104fe40000004100 */
[----:B------:R-:W-:Y:S02]  /*0990*/  HADD2.F32 R3, -RZ, R6.H0_H0 ;  /* 0x20000006ff037230 */ /* 0x000fe40000004100 */
[--C-:B----4-:R-:W-:Y:S02]  /*09a0*/  HADD2.F32 R16, -RZ, R17.reuse.H1_H1 ;  /* 0x30000011ff107230 */ /* 0x110fe40000004100 */
[----:B------:R-:W-:Y:S01]  /*09b0*/  FMUL.FTZ R6, R2, R2 ;  /* 0x0000000202067220 */ /* 0x000fe20000410000 */
[----:B------:R-:W-:Y:S02]  /*09c0*/  HADD2.F32 R17, -RZ, R17.H0_H0 ;  /* 0x20000011ff117230 */ /* 0x000fe40000004100 */
[C---:B------:R-:W-:Y:S01]  /*09d0*/  FADD.FTZ R7, R3.reuse, R2 ;  /* 0x0000000203077221 */ /* 0x040fe20000010000 */
[----:B------:R-:W-:Y:S01]  /*09e0*/  FFMA.FTZ R6, R3, R3, R6 ;  /* 0x0000000303067223 */ /* 0x000fe20000010006 */
[----:B------:R-:W-:-:S02]  /*09f0*/  FMUL.FTZ R10, R16, R16 ;  /* 0x00000010100a7220 */ /* 0x000fc40000410000 */
[----:B------:R-:W-:Y:S01]  /*0a00*/  FADD.FTZ R7, R14, R7 ;  /* 0x000000070e077221 */ /* 0x000fe20000010000 */
[----:B------:R-:W-:Y:S01]  /*0a10*/  FADD.FTZ R8, R17, R16 ;  /* 0x0000001011087221 */ /* 0x000fe20000010000 */
[----:B------:R-:W-:Y:S01]  /*0a20*/  FADD.FTZ R6, R5, R6 ;  /* 0x0000000605067221 */ /* 0x000fe20000010000 */
[----:B------:R-:W-:Y:S02]  /*0a30*/  FFMA.FTZ R9, R17, R17, R10 ;  /* 0x0000001111097223 */ /* 0x000fe4000001000a */
[----:B------:R-:W-:Y:S02]  /*0a40*/  FADD.FTZ R5, R7, R8 ;  /* 0x0000000807057221 */ /* 0x000fe40000010000 */
[----:B------:R-:W-:-:S03]  /*0a50*/  FADD.FTZ R8, R6, R9 ;  /* 0x0000000906087221 */ /* 0x000fc60000010000 */
        /* <DEDUP_REMOVED lines=34> */
.L_x_2393:
[----:B------:R-:W-:Y:S05]  /*0c80*/  BSYNC.RECONVERGENT B0 ;  /* 0x0000000000007941 */ /* 0x000fea0003800200 */
.L_x_2392:
        /* <DEDUP_REMOVED lines=41> */
.L_x_2395:
[----:B------:R-:W-:Y:S05]  /*0f20*/  BSYNC.RECONVERGENT B0 ;  /* 0x0000000000007941 */ /* 0x000fea0003800200 */
.L_x_2394:
        /* <DEDUP_REMOVED lines=19> */
[----:B------:R-:W-:-:S03]  /*1060*/  SEL R11, R22, RZ, !P2 ;  /* 0x000000ff160b7207 */ /* 0x000fc60005000000 */
[----:B-1----:R-:W-:Y:S02]  /*1070*/  MOV R13, UR5 ;  /* 0x00000005000d7c02 */ /* 0x002fe40008000f00 */
        /* <DEDUP_REMOVED lines=10> */
.L_x_2398:
[----:B---3--:R-:W3:Y:S04]  /*1120*/  LDG.E.STRONG.GPU R4, desc[UR14][R8.64] ;  /* 0x0000000e08047981 */ /* 0x008ee8000c1ef900 */
[----:B---3--:R-:W-:Y:S01]  /*1130*/  CCTL.IVALL ;  /* 0x00000000ff00798f */ /* 0x008fe20002000000 */
[----:B------:R-:W-:Y:S05]  /*1140*/  YIELD ;  /* 0x0000000000007946 */ /* 0x000fea0003800000 */
[----:B------:R-:W-:-:S13]  /*1150*/  ISETP.NE.AND P2, PT, R4, R11, PT ;  /* 0x0000000b0400720c */ /* 0x000fda0003f45270 */
[----:B------:R-:W-:Y:S05]  /*1160*/  @P2 BRA `(.L_x_2398) ;  /* 0xfffffffc00ec2947 */ /* 0x000fea000383ffff */
.L_x_2397:
        /* <DEDUP_REMOVED lines=15> */
.L_x_2400:
        /* <DEDUP_REMOVED lines=23> */
[----:B------:R-:W-:Y:S02]  /*13d0*/  MOV R10, UR26 ;  /* 0x0000001a000a7c02 */ /* 0x000fe40008000f00 */
[----:B------:R-:W-:Y:S02]  /*13e0*/  MOV R11, UR27 ;  /* 0x0000001b000b7c02 */ /* 0x000fe40008000f00 */
[----:B------:R-:W3:Y:S01]  /*13f0*/  @!P4 LDG.E.64 R8, desc[UR14][R8.64] ;  /* 0x0000000e0808c981 */ /* 0x000ee2000c1e1b00 */
[----:B--2---:R-:W-:Y:S01]  /*1400*/  MOV R12, UR24 ;  /* 0x00000018000c7c02 */ /* 0x004fe20008000f00 */
[----:B-1----:R-:W-:-:S02]  /*1410*/  IMAD.U32 R13, RZ, RZ, UR25 ;  /* 0x00000019ff0d7e24 */ /* 0x002fc4000f8e00ff */
[----:B------:R-:W2:Y:S04]  /*1420*/  @!P6 LDG.E.64 R10, desc[UR14][R10.64] ;  /* 0x0000000e0a0ae981 */ /* 0x000ea8000c1e1b00 */
[----:B------:R-:W4:Y:S01]  /*1430*/  @!P5 LDG.E.64 R12, desc[UR14][R12.64] ;  /* 0x0000000e0c0cd981 */ /* 0x000f22000c1e1b00 */
[----:B------:R-:W-:Y:S02]  /*1440*/  UIADD3 UR23, UPT, UPT, UR5, 0x4, URZ ;  /* 0x0000000405177890 */ /* 0x000fe4000fffe0ff */
[----:B------:R-:W-:Y:S01]  /*1450*/  UIADD3 UR24, UPT, UPT, UR5, 0x6, URZ ;  /* 0x0000000605187890 */ /* 0x000fe2000fffe0ff */
[----:B0-----:R-:W-:-:S03]  /*1460*/  @!P2 FADD.FTZ R6, R6, R4 ;  /* 0x000000040606a221 */ /* 0x001fc60000010000 */
[----:B------:R-:W-:Y:S01]  /*1470*/  MOV R4, UR23 ;  /* 0x0000001700047c02 */ /* 0x000fe20008000f00 */
[----:B------:R-:W-:Y:S01]  /*1480*/  UIADD3 UR23, UPT, UPT, UR5, 0x5, URZ ;  /* 0x0000000505177890 */ /* 0x000fe2000fffe0ff */
[----:B------:R-:W-:Y:S01]  /*1490*/  @!P2 FADD.FTZ R7, R7, R5 ;  /* 0x000000050707a221 */ /* 0x000fe20000010000 */
[----:B------:R-:W-:Y:S02]  /*14a0*/  MOV R5, UR24 ;  /* 0x0000001800057c02 */ /* 0x000fe40008000f00 */
[----:B------:R-:W-:Y:S02]  /*14b0*/  ISETP.EQ.OR P2, PT, R4, UR18, P3 ;  /* 0x0000001204007c0c */ /* 0x000fe40009f42670 */
[----:B------:R-:W-:Y:S01]  /*14c0*/  MOV R4, UR23 ;  /* 0x0000001700047c02 */ /* 0x000fe20008000f00 */
[----:B------:R-:W-:Y:S01]  /*14d0*/  UIADD3 UR23, UPT, UPT, UR5, 0x7, URZ ;  /* 0x0000000705177890 */ /* 0x000fe2000fffe0ff */
[----:B---3--:R-:W-:Y:S01]  /*14e0*/  @!P4 FADD.FTZ R6, R6, R8 ;  /* 0x000000080606c221 */ /* 0x008fe20000010000 */
[----:B------:R-:W-:Y:S01]  /*14f0*/  @!P4 FADD.FTZ R7, R7, R9 ;  /* 0x000000090707c221 */ /* 0x000fe20000010000 */
[----:B------:R-:W-:-:S02]  /*1500*/  ISETP.EQ.OR P4, PT, R4, UR18, P3 ;  /* 0x0000001204007c0c */ /* 0x000fc40009f82670 */
        /* <DEDUP_REMOVED lines=48> */
.L_x_2399:
[----:B------:R-:W-:-:S13]  /*1810*/  LOP3.LUT P2, RZ, R22, 0x7, RZ, 0xc0, !PT ;  /* 0x0000000716ff7812 */ /* 0x000fda000784c0ff */
[----:B------:R-:W-:Y:S05]  /*1820*/  @!P2 BRA `(.L_x_2396) ;  /* 0x000000040070a947 */ /* 0x000fea0003800000 */
[----:B---3--:R-:W-:-:S04]  /*1830*/  LOP3.LUT R4, R22, 0x7, RZ, 0xc0, !PT ;  /* 0x0000000716047812 */ /* 0x008fc800078ec0ff */
[----:B------:R-:W-:-:S04]  /*1840*/  IADD3 R4, PT, PT, R4, -0x1, RZ ;  /* 0xffffffff04047810 */ /* 0x000fc80007ffe0ff */
[----:B------:R-:W-:-:S13]  /*1850*/  ISETP.GE.U32.AND P2, PT, R4, 0x3, PT ;  /* 0x000000030400780c */ /* 0x000fda0003f46070 */
[----:B------:R-:W-:Y:S05]  /*1860*/  @!P2 BRA `(.L_x_2401) ;  /* 0x0000000000b8a947 */ /* 0x000fea0003800000 */
[----:B------:R-:W-:Y:S02]  /*1870*/  UIADD3 UR10, UPT, UPT, UR5, 0x1, URZ ;  /* 0x00000001050a7890 */ /* 0x000fe4000fffe0ff */
[----:B------:R-:W-:Y:S01]  /*1880*/  IMAD.U32 R4, RZ, RZ, UR5 ;  /* 0x00000005ff047e24 */ /* 0x000fe2000f8e00ff */
[----:B------:R-:W-:Y:S02]  /*1890*/  UIADD3 UR12, UPT, UPT, UR5, 0x2, URZ ;  /* 0x00000002050c7890 */ /* 0x000fe4000fffe0ff */
[----:B------:R-:W-:Y:S02]  /*18a0*/  UIADD3 UR13, UPT, UPT, UR5, 0x3, URZ ;  /* 0x00000003050d7890 */ /* 0x000fe4000fffe0ff */
        /* <DEDUP_REMOVED lines=14> */
[----:B------:R-:W-:Y:S01]  /*1990*/  MOV R4, UR8 ;  /* 0x0000000800047c02 */ /* 0x000fe20008000f00 */
[----:B------:R-:W-:Y:S01]  /*19a0*/  @!UP0 UIMAD UR12, UR12, UR19, UR6 ;  /* 0x000000130c0c82a4 */ /* 0x000fe2000f8e0206 */
[----:B------:R-:W-:Y:S01]  /*19b0*/  MOV R5, UR9 ;  /* 0x0000000900057c02 */ /* 0x000fe20008000f00 */
[----:B------:R-:W-:Y:S02]  /*19c0*/  @!UP1 UIMAD.WIDE.U32 UR10, UR10, 0x8, UR16 ;  /* 0x000000080a0a98a5 */ /* 0x000fe4000f8e0010 */
[----:B------:R-:W-:Y:S02]  /*19d0*/  @!UP2 UIMAD UR13, UR13, UR19, UR6 ;  /* 0x000000130d0da2a4 */ /* 0x000fe4000f8e0206 */
[----:B------:R-:W-:Y:S01]  /*19e0*/  @!UP0 UIMAD.WIDE.U32 UR8, UR12, 0x8, UR16 ;  /* 0x000000080c0888a5 */ /* 0x000fe2000f8e0010 */
[----:B------:R-:W0:Y:S01]  /*19f0*/  @!P2 LDG.E.64 R4, desc[UR14][R4.64] ;  /* 0x0000000e0404a981 */ /* 0x000e22000c1e1b00 */
[----:B------:R-:W-:Y:S01]  /*1a00*/  MOV R8, UR10 ;  /* 0x0000000a00087c02 */ /* 0x000fe20008000f00 */
[----:B------:R-:W-:Y:S01]  /*1a10*/  IMAD.U32 R9, RZ, RZ, UR11 ;  /* 0x0000000bff097e24 */ /* 0x000fe2000f8e00ff */
[----:B------:R-:W-:-:S02]  /*1a20*/  @!UP2 UIMAD.WIDE.U32 UR10, UR13, 0x8, UR16 ;  /* 0x000000080d0aa8a5 */ /* 0x000fc4000f8e0010 */
[----:B------:R-:W-:Y:S02]  /*1a30*/  MOV R10, UR8 ;  /* 0x00000008000a7c02 */ /* 0x000fe40008000f00 */
[----:B------:R-:W-:Y:S01]  /*1a40*/  MOV R11, UR9 ;  /* 0x00000009000b7c02 */ /* 0x000fe20008000f00 */
[----:B------:R-:W3:Y:S01]  /*1a50*/  @!P4 LDG.E.64 R8, desc[UR14][R8.64] ;  /* 0x0000000e0808c981 */ /* 0x000ee2000c1e1b00 */
[----:B--2---:R-:W-:Y:S02]  /*1a60*/  MOV R12, UR10 ;  /* 0x0000000a000c7c02 */ /* 0x004fe40008000f00 */
[----:B-1----:R-:W-:Y:S02]  /*1a70*/  MOV R13, UR11 ;  /* 0x0000000b000d7c02 */ /* 0x002fe40008000f00 */
[----:B------:R-:W2:Y:S04]  /*1a80*/  @!P5 LDG.E.64 R10, desc[UR14][R10.64] ;  /* 0x0000000e0a0ad981 */ /* 0x000ea8000c1e1b00 */
        /* <DEDUP_REMOVED lines=12> */
.L_x_2401:
        /* <DEDUP_REMOVED lines=18> */
[----:B------:R-:W0:Y:S01]  /*1c70*/  @!P4 LDG.E.64 R4, desc[UR14][R4.64] ;  /* 0x0000000e0404c981 */ /* 0x000e22000c1e1b00 */
[----:B------:R-:W-:-:S06]  /*1c80*/  MOV R9, UR9 ;  /* 0x0000000900097c02 */ /* 0x000fcc0008000f00 */
[----:B------:R-:W3:Y:S01]  /*1c90*/  @!P2 LDG.E.64 R8, desc[UR14][R8.64] ;  /* 0x0000000e0808a981 */ /* 0x000ee2000c1e1b00 */
[----:B------:R-:W-:-:S05]  /*1ca0*/  MOV R10, UR5 ;  /* 0x00000005000a7c02 */ /* 0x000fca0008000f00 */
[----:B------:R-:W-:-:S05]  /*1cb0*/  VIADD R10, R10, 0x2 ;  /* 0x000000020a0a7836 */ /* 0x000fca0000000000 */
[----:B------:R-:W-:Y:S01]  /*1cc0*/  R2UR UR5, R10 ;  /* 0x000000000a0572ca */ /* 0x000fe200000e0000 */
[----:B0-----:R-:W-:Y:S01]  /*1cd0*/  @!P4 FADD.FTZ R6, R6, R4 ;  /* 0x000000040606c221 */ /* 0x001fe20000010000 */
[----:B------:R-:W-:-:S03]  /*1ce0*/  @!P4 FADD.FTZ R7, R7, R5 ;  /* 0x000000050707c221 */ /* 0x000fc60000010000 */
[----:B---3--:R-:W-:Y:S01]  /*1cf0*/  @!P2 FADD.FTZ R6, R6, R8 ;  /* 0x000000080606a221 */ /* 0x008fe20000010000 */
[----:B------:R-:W-:-:S09]  /*1d00*/  @!P2 FADD.FTZ R7, R7, R9 ;  /* 0x000000090707a221 */ /* 0x000fd20000010000 */
.L_x_2402:
        /* <DEDUP_REMOVED lines=8> */
[----:B------:R-:W-:-:S05]  /*1d90*/  MOV R4, UR8 ;  /* 0x0000000800047c02 */ /* 0x000fca0008000f00 */
[----:B------:R-:W-:-:S06]  /*1da0*/  IMAD.WIDE.U32 R4, R4, R5, UR16 ;  /* 0x0000001004047e25 */ /* 0x000fcc000f8e0005 */
[----:B------:R-:W0:Y:S02]  /*1db0*/  LDG.E.64 R4, desc[UR14][R4.64] ;  /* 0x0000000e04047981 */ /* 0x000e24000c1e1b00 */
[----:B0-----:R-:W-:Y:S01]  /*1dc0*/  FADD.FTZ R6, R6, R4 ;  /* 0x0000000406067221 */ /* 0x001fe20000010000 */
[----:B------:R-:W-:-:S07]  /*1dd0*/  FADD.FTZ R7, R7, R5 ;  /* 0x0000000507077221 */ /* 0x000fce0000010000 */
.L_x_2403:
[----:B------:R-:W-:Y:S05]  /*1de0*/  BSYNC.RECONVERGENT B0 ;  /* 0x0000000000007941 */ /* 0x000fea0003800200 */
.L_x_2396:
[----:B------:R-:W4:Y:S01]  /*1df0*/  S2R R10, SR_TID.X ;  /* 0x00000000000a7919 */ /* 0x000f220000002100 */
[----:B------:R-:W0:Y:S01]  /*1e00*/  S2UR UR8, SR_CgaCtaId ;  /* 0x00000000000879c3 */ /* 0x000e220000008800 */
[----:B------:R-:W1:Y:S01]  /*1e10*/  LDCU UR9, c[0x0][0x414] ;  /* 0x00008280ff0977ac */ /* 0x000e620008000800 */
[----:B------:R-:W-:Y:S01]  /*1e20*/  IMAD.U32 R15, RZ, RZ, UR7 ;  /* 0x00000007ff0f7e24 */ /* 0x000fe2000f8e00ff */
        /* <DEDUP_REMOVED lines=19> */
[----:B------:R-:W-:-:S04]  /*1f60*/  LOP3.LUT R13, R11, 0xffff, RZ, 0xc0, !PT ;  /* 0x0000ffff0b0d7812 */ /* 0x000fc800078ec0ff */
[----:B------:R-:W-:-:S05]  /*1f70*/  IADD3 R13, PT, PT, R20, R13, RZ ;  /* 0x0000000d140d7210 */ /* 0x000fca0007ffe0ff */
        /* <DEDUP_REMOVED lines=42> */
[----:B------:R-:W-:Y:S02]  /*2220*/  F2FP.F16.F32.PACK_AB R7, R21, R18 ;  /* 0x000000121507723e */ /* 0x000fe400000000ff */
[----:B------:R-:W-:-:S05]  /*2230*/  LEA.HI.X R11, R6, UR9, R11, 0x1, P1 ;  /* 0x00000009060b7c11 */ /* 0x000fca00088f0c0b */
[----:B------:R0:W-:Y:S02]  /*2240*/  STG.E desc[UR14][R10.64], R7 ;  /* 0x000000070a007986 */ /* 0x0001e4000c10190e */
.L_x_2407:
[----:B------:R-:W-:Y:S05]  /*2250*/  BSYNC.RECONVERGENT B1 ;  /* 0x0000000000017941 */ /* 0x000fea0003800200 */
.L_x_2406:
        /* <DEDUP_REMOVED lines=29> */
.L_x_2409:
[----:B------:R-:W-:Y:S05]  /*2430*/  BSYNC.RECONVERGENT B1 ;  /* 0x0000000000017941 */ /* 0x000fea0003800200 */
.L_x_2408:
        /* <DEDUP_REMOVED lines=17> */
[----:B------:R-:W-:Y:S02]  /*2550*/  F2FP.F16.F32.PACK_AB R3, R11, R0 ;  /* 0x000000000b03723e */ /* 0x000fe400000000ff */
[----:B------:R-:W-:-:S05]  /*2560*/  LEA.HI.X R7, R2, UR13, R21, 0x1, P1 ;  /* 0x0000000d02077c11 */ /* 0x000fca00088f0c15 */
[----:B------:R2:W-:Y:S02]  /*2570*/  STG.E desc[UR14][R6.64], R3 ;  /* 0x0000000306007986 */ /* 0x0005e4000c10190e */
.L_x_2411:
[----:B------:R-:W-:Y:S05]  /*2580*/  BSYNC.RECONVERGENT B1 ;  /* 0x0000000000017941 */ /* 0x000fea0003800200 */
.L_x_2410:
[----:B------:R-:W-:Y:S05]  /*2590*/  @P3 BRA `(.L_x_2412) ;  /* 0x0000000800643947 */ /* 0x000fea0003800000 */
[----:B------:R-:W3:Y:S01]  /*25a0*/  LDCU.64 UR8, c[0x0][0x3e0] ;  /* 0x00007c00ff0877ac */ /* 0x000ee20008000a00 */
[--C-:B------:R-:W-:Y:S01]  /*25b0*/  FADD.FTZ R0, R17, -R12.reuse ;  /* 0x8000000c11007221 */ /* 0x100fe20000010000 */
[----:B------:R-:W-:Y:S02]  /*25c0*/  IMAD.MOV.U32 R25, RZ, RZ, R27 ;  /* 0x000000ffff197224 */ /* 0x000fe400078e001b */
[----:B------:R-:W-:Y:S01]  /*25d0*/  FADD.FTZ R12, R16, -R12 ;  /* 0x8000000c100c7221 */ /* 0x000fe20000010000 */
[----:B------:R-:W4:Y:S01]  /*25e0*/  LDCU.64 UR10, c[0x0][0x380] ;  /* 0x00007000ff0a77ac */ /* 0x000f220008000a00 */
[-C--:B-12---:R-:W-:Y:S02]  /*25f0*/  FMUL.FTZ R3, R0, R13.reuse ;  /* 0x0000000d00037220 */ /* 0x086fe40000410000 */
[----:B------:R-:W-:Y:S02]  /*2600*/  FMUL.FTZ R12, R12, R13 ;  /* 0x0000000d0c0c7220 */ /* 0x000fe40000410000 */
[----:B-----5:R-:W-:-:S02]  /*2610*/  FFMA.FTZ R4, R4, R3, R8 ;  /* 0x0000000304047223 */ /* 0x020fc40000010008 */
[----:B------:R-:W-:-:S05]  /*2620*/  FFMA.FTZ R5, R5, R12, R9 ;  /* 0x0000000c05057223 */ /* 0x000fca0000010009 */
[----:B------:R-:W-:Y:S01]  /*2630*/  F2FP.F16.F32.PACK_AB R5, R5, R4 ;  /* 0x000000040505723e */ /* 0x000fe200000000ff */
[----:B---3--:R-:W-:Y:S02]  /*2640*/  IMAD R18, R18, UR8, RZ ;  /* 0x0000000812127c24 */ /* 0x008fe4000f8e02ff */
[----:B------:R-:W-:-:S04]  /*2650*/  IMAD.WIDE.U32 R24, R15, UR8, R24 ;  /* 0x000000080f187c25 */ /* 0x000fc8000f8e0018 */
[----:B------:R-:W-:Y:S01]  /*2660*/  IMAD R15, R15, UR9, R18 ;  /* 0x000000090f0f7c24 */ /* 0x000fe2000f8e0212 */
[----:B----4-:R-:W-:-:S04]  /*2670*/  LEA R2, P1, R24, UR10, 0x1 ;  /* 0x0000000a18027c11 */ /* 0x010fc8000f8208ff */
[----:B------:R-:W-:-:S04]  /*2680*/  IADD3 R15, PT, PT, R25, R15, RZ ;  /* 0x0000000f190f7210 */ /* 0x000fc80007ffe0ff */
[----:B------:R-:W-:-:S05]  /*2690*/  LEA.HI.X R3, R24, UR11, R15, 0x1, P1 ;  /* 0x0000000b18037c11 */ /* 0x000fca00088f0c0f */
[----:B------:R3:W-:Y:S01]  /*26a0*/  STG.E desc[UR14][R2.64], R5 ;  /* 0x0000000502007986 */ /* 0x0007e2000c10190e */
[----:B------:R-:W-:Y:S05]  /*26b0*/  BRA `(.L_x_2412) ;  /* 0x00000008001c7947 */ /* 0x000fea0003800000 */
.L_x_2405:
        /* <DEDUP_REMOVED lines=37> */
[----:B------:R-:W-:Y:S02]  /*2910*/  IADD3 R11, PT, PT, R7, R11, RZ ;  /* 0x0000000b070b7210 */ /* 0x000fe40007ffe0ff */
[C---:B-1----:R-:W-:Y:S02]  /*2920*/  LEA R10, P4, R6.reuse, UR12, 0x1 ;  /* 0x0000000c060a7c11 */ /* 0x042fe4000f8808ff */
[----:B------:R-:W-:Y:S02]  /*2930*/  F2FP.F16.F32.PACK_AB R21, R21, R18 ;  /* 0x000000121515723e */ /* 0x000fe400000000ff */
[----:B------:R-:W-:-:S05]  /*2940*/  LEA.HI.X R11, R6, UR13, R11, 0x1, P4 ;  /* 0x0000000d060b7c11 */ /* 0x000fca000a0f0c0b */
[----:B------:R0:W-:Y:S04]  /*2950*/  STG.E desc[UR14][R10.64], R21 ;  /* 0x000000150a007986 */ /* 0x0001e8000c10190e */
.L_x_2414:
[----:B------:R-:W-:Y:S05]  /*2960*/  BSYNC.RECONVERGENT B1 ;  /* 0x0000000000017941 */ /* 0x000fea0003800200 */
.L_x_2413:
        /* <DEDUP_REMOVED lines=23> */
[----:B------:R-:W-:-:S04]  /*2ae0*/  IMAD.MOV.U32 R10, RZ, RZ, R24 ;  /* 0x000000ffff0a7224 */ /* 0x000fc800078e0018 */
[----:B------:R-:W-:-:S04]  /*2af0*/  IMAD.WIDE.U32 R10, R29, UR10, R10 ;  /* 0x0000000a1d0a7c25 */ /* 0x000fc8000f8e000a */
[----:B0-----:R-:W-:Y:S01]  /*2b00*/  FMUL.FTZ R29, R6, R19 ;  /* 0x00000013061d7220 */ /* 0x001fe20000410000 */
[----:B------:R-:W-:Y:S02]  /*2b10*/  IADD3 R21, PT, PT, R11, R21, RZ ;  /* 0x000000150b157210 */ /* 0x000fe40007ffe0ff */
[----:B-1----:R-:W-:Y:S01]  /*2b20*/  LEA R6, P1, R10, UR12, 0x1 ;  /* 0x0000000c0a067c11 */ /* 0x002fe2000f8208ff */
[----:B--2---:R-:W-:-:S03]  /*2b30*/  FMUL.FTZ R0, R7, R0 ;  /* 0x0000000007007220 */ /* 0x004fc60000410000 */
[----:B------:R-:W-:Y:S02]  /*2b40*/  LEA.HI.X R7, R10, UR13, R21, 0x1, P1 ;  /* 0x0000000d0a077c11 */ /* 0x000fe400088f0c15 */
[----:B------:R-:W-:-:S05]  /*2b50*/  F2FP.F16.F32.PACK_AB R29, R29, R0 ;  /* 0x000000001d1d723e */ /* 0x000fca00000000ff */
[----:B------:R2:W-:Y:S02]  /*2b60*/  STG.E desc[UR14][R6.64], R29 ;  /* 0x0000001d06007986 */ /* 0x0005e4000c10190e */
.L_x_2416:
[----:B------:R-:W-:Y:S05]  /*2b70*/  BSYNC.RECONVERGENT B1 ;  /* 0x0000000000017941 */ /* 0x000fea0003800200 */
.L_x_2415:
        /* <DEDUP_REMOVED lines=18> */
[----:B------:R-:W-:-:S06]  /*2ca0*/  MOV R2, R24 ;  /* 0x0000001800027202 */ /* 0x000fcc0000000f00 */
        /* <DEDUP_REMOVED lines=9> */
[----:B------:R-:W-:-:S05]  /*2d40*/  F2FP.F16.F32.PACK_AB R11, R0, R11 ;  /* 0x0000000b000b723e */ /* 0x000fca00000000ff */
[----:B------:R3:W-:Y:S02]  /*2d50*/  STG.E desc[UR14][R6.64], R11 ;  /* 0x0000000b06007986 */ /* 0x0007e4000c10190e */
.L_x_2418:
[----:B------:R-:W-:Y:S05]  /*2d60*/  BSYNC.RECONVERGENT B1 ;  /* 0x0000000000017941 */ /* 0x000fea0003800200 */
.L_x_2417:
        /* <DEDUP_REMOVED lines=26> */
[----:B------:R-:W-:-:S05]  /*2f10*/  F2FP.F16.F32.PACK_AB R7, R7, R0 ;  /* 0x000000000707723e */ /* 0x000fca00000000ff */
[----:B------:R4:W-:Y:S02]  /*2f20*/  STG.E desc[UR14][R2.64], R7 ;  /* 0x0000000702007986 */ /* 0x0009e4000c10190e */
.L_x_2412:
[----:B------:R-:W-:Y:S05]  /*2f30*/  BSYNC.RECONVERGENT B0 ;  /* 0x0000000000007941 */ /* 0x000fea0003800200 */
.L_x_2404:
        /* <DEDUP_REMOVED lines=8> */
.L_x_2420:
        /* <DEDUP_REMOVED lines=12> */
.L_x_3453:


//--------------------- .text._Z35group_norm_nhwc_fwd_one_pass_kernelI11Fp16IOFp32WLi256ELi28ELi448EEv26Group_norm_nhwc_fwd_params --------------------------
	.section	.text._Z35group_norm_nhwc_fwd_one_pass_kernelI11Fp16IOFp32WLi256ELi28ELi448EEv26Group_norm_nhwc_fwd_params,"ax",@progbits
	.align	128
        .global         _Z35group_norm_nhwc_fwd_one_pass_kernelI11Fp16IOFp32WLi256ELi28ELi448EEv26Group_norm_nhwc_fwd_params
        .type           _Z35group_norm_nhwc_fwd_one_pass_kernelI11Fp16IOFp32WLi256ELi28ELi448EEv26Group_norm_nhwc_fwd_params,@function
        .size           _Z35group_norm_nhwc_fwd_one_pass_kernelI11Fp16IOFp32WLi256ELi28ELi448EEv26Group_norm_nhwc_fwd_params,(.L_x_3454 - _Z35group_norm_nhwc_fwd_one_pass_kernelI11Fp16IOFp32WLi256ELi28ELi448EEv26Group_norm_nhwc_fwd_params)
        .other          _Z35group_norm_nhwc_fwd_one_pass_kernelI11Fp16IOFp32WLi256ELi28ELi448EEv26Group_norm_nhwc_fwd_params,@"STO_CUDA_ENTRY STV_DEFAULT"
_Z35group_norm_nhwc_fwd_one_pass_kernelI11Fp16IOFp32WLi256ELi28ELi448EEv26Group_norm_nhwc_fwd_params:
.text._Z35group_norm_nhwc_fwd_one_pass_kernelI11Fp16IOFp32WLi256ELi28ELi448EEv26Group_norm_nhwc_fwd_params:
        /* <DEDUP_REMOVED lines=41> */
.L_x_2464:
[----:B0-234-:R-:W0:Y:S01]  /*0290*/  LDC R23, c[0x0][0x3f8] ;  /* 0x0000fe00ff177b82 */ /* 0x01de220000000800 */
[----:B------:R-:W1:Y:S01]  /*02a0*/  LDCU UR8, c[0x0][0x404] ;  /* 0x00008080ff0877ac */ /* 0x000e620008000800 */
[----:B------:R-:W-:Y:S01]  /*02b0*/  LOP3.LUT R56, R10, 0xffff, RZ, 0xc0, !PT ;  /* 0x0000ffff0a387812 */ /* 0x000fe200078ec0ff */
[----:B------:R-:W2:Y:S01]  /*02c0*/  LDCU.64 UR4, c[0x0][0x3e8] ;  /* 0x00007d00ff0477ac */ /* 0x000ea20008000a00 */
[----:B-1----:R-:W-:Y:S01]  /*02d0*/  IMAD R37, R3, UR8, R54 ;  /* 0x0000000803257c24 */ /* 0x002fe2000f8e0236 */
[----:B------:R-:W1:Y:S01]  /*02e0*/  LDCU.64 UR8, c[0x0][0x3f0] ;  /* 0x00007e00ff0877ac */ /* 0x000e620008000a00 */
[----:B--2---:R-:W-:Y:S02]  /*02f0*/  ISETP.GE.U32.AND P6, PT, R48, UR4, PT ;  /* 0x0000000430007c0c */ /* 0x004fe4000bfc6070 */
[----:B0----5:R-:W-:Y:S02]  /*0300*/  IABS R19, R23 ;  /* 0x0000001700137213 */ /* 0x021fe40000000000 */
[----:B------:R-:W-:-:S02]  /*0310*/  ISETP.GE.U32.AND P4, PT, R37, UR4, PT ;  /* 0x0000000425007c0c */ /* 0x000fc4000bf86070 */
[----:B------:R-:W0:Y:S01]  /*0320*/  I2F.RP R12, R19 ;  /* 0x00000013000c7306 */ /* 0x000e220000209400 */
[----:B------:R-:W-:Y:S02]  /*0330*/  SHF.R.S32.HI R25, RZ, 0x1f, R37 ;  /* 0x0000001fff197819 */ /* 0x000fe40000011425 */
[----:B------:R-:W-:Y:S02]  /*0340*/  IADD3 R27, PT, PT, R37, 0x40, RZ ;  /* 0x00000040251b7810 */ /* 0x000fe40007ffe0ff */
[----:B------:R-:W-:Y:S02]  /*0350*/  ISETP.GE.AND.EX P4, PT, R25, UR5, PT, P4 ;  /* 0x0000000519007c0c */ /* 0x000fe4000bf86340 */
[----:B------:R-:W-:Y:S01]  /*0360*/  SHF.R.S32.HI R29, RZ, 0x1f, R27 ;  /* 0x0000001fff1d7819 */ /* 0x000fe2000001141b */
        /* <DEDUP_REMOVED lines=44> */
[----:B------:R-:W-:-:S05]  /*0630*/  @!P4 MOV R58, R56 ;  /* 0x00000038003ac202 */ /* 0x000fca0000000f00 */
[----:B------:R-:W-:-:S03]  /*0640*/  @!P4 IMAD.WIDE.U32 R24, R37, R16, R58 ;  /* 0x000000102518c225 */ /* 0x000fc600078e003a */
[----:B------:R-:W3:Y:S01]  /*0650*/  @!P1 LDC.64 R16, c[0x0][0x3e0] ;  /* 0x0000f800ff109b82 */ /* 0x000ee20000000a00 */
[----:B-1----:R-:W-:Y:S01]  /*0660*/  @!P3 IMAD R14, R29, R22, RZ ;  /* 0x000000161d0eb224 */ /* 0x002fe200078e02ff */
[----:B------:R-:W-:Y:S02]  /*0670*/  @!P4 IADD3 R12, PT, PT, R25, R31, RZ ;  /* 0x0000001f190cc210 */ /* 0x000fe40007ffe0ff */
[C---:B0-----:R-:W-:Y:S01]  /*0680*/  @!P4 LEA R20, P5, R24.reuse, R20, 0x1 ;  /* 0x000000141814c211 */ /* 0x041fe200078a08ff */
[----:B------:R-:W-:Y:S01]  /*0690*/  @!P3 IMAD R29, R27, R23, R14 ;  /* 0x000000171b1db224 */ /* 0x000fe200078e020e */
[----:B------:R-:W-:Y:S02]  /*06a0*/  @!P3 MOV R25, R59 ;  /* 0x0000003b0019b202 */ /* 0x000fe40000000f00 */
[----:B------:R-:W-:Y:S02]  /*06b0*/  @!P4 LEA.HI.X R21, R24, R21, R12, 0x1, P5 ;  /* 0x000000151815c211 */ /* 0x000fe400028f0c0c */
[----:B------:R-:W-:-:S02]  /*06c0*/  @!P3 MOV R24, R56 ;  /* 0x000000380018b202 */ /* 0x000fc40000000f00 */
[----:B------:R-:W-:Y:S02]  /*06d0*/  MOV R14, RZ ;  /* 0x000000ff000e7202 */ /* 0x000fe40000000f00 */
[----:B------:R-:W-:Y:S01]  /*06e0*/  ISETP.GE.U32.AND P5, PT, R46, UR4, PT ;  /* 0x000000042e007c0c */ /* 0x000fe2000bfa6070 */
[----:B------:R-:W-:Y:S02]  /*06f0*/  @!P3 IMAD.WIDE.U32 R22, R27, R22, R24 ;  /* 0x000000161b16b225 */ /* 0x000fe400078e0018 */
[----:B------:R-:W0:Y:S01]  /*0700*/  @!P2 LDC.64 R24, c[0x0][0x3e0] ;  /* 0x0000f800ff18ab82 */ /* 0x000e220000000a00 */
[----:B------:R1:W4:Y:S01]  /*0710*/  @!P4 LDG.E R14, desc[UR6][R20.64] ;  /* 0x00000006140ec981 */ /* 0x000322000c1e1900 */
[----:B------:R-:W-:-:S06]  /*0720*/  ISETP.GE.AND.EX P4, PT, R13, UR5, PT, P6 ;  /* 0x000000050d007c0c */ /* 0x000fcc000bf86360 */
[----:B------:R-:W5:Y:S01]  /*0730*/  @!P1 LDC.64 R26, c[0x0][0x390] ;  /* 0x0000e400ff1a9b82 */ /* 0x000f620000000a00 */
[----:B------:R-:W-:Y:S02]  /*0740*/  ISETP.GE.AND.EX P5, PT, R15, UR5, PT, P5 ;  /* 0x000000050f007c0c */ /* 0x000fe4000bfa6350 */
[----:B------:R-:W-:Y:S01]  /*0750*/  @!P3 IADD3 R12, PT, PT, R23, R29, RZ ;  /* 0x0000001d170cb210 */ /* 0x000fe20007ffe0ff */
[----:B---3--:R-:W-:Y:S01]  /*0760*/  @!P1 IMAD R23, R9, R16, RZ ;  /* 0x0000001009179224 */ /* 0x008fe200078e02ff */
[----:B-1----:R-:W-:Y:S02]  /*0770*/  @!P1 MOV R20, R56 ;  /* 0x0000003800149202 */ /* 0x002fe40000000f00 */
[----:B------:R-:W-:Y:S02]  /*0780*/  @!P1 MOV R21, R59 ;  /* 0x0000003b00159202 */ /* 0x000fe40000000f00 */
[----:B--2---:R-:W-:Y:S01]  /*0790*/  @!P3 LEA R18, P6, R22, R18, 0x1 ;  /* 0x000000121612b211 */ /* 0x004fe200078c08ff */
[C---:B------:R-:W-:Y:S01]  /*07a0*/  @!P1 IMAD R37, R52.reuse, R17, R23 ;  /* 0x0000001134259224 */ /* 0x040fe200078e0217 */
[----:B------:R-:W-:Y:S01]  /*07b0*/  MOV R41, RZ ;  /* 0x000000ff00297202 */ /* 0x000fe20000000f00 */
[----:B------:R-:W-:Y:S01]  /*07c0*/  @!P1 IMAD.WIDE.U32 R16, R52, R16, R20 ;  /* 0x0000001034109225 */ /* 0x000fe200078e0014 */
[----:B------:R-:W-:Y:S01]  /*07d0*/  @!P3 LEA.HI.X R19, R22, R19, R12, 0x1, P6 ;  /* 0x000000131613b211 */ /* 0x000fe200030f0c0c */
[----:B------:R-:W1:Y:S03]  /*07e0*/  @!P4 LDC.64 R28, c[0x0][0x3e0] ;  /* 0x0000f800ff1ccb82 */ /* 0x000e660000000a00 */
[----:B------:R-:W-:Y:S01]  /*07f0*/  @!P1 IADD3 R12, PT, PT, R17, R37, RZ ;  /* 0x00000025110c9210 */ /* 0x000fe20007ffe0ff */
[----:B0-----:R-:W-:Y:S01]  /*0800*/  @!P2 IMAD R17, R11, R24, RZ ;  /* 0x000000180b11a224 */ /* 0x001fe200078e02ff */
[----:B------:R0:W2:Y:S03]  /*0810*/  @!P3 LDG.E R41, desc[UR6][R18.64] ;  /* 0x000000061229b981 */ /* 0x0000a6000c1e1900 */
[----:B------:R-:W3:Y:S01]  /*0820*/  @!P2 LDC.64 R22, c[0x0][0x390] ;  /* 0x0000e400ff16ab82 */ /* 0x000ee20000000a00 */
[----:B------:R-:W-:-:S02]  /*0830*/  ISETP.GE.U32.AND P3, PT, R44, UR4, PT ;  /* 0x000000042c007c0c */ /* 0x000fc4000bf66070 */
[----:B-----5:R-:W-:Y:S01]  /*0840*/  @!P1 LEA R26, P6, R16, R26, 0x1 ;  /* 0x0000001a101a9211 */ /* 0x020fe200078c08ff */
[----:B------:R-:W-:-:S04]  /*0850*/  @!P2 IMAD R37, R50, R25, R17 ;  /* 0x000000193225a224 */ /* 0x000fc800078e0211 */
[----:B------:R-:W5:Y:S01]  /*0860*/  @!P5 LDC.64 R30, c[0x0][0x3e0] ;  /* 0x0000f800ff1edb82 */ /* 0x000f620000000a00 */
[----:B------:R-:W-:Y:S02]  /*0870*/  @!P1 LEA.HI.X R27, R16, R27, R12, 0x1, P6 ;  /* 0x0000001b101b9211 */ /* 0x000fe400030f0c0c */
[----:B------:R-:W-:Y:S02]  /*0880*/  ISETP.GE.AND.EX P3, PT, R33, UR5, PT, P3 ;  /* 0x0000000521007c0c */ /* 0x000fe4000bf66330 */
[----:B------:R-:W-:-:S03]  /*0890*/  ISETP.GE.U32.AND P6, PT, R7, UR4, PT ;  /* 0x0000000407007c0c */ /* 0x000fc6000bfc6070 */
[----:B------:R-:W5:Y:S01]  /*08a0*/  @!P4 LDC.64 R16, c[0x0][0x390] ;  /* 0x0000e400ff10cb82 */ /* 0x000f620000000a00 */
[----:B0-----:R-:W-:Y:S02]  /*08b0*/  @!P2 MOV R18, R56 ;  /* 0x000000380012a202 */ /* 0x001fe40000000f00 */
[----:B------:R-:W-:Y:S02]  /*08c0*/  @!P2 MOV R19, R59 ;  /* 0x0000003b0013a202 */ /* 0x000fe40000000f00 */
[----:B------:R-:W-:Y:S02]  /*08d0*/  ISETP.GE.AND.EX P6, PT, R35, UR5, PT, P6 ;  /* 0x0000000523007c0c */ /* 0x000fe4000bfc6360 */
[----:B------:R-:W-:Y:S01]  /*08e0*/  MOV R39, RZ ;  /* 0x000000ff00277202 */ /* 0x000fe20000000f00 */
[----:B------:R-:W-:Y:S01]  /*08f0*/  @!P2 IMAD.WIDE.U32 R24, R50, R24, R18 ;  /* 0x000000183218a225 */ /* 0x000fe200078e0012 */
[----:B------:R-:W0:Y:S03]  /*0900*/  @!P3 LDC.64 R20, c[0x0][0x3e0] ;  /* 0x0000f800ff14bb82 */ /* 0x000e260000000a00 */
[----:B-1----:R-:W-:Y:S01]  /*0910*/  @!P4 IMAD R32, R13, R28, RZ ;  /* 0x0000001c0d20c224 */ /* 0x002fe200078e02ff */
[----:B------:R1:W2:Y:S01]  /*0920*/  @!P1 LDG.E R39, desc[UR6][R26.64] ;  /* 0x000000061a279981 */ /* 0x0002a2000c1e1900 */
[----:B------:R-:W-:-:S02]  /*0930*/  @!P2 IADD3 R12, PT, PT, R25, R37, RZ ;  /* 0x00000025190ca210 */ /* 0x000fc40007ffe0ff */
[----:B---3--:R-:W-:Y:S01]  /*0940*/  @!P2 LEA R22, P1, R24, R22, 0x1 ;  /* 0x000000161816a211 */ /* 0x008fe200078208ff */
[----:B------:R-:W3:Y:S01]  /*0950*/  @!P5 LDC.64 R18, c[0x0][0x390] ;  /* 0x0000e400ff12db82 */ /* 0x000ee20000000a00 */
[----:B------:R-:W-:Y:S01]  /*0960*/  @!P4 IMAD R45, R48, R29, R32 ;  /* 0x0000001d302dc224 */ /* 0x000fe200078e0220 */
[----:B-1----:R-:W-:Y:S02]  /*0970*/  @!P4 MOV R26, R56 ;  /* 0x00000038001ac202 */ /* 0x002fe40000000f00 */
[----:B------:R-:W-:Y:S02]  /*0980*/  @!P4 MOV R27, R59 ;  /* 0x0000003b001bc202 */ /* 0x000fe40000000f00 */
[----:B------:R-:W-:Y:S01]  /*0990*/  @!P2 LEA.HI.X R23, R24, R23, R12, 0x1, P1 ;  /* 0x000000171817a211 */ /* 0x000fe200008f0c0c */
[----:B-----5:R-:W-:Y:S01]  /*09a0*/  @!P5 IMAD R12, R15, R30, RZ ;  /* 0x0000001e0f0cd224 */ /* 0x020fe200078e02ff */
[----:B------:R-:W1:Y:S01]  /*09b0*/  @!P6 LDC.64 R24, c[0x0][0x3e0] ;  /* 0x0000f800ff18eb82 */ /* 0x000e620000000a00 */
[----:B------:R-:W-:Y:S01]  /*09c0*/  @!P4 IMAD.WIDE.U32 R28, R48, R28, R26 ;  /* 0x0000001c301cc225 */ /* 0x000fe200078e001a */
[----:B------:R-:W-:-:S03]  /*09d0*/  @!P5 MOV R36, R56 ;  /* 0x000000380024d202 */ /* 0x000fc60000000f00 */
[----:B------:R-:W-:Y:S01]  /*09e0*/  @!P5 IMAD R47, R46, R31, R12 ;  /* 0x0000001f2e2fd224 */ /* 0x000fe200078e020c */
[----:B------:R-:W-:Y:S02]  /*09f0*/  @!P4 IADD3 R12, PT, PT, R29, R45, RZ ;  /* 0x0000002d1d0cc210 */ /* 0x000fe40007ffe0ff */
[----:B------:R-:W5:Y:S01]  /*0a00*/  @!P3 LDC.64 R26, c[0x0][0x390] ;  /* 0x0000e400ff1abb82 */ /* 0x000f620000000a00 */
[C---:B------:R-:W-:Y:S02]  /*0a10*/  @!P4 LEA R16, P1, R28.reuse, R16, 0x1 ;  /* 0x000000101c10c211 */ /* 0x040fe400078208ff */
[----:B------:R-:W-:Y:S02]  /*0a20*/  @!P5 MOV R37, R59 ;  /* 0x0000003b0025d202 */ /* 0x000fe40000000f00 */
[----:B------:R-:W-:Y:S02]  /*0a30*/  @!P4 LEA.HI.X R17, R28, R17, R12, 0x1, P1 ;  /* 0x000000111c11c211 */ /* 0x000fe400008f0c0c */
[----:B------:R-:W-:Y:S01]  /*0a40*/  MOV R45, RZ ;  /* 0x000000ff002d7202 */ /* 0x000fe20000000f00 */
[----:B------:R-:W5:Y:S01]  /*0a50*/  @!P6 LDC.64 R28, c[0x0][0x390] ;  /* 0x0000e400ff1ceb82 */ /* 0x000f620000000a00 */
[----:B------:R-:W-:Y:S01]  /*0a60*/  @!P5 IMAD.WIDE.U32 R30, R46, R30, R36 ;  /* 0x0000001e2e1ed225 */ /* 0x000fe200078e0024 */
[----:B------:R-:W-:-:S03]  /*0a70*/  MOV R43, RZ ;  /* 0x000000ff002b7202 */ /* 0x000fc60000000f00 */
[----:B------:R3:W2:Y:S01]  /*0a80*/  @!P4 LDG.E R45, desc[UR6][R16.64] ;  /* 0x00000006102dc981 */ /* 0x0006a2000c1e1900 */
[----:B------:R-:W-:Y:S01]  /*0a90*/  @!P5 IADD3 R12, PT, PT, R31, R47, RZ ;  /* 0x0000002f1f0cd210 */ /* 0x000fe20007ffe0ff */
[----:B0-----:R-:W-:Y:S01]  /*0aa0*/  @!P3 IMAD R31, R33, R20, RZ ;  /* 0x00000014211fb224 */ /* 0x001fe200078e02ff */
[----:B---3--:R-:W-:Y:S01]  /*0ab0*/  @!P5 LEA R18, P1, R30, R18, 0x1 ;  /* 0x000000121e12d211 */ /* 0x008fe200078208ff */
[----:B------:R-:W3:Y:S02]  /*0ac0*/  @!P2 LDG.E R43, desc[UR6][R22.64] ;  /* 0x00000006162ba981 */ /* 0x000ee4000c1e1900 */
[----:B------:R-:W-:Y:S01]  /*0ad0*/  @!P3 IMAD R31, R44, R21, R31 ;  /* 0x000000152c1fb224 */ /* 0x000fe200078e021f */
[----:B------:R-:W-:Y:S02]  /*0ae0*/  @!P3 MOV R16, R56 ;  /* 0x000000380010b202 */ /* 0x000fe40000000f00 */
[----:B------:R-:W-:Y:S02]  /*0af0*/  @!P3 MOV R17, R59 ;  /* 0x0000003b0011b202 */ /* 0x000fe40000000f00 */
[----:B------:R-:W-:Y:S01]  /*0b00*/  @!P5 LEA.HI.X R19, R30, R19, R12, 0x1, P1 ;  /* 0x000000131e13d211 */ /* 0x000fe200008f0c0c */
[----:B-1----:R-:W-:-:S02]  /*0b10*/  @!P6 IMAD R12, R35, R24, RZ ;  /* 0x00000018230ce224 */ /* 0x002fc400078e02ff */
[----:B------:R-:W-:Y:S01]  /*0b20*/  @!P3 IMAD.WIDE.U32 R20, R44, R20, R16 ;  /* 0x000000142c14b225 */ /* 0x000fe200078e0010 */
[----:B------:R-:W-:Y:S02]  /*0b30*/  @!P6 MOV R16, R56 ;  /* 0x000000380010e202 */ /* 0x000fe40000000f00 */
[----:B------:R-:W-:Y:S01]  /*0b40*/  @!P6 MOV R17, R59 ;  /* 0x0000003b0011e202 */ /* 0x000fe20000000f00 */
[----:B------:R-:W-:Y:S01]  /*0b50*/  @!P6 IMAD R25, R7, R25, R12 ;  /* 0x000000190719e224 */ /* 0x000fe200078e020c */
[----:B------:R-:W-:Y:S02]  /*0b60*/  MOV R47, RZ ;  /* 0x000000ff002f7202 */ /* 0x000fe40000000f00 */
[----:B------:R-:W-:Y:S01]  /*0b70*/  @!P3 IADD3 R12, PT, PT, R21, R31, RZ ;  /* 0x0000001f150cb210 */ /* 0x000fe20007ffe0ff */
[----:B------:R-:W-:Y:S01]  /*0b80*/  @!P6 IMAD.WIDE.U32 R16, R7, R24, R16 ;  /* 0x000000180710e225 */ /* 0x000fe200078e0010 */
[C---:B-----5:R-:W-:Y:S02]  /*0b90*/  @!P3 LEA R26, P1, R20.reuse, R26, 0x1 ;  /* 0x0000001a141ab211 */ /* 0x060fe400078208ff */
[----:B------:R-:W-:Y:S01]  /*0ba0*/  MOV R49, RZ ;  /* 0x000000ff00317202 */ /* 0x000fe20000000f00 */
[----:B------:R0:W5:Y:S01]  /*0bb0*/  @!P5 LDG.E R47, desc[UR6][R18.64] ;  /* 0x00000006122fd981 */ /* 0x000162000c1e1900 */
[----:B------:R-:W-:-:S02]  /*0bc0*/  @!P3 LEA.HI.X R27, R20, R27, R12, 0x1, P1 ;  /* 0x0000001b141bb211 */ /* 0x000fc400008f0c0c */
[----:B------:R-:W-:Y:S02]  /*0bd0*/  @!P6 IADD3 R12, PT, PT, R17, R25, RZ ;  /* 0x00000019110ce210 */ /* 0x000fe40007ffe0ff */
[C---:B------:R-:W-:Y:S01]  /*0be0*/  @!P6 LEA R28, P1, R16.reuse, R28, 0x1 ;  /* 0x0000001c101ce211 */ /* 0x040fe200078208ff */
[----:B------:R-:W5:Y:S01]  /*0bf0*/  @!P3 LDG.E R49, desc[UR6][R26.64] ;  /* 0x000000061a31b981 */ /* 0x000f62000c1e1900 */
[----:B------:R-:W-:Y:S02]  /*0c00*/  MOV R51, RZ ;  /* 0x000000ff00337202 */ /* 0x000fe40000000f00 */
[----:B------:R-:W-:-:S05]  /*0c10*/  @!P6 LEA.HI.X R29, R16, R29, R12, 0x1, P1 ;  /* 0x0000001d101de211 */ /* 0x000fca00008f0c0c */
[----:B------:R-:W5:Y:S01]  /*0c20*/  @!P6 LDG.E R51, desc[UR6][R28.64] ;  /* 0x000000061c33e981 */ /* 0x000f62000c1e1900 */
[----:B------:R-:W-:Y:S01]  /*0c30*/  ISETP.GT.AND P1, PT, R4, 0x1e, PT ;  /* 0x0000001e0400780c */ /* 0x000fe20003f24270 */
[--C-:B----4-:R-:W-:Y:S02]  /*0c40*/  HADD2.F32 R37, -RZ, R14.reuse.H1_H1 ;  /* 0x3000000eff257230 */ /* 0x110fe40000004100 */
[----:B------:R-:W-:-:S03]  /*0c50*/  HADD2.F32 R12, -RZ, R14.H0_H0 ;  /* 0x2000000eff0c7230 */ /* 0x000fc60000004100 */
[----:B------:R-:W-:Y:S02]  /*0c60*/  FMUL.FTZ R17, R37, R37 ;  /* 0x0000002525117220 */ /* 0x000fe40000410000 */
[C---:B------:R-:W-:Y:S02]  /*0c70*/  FADD.FTZ R16, R12.reuse, R37 ;  /* 0x000000250c107221 */ /* 0x040fe40000010000 */
[----:B------:R-:W-:Y:S02]  /*0c80*/  FFMA.FTZ R17, R12, R12, R17 ;  /* 0x0000000c0c117223 */ /* 0x000fe40000010011 */
[----:B------:R-:W-:Y:S02]  /*0c90*/  FADD.FTZ R16, RZ, R16 ;  /* 0x00000010ff107221 */ /* 0x000fe40000010000 */
[----:B------:R-:W-:Y:S01]  /*0ca0*/  FADD.FTZ R17, RZ, R17 ;  /* 0x00000011ff117221 */ /* 0x000fe20000010000 */
[--C-:B--2---:R-:W-:Y:S02]  /*0cb0*/  HADD2.F32 R32, -RZ, R41.reuse.H1_H1 ;  /* 0x30000029ff207230 */ /* 0x104fe40000004100 */
[----:B------:R-:W-:-:S03]  /*0cc0*/  HADD2.F32 R41, -RZ, R41.H0_H0 ;  /* 0x20000029ff297230 */ /* 0x000fc60000004100 */
[----:B------:R-:W-:-:S04]  /*0cd0*/  FMUL.FTZ R20, R32, R32 ;  /* 0x0000002020147220 */ /* 0x000fc80000410000 */
[----:B------:R-:W-:Y:S01]  /*0ce0*/  FFMA.FTZ R20, R41, R41, R20 ;  /* 0x0000002929147223 */ /* 0x000fe20000010014 */
[--C-:B------:R-:W-:Y:S02]  /*0cf0*/  HADD2.F32 R14, -RZ, R39.reuse.H0_H0 ;  /* 0x20000027ff0e7230 */ /* 0x100fe40000004100 */
[----:B------:R-:W-:-:S05]  /*0d00*/  HADD2.F32 R39, -RZ, R39.H1_H1 ;  /* 0x30000027ff277230 */ /* 0x000fca0000004100 */
[----:B------:R-:W-:Y:S01]  /*0d10*/  FMUL.FTZ R21, R39, R39 ;  /* 0x0000002727157220 */ /* 0x000fe20000410000 */
[----:B0-----:R-:W-:-:S03]  /*0d20*/  FADD.FTZ R19, R14, R39 ;  /* 0x000000270e137221 */ /* 0x001fc60000010000 */
[----:B------:R-:W-:Y:S01]  /*0d30*/  FFMA.FTZ R18, R14, R14, R21 ;  /* 0x0000000e0e127223 */ /* 0x000fe20000010015 */
[----:B------:R-:W-:Y:S01]  /*0d40*/  FADD.FTZ R16, R16, R19 ;  /* 0x0000001310107221 */ /* 0x000fe20000010000 */
[----:B------:R-:W-:Y:S02]  /*0d50*/  FADD.FTZ R19, R41, R32 ;  /* 0x0000002029137221 */ /* 0x000fe40000010000 */
[----:B------:R-:W-:Y:S02]  /*0d60*/  FADD.FTZ R17, R17, R18 ;  /* 0x0000001211117221 */ /* 0x000fe40000010000 */
[----:B------:R-:W-:Y:S02]  /*0d70*/  FADD.FTZ R16, R16, R19 ;  /* 0x0000001310107221 */ /* 0x000fe40000010000 */
[----:B------:R-:W-:Y:S01]  /*0d80*/  FADD.FTZ R17, R17, R20 ;  /* 0x0000001411117221 */ /* 0x000fe20000010000 */
[--C-:B---3--:R-:W-:Y:S02]  /*0d90*/  HADD2.F32 R34, -RZ, R43.reuse.H1_H1 ;  /* 0x3000002bff227230 */ /* 0x108fe40000004100 */
[----:B------:R-:W-:-:S03]  /*0da0*/  HADD2.F32 R43, -RZ, R43.H0_H0 ;  /* 0x2000002bff2b7230 */ /* 0x000fc60000004100 */
[----:B------:R-:W-:Y:S01]  /*0db0*/  FMUL.FTZ R18, R34, R34 ;  /* 0x0000002222127220 */ /* 0x000fe20000410000 */
[--C-:B------:R-:W-:Y:S02]  /*0dc0*/  HADD2.F32 R36, -RZ, R45.reuse.H1_H1 ;  /* 0x3000002dff247230 */ /* 0x100fe40000004100 */
[C---:B------:R-:W-:Y:S01]  /*0dd0*/  FADD.FTZ R19, R43.reuse, R34 ;  /* 0x000000222b137221 */ /* 0x040fe20000010000 */
[----:B------:R-:W-:Y:S01]  /*0de0*/  FFMA.FTZ R18, R43, R43, R18 ;  /* 0x0000002b2b127223 */ /* 0x000fe20000010012 */
[----:B------:R-:W-:Y:S02]  /*0df0*/  HADD2.F32 R45, -RZ, R45.H0_H0 ;  /* 0x2000002dff2d7230 */ /* 0x000fe40000004100 */
[----:B------:R-:W-:Y:S01]  /*0e00*/  FADD.FTZ R16, R16, R19 ;  /* 0x0000001310107221 */ /* 0x000fe20000010000 */
[----:B------:R-:W-:Y:S01]  /*0e10*/  FADD.FTZ R17, R17, R18 ;  /* 0x0000001211117221 */ /* 0x000fe20000010000 */
[----:B------:R-:W-:Y:S01]  /*0e20*/  FMUL.FTZ R18, R36, R36 ;  /* 0x0000002424127220 */ /* 0x000fe20000410000 */
[----:B------:R-:W-:-:S03]  /*0e30*/  FADD.FTZ R19, R45, R36 ;  /* 0x000000242d137221 */ /* 0x000fc60000010000 */
[----:B------:R-:W-:Y:S01]  /*0e40*/  FFMA.FTZ R18, R45, R45, R18 ;  /* 0x0000002d2d127223 */ /* 0x000fe20000010012 */
[--C-:B-----5:R-:W-:Y:S02]  /*0e50*/  HADD2.F32 R38, -RZ, R47.reuse.H1_H1 ;  /* 0x3000002fff267230 */ /* 0x120fe40000004100 */
[----:B------:R-:W-:Y:S02]  /*0e60*/  HADD2.F32 R47, -RZ, R47.H0_H0 ;  /* 0x2000002fff2f7230 */ /* 0x000fe40000004100 */
[----:B------:R-:W-:Y:S01]  /*0e70*/  FADD.FTZ R16, R16, R19 ;  /* 0x0000001310107221 */ /* 0x000fe20000010000 */
[----:B------:R-:W-:Y:S01]  /*0e80*/  FMUL.FTZ R20, R38, R38 ;  /* 0x0000002626147220 */ /* 0x000fe20000410000 */
[--C-:B------:R-:W-:Y:S02]  /*0e90*/  HADD2.F32 R40, -RZ, R49.reuse.H1_H1 ;  /* 0x30000031ff287230 */ /* 0x100fe40000004100 */
[----:B------:R-:W-:Y:S01]  /*0ea0*/  FADD.FTZ R19, R47, R38 ;  /* 0x000000262f137221 */ /* 0x000fe20000010000 */
[----:B------:R-:W-:-:S02]  /*0eb0*/  HADD2.F32 R49, -RZ, R49.H0_H0 ;  /* 0x20000031ff317230 */ /* 0x000fc40000004100 */
[----:B------:R-:W-:Y:S01]  /*0ec0*/  FADD.FTZ R17, R17, R18 ;  /* 0x0000001211117221 */ /* 0x000fe20000010000 */
[----:B------:R-:W-:Y:S01]  /*0ed0*/  FFMA.FTZ R20, R47, R47, R20 ;  /* 0x0000002f2f147223 */ /* 0x000fe20000010014 */
[----:B------:R-:W-:Y:S01]  /*0ee0*/  FMUL.FTZ R18, R40, R40 ;  /* 0x0000002828127220 */ /* 0x000fe20000410000 */
[--C-:B------:R-:W-:Y:S02]  /*0ef0*/  HADD2.F32 R42, -RZ, R51.reuse.H1_H1 ;  /* 0x30000033ff2a7230 */ /* 0x100fe40000004100 */
[----:B------:R-:W-:Y:S01]  /*0f00*/  FADD.FTZ R16, R16, R19 ;  /* 0x0000001310107221 */ /* 0x000fe20000010000 */
[----:B------:R-:W-:Y:S01]  /*0f10*/  FADD.FTZ R17, R17, R20 ;  /* 0x0000001411117221 */ /* 0x000fe20000010000 */
[----:B------:R-:W-:Y:S02]  /*0f20*/  HADD2.F32 R51, -RZ, R51.H0_H0 ;  /* 0x20000033ff337230 */ /* 0x000fe40000004100 */
        /* <DEDUP_REMOVED lines=46> */
.L_x_2422:
[----:B------:R-:W-:Y:S05]  /*1210*/  BSYNC.RECONVERGENT B0 ;  /* 0x0000000000007941 */ /* 0x000fea0003800200 */
.L_x_2421:
        /* <DEDUP_REMOVED lines=39> */
.L_x_2424:
[----:B------:R-:W-:Y:S05]  /*1490*/  BSYNC.RECONVERGENT B0 ;  /* 0x0000000000007941 */ /* 0x000fea0003800200 */
.L_x_2423:
        /* <DEDUP_REMOVED lines=26> */
.L_x_2427:
[----:B---3--:R-:W2:Y:S04]  /*1640*/  LDG.E.STRONG.GPU R18, desc[UR6][R16.64] ;  /* 0x0000000610127981 */ /* 0x008ea8000c1ef900 */
[----:B--2---:R-:W-:Y:S01]  /*1650*/  CCTL.IVALL ;  /* 0x00000000ff00798f */ /* 0x004fe20002000000 */
[----:B------:R-:W-:Y:S05]  /*1660*/  YIELD ;  /* 0x0000000000007946 */ /* 0x000fea0003800000 */
[----:B------:R-:W-:-:S13]  /*1670*/  ISETP.NE.AND P1, PT, R18, R23, PT ;  /* 0x000000171200720c */ /* 0x000fda0003f25270 */
[----:B------:R-:W-:Y:S05]  /*1680*/  @P1 BRA `(.L_x_2427) ;  /* 0xfffffffc00ec1947 */ /* 0x000fea000383ffff */
.L_x_2426:
        /* <DEDUP_REMOVED lines=14> */
.L_x_2429:
        /* <DEDUP_REMOVED lines=62> */
.L_x_2428:
        /* <DEDUP_REMOVED lines=36> */
.L_x_2430:
        /* <DEDUP_REMOVED lines=18> */
.L_x_2431:
        /* <DEDUP_REMOVED lines=9> */
.L_x_2432:
[----:B------:R-:W-:Y:S05]  /*1f40*/  BSYNC.RECONVERGENT B0 ;  /* 0x0000000000007941 */ /* 0x000fea0003800200 */
.L_x_2425:
        /* <DEDUP_REMOVED lines=61> */
[----:B------:R-:W-:Y:S02]  /*2320*/  F2FP.F16.F32.PACK_AB R21, R12, R27 ;  /* 0x0000001b0c15723e */ /* 0x000fe400000000ff */
[----:B------:R-:W-:-:S05]  /*2330*/  LEA.HI.X R23, R20, UR5, R29, 0x1, P2 ;  /* 0x0000000514177c11 */ /* 0x000fca00090f0c1d */
[----:B------:R2:W-:Y:S02]  /*2340*/  STG.E desc[UR6][R22.64], R21 ;  /* 0x0000001516007986 */ /* 0x0005e4000c101906 */
.L_x_2436:
[----:B------:R-:W-:Y:S05]  /*2350*/  BSYNC.RECONVERGENT B1 ;  /* 0x0000000000017941 */ /* 0x000fea0003800200 */
.L_x_2435:
        /* <DEDUP_REMOVED lines=17> */
[----:B------:R-:W-:Y:S02]  /*2470*/  F2FP.F16.F32.PACK_AB R21, R27, R14 ;  /* 0x0000000e1b15723e */ /* 0x000fe400000000ff */
[----:B------:R-:W-:-:S05]  /*2480*/  LEA.HI.X R23, R20, UR11, R29, 0x1, P2 ;  /* 0x0000000b14177c11 */ /* 0x000fca00090f0c1d */
[----:B------:R3:W-:Y:S02]  /*2490*/  STG.E desc[UR6][R22.64], R21 ;  /* 0x0000001516007986 */ /* 0x0007e4000c101906 */
.L_x_2438:
[----:B------:R-:W-:Y:S05]  /*24a0*/  BSYNC.RECONVERGENT B1 ;  /* 0x0000000000017941 */ /* 0x000fea0003800200 */
.L_x_2437:
        /* <DEDUP_REMOVED lines=27> */
[----:B------:R-:W-:Y:S02]  /*2660*/  F2FP.F16.F32.PACK_AB R21, R12, R41 ;  /* 0x000000290c15723e */ /* 0x000fe400000000ff */
[----:B------:R-:W-:-:S05]  /*2670*/  LEA.HI.X R23, R20, UR11, R25, 0x1, P5 ;  /* 0x0000000b14177c11 */ /* 0x000fca000a8f0c19 */
[----:B------:R4:W-:Y:S02]  /*2680*/  STG.E desc[UR6][R22.64], R21 ;  /* 0x0000001516007986 */ /* 0x0009e4000c101906 */
.L_x_2440:
[----:B------:R-:W-:Y:S05]  /*2690*/  BSYNC.RECONVERGENT B1 ;  /* 0x0000000000017941 */ /* 0x000fea0003800200 */
.L_x_2439:
        /* <DEDUP_REMOVED lines=17> */
[----:B------:R-:W-:Y:S02]  /*27b0*/  F2FP.F16.F32.PACK_AB R21, R12, R43 ;  /* 0x0000002b0c15723e */ /* 0x000fe400000000ff */
[----:B------:R-:W-:-:S05]  /*27c0*/  LEA.HI.X R23, R20, UR11, R25, 0x1, P1 ;  /* 0x0000000b14177c11 */ /* 0x000fca00088f0c19 */
[----:B------:R0:W-:Y:S02]  /*27d0*/  STG.E desc[UR6][R22.64], R21 ;  /* 0x0000001516007986 */ /* 0x0001e4000c101906 */
.L_x_2442:
[----:B------:R-:W-:Y:S05]  /*27e0*/  BSYNC.RECONVERGENT B1 ;  /* 0x0000000000017941 */ /* 0x000fea0003800200 */
.L_x_2441:
        /* <DEDUP_REMOVED lines=17> */
[----:B------:R-:W-:Y:S02]  /*2900*/  F2FP.F16.F32.PACK_AB R21, R12, R45 ;  /* 0x0000002d0c15723e */ /* 0x000fe400000000ff */
[----:B------:R-:W-:-:S05]  /*2910*/  LEA.HI.X R23, R20, UR11, R25, 0x1, P1 ;  /* 0x0000000b14177c11 */ /* 0x000fca00088f0c19 */
[----:B------:R0:W-:Y:S02]  /*2920*/  STG.E desc[UR6][R22.64], R21 ;  /* 0x0000001516007986 */ /* 0x0001e4000c101906 */
.L_x_2444:
[----:B------:R-:W-:Y:S05]  /*2930*/  BSYNC.RECONVERGENT B1 ;  /* 0x0000000000017941 */ /* 0x000fea0003800200 */
.L_x_2443:
        /* <DEDUP_REMOVED lines=20> */
.L_x_2446:
[----:B------:R-:W-:Y:S05]  /*2a80*/  BSYNC.RECONVERGENT B1 ;  /* 0x0000000000017941 */ /* 0x000fea0003800200 */
.L_x_2445:
        /* <DEDUP_REMOVED lines=20> */
.L_x_2448:
[----:B------:R-:W-:Y:S05]  /*2bd0*/  BSYNC.RECONVERGENT B1 ;  /* 0x0000000000017941 */ /* 0x000fea0003800200 */
.L_x_2447:
        /* <DEDUP_REMOVED lines=10> */
[----:B------:R-:W-:Y:S01]  /*2c80*/  F2FP.F16.F32.PACK_AB R19, R24, R51 ;  /* 0x000000331813723e */ /* 0x000fe200000000ff */
        /* <DEDUP_REMOVED lines=8> */
.L_x_2434:
        /* <DEDUP_REMOVED lines=35> */
[----:B------:R-:W-:-:S05]  /*2f40*/  F2FP.F16.F32.PACK_AB R27, R27, R12 ;  /* 0x0000000c1b1b723e */ /* 0x000fca00000000ff */
[----:B------:R2:W-:Y:S02]  /*2f50*/  STG.E desc[UR6][R20.64], R27 ;  /* 0x0000001b14007986 */ /* 0x0005e4000c101906 */
.L_x_2451:
[----:B------:R-:W-:Y:S05]  /*2f60*/  BSYNC.RECONVERGENT B1 ;  /* 0x0000000000017941 */ /* 0x000fea0003800200 */
.L_x_2450:
        /* <DEDUP_REMOVED lines=30> */
.L_x_2453:
[----:B------:R-:W-:Y:S05]  /*3150*/  BSYNC.RECONVERGENT B1 ;  /* 0x0000000000017941 */ /* 0x000fea0003800200 */
.L_x_2452:
        /* <DEDUP_REMOVED lines=38> */
[----:B------:R-:W-:-:S05]  /*33c0*/  F2FP.F16.F32.PACK_AB R25, R25, R12 ;  /* 0x0000000c1919723e */ /* 0x000fca00000000ff */
[----:B------:R4:W-:Y:S02]  /*33d0*/  STG.E desc[UR6][R22.64], R25 ;  /* 0x0000001916007986 */ /* 0x0009e4000c101906 */
.L_x_2455:
[----:B------:R-:W-:Y:S05]  /*33e0*/  BSYNC.RECONVERGENT B1 ;  /* 0x0000000000017941 */ /* 0x000fea0003800200 */
.L_x_2454:
        /* <DEDUP_REMOVED lines=30> */
.L_x_2457:
[----:B------:R-:W-:Y:S05]  /*35d0*/  BSYNC.RECONVERGENT B1 ;  /* 0x0000000000017941 */ /* 0x000fea0003800200 */
.L_x_2456:
[----:B------:R-:W-:Y:S04]  /*35e0*/  BSSY.RECONVERGENT B1, `(.L_x_2458) ;  /* 0x000001e000017945 */ /* 0x000fe80003800200 */
[----:B------:R-:W-:Y:S05]  /*35f0*/  @P6 BRA `(.L_x_2459) ;  /* 0x0000000000706947 */ /* 0x000fea0003800000 */
[--C-:B------:R-:W-:Y:S01]  /*3600*/  FADD.FTZ R45, R45, -R30.reuse ;  /* 0x8000001e2d2d7221 */ /* 0x100fe20000010000 */
[----:B0-23--:R-:W-:Y:S01]  /*3610*/  FADD.FTZ R21, R36, -R30 ;  /* 0x8000001e24157221 */ /* 0x00dfe20000010000 */
        /* <DEDUP_REMOVED lines=19> */
[----:B--2---:R-:W-:-:S04]  /*3750*/  LEA R20, P1, R22, UR10, 0x1 ;  /* 0x0000000a16147c11 */ /* 0x004fc8000f8208ff */
[----:B------:R-:W-:Y:S02]  /*3760*/  LEA.HI.X R21, R22, UR11, R21, 0x1, P1 ;  /* 0x0000000b16157c11 */ /* 0x000fe400088f0c15 */
[----:B------:R-:W0:Y:S01]  /*3770*/  MUFU.RCP R25, R25 ;  /* 0x0000001900197308 */ /* 0x000e220000001000 */
[----:B-1----:R-:W-:Y:S01]  /*3780*/  FMUL.FTZ R12, R45, R14 ;  /* 0x0000000e2d0c7220 */ /* 0x002fe20000410000 */
[----:B0-----:R-:W-:-:S05]  /*3790*/  FMUL.FTZ R27, R26, R25 ;  /* 0x000000191a1b7220 */ /* 0x001fca0000410000 */
[----:B------:R-:W-:-:S05]  /*37a0*/  F2FP.F16.F32.PACK_AB R27, R27, R12 ;  /* 0x0000000c1b1b723e */ /* 0x000fca00000000ff */
[----:B------:R0:W-:Y:S02]  /*37b0*/  STG.E desc[UR6][R20.64], R27 ;  /* 0x0000001b14007986 */ /* 0x0001e4000c101906 */
.L_x_2459:
[----:B------:R-:W-:Y:S05]  /*37c0*/  BSYNC.RECONVERGENT B1 ;  /* 0x0000000000017941 */ /* 0x000fea0003800200 */
.L_x_2458:
        /* <DEDUP_REMOVED lines=28> */
[----:B------:R-:W-:-:S05]  /*3990*/  F2FP.F16.F32.PACK_AB R27, R27, R12 ;  /* 0x0000000c1b1b723e */ /* 0x000fca00000000ff */
[----:B------:R0:W-:Y:S02]  /*39a0*/  STG.E desc[UR6][R22.64], R27 ;  /* 0x0000001b16007986 */ /* 0x0001e4000c101906 */
.L_x_2461:
[----:B------:R-:W-:Y:S05]  /*39b0*/  BSYNC.RECONVERGENT B1 ;  /* 0x0000000000017941 */ /* 0x000fea0003800200 */
.L_x_2460:
        /* <DEDUP_REMOVED lines=30> */
.L_x_2463:
[----:B------:R-:W-:Y:S05]  /*3ba0*/  BSYNC.RECONVERGENT B1 ;  /* 0x0000000000017941 */ /* 0x000fea0003800200 */
.L_x_2462:
        /* <DEDUP_REMOVED lines=26> */
[----:B------:R-:W-:-:S05]  /*3d50*/  F2FP.F16.F32.PACK_AB R19, R19, R12 ;  /* 0x0000000c1313723e */ /* 0x000fca00000000ff */
[----:B------:R0:W-:Y:S02]  /*3d60*/  STG.E desc[UR6][R16.64], R19 ;  /* 0x0000001310007986 */ /* 0x0001e4000c101906 */
.L_x_2449:
[----:B------:R-:W-:Y:S05]  /*3d70*/  BSYNC.RECONVERGENT B0 ;  /* 0x0000000000007941 */ /* 0x000fea0003800200 */
.L_x_2433:
        /* <DEDUP_REMOVED lines=8> */
.L_x_2465:
        /* <DEDUP_REMOVED lines=16> */
.L_x_3454:


//--------------------- .text._Z35group_norm_nhwc_fwd_one_pass_kernelI11Fp16IOFp32WLi512ELi28ELi448EEv26Group_norm_nhwc_fwd_params --------------------------
	.section	.text._Z35group_norm_nhwc_fwd_one_pass_kernelI11Fp16IOFp32WLi512ELi28ELi448EEv26Group_norm_nhwc_fwd_params,"ax",@progbits
	.align	128
        .global         _Z35group_norm_nhwc_fwd_one_pass_kernelI11Fp16IOFp32WLi512ELi28ELi448EEv26Group_norm_nhwc_fwd_params
        .type           _Z35group_norm_nhwc_fwd_one_pass_kernelI11Fp16IOFp32WLi512ELi28ELi448EEv26Group_norm_nhwc_fwd_params,@function
        .size           _Z35group_norm_nhwc_fwd_one_pass_kernelI11Fp16IOFp32WLi512ELi28ELi448EEv26Group_norm_nhwc_fwd_params,(.L_x_3455 - _Z35group_norm_nhwc_fwd_one_pass_kernelI11Fp16IOFp32WLi512ELi28ELi448EEv26Group_norm_nhwc_fwd_params)
        .other          _Z35group_norm_nhwc_fwd_one_pass_kernelI11Fp16IOFp32WLi512ELi28ELi448EEv26Group_norm_nhwc_fwd_params,@"STO_CUDA_ENTRY STV_DEFAULT"
_Z35group_norm_nhwc_fwd_one_pass_kernelI11Fp16IOFp32WLi512ELi28ELi448EEv26Group_norm_nhwc_fwd_params:
.text._Z35group_norm_nhwc_fwd_one_pass_kernelI11Fp16IOFp32WLi512ELi28ELi448EEv26Group_norm_nhwc_fwd_params:
        /* <DEDUP_REMOVED lines=61> */
.L_x_2541:
[----:B01-34-:R-:W0:Y:S01]  /*03d0*/  LDC R43, c[0x0][0x3f8] ;  /* 0x0000fe00ff2b7b82 */ /* 0x01be220000000800 */
[----:B------:R-:W1:Y:S01]  /*03e0*/  LDCU.64 UR4, c[0x0][0x3e8] ;  /* 0x00007d00ff0477ac */ /* 0x000e620008000a00 */
[----:B------:R-:W-:Y:S02]  /*03f0*/  LOP3.LUT R103, R14, 0xffff, RZ, 0xc0, !PT ;  /* 0x0000ffff0e677812 */ /* 0x000fe400078ec0ff */
[----:B------:R-:W-:Y:S01]  /*0400*/  MOV R69, RZ ;  /* 0x000000ff00457202 */ /* 0x000fe20000000f00 */
[----:B------:R-:W2:Y:S01]  /*0410*/  LDCU.64 UR8, c[0x0][0x3f0] ;  /* 0x00007e00ff0877ac */ /* 0x000ea20008000a00 */
[----:B-1----:R-:W-:-:S04]  /*0420*/  ISETP.GE.U32.AND P5, PT, R92, UR4, PT ;  /* 0x000000045c007c0c */ /* 0x002fc8000bfa6070 */
[----:B------:R-:W-:Y:S02]  /*0430*/  ISETP.GE.AND.EX P5, PT, R15, UR5, PT, P5 ;  /* 0x000000050f007c0c */ /* 0x000fe4000bfa6350 */
[----:B0----5:R-:W-:Y:S02]  /*0440*/  IABS R39, R43 ;  /* 0x0000002b00277213 */ /* 0x021fe40000000000 */
[----:B------:R-:W-:Y:S02]  /*0450*/  ISETP.NE.AND P3, PT, R43, RZ, PT ;  /* 0x000000ff2b00720c */ /* 0x000fe40003f65270 */
[----:B------:R-:W0:Y:S08]  /*0460*/  I2F.RP R16, R39 ;  /* 0x0000002700107306 */ /* 0x000e300000209400 */
[----:B0-----:R-:W0:Y:S02]  /*0470*/  MUFU.RCP R16, R16 ;  /* 0x0000001000107308 */ /* 0x001e240000001000 */
[----:B0-----:R-:W-:-:S06]  /*0480*/  IADD3 R36, PT, PT, R16, 0xffffffe, RZ ;  /* 0x0ffffffe10247810 */ /* 0x001fcc0007ffe0ff */
[----:B------:R0:W1:Y:S02]  /*0490*/  F2I.FTZ.U32.TRUNC.NTZ R37, R36 ;  /* 0x0000002400257305 */ /* 0x000064000021f000 */
[----:B0-----:R-:W-:Y:S02]  /*04a0*/  MOV R36, RZ ;  /* 0x000000ff00247202 */ /* 0x001fe40000000f00 */
[----:B-1----:R-:W-:-:S05]  /*04b0*/  IADD3 R18, PT, PT, RZ, -R37, RZ ;  /* 0x80000025ff127210 */ /* 0x002fca0007ffe0ff */
        /* <DEDUP_REMOVED lines=10> */
[----:B------:R-:W-:Y:S01]  /*0560*/  LOP3.LUT R16, R8, R43, RZ, 0x3c, !PT ;  /* 0x0000002b08107212 */ /* 0x000fe200078e3cff */
[----:B------:R-:W0:Y:S01]  /*0570*/  @!P5 LDC.64 R38, c[0x0][0x3e0] ;  /* 0x0000f800ff26db82 */ /* 0x000e220000000a00 */
[----:B------:R-:W-:Y:S02]  /*0580*/  ISETP.GE.U32.AND P2, PT, R94, UR4, PT ;  /* 0x000000045e007c0c */ /* 0x000fe4000bf46070 */
[----:B------:R-:W-:-:S02]  /*0590*/  ISETP.GE.AND P4, PT, R16, RZ, PT ;  /* 0x000000ff1000720c */ /* 0x000fc40003f86270 */
[----:B------:R-:W-:-:S05]  /*05a0*/  ISETP.GE.AND.EX P2, PT, R13, UR5, PT, P2 ;  /* 0x000000050d007c0c */ /* 0x000fca000bf46320 */
[----:B------:R-:W-:Y:S02]  /*05b0*/  @P1 IADD3 R37, PT, PT, R37, 0x1, RZ ;  /* 0x0000000125251810 */ /* 0x000fe40007ffe0ff */
[----:B------:R-:W-:Y:S02]  /*05c0*/  ISETP.GE.U32.AND P1, PT, R90, UR4, PT ;  /* 0x000000045a007c0c */ /* 0x000fe4000bf26070 */
[----:B------:R-:W-:Y:S02]  /*05d0*/  MOV R41, R37 ;  /* 0x0000002500297202 */ /* 0x000fe40000000f00 */
[----:B------:R-:W-:Y:S02]  /*05e0*/  ISETP.GE.AND.EX P1, PT, R17, UR5, PT, P1 ;  /* 0x0000000511007c0c */ /* 0x000fe4000bf26310 */
[----:B------:R-:W-:Y:S01]  /*05f0*/  @!P4 IADD3 R41, PT, PT, -R41, RZ, RZ ;  /* 0x000000ff2929c210 */ /* 0x000fe20007ffe1ff */
[----:B------:R-:W1:Y:S01]  /*0600*/  @!P2 LDC.64 R46, c[0x0][0x3e0] ;  /* 0x0000f800ff2eab82 */ /* 0x000e620000000a00 */
[----:B------:R-:W-:-:S02]  /*0610*/  @!P3 LOP3.LUT R41, RZ, R43, RZ, 0x33, !PT ;  /* 0x0000002bff29b212 */ /* 0x000fc400078e33ff */
[----:B------:R-:W-:Y:S02]  /*0620*/  ISETP.GE.U32.AND P4, PT, R86, UR4, PT ;  /* 0x0000000456007c0c */ /* 0x000fe4000bf86070 */
[----:B------:R-:W-:Y:S02]  /*0630*/  IADD3 R37, PT, PT, -R41, RZ, RZ ;  /* 0x000000ff29257210 */ /* 0x000fe40007ffe1ff */
[----:B------:R-:W-:Y:S02]  /*0640*/  SHF.R.S32.HI R16, RZ, 0x1f, R41 ;  /* 0x0000001fff107819 */ /* 0x000fe40000011429 */
[----:B------:R-:W-:Y:S01]  /*0650*/  ISETP.GE.AND.EX P4, PT, R21, UR5, PT, P4 ;  /* 0x0000000515007c0c */ /* 0x000fe2000bf86340 */
[----:B------:R-:W-:Y:S02]  /*0660*/  IMAD R98, R43, R37, R8 ;  /* 0x000000252b627224 */ /* 0x000fe400078e0208 */
[----:B------:R-:W3:Y:S01]  /*0670*/  @!P2 LDC.64 R36, c[0x0][0x390] ;  /* 0x0000e400ff24ab82 */ /* 0x000ee20000000a00 */
[----:B--2---:R-:W-:-:S02]  /*0680*/  IMAD R16, R16, UR8, RZ ;  /* 0x0000000810107c24 */ /* 0x004fc4000f8e02ff */
[----:B------:R-:W-:Y:S02]  /*0690*/  IMAD R98, R98, 0x1c, RZ ;  /* 0x0000001c62627824 */ /* 0x000fe400078e02ff */
[----:B------:R-:W-:-:S03]  /*06a0*/  IMAD R101, R41, UR9, R16 ;  /* 0x0000000929657c24 */ /* 0x000fc6000f8e0210 */
[C---:B------:R-:W-:Y:S01]  /*06b0*/  IADD3 R102, P3, PT, R98.reuse, R103, RZ ;  /* 0x0000006762667210 */ /* 0x040fe20007f7e0ff */
[----:B------:R-:W2:Y:S03]  /*06c0*/  @!P5 LDC.64 R42, c[0x0][0x390] ;  /* 0x0000e400ff2adb82 */ /* 0x000ea60000000a00 */
[----:B------:R-:W-:Y:S01]  /*06d0*/  LEA.HI.X.SX32 R103, R98, RZ, 0x1, P3 ;  /* 0x000000ff62677211 */ /* 0x000fe200018f0eff */
[----:B-1----:R-:W-:Y:S01]  /*06e0*/  @!P2 IMAD R16, R13, R46, RZ ;  /* 0x0000002e0d10a224 */ /* 0x002fe200078e02ff */
[----:B------:R-:W-:Y:S01]  /*06f0*/  ISETP.GE.U32.AND P3, PT, R88, UR4, PT ;  /* 0x0000000458007c0c */ /* 0x000fe2000bf66070 */
[----:B------:R-:W-:-:S03]  /*0700*/  IMAD.WIDE.U32 R102, R41, UR8, R102 ;  /* 0x0000000829667c25 */ /* 0x000fc6000f8e0066 */
[----:B------:R-:W-:Y:S01]  /*0710*/  ISETP.GE.AND.EX P3, PT, R19, UR5, PT, P3 ;  /* 0x0000000513007c0c */ /* 0x000fe2000bf66330 */
[----:B------:R-:W1:Y:S01]  /*0720*/  @!P1 LDC.64 R40, c[0x0][0x3e0] ;  /* 0x0000f800ff289b82 */ /* 0x000e620000000a00 */
[----:B------:R-:W-:Y:S01]  /*0730*/  @!P2 IMAD R47, R94, R47, R16 ;  /* 0x0000002f5e2fa224 */ /* 0x000fe200078e0210 */
[----:B------:R-:W-:Y:S01]  /*0740*/  IADD3 R101, PT, PT, R103, R101, RZ ;  /* 0x0000006567657210 */ /* 0x000fe20007ffe0ff */
[----:B0-----:R-:W-:Y:S01]  /*0750*/  @!P5 IMAD R16, R15, R38, RZ ;  /* 0x000000260f10d224 */ /* 0x001fe200078e02ff */
[-C--:B------:R-:W-:Y:S02]  /*0760*/  @!P2 MOV R100, R102.reuse ;  /* 0x000000660064a202 */ /* 0x080fe40000000f00 */
[----:B------:R-:W-:Y:S01]  /*0770*/  @!P5 MOV R50, R102 ;  /* 0x000000660032d202 */ /* 0x000fe20000000f00 */
[----:B------:R-:W-:Y:S01]  /*0780*/  @!P5 IMAD R53, R92, R39, R16 ;  /* 0x000000275c35d224 */ /* 0x000fe200078e0210 */
[----:B------:R-:W-:Y:S01]  /*0790*/  @!P5 MOV R51, R101 ;  /* 0x000000650033d202 */ /* 0x000fe20000000f00 */
[----:B------:R-:W-:-:S04]  /*07a0*/  @!P2 IMAD.WIDE.U32 R44, R94, R46, R100 ;  /* 0x0000002e5e2ca225 */ /* 0x000fc800078e0064 */
[----:B------:R-:W-:Y:S01]  /*07b0*/  @!P5 IMAD.WIDE.U32 R50, R92, R38, R50 ;  /* 0x000000265c32d225 */ /* 0x000fe200078e0032 */
[----:B------:R-:W-:Y:S01]  /*07c0*/  @!P2 IADD3 R16, PT, PT, R45, R47, RZ ;  /* 0x0000002f2d10a210 */ /* 0x000fe20007ffe0ff */
[----:B------:R-:W0:Y:S01]  /*07d0*/  @!P3 LDC.64 R38, c[0x0][0x3e0] ;  /* 0x0000f800ff26bb82 */ /* 0x000e220000000a00 */
[----:B---3--:R-:W-:-:S04]  /*07e0*/  @!P2 LEA R48, P6, R44, R36, 0x1 ;  /* 0x000000242c30a211 */ /* 0x008fc800078c08ff */
[----:B------:R-:W-:Y:S02]  /*07f0*/  @!P2 LEA.HI.X R49, R44, R37, R16, 0x1, P6 ;  /* 0x000000252c31a211 */ /* 0x000fe400030f0c10 */
[----:B------:R-:W-:Y:S01]  /*0800*/  @!P5 IADD3 R16, PT, PT, R51, R53, RZ ;  /* 0x000000353310d210 */ /* 0x000fe20007ffe0ff */
[----:B------:R-:W3:Y:S01]  /*0810*/  @!P1 LDC.64 R46, c[0x0][0x390] ;  /* 0x0000e400ff2e9b82 */ /* 0x000ee20000000a00 */
[C---:B--2---:R-:W-:Y:S01]  /*0820*/  @!P5 LEA R42, P6, R50.reuse, R42, 0x1 ;  /* 0x0000002a322ad211 */ /* 0x044fe200078c08ff */
[----:B-1----:R-:W-:Y:S01]  /*0830*/  @!P1 IMAD R18, R17, R40, RZ ;  /* 0x0000002811129224 */ /* 0x002fe200078e02ff */
[----:B------:R-:W-:Y:S01]  /*0840*/  MOV R71, RZ ;  /* 0x000000ff00477202 */ /* 0x000fe20000000f00 */
[----:B------:R-:W2:Y:S01]  /*0850*/  @!P2 LDG.E R69, desc[UR6][R48.64] ;  /* 0x000000063045a981 */ /* 0x000ea2000c1e1900 */
[----:B------:R-:W-:-:S03]  /*0860*/  @!P5 LEA.HI.X R43, R50, R43, R16, 0x1, P6 ;  /* 0x0000002b322bd211 */ /* 0x000fc600030f0c10 */
[----:B------:R-:W1:Y:S01]  /*0870*/  @!P4 LDC.64 R36, c[0x0][0x3e0] ;  /* 0x0000f800ff24cb82 */ /* 0x000e620000000a00 */
[----:B------:R-:W-:Y:S02]  /*0880*/  @!P1 MOV R50, R102 ;  /* 0x0000006600329202 */ /* 0x000fe40000000f00 */
[----:B------:R-:W-:Y:S01]  /*0890*/  @!P1 MOV R51, R101 ;  /* 0x0000006500339202 */ /* 0x000fe20000000f00 */
[----:B------:R-:W-:Y:S01]  /*08a0*/  @!P1 IMAD R53, R90, R41, R18 ;  /* 0x000000295a359224 */ /* 0x000fe200078e0212 */
[----:B------:R-:W-:Y:S01]  /*08b0*/  ISETP.GE.U32.AND P6, PT, R84, UR4, PT ;  /* 0x0000000454007c0c */ /* 0x000fe2000bfc6070 */
[----:B------:R4:W5:Y:S02]  /*08c0*/  @!P5 LDG.E R71, desc[UR6][R42.64] ;  /* 0x000000062a47d981 */ /* 0x000964000c1e1900 */
[----:B------:R-:W1:Y:S01]  /*08d0*/  @!P3 LDC.64 R44, c[0x0][0x390] ;  /* 0x0000e400ff2cbb82 */ /* 0x000e620000000a00 */
[----:B------:R-:W-:Y:S01]  /*08e0*/  @!P1 IMAD.WIDE.U32 R50, R90, R40, R50 ;  /* 0x000000285a329225 */ /* 0x000fe200078e0032 */
[----:B------:R-:W-:-:S02]  /*08f0*/  ISETP.GE.AND.EX P5, PT, R23, UR5, PT, P6 ;  /* 0x0000000517007c0c */ /* 0x000fc4000bfa6360 */
[----:B------:R-:W-:Y:S02]  /*0900*/  ISETP.GE.U32.AND P2, PT, R82, UR4, PT ;  /* 0x0000000452007c0c */ /* 0x000fe4000bf46070 */
[----:B------:R-:W-:Y:S02]  /*0910*/  @!P1 IADD3 R16, PT, PT, R51, R53, RZ ;  /* 0x0000003533109210 */ /* 0x000fe40007ffe0ff */
[C---:B---3--:R-:W-:Y:S01]  /*0920*/  @!P1 LEA R46, P6, R50.reuse, R46, 0x1 ;  /* 0x0000002e322e9211 */ /* 0x048fe200078c08ff */
[----:B------:R-:W3:Y:S01]  /*0930*/  @!P4 LDC.64 R40, c[0x0][0x390] ;  /* 0x0000e400ff28cb82 */ /* 0x000ee20000000a00 */
[----:B------:R-:W-:Y:S02]  /*0940*/  ISETP.GE.AND.EX P2, PT, R25, UR5, PT, P2 ;  /* 0x0000000519007c0c */ /* 0x000fe4000bf46320 */
[----:B------:R-:W-:Y:S01]  /*0950*/  @!P1 LEA.HI.X R47, R50, R47, R16, 0x1, P6 ;  /* 0x0000002f322f9211 */ /* 0x000fe200030f0c10 */
[----:B0-----:R-:W-:Y:S01]  /*0960*/  @!P3 IMAD R18, R19, R38, RZ ;  /* 0x000000261312b224 */ /* 0x001fe200078e02ff */
[----:B------:R-:W-:-:S02]  /*0970*/  @!P3 MOV R50, R102 ;  /* 0x000000660032b202 */ /* 0x000fc40000000f00 */
[----:B------:R-:W-:Y:S01]  /*0980*/  @!P3 MOV R51, R101 ;  /* 0x000000650033b202 */ /* 0x000fe20000000f00 */
[----:B----4-:R-:W0:Y:S01]  /*0990*/  @!P5 LDC.64 R42, c[0x0][0x3e0] ;  /* 0x0000f800ff2adb82 */ /* 0x010e220000000a00 */
[C---:B------:R-:W-:Y:S02]  /*09a0*/  @!P3 IMAD R49, R88.reuse, R39, R18 ;  /* 0x000000275831b224 */ /* 0x040fe400078e0212 */
[----:B-1----:R-:W-:Y:S02]  /*09b0*/  @!P4 IMAD R16, R21, R36, RZ ;  /* 0x000000241510c224 */ /* 0x002fe400078e02ff */
[----:B------:R-:W-:Y:S01]  /*09c0*/  @!P3 IMAD.WIDE.U32 R50, R88, R38, R50 ;  /* 0x000000265832b225 */ /* 0x000fe200078e0032 */
[----:B------:R-:W-:Y:S02]  /*09d0*/  MOV R73, RZ ;  /* 0x000000ff00497202 */ /* 0x000fe40000000f00 */
[----:B------:R-:W1:Y:S01]  /*09e0*/  @!P2 LDC.64 R38, c[0x0][0x3e0] ;  /* 0x0000f800ff26ab82 */ /* 0x000e620000000a00 */
[----:B------:R-:W-:Y:S01]  /*09f0*/  @!P4 IMAD R55, R86, R37, R16 ;  /* 0x000000255637c224 */ /* 0x000fe200078e0210 */
[----:B------:R-:W-:-:S02]  /*0a00*/  @!P3 IADD3 R16, PT, PT, R51, R49, RZ ;  /* 0x000000313310b210 */ /* 0x000fc40007ffe0ff */
[C---:B------:R-:W-:Y:S01]  /*0a10*/  @!P3 LEA R48, P6, R50.reuse, R44, 0x1 ;  /* 0x0000002c3230b211 */ /* 0x040fe200078c08ff */
[----:B------:R4:W5:Y:S01]  /*0a20*/  @!P1 LDG.E R73, desc[UR6][R46.64] ;  /* 0x000000062e499981 */ /* 0x000962000c1e1900 */
[----:B------:R-:W-:Y:S02]  /*0a30*/  @!P4 MOV R52, R102 ;  /* 0x000000660034c202 */ /* 0x000fe40000000f00 */
[----:B------:R-:W-:Y:S02]  /*0a40*/  @!P4 MOV R53, R101 ;  /* 0x000000650035c202 */ /* 0x000fe40000000f00 */
[----:B------:R-:W-:Y:S02]  /*0a50*/  MOV R75, RZ ;  /* 0x000000ff004b7202 */ /* 0x000fe40000000f00 */
[----:B------:R-:W-:Y:S01]  /*0a60*/  @!P3 LEA.HI.X R49, R50, R45, R16, 0x1, P6 ;  /* 0x0000002d3231b211 */ /* 0x000fe200030f0c10 */
[----:B------:R-:W-:Y:S01]  /*0a70*/  @!P4 IMAD.WIDE.U32 R36, R86, R36, R52 ;  /* 0x000000245624c225 */ /* 0x000fe200078e0034 */
[----:B------:R-:W1:Y:S01]  /*0a80*/  @!P5 LDC.64 R44, c[0x0][0x390] ;  /* 0x0000e400ff2cdb82 */ /* 0x000e620000000a00 */
[----:B------:R-:W-:-:S02]  /*0a90*/  ISETP.GE.U32.AND P1, PT, R80, UR4, PT ;  /* 0x0000000450007c0c */ /* 0x000fc4000bf26070 */
[----:B------:R-:W5:Y:S01]  /*0aa0*/  @!P3 LDG.E R75, desc[UR6][R48.64] ;  /* 0x00000006304bb981 */ /* 0x000f62000c1e1900 */
[----:B------:R-:W-:Y:S02]  /*0ab0*/  ISETP.GE.U32.AND P3, PT, R96, UR4, PT ;  /* 0x0000000460007c0c */ /* 0x000fe4000bf66070 */
[----:B------:R-:W-:Y:S02]  /*0ac0*/  ISETP.GE.AND.EX P1, PT, R27, UR5, PT, P1 ;  /* 0x000000051b007c0c */ /* 0x000fe4000bf26310 */
[----:B------:R-:W-:Y:S01]  /*0ad0*/  @!P4 IADD3 R16, PT, PT, R37, R55, RZ ;  /* 0x000000372510c210 */ /* 0x000fe20007ffe0ff */
[----:B----4-:R-:W4:Y:S01]  /*0ae0*/  @!P2 LDC.64 R46, c[0x0][0x390] ;  /* 0x0000e400ff2eab82 */ /* 0x010f220000000a00 */
[----:B---3--:R-:W-:Y:S02]  /*0af0*/  @!P4 LEA R40, P6, R36, R40, 0x1 ;  /* 0x000000282428c211 */ /* 0x008fe400078c08ff */
[----:B------:R-:W-:Y:S02]  /*0b00*/  MOV R77, RZ ;  /* 0x000000ff004d7202 */ /* 0x000fe40000000f00 */
[----:B------:R-:W-:-:S02]  /*0b10*/  ISETP.GE.AND.EX P3, PT, R9, UR5, PT, P3 ;  /* 0x0000000509007c0c */ /* 0x000fc4000bf66330 */
[----:B------:R-:W-:Y:S01]  /*0b20*/  @!P4 LEA.HI.X R41, R36, R41, R16, 0x1, P6 ;  /* 0x000000292429c211 */ /* 0x000fe200030f0c10 */
[----:B0-----:R-:W-:Y:S01]  /*0b30*/  @!P5 IMAD R16, R23, R42, RZ ;  /* 0x0000002a1710d224 */ /* 0x001fe200078e02ff */
[----:B------:R-:W-:Y:S02]  /*0b40*/  @!P5 MOV R50, R102 ;  /* 0x000000660032d202 */ /* 0x000fe40000000f00 */
[----:B------:R-:W-:Y:S01]  /*0b50*/  @!P5 MOV R51, R101 ;  /* 0x000000650033d202 */ /* 0x000fe20000000f00 */
[----:B------:R0:W3:Y:S01]  /*0b60*/  @!P4 LDG.E R77, desc[UR6][R40.64] ;  /* 0x00000006284dc981 */ /* 0x0000e2000c1e1900 */
[----:B------:R-:W-:Y:S01]  /*0b70*/  ISETP.GE.U32.AND P4, PT, R78, UR4, PT ;  /* 0x000000044e007c0c */ /* 0x000fe2000bf86070 */
[C---:B------:R-:W-:Y:S02]  /*0b80*/  @!P5 IMAD R53, R84.reuse, R43, R16 ;  /* 0x0000002b5435d224 */ /* 0x040fe400078e0210 */
[----:B------:R-:W-:Y:S02]  /*0b90*/  @!P5 IMAD.WIDE.U32 R50, R84, R42, R50 ;  /* 0x0000002a5432d225 */ /* 0x000fe400078e0032 */
[----:B------:R-:W4:Y:S01]  /*0ba0*/  @!P1 LDC.64 R42, c[0x0][0x3e0] ;  /* 0x0000f800ff2a9b82 */ /* 0x000f220000000a00 */
[----:B------:R-:W-:Y:S01]  /*0bb0*/  ISETP.GE.AND.EX P4, PT, R29, UR5, PT, P4 ;  /* 0x000000051d007c0c */ /* 0x000fe2000bf86340 */
[----:B-1----:R-:W-:Y:S01]  /*0bc0*/  @!P2 IMAD R16, R25, R38, RZ ;  /* 0x000000261910a224 */ /* 0x002fe200078e02ff */
[----:B0-----:R-:W-:-:S02]  /*0bd0*/  @!P2 MOV R40, R102 ;  /* 0x000000660028a202 */ /* 0x001fc40000000f00 */
[----:B------:R-:W-:-:S03]  /*0be0*/  @!P2 MOV R41, R101 ;  /* 0x000000650029a202 */ /* 0x000fc60000000f00 */
[----:B------:R-:W0:Y:S01]  /*0bf0*/  @!P3 LDC.64 R36, c[0x0][0x3e0] ;  /* 0x0000f800ff24bb82 */ /* 0x000e220000000a00 */
[C---:B------:R-:W-:Y:S01]  /*0c00*/  @!P2 IMAD R55, R82.reuse, R39, R16 ;  /* 0x000000275237a224 */ /* 0x040fe200078e0210 */
[----:B------:R-:W-:Y:S01]  /*0c10*/  @!P5 IADD3 R16, PT, PT, R51, R53, RZ ;  /* 0x000000353310d210 */ /* 0x000fe20007ffe0ff */
[----:B------:R-:W-:Y:S01]  /*0c20*/  @!P2 IMAD.WIDE.U32 R38, R82, R38, R40 ;  /* 0x000000265226a225 */ /* 0x000fe200078e0028 */
[C---:B------:R-:W-:Y:S02]  /*0c30*/  @!P5 LEA R48, P6, R50.reuse, R44, 0x1 ;  /* 0x0000002c3230d211 */ /* 0x040fe400078c08ff */
[----:B------:R-:W-:Y:S02]  /*0c40*/  MOV R79, RZ ;  /* 0x000000ff004f7202 */ /* 0x000fe40000000f00 */
[----:B------:R-:W1:Y:S01]  /*0c50*/  @!P1 LDC.64 R40, c[0x0][0x390] ;  /* 0x0000e400ff289b82 */ /* 0x000e620000000a00 */
[----:B------:R-:W-:Y:S02]  /*0c60*/  @!P5 LEA.HI.X R49, R50, R45, R16, 0x1, P6 ;  /* 0x0000002d3231d211 */ /* 0x000fe400030f0c10 */
[----:B------:R-:W-:-:S02]  /*0c70*/  @!P2 IADD3 R16, PT, PT, R39, R55, RZ ;  /* 0x000000372710a210 */ /* 0x000fc40007ffe0ff */
[----:B----4-:R-:W-:Y:S01]  /*0c80*/  @!P2 LEA R50, P6, R38, R46, 0x1 ;  /* 0x0000002e2632a211 */ /* 0x010fe200078c08ff */
[----:B------:R4:W3:Y:S02]  /*0c90*/  @!P5 LDG.E R79, desc[UR6][R48.64] ;  /* 0x00000006304fd981 */ /* 0x0008e4000c1e1900 */
[----:B------:R-:W1:Y:S01]  /*0ca0*/  @!P4 LDC.64 R44, c[0x0][0x3e0] ;  /* 0x0000f800ff2ccb82 */ /* 0x000e620000000a00 */
[----:B------:R-:W-:Y:S02]  /*0cb0*/  ISETP.GE.U32.AND P5, PT, R76, UR4, PT ;  /* 0x000000044c007c0c */ /* 0x000fe4000bfa6070 */
[----:B------:R-:W-:Y:S02]  /*0cc0*/  @!P2 LEA.HI.X R51, R38, R47, R16, 0x1, P6 ;  /* 0x0000002f2633a211 */ /* 0x000fe400030f0c10 */
[----:B------:R-:W-:-:S03]  /*0cd0*/  ISETP.GE.AND.EX P5, PT, R31, UR5, PT, P5 ;  /* 0x000000051f007c0c */ /* 0x000fc6000bfa6350 */
[----:B------:R-:W1:Y:S01]  /*0ce0*/  @!P3 LDC.64 R46, c[0x0][0x390] ;  /* 0x0000e400ff2ebb82 */ /* 0x000e620000000a00 */
[----:B----4-:R-:W-:Y:S01]  /*0cf0*/  @!P1 MOV R48, R102 ;  /* 0x0000006600309202 */ /* 0x010fe20000000f00 */
[----:B------:R-:W-:Y:S01]  /*0d00*/  @!P1 IMAD R18, R27, R42, RZ ;  /* 0x0000002a1b129224 */ /* 0x000fe200078e02ff */
[----:B------:R-:W-:Y:S02]  /*0d10*/  @!P1 MOV R49, R101 ;  /* 0x0000006500319202 */ /* 0x000fe40000000f00 */
[----:B------:R-:W-:Y:S01]  /*0d20*/  MOV R81, RZ ;  /* 0x000000ff00517202 */ /* 0x000fe20000000f00 */
[----:B0-----:R-:W-:Y:S02]  /*0d30*/  @!P3 IMAD R16, R9, R36, RZ ;  /* 0x000000240910b224 */ /* 0x001fe400078e02ff */
[C---:B------:R-:W-:Y:S02]  /*0d40*/  @!P1 IMAD R55, R80.reuse, R43, R18 ;  /* 0x0000002b50379224 */ /* 0x040fe400078e0212 */
[----:B------:R-:W-:Y:S01]  /*0d50*/  @!P1 IMAD.WIDE.U32 R48, R80, R42, R48 ;  /* 0x0000002a50309225 */ /* 0x000fe200078e0030 */
[----:B------:R0:W4:Y:S01]  /*0d60*/  @!P2 LDG.E R81, desc[UR6][R50.64] ;  /* 0x000000063251a981 */ /* 0x000122000c1e1900 */
[----:B------:R-:W-:Y:S01]  /*0d70*/  ISETP.GE.U32.AND P2, PT, R74, UR4, PT ;  /* 0x000000044a007c0c */ /* 0x000fe2000bf46070 */
[----:B------:R-:W0:Y:S01]  /*0d80*/  @!P4 LDC.64 R42, c[0x0][0x390] ;  /* 0x0000e400ff2acb82 */ /* 0x000e220000000a00 */
[----:B------:R-:W-:Y:S01]  /*0d90*/  @!P3 IMAD R53, R96, R37, R16 ;  /* 0x000000256035b224 */ /* 0x000fe200078e0210 */
[----:B------:R-:W-:-:S02]  /*0da0*/  @!P1 IADD3 R16, PT, PT, R49, R55, RZ ;  /* 0x0000003731109210 */ /* 0x000fc40007ffe0ff */
[C---:B-1----:R-:W-:Y:S02]  /*0db0*/  @!P1 LEA R40, P6, R48.reuse, R40, 0x1 ;  /* 0x0000002830289211 */ /* 0x042fe400078c08ff */
[----:B------:R-:W-:Y:S02]  /*0dc0*/  ISETP.GE.AND.EX P2, PT, R33, UR5, PT, P2 ;  /* 0x0000000521007c0c */ /* 0x000fe4000bf46320 */
[----:B------:R-:W1:Y:S01]  /*0dd0*/  @!P5 LDC.64 R38, c[0x0][0x3e0] ;  /* 0x0000f800ff26db82 */ /* 0x000e620000000a00 */
[----:B0-----:R-:W-:Y:S02]  /*0de0*/  @!P3 MOV R50, R102 ;  /* 0x000000660032b202 */ /* 0x001fe40000000f00 */
[----:B------:R-:W-:Y:S02]  /*0df0*/  @!P3 MOV R51, R101 ;  /* 0x000000650033b202 */ /* 0x000fe40000000f00 */
[----:B------:R-:W-:Y:S01]  /*0e00*/  @!P1 LEA.HI.X R41, R48, R41, R16, 0x1, P6 ;  /* 0x0000002930299211 */ /* 0x000fe200030f0c10 */
[----:B------:R-:W-:Y:S01]  /*0e10*/  @!P4 IMAD R18, R29, R44, RZ ;  /* 0x0000002c1d12c224 */ /* 0x000fe200078e02ff */
[----:B------:R-:W-:Y:S01]  /*0e20*/  @!P4 MOV R48, R102 ;  /* 0x000000660030c202 */ /* 0x000fe20000000f00 */
[----:B------:R-:W-:Y:S01]  /*0e30*/  @!P3 IMAD.WIDE.U32 R36, R96, R36, R50 ;  /* 0x000000246024b225 */ /* 0x000fe200078e0032 */
[----:B------:R-:W-:-:S03]  /*0e40*/  @!P4 MOV R49, R101 ;  /* 0x000000650031c202 */ /* 0x000fc60000000f00 */
[C---:B------:R-:W-:Y:S01]  /*0e50*/  @!P4 IMAD R51, R78.reuse, R45, R18 ;  /* 0x0000002d4e33c224 */ /* 0x040fe200078e0212 */
[----:B------:R-:W-:Y:S01]  /*0e60*/  @!P3 IADD3 R16, PT, PT, R37, R53, RZ ;  /* 0x000000352510b210 */ /* 0x000fe20007ffe0ff */
[----:B------:R-:W-:Y:S01]  /*0e70*/  @!P4 IMAD.WIDE.U32 R48, R78, R44, R48 ;  /* 0x0000002c4e30c225 */ /* 0x000fe200078e0030 */
[C---:B------:R-:W-:Y:S01]  /*0e80*/  @!P3 LEA R46, P6, R36.reuse, R46, 0x1 ;  /* 0x0000002e242eb211 */ /* 0x040fe200078c08ff */
[----:B------:R-:W0:Y:S03]  /*0e90*/  @!P5 LDC.64 R44, c[0x0][0x390] ;  /* 0x0000e400ff2cdb82 */ /* 0x000e260000000a00 */
[----:B------:R-:W-:Y:S02]  /*0ea0*/  @!P3 LEA.HI.X R47, R36, R47, R16, 0x1, P6 ;  /* 0x0000002f242fb211 */ /* 0x000fe400030f0c10 */
[----:B------:R-:W-:-:S03]  /*0eb0*/  MOV R83, RZ ;  /* 0x000000ff00537202 */ /* 0x000fc60000000f00 */
[----:B------:R-:W0:Y:S01]  /*0ec0*/  @!P2 LDC.64 R36, c[0x0][0x3e0] ;  /* 0x0000f800ff24ab82 */ /* 0x000e220000000a00 */
[----:B------:R-:W-:Y:S01]  /*0ed0*/  @!P4 IADD3 R16, PT, PT, R49, R51, RZ ;  /* 0x000000333110c210 */ /* 0x000fe20007ffe0ff */
[----:B-1----:R-:W-:Y:S01]  /*0ee0*/  @!P5 IMAD R18, R31, R38, RZ ;  /* 0x000000261f12d224 */ /* 0x002fe200078e02ff */
[----:B------:R-:W-:Y:S01]  /*0ef0*/  @!P4 LEA R42, P6, R48, R42, 0x1 ;  /* 0x0000002a302ac211 */ /* 0x000fe200078c08ff */
[----:B------:R1:W4:Y:S01]  /*0f00*/  @!P1 LDG.E R83, desc[UR6][R40.64] ;  /* 0x0000000628539981 */ /* 0x000322000c1e1900 */
[----:B------:R-:W-:Y:S02]  /*0f10*/  ISETP.GE.U32.AND P1, PT, R72, UR4, PT ;  /* 0x0000000448007c0c */ /* 0x000fe4000bf26070 */
[----:B------:R-:W-:Y:S01]  /*0f20*/  MOV R85, RZ ;  /* 0x000000ff00557202 */ /* 0x000fe20000000f00 */
[----:B------:R-:W2:Y:S01]  /*0f30*/  @!P2 LDC.64 R50, c[0x0][0x390] ;  /* 0x0000e400ff32ab82 */ /* 0x000ea20000000a00 */
[----:B------:R-:W-:Y:S01]  /*0f40*/  @!P4 LEA.HI.X R43, R48, R43, R16, 0x1, P6 ;  /* 0x0000002b302bc211 */ /* 0x000fe200030f0c10 */
[----:B------:R-:W-:Y:S01]  /*0f50*/  @!P5 IMAD R49, R76, R39, R18 ;  /* 0x000000274c31d224 */ /* 0x000fe200078e0212 */
[----:B-1----:R-:W-:-:S03]  /*0f60*/  @!P5 MOV R40, R102 ;  /* 0x000000660028d202 */ /* 0x002fc60000000f00 */
[----:B------:R-:W4:Y:S01]  /*0f70*/  @!P4 LDG.E R85, desc[UR6][R42.64] ;  /* 0x000000062a55c981 */ /* 0x000f22000c1e1900 */
[----:B------:R-:W-:Y:S02]  /*0f80*/  @!P5 MOV R41, R101 ;  /* 0x000000650029d202 */ /* 0x000fe40000000f00 */
[----:B------:R-:W-:Y:S02]  /*0f90*/  ISETP.GE.U32.AND P6, PT, R10, UR4, PT ;  /* 0x000000040a007c0c */ /* 0x000fe4000bfc6070 */
[----:B------:R-:W-:Y:S01]  /*0fa0*/  ISETP.GE.AND.EX P1, PT, R35, UR5, PT, P1 ;  /* 0x0000000523007c0c */ /* 0x000fe2000bf26310 */
[----:B------:R-:W-:Y:S01]  /*0fb0*/  @!P5 IMAD.WIDE.U32 R38, R76, R38, R40 ;  /* 0x000000264c26d225 */ /* 0x000fe200078e0028 */
[----:B------:R-:W-:Y:S02]  /*0fc0*/  MOV R67, RZ ;  /* 0x000000ff00437202 */ /* 0x000fe40000000f00 */
[----:B------:R-:W-:Y:S02]  /*0fd0*/  ISETP.GE.AND.EX P4, PT, R61, UR5, PT, P6 ;  /* 0x000000053d007c0c */ /* 0x000fe4000bf86360 */
[----:B------:R-:W-:-:S02]  /*0fe0*/  @!P5 IADD3 R16, PT, PT, R39, R49, RZ ;  /* 0x000000312710d210 */ /* 0x000fc40007ffe0ff */
[C---:B0-----:R-:W-:Y:S01]  /*0ff0*/  @!P5 LEA R40, P6, R38.reuse, R44, 0x1 ;  /* 0x0000002c2628d211 */ /* 0x041fe200078c08ff */
[----:B------:R0:W3:Y:S01]  /*1000*/  @!P3 LDG.E R67, desc[UR6][R46.64] ;  /* 0x000000062e43b981 */ /* 0x0000e2000c1e1900 */
[----:B------:R-:W-:Y:S01]  /*1010*/  @!P2 IMAD R18, R33, R36, RZ ;  /* 0x000000242112a224 */ /* 0x000fe200078e02ff */
[----:B------:R-:W-:Y:S02]  /*1020*/  @!P2 MOV R39, R101 ;  /* 0x000000650027a202 */ /* 0x000fe40000000f00 */
[----:B------:R-:W-:Y:S01]  /*1030*/  @!P5 LEA.HI.X R41, R38, R45, R16, 0x1, P6 ;  /* 0x0000002d2629d211 */ /* 0x000fe200030f0c10 */
[----:B------:R-:W1:Y:S01]  /*1040*/  @!P1 LDC.64 R48, c[0x0][0x3e0] ;  /* 0x0000f800ff309b82 */ /* 0x000e620000000a00 */
[----:B------:R-:W-:Y:S01]  /*1050*/  @!P2 MOV R38, R102 ;  /* 0x000000660026a202 */ /* 0x000fe20000000f00 */
[----:B------:R-:W-:Y:S01]  /*1060*/  @!P2 IMAD R45, R74, R37, R18 ;  /* 0x000000254a2da224 */ /* 0x000fe200078e0212 */
[----:B------:R-:W-:-:S03]  /*1070*/  MOV R87, RZ ;  /* 0x000000ff00577202 */ /* 0x000fc60000000f00 */
[----:B------:R-:W-:Y:S02]  /*1080*/  @!P2 IMAD.WIDE.U32 R36, R74, R36, R38 ;  /* 0x000000244a24a225 */ /* 0x000fe400078e0026 */
[----:B0-----:R-:W0:Y:S01]  /*1090*/  @!P4 LDC.64 R46, c[0x0][0x3e0] ;  /* 0x0000f800ff2ecb82 */ /* 0x001e220000000a00 */
[----:B------:R1:W4:Y:S01]  /*10a0*/  @!P5 LDG.E R87, desc[UR6][R40.64] ;  /* 0x000000062857d981 */ /* 0x000322000c1e1900 */
[----:B------:R-:W-:Y:S02]  /*10b0*/  ISETP.GE.U32.AND P5, PT, R11, UR4, PT ;  /* 0x000000040b007c0c */ /* 0x000fe4000bfa6070 */
[----:B------:R-:W-:Y:S02]  /*10c0*/  @!P2 IADD3 R16, PT, PT, R37, R45, RZ ;  /* 0x0000002d2510a210 */ /* 0x000fe40007ffe0ff */
[----:B--2---:R-:W-:Y:S02]  /*10d0*/  @!P2 LEA R50, P6, R36, R50, 0x1 ;  /* 0x000000322432a211 */ /* 0x004fe400078c08ff */
[----:B------:R-:W2:Y:S01]  /*10e0*/  @!P1 LDC.64 R44, c[0x0][0x390] ;  /* 0x0000e400ff2c9b82 */ /* 0x000ea20000000a00 */
[----:B------:R-:W-:-:S02]  /*10f0*/  ISETP.GE.AND.EX P5, PT, R63, UR5, PT, P5 ;  /* 0x000000053f007c0c */ /* 0x000fc4000bfa6350 */
[----:B------:R-:W-:Y:S02]  /*1100*/  @!P2 LEA.HI.X R51, R36, R51, R16, 0x1, P6 ;  /* 0x000000332433a211 */ /* 0x000fe400030f0c10 */
[----:B------:R-:W-:-:S03]  /*1110*/  ISETP.GE.U32.AND P6, PT, R12, UR4, PT ;  /* 0x000000040c007c0c */ /* 0x000fc6000bfc6070 */
[----:B------:R-:W2:Y:S01]  /*1120*/  @!P4 LDC.64 R38, c[0x0][0x390] ;  /* 0x0000e400ff26cb82 */ /* 0x000ea20000000a00 */
[----:B------:R-:W-:Y:S01]  /*1130*/  ISETP.GE.AND.EX P6, PT, R65, UR5, PT, P6 ;  /* 0x0000000541007c0c */ /* 0x000fe2000bfc6360 */
[----:B-1----:R-:W-:Y:S01]  /*1140*/  @!P1 IMAD R16, R35, R48, RZ ;  /* 0x0000003023109224 */ /* 0x002fe200078e02ff */
[----:B------:R-:W-:Y:S02]  /*1150*/  @!P1 MOV R42, R102 ;  /* 0x00000066002a9202 */ /* 0x000fe40000000f00 */
[----:B------:R-:W-:-:S03]  /*1160*/  @!P1 MOV R43, R101 ;  /* 0x00000065002b9202 */ /* 0x000fc60000000f00 */
[----:B------:R-:W1:Y:S01]  /*1170*/  @!P5 LDC.64 R40, c[0x0][0x3e0] ;  /* 0x0000f800ff28db82 */ /* 0x000e620000000a00 */
[----:B------:R-:W-:Y:S01]  /*1180*/  MOV R89, RZ ;  /* 0x000000ff00597202 */ /* 0x000fe20000000f00 */
[C---:B------:R-:W-:Y:S02]  /*1190*/  @!P1 IMAD R53, R72.reuse, R49, R16 ;  /* 0x0000003148359224 */ /* 0x040fe400078e0210 */
[----:B0-----:R-:W-:Y:S02]  /*11a0*/  @!P4 IMAD R16, R61, R46, RZ ;  /* 0x0000002e3d10c224 */ /* 0x001fe400078e02ff */
[----:B------:R-:W-:Y:S01]  /*11b0*/  @!P1 IMAD.WIDE.U32 R48, R72, R48, R42 ;  /* 0x0000003048309225 */ /* 0x000fe200078e002a */
[----:B------:R0:W4:Y:S01]  /*11c0*/  @!P2 LDG.E R89, desc[UR6][R50.64] ;  /* 0x000000063259a981 */ /* 0x000122000c1e1900 */
[----:B------:R-:W1:Y:S02]  /*11d0*/  @!P6 LDC.64 R36, c[0x0][0x3e0] ;  /* 0x0000f800ff24eb82 */ /* 0x000e640000000a00 */
[----:B------:R-:W-:Y:S01]  /*11e0*/  @!P4 IMAD R55, R10, R47, R16 ;  /* 0x0000002f0a37c224 */ /* 0x000fe200078e0210 */
[----:B------:R-:W-:-:S02]  /*11f0*/  @!P1 IADD3 R16, PT, PT, R49, R53, RZ ;  /* 0x0000003531109210 */ /* 0x000fc40007ffe0ff */
[----:B--2---:R-:W-:-:S03]  /*1200*/  @!P1 LEA R44, P2, R48, R44, 0x1 ;  /* 0x0000002c302c9211 */ /* 0x004fc600078408ff */
[----:B------:R-:W2:Y:S01]  /*1210*/  @!P5 LDC.64 R42, c[0x0][0x390] ;  /* 0x0000e400ff2adb82 */ /* 0x000ea20000000a00 */
[----:B0-----:R-:W-:Y:S02]  /*1220*/  @!P4 MOV R50, R102 ;  /* 0x000000660032c202 */ /* 0x001fe40000000f00 */
[----:B------:R-:W-:Y:S02]  /*1230*/  @!P4 MOV R51, R101 ;  /* 0x000000650033c202 */ /* 0x000fe40000000f00 */
[----:B------:R-:W-:Y:S01]  /*1240*/  @!P1 LEA.HI.X R45, R48, R45, R16, 0x1, P2 ;  /* 0x0000002d302d9211 */ /* 0x000fe200010f0c10 */
[----:B------:R-:W-:Y:S02]  /*1250*/  @!P4 IMAD.WIDE.U32 R46, R10, R46, R50 ;  /* 0x0000002e0a2ec225 */ /* 0x000fe400078e0032 */
[----:B------:R-:W0:Y:S01]  /*1260*/  @!P6 LDC.64 R48, c[0x0][0x390] ;  /* 0x0000e400ff30eb82 */ /* 0x000e220000000a00 */
[----:B------:R-:W-:Y:S02]  /*1270*/  MOV R91, RZ ;  /* 0x000000ff005b7202 */ /* 0x000fe40000000f00 */
[----:B------:R-:W-:-:S02]  /*1280*/  @!P4 IADD3 R16, PT, PT, R47, R55, RZ ;  /* 0x000000372f10c210 */ /* 0x000fc40007ffe0ff */
[C---:B------:R-:W-:Y:S02]  /*1290*/  @!P4 LEA R38, P2, R46.reuse, R38, 0x1 ;  /* 0x000000262e26c211 */ /* 0x040fe400078408ff */
[----:B------:R1:W4:Y:S01]  /*12a0*/  @!P1 LDG.E R91, desc[UR6][R44.64] ;  /* 0x000000062c5b9981 */ /* 0x000322000c1e1900 */
[----:B------:R-:W-:Y:S01]  /*12b0*/  MOV R93, RZ ;  /* 0x000000ff005d7202 */ /* 0x000fe20000000f00 */
[----:B-1----:R-:W-:Y:S01]  /*12c0*/  @!P5 IMAD R18, R63, R40, RZ ;  /* 0x000000283f12d224 */ /* 0x002fe200078e02ff */
[----:B------:R-:W-:Y:S01]  /*12d0*/  @!P4 LEA.HI.X R39, R46, R39, R16, 0x1, P2 ;  /* 0x000000272e27c211 */ /* 0x000fe200010f0c10 */
[----:B------:R-:W-:Y:S02]  /*12e0*/  @!P6 IMAD R16, R65, R36, RZ ;  /* 0x000000244110e224 */ /* 0x000fe400078e02ff */
[----:B------:R-:W-:Y:S02]  /*12f0*/  @!P5 IMAD R47, R11, R41, R18 ;  /* 0x000000290b2fd224 */ /* 0x000fe400078e0212 */
[----:B------:R1:W4:Y:S01]  /*1300*/  @!P4 LDG.E R93, desc[UR6][R38.64] ;  /* 0x00000006265dc981 */ /* 0x000322000c1e1900 */
[----:B------:R-:W-:-:S02]  /*1310*/  @!P5 MOV R44, R102 ;  /* 0x00000066002cd202 */ /* 0x000fc40000000f00 */
[----:B------:R-:W-:Y:S01]  /*1320*/  @!P5 MOV R45, R101 ;  /* 0x00000065002dd202 */ /* 0x000fe20000000f00 */
[----:B------:R-:W-:Y:S02]  /*1330*/  @!P6 IMAD R51, R12, R37, R16 ;  /* 0x000000250c33e224 */ /* 0x000fe400078e0210 */
[----:B------:R-:W-:Y:S01]  /*1340*/  @!P5 IMAD.WIDE.U32 R40, R11, R40, R44 ;  /* 0x000000280b28d225 */ /* 0x000fe200078e002c */
[----:B-1----:R-:W-:Y:S02]  /*1350*/  @!P6 MOV R38, R102 ;  /* 0x000000660026e202 */ /* 0x002fe40000000f00 */
[----:B------:R-:W-:Y:S02]  /*1360*/  @!P6 MOV R39, R101 ;  /* 0x000000650027e202 */ /* 0x000fe40000000f00 */
[----:B------:R-:W-:Y:S02]  /*1370*/  @!P5 IADD3 R16, PT, PT, R41, R47, RZ ;  /* 0x0000002f2910d210 */ /* 0x000fe40007ffe0ff */
[----:B--2---:R-:W-:Y:S01]  /*1380*/  @!P5 LEA R42, P1, R40, R42, 0x1 ;  /* 0x0000002a282ad211 */ /* 0x004fe200078208ff */
[----:B------:R-:W-:Y:S01]  /*1390*/  @!P6 IMAD.WIDE.U32 R36, R12, R36, R38 ;  /* 0x000000240c24e225 */ /* 0x000fe200078e0026 */
[----:B------:R-:W-:-:S02]  /*13a0*/  MOV R95, RZ ;  /* 0x000000ff005f7202 */ /* 0x000fc40000000f00 */
[----:B------:R-:W-:Y:S02]  /*13b0*/  @!P5 LEA.HI.X R43, R40, R43, R16, 0x1, P1 ;  /* 0x0000002b282bd211 */ /* 0x000fe400008f0c10 */
[----:B------:R-:W-:Y:S02]  /*13c0*/  @!P6 IADD3 R16, PT, PT, R37, R51, RZ ;  /* 0x000000332510e210 */ /* 0x000fe40007ffe0ff */
[C---:B0-----:R-:W-:Y:S01]  /*13d0*/  @!P6 LEA R48, P1, R36.reuse, R48, 0x1 ;  /* 0x000000302430e211 */ /* 0x041fe200078208ff */
[----:B------:R-:W2:Y:S01]  /*13e0*/  @!P5 LDG.E R95, desc[UR6][R42.64] ;  /* 0x000000062a5fd981 */ /* 0x000ea2000c1e1900 */
[----:B------:R-:W-:Y:S02]  /*13f0*/  MOV R97, RZ ;  /* 0x000000ff00617202 */ /* 0x000fe40000000f00 */
[----:B------:R-:W-:-:S05]  /*1400*/  @!P6 LEA.HI.X R49, R36, R49, R16, 0x1, P1 ;  /* 0x000000312431e211 */ /* 0x000fca00008f0c10 */
[----:B------:R-:W2:Y:S01]  /*1410*/  @!P6 LDG.E R97, desc[UR6][R48.64] ;  /* 0x000000063061e981 */ /* 0x000ea2000c1e1900 */
[--C-:B------:R-:W-:Y:S02]  /*1420*/  HADD2.F32 R18, -RZ, R69.reuse.H0_H0 ;  /* 0x20000045ff127230 */ /* 0x100fe40000004100 */
[----:B------:R-:W-:-:S05]  /*1430*/  HADD2.F32 R69, -RZ, R69.H1_H1 ;  /* 0x30000045ff457230 */ /* 0x000fca0000004100 */
[C---:B------:R-:W-:Y:S01]  /*1440*/  FADD.FTZ R39, R18.reuse, R69 ;  /* 0x0000004512277221 */ /* 0x040fe20000010000 */
[----:B------:R-:W-:Y:S01]  /*1450*/  FMUL.FTZ R41, R69, R69 ;  /* 0x0000004545297220 */ /* 0x000fe20000410000 */
[--C-:B-----5:R-:W-:Y:S02]  /*1460*/  HADD2.F32 R20, -RZ, R71.reuse.H0_H0 ;  /* 0x20000047ff147230 */ /* 0x120fe40000004100 */
[----:B------:R-:W-:Y:S02]  /*1470*/  HADD2.F32 R71, -RZ, R71.H1_H1 ;  /* 0x30000047ff477230 */ /* 0x000fe40000004100 */
[----:B------:R-:W-:-:S03]  /*1480*/  FFMA.FTZ R24, R18, R18, R41 ;  /* 0x0000001212187223 */ /* 0x000fc60000010029 */
[----:B------:R-:W-:Y:S01]  /*1490*/  FADD.FTZ R26, R20, R71 ;  /* 0x00000047141a7221 */ /* 0x000fe20000010000 */
[----:B------:R-:W-:-:S04]  /*14a0*/  FMUL.FTZ R41, R71, R71 ;  /* 0x0000004747297220 */ /* 0x000fc80000410000 */
[----:B------:R-:W-:Y:S01]  /*14b0*/  FFMA.FTZ R28, R20, R20, R41 ;  /* 0x00000014141c7223 */ /* 0x000fe20000010029 */
[----:B------:R-:W-:Y:S01]  /*14c0*/  ISETP.GT.AND P1, PT, R4, 0x1e, PT ;  /* 0x0000001e0400780c */ /* 0x000fe20003f24270 */
[--C-:B---3--:R-:W-:Y:S02]  /*14d0*/  HADD2.F32 R16, -RZ, R67.reuse.H0_H0 ;  /* 0x20000043ff107230 */ /* 0x108fe40000004100 */
[----:B------:R-:W-:-:S05]  /*14e0*/  HADD2.F32 R67, -RZ, R67.H1_H1 ;  /* 0x30000043ff437230 */ /* 0x000fca0000004100 */
[----:B------:R-:W-:Y:S01]  /*14f0*/  FADD.FTZ R22, R16, R67 ;  /* 0x0000004310167221 */ /* 0x000fe20000010000 */
[----:B------:R-:W-:-:S03]  /*1500*/  FMUL.FTZ R37, R67, R67 ;  /* 0x0000004343257220 */ /* 0x000fc60000410000 */
[----:B------:R-:W-:Y:S01]  /*1510*/  FADD.FTZ R22, RZ, R22 ;  /* 0x00000016ff167221 */ /* 0x000fe20000010000 */
[----:B------:R-:W-:-:S03]  /*1520*/  FFMA.FTZ R37, R16, R16, R37 ;  /* 0x0000001010257223 */ /* 0x000fc60000010025 */
[----:B------:R-:W-:Y:S01]  /*1530*/  FADD.FTZ R39, R22, R39 ;  /* 0x0000002716277221 */ /* 0x000fe20000010000 */
[--C-:B------:R-:W-:Y:S02]  /*1540*/  HADD2.F32 R22, -RZ, R73.reuse.H0_H0 ;  /* 0x20000049ff167230 */ /* 0x100fe40000004100 */
[----:B------:R-:W-:Y:S01]  /*1550*/  FADD.FTZ R37, RZ, R37 ;  /* 0x00000025ff257221 */ /* 0x000fe20000010000 */
[----:B------:R-:W-:Y:S02]  /*1560*/  HADD2.F32 R73, -RZ, R73.H1_H1 ;  /* 0x30000049ff497230 */ /* 0x000fe40000004100 */
[----:B------:R-:W-:Y:S01]  /*1570*/  FADD.FTZ R26, R39, R26 ;  /* 0x0000001a271a7221 */ /* 0x000fe20000010000 */
[----:B------:R-:W-:Y:S01]  /*1580*/  FADD.FTZ R37, R37, R24 ;  /* 0x0000001825257221 */ /* 0x000fe20000010000 */
[--C-:B------:R-:W-:Y:S02]  /*1590*/  HADD2.F32 R24, -RZ, R75.reuse.H0_H0 ;  /* 0x2000004bff187230 */ /* 0x100fe40000004100 */
[----:B------:R-:W-:Y:S01]  /*15a0*/  FADD.FTZ R39, R22, R73 ;  /* 0x0000004916277221 */ /* 0x000fe20000010000 */
[----:B------:R-:W-:-:S02]  /*15b0*/  HADD2.F32 R75, -RZ, R75.H1_H1 ;  /* 0x3000004bff4b7230 */ /* 0x000fc40000004100 */
[----:B------:R-:W-:Y:S01]  /*15c0*/  FMUL.FTZ R41, R73, R73 ;  /* 0x0000004949297220 */ /* 0x000fe20000410000 */
[----:B------:R-:W-:Y:S01]  /*15d0*/  FADD.FTZ R28, R37, R28 ;  /* 0x0000001c251c7221 */ /* 0x000fe20000010000 */
[----:B------:R-:W-:Y:S01]  /*15e0*/  FADD.FTZ R39, R26, R39 ;  /* 0x000000271a277221 */ /* 0x000fe20000010000 */
[--C-:B------:R-:W-:Y:S02]  /*15f0*/  HADD2.F32 R26, -RZ, R77.reuse.H0_H0 ;  /* 0x2000004dff1a7230 */ /* 0x100fe40000004100 */
[----:B------:R-:W-:Y:S01]  /*1600*/  FFMA.FTZ R41, R22, R22, R41 ;  /* 0x0000001616297223 */ /* 0x000fe20000010029 */
[----:B------:R-:W-:Y:S02]  /*1610*/  HADD2.F32 R77, -RZ, R77.H1_H1 ;  /* 0x3000004dff4d7230 */ /* 0x000fe40000004100 */
[----:B------:R-:W-:Y:S01]  /*1620*/  FMUL.FTZ R37, R75, R75 ;  /* 0x0000004b4b257220 */ /* 0x000fe20000410000 */
[----:B------:R-:W-:Y:S01]  /*1630*/  FADD.FTZ R30, R24, R75 ;  /* 0x0000004b181e7221 */ /* 0x000fe20000010000 */
[----:B------:R-:W-:Y:S01]  /*1640*/  FADD.FTZ R41, R28, R41 ;  /* 0x000000291c297221 */ /* 0x000fe20000010000 */
[----:B------:R-:W-:-:S02]  /*1650*/  HADD2.F32 R28, -RZ, R79.H0_H0 ;  /* 0x2000004fff1c7230 */ /* 0x000fc40000004100 */
[----:B------:R-:W-:Y:S01]  /*1660*/  FFMA.FTZ R32, R24, R24, R37 ;  /* 0x0000001818207223 */ /* 0x000fe20000010025 */
[----:B------:R-:W-:Y:S01]  /*1670*/  FADD.FTZ R30, R39, R30 ;  /* 0x0000001e271e7221 */ /* 0x000fe20000010000 */
[----:B------:R-:W-:Y:S01]  /*1680*/  FADD.FTZ R37, R26, R77 ;  /* 0x0000004d1a257221 */ /* 0x000fe20000010000 */
[----:B------:R-:W-:Y:S02]  /*1690*/  HADD2.F32 R79, -RZ, R79.H1_H1 ;  /* 0x3000004fff4f7230 */ /* 0x000fe40000004100 */
[----:B------:R-:W-:Y:S01]  /*16a0*/  FMUL.FTZ R39, R77, R77 ;  /* 0x0000004d4d277220 */ /* 0x000fe20000410000 */
[----:B------:R-:W-:Y:S01]  /*16b0*/  FADD.FTZ R37, R30, R37 ;  /* 0x000000251e257221 */ /* 0x000fe20000010000 */
[--C-:B----4-:R-:W-:Y:S02]  /*16c0*/  HADD2.F32 R30, -RZ, R81.reuse.H0_H0 ;  /* 0x20000051ff1e7230 */ /* 0x110fe40000004100 */
[----:B------:R-:W-:Y:S01]  /*16d0*/  FADD.FTZ R34, R28, R79 ;  /* 0x0000004f1c227221 */ /* 0x000fe20000010000 */
[----:B------:R-:W-:-:S02]  /*16e0*/  HADD2.F32 R81, -RZ, R81.H1_H1 ;  /* 0x30000051ff517230 */ /* 0x000fc40000004100 */
[----:B------:R-:W-:Y:S01]  /*16f0*/  FADD.FTZ R32, R41, R32 ;  /* 0x0000002029207221 */ /* 0x000fe20000010000 */
[----:B------:R-:W-:Y:S01]  /*1700*/  FFMA.FTZ R39, R26, R26, R39 ;  /* 0x0000001a1a277223 */ /* 0x000fe20000010027 */
[----:B------:R-:W-:Y:S01]  /*1710*/  FMUL.FTZ R41, R79, R79 ;  /* 0x0000004f4f297220 */ /* 0x000fe20000410000 */
[----:B------:R-:W-:Y:S01]  /*1720*/  FADD.FTZ R34, R37, R34 ;  /* 0x0000002225227221 */ /* 0x000fe20000010000 */
[----:B------:R-:W-:Y:S01]  /*1730*/  FADD.FTZ R37, R30, R81 ;  /* 0x000000511e257221 */ /* 0x000fe20000010000 */
[----:B------:R-:W-:Y:S01]  /*1740*/  FADD.FTZ R39, R32, R39 ;  /* 0x0000002720277221 */ /* 0x000fe20000010000 */
[--C-:B------:R-:W-:Y:S02]  /*1750*/  HADD2.F32 R32, -RZ, R83.reuse.H0_H0 ;  /* 0x20000053ff207230 */ /* 0x100fe40000004100 */
[----:B------:R-:W-:Y:S01]  /*1760*/  FFMA.FTZ R36, R28, R28, R41 ;  /* 0x0000001c1c247223 */ /* 0x000fe20000010029 */
[----:B------:R-:W-:Y:S02]  /*1770*/  HADD2.F32 R83, -RZ, R83.H1_H1 ;  /* 0x30000053ff537230 */ /* 0x000fe40000004100 */
[----:B------:R-:W-:Y:S01]  /*1780*/  FMUL.FTZ R41, R81, R81 ;  /* 0x0000005151297220 */ /* 0x000fe20000410000 */
[----:B------:R-:W-:Y:S01]  /*1790*/  FADD.FTZ R37, R34, R37 ;  /* 0x0000002522257221 */ /* 0x000fe20000010000 */
[----:B------:R-:W-:-:S02]  /*17a0*/  HADD2.F32 R34, -RZ, R85.H0_H0 ;  /* 0x20000055ff227230 */ /* 0x000fc40000004100 */
[----:B------:R-:W-:Y:S01]  /*17b0*/  FADD.FTZ R36, R39, R36 ;  /* 0x0000002427247221 */ /* 0x000fe20000010000 */
[----:B------:R-:W-:Y:S01]  /*17c0*/  FFMA.FTZ R41, R30, R30, R41 ;  /* 0x0000001e1e297223 */ /* 0x000fe20000010029 */
[----:B------:R-:W-:Y:S02]  /*17d0*/  HADD2.F32 R85, -RZ, R85.H1_H1 ;  /* 0x30000055ff557230 */ /* 0x000fe40000004100 */
[----:B------:R-:W-:Y:S01]  /*17e0*/  FMUL.FTZ R39, R83, R83 ;  /* 0x0000005353277220 */ /* 0x000fe20000410000 */
[----:B------:R-:W-:Y:S01]  /*17f0*/  FADD.FTZ R38, R32, R83 ;  /* 0x0000005320267221 */ /* 0x000fe20000010000 */
[----:B------:R-:W-:Y:S01]  /*1800*/  FADD.FTZ R36, R36, R41 ;  /* 0x0000002924247221 */ /* 0x000fe20000010000 */
[--C-:B------:R-:W-:Y:S02]  /*1810*/  HADD2.F32 R60, -RZ, R87.reuse.H1_H1 ;  /* 0x30000057ff3c7230 */ /* 0x100fe40000004100 */
[----:B------:R-:W-:Y:S01]  /*1820*/  FFMA.FTZ R39, R32, R32, R39 ;  /* 0x0000002020277223 */ /* 0x000fe20000010027 */
[----:B------:R-:W-:Y:S01]  /*1830*/  FMUL.FTZ R41, R85, R85 ;  /* 0x0000005555297220 */ /* 0x000fe20000410000 */
[----:B------:R-:W-:Y:S01]  /*1840*/  FADD.FTZ R37, R37, R38 ;  /* 0x0000002625257221 */ /* 0x000fe20000010000 */
[----:B------:R-:W-:Y:S01]  /*1850*/  FADD.FTZ R38, R34, R85 ;  /* 0x0000005522267221 */ /* 0x000fe20000010000 */
[----:B------:R-:W-:-:S02]  /*1860*/  HADD2.F32 R87, -RZ, R87.H0_H0 ;  /* 0x20000057ff577230 */ /* 0x000fc40000004100 */
[----:B------:R-:W-:Y:S01]  /*1870*/  FADD.FTZ R36, R36, R39 ;  /* 0x0000002724247221 */ /* 0x000fe20000010000 */
[----:B------:R-:W-:Y:S01]  /*1880*/  FFMA.FTZ R41, R34, R34, R41 ;  /* 0x0000002222297223 */ /* 0x000fe20000010029 */
[----:B------:R-:W-:Y:S01]  /*1890*/  FMUL.FTZ R40, R60, R60 ;  /* 0x0000003c3c287220 */ /* 0x000fe20000410000 */
[--C-:B------:R-:W-:Y:S02]  /*18a0*/  HADD2.F32 R62, -RZ, R89.reuse.H1_H1 ;  /* 0x30000059ff3e7230 */ /* 0x100fe40000004100 */
[----:B------:R-:W-:Y:S01]  /*18b0*/  FADD.FTZ R37, R37, R38 ;  /* 0x0000002625257221 */ /* 0x000fe20000010000 */
[C---:B------:R-:W-:Y:S01]  /*18c0*/  FADD.FTZ R38, R87.reuse, R60 ;  /* 0x0000003c57267221 */ /* 0x040fe20000010000 */
[----:B------:R-:W-:Y:S01]  /*18d0*/  FADD.FTZ R36, R36, R41 ;  /* 0x0000002924247221 */ /* 0x000fe20000010000 */
[----:B------:R-:W-:Y:S01]  /*18e0*/  FFMA.FTZ R39, R87, R87, R40 ;  /* 0x0000005757277223 */ /* 0x000fe20000010028 */
[----:B------:R-:W-:Y:S02]  /*18f0*/  HADD2.F32 R89, -RZ, R89.H0_H0 ;  /* 0x20000059ff597230 */ /* 0x000fe40000004100 */
[----:B------:R-:W-:Y:S01]  /*1900*/  FMUL.FTZ R40, R62, R62 ;  /* 0x0000003e3e287220 */ /* 0x000fe20000410000 */
[----:B------:R-:W-:-:S02]  /*1910*/  HADD2.F32 R64, -RZ, R91.H1_H1 ;  /* 0x3000005bff407230 */ /* 0x000fc40000004100 */
[----:B------:R-:W-:Y:S01]  /*1920*/  FADD.FTZ R37, R37, R38 ;  /* 0x0000002625257221 */ /* 0x000fe20000010000 */
[----:B------:R-:W-:Y:S01]  /*1930*/  FADD.FTZ R36, R36, R39 ;  /* 0x0000002724247221 */ /* 0x000fe20000010000 */
[C---:B------:R-:W-:Y:S01]  /*1940*/  FADD.FTZ R38, R89.reuse, R62 ;  /* 0x0000003e59267221 */ /* 0x040fe20000010000 */
[----:B------:R-:W-:Y:S01]  /*1950*/  FFMA.FTZ R39, R89, R89, R40 ;  /* 0x0000005959277223 */ /* 0x000fe20000010028 */
[----:B------:R-:W-:Y:S02]  /*1960*/  HADD2.F32 R91, -RZ, R91.H0_H0 ;  /* 0x2000005bff5b7230 */ /* 0x000fe40000004100 */
[----:B------:R-:W-:Y:S01]  /*1970*/  FMUL.FTZ R40, R64, R64 ;  /* 0x0000004040287220 */ /* 0x000fe20000410000 */
[--C-:B------:R-:W-:Y:S02]  /*1980*/  HADD2.F32 R66, -RZ, R93.reuse.H1_H1 ;  /* 0x3000005dff427230 */ /* 0x100fe40000004100 */
[----:B------:R-:W-:Y:S01]  /*1990*/  FADD.FTZ R37, R37, R38 ;  /* 0x0000002625257221 */ /* 0x000fe20000010000 */
[----:B------:R-:W-:Y:S01]  /*19a0*/  FADD.FTZ R36, R36, R39 ;  /* 0x0000002724247221 */ /* 0x000fe20000010000 */
[----:B------:R-:W-:Y:S01]  /*19b0*/  FADD.FTZ R38, R91, R64 ;  /* 0x000000405b267221 */ /* 0x000fe20000010000 */
[----:B------:R-:W-:-:S02]  /*19c0*/  HADD2.F32 R93, -RZ, R93.H0_H0 ;  /* 0x2000005dff5d7230 */ /* 0x000fc40000004100 */
[----:B------:R-:W-:Y:S01]  /*19d0*/  FFMA.FTZ R39, R91, R91, R40 ;  /* 0x0000005b5b277223 */ /* 0x000fe20000010028 */
[----:B------:R-:W-:Y:S01]  /*19e0*/  FMUL.FTZ R40, R66, R66 ;  /* 0x0000004242287220 */ /* 0x000fe20000410000 */
[----:B------:R-:W-:Y:S02]  /*19f0*/  FADD.FTZ R37, R37, R38 ;  /* 0x0000002625257221 */ /* 0x000fe40000010000 */
[----:B------:R-:W-:Y:S01]  /*1a00*/  FADD.FTZ R36, R36, R39 ;  /* 0x0000002724247221 */ /* 0x000fe20000010000 */
[C---:B------:R-:W-:Y:S01]  /*1a10*/  FADD.FTZ R38, R93.reuse, R66 ;  /* 0x000000425d267221 */ /* 0x040fe20000010000 */
[----:B------:R-:W-:Y:S01]  /*1a20*/  FFMA.FTZ R39, R93, R93, R40 ;  /* 0x0000005d5d277223 */ /* 0x000fe20000010028 */
[--C-:B--2---:R-:W-:Y:S02]  /*1a30*/  HADD2.F32 R68, -RZ, R95.reuse.H1_H1 ;  /* 0x3000005fff447230 */ /* 0x104fe40000004100 */
[----:B------:R-:W-:-:S03]  /*1a40*/  HADD2.F32 R95, -RZ, R95.H0_H0 ;  /* 0x2000005fff5f7230 */ /* 0x000fc60000004100 */
[----:B------:R-:W-:Y:S01]  /*1a50*/  FMUL.FTZ R40, R68, R68 ;  /* 0x0000004444287220 */ /* 0x000fe20000410000 */
[--C-:B------:R-:W-:Y:S02]  /*1a60*/  HADD2.F32 R70, -RZ, R97.reuse.H1_H1 ;  /* 0x30000061ff467230 */ /* 0x100fe40000004100 */
[----:B------:R-:W-:Y:S01]  /*1a70*/  FADD.FTZ R37, R37, R38 ;  /* 0x0000002625257221 */ /* 0x000fe20000010000 */
[----:B------:R-:W-:Y:S01]  /*1a80*/  FADD.FTZ R36, R36, R39 ;  /* 0x0000002724247221 */ /* 0x000fe20000010000 */
[----:B------:R-:W-:Y:S02]  /*1a90*/  HADD2.F32 R97, -RZ, R97.H0_H0 ;  /* 0x20000061ff617230 */ /* 0x000fe40000004100 */
        /* <DEDUP_REMOVED lines=45> */
.L_x_2467:
[----:B------:R-:W-:Y:S05]  /*1d70*/  BSYNC.RECONVERGENT B0 ;  /* 0x0000000000007941 */ /* 0x000fea0003800200 */
.L_x_2466:
        /* <DEDUP_REMOVED lines=41> */
.L_x_2469:
[----:B------:R-:W-:Y:S05]  /*2010*/  BSYNC.RECONVERGENT B0 ;  /* 0x0000000000007941 */ /* 0x000fea0003800200 */
.L_x_2468:
        /* <DEDUP_REMOVED lines=24> */
.L_x_2472:
[----:B---3--:R-:W3:Y:S04]  /*21a0*/  LDG.E.STRONG.GPU R38, desc[UR6][R36.64] ;  /* 0x0000000624267981 */ /* 0x008ee8000c1ef900 */
[----:B---3--:R-:W-:Y:S01]  /*21b0*/  CCTL.IVALL ;  /* 0x00000000ff00798f */ /* 0x008fe20002000000 */
[----:B------:R-:W-:Y:S05]  /*21c0*/  YIELD ;  /* 0x0000000000007946 */ /* 0x000fea0003800000 */
[----:B------:R-:W-:-:S13]  /*21d0*/  ISETP.NE.AND P1, PT, R38, R43, PT ;  /* 0x0000002b2600720c */ /* 0x000fda0003f25270 */
[----:B------:R-:W-:Y:S05]  /*21e0*/  @P1 BRA `(.L_x_2472) ;  /* 0xfffffffc00ec1947 */ /* 0x000fea000383ffff */
.L_x_2471:
        /* <DEDUP_REMOVED lines=15> */
.L_x_2474:
        /* <DEDUP_REMOVED lines=60> */
.L_x_2473:
        /* <DEDUP_REMOVED lines=35> */
.L_x_2475:
        /* <DEDUP_REMOVED lines=18> */
.L_x_2476:
        /* <DEDUP_REMOVED lines=9> */
.L_x_2477:
[----:B------:R-:W-:Y:S05]  /*2a80*/  BSYNC.RECONVERGENT B0 ;  /* 0x0000000000007941 */ /* 0x000fea0003800200 */
.L_x_2470:
        /* <DEDUP_REMOVED lines=48> */
[----:B------:R-:W-:-:S04]  /*2d90*/  FMUL.FTZ R16, R67, R44 ;  /* 0x0000002c43107220 */ /* 0x000fc80000410000 */
[----:B-----5:R-:W-:Y:S01]  /*2da0*/  FFMA.FTZ R16, R37, R16, R39 ;  /* 0x0000001025107223 */ /* 0x020fe20000010027 */
[----:B---3--:R-:W-:Y:S02]  /*2db0*/  IMAD R45, R9, UR10, RZ ;  /* 0x0000000a092d7c24 */ /* 0x008fe4000f8e02ff */
[----:B------:R-:W-:-:S04]  /*2dc0*/  IMAD.WIDE.U32 R40, R96, UR10, R40 ;  /* 0x0000000a60287c25 */ /* 0x000fc8000f8e0028 */
[----:B------:R-:W-:Y:S02]  /*2dd0*/  IMAD R47, R96, UR11, R45 ;  /* 0x0000000b602f7c24 */ /* 0x000fe4000f8e022d */
[----:B------:R-:W-:Y:S01]  /*2de0*/  FFMA.FTZ R45, R36, R43, R38 ;  /* 0x0000002b242d7223 */ /* 0x000fe20000010026 */
[----:B--2---:R-:W-:Y:S02]  /*2df0*/  LEA R42, P1, R40, UR4, 0x1 ;  /* 0x00000004282a7c11 */ /* 0x004fe4000f8208ff */
[----:B------:R-:W-:Y:S02]  /*2e00*/  IADD3 R47, PT, PT, R41, R47, RZ ;  /* 0x0000002f292f7210 */ /* 0x000fe40007ffe0ff */
[----:B------:R-:W-:Y:S02]  /*2e10*/  F2FP.F16.F32.PACK_AB R41, R16, R45 ;  /* 0x0000002d1029723e */ /* 0x000fe400000000ff */
[----:B------:R-:W-:-:S05]  /*2e20*/  LEA.HI.X R43, R40, UR5, R47, 0x1, P1 ;  /* 0x00000005282b7c11 */ /* 0x000fca00088f0c2f */
[----:B------:R3:W-:Y:S02]  /*2e30*/  STG.E desc[UR6][R42.64], R41 ;  /* 0x000000292a007986 */ /* 0x0007e4000c101906 */
.L_x_2481:
[----:B------:R-:W-:Y:S05]  /*2e40*/  BSYNC.RECONVERGENT B1 ;  /* 0x0000000000017941 */ /* 0x000fea0003800200 */
.L_x_2480:
        /* <DEDUP_REMOVED lines=17> */
[----:B------:R-:W-:Y:S02]  /*2f60*/  F2FP.F16.F32.PACK_AB R41, R45, R18 ;  /* 0x000000122d29723e */ /* 0x000fe400000000ff */
[----:B------:R-:W-:-:S05]  /*2f70*/  LEA.HI.X R43, R40, UR11, R47, 0x1, P1 ;  /* 0x0000000b282b7c11 */ /* 0x000fca00088f0c2f */
[----:B------:R4:W-:Y:S02]  /*2f80*/  STG.E desc[UR6][R42.64], R41 ;  /* 0x000000292a007986 */ /* 0x0009e4000c101906 */
.L_x_2483:
[----:B------:R-:W-:Y:S05]  /*2f90*/  BSYNC.RECONVERGENT B1 ;  /* 0x0000000000017941 */ /* 0x000fea0003800200 */
.L_x_2482:
        /* <DEDUP_REMOVED lines=28> */
.L_x_2485:
[----:B------:R-:W-:Y:S05]  /*3160*/  BSYNC.RECONVERGENT B1 ;  /* 0x0000000000017941 */ /* 0x000fea0003800200 */
.L_x_2484:
        /* <DEDUP_REMOVED lines=17> */
[----:B------:R-:W-:Y:S02]  /*3280*/  F2FP.F16.F32.PACK_AB R41, R45, R18 ;  /* 0x000000122d29723e */ /* 0x000fe400000000ff */
[----:B------:R-:W-:-:S05]  /*3290*/  LEA.HI.X R43, R40, UR11, R47, 0x1, P5 ;  /* 0x0000000b282b7c11 */ /* 0x000fca000a8f0c2f */
[----:B------:R0:W-:Y:S02]  /*32a0*/  STG.E desc[UR6][R42.64], R41 ;  /* 0x000000292a007986 */ /* 0x0001e4000c101906 */
.L_x_2487:
[----:B------:R-:W-:Y:S05]  /*32b0*/  BSYNC.RECONVERGENT B1 ;  /* 0x0000000000017941 */ /* 0x000fea0003800200 */
.L_x_2486:
        /* <DEDUP_REMOVED lines=20> */
.L_x_2489:
[----:B------:R-:W-:Y:S05]  /*3400*/  BSYNC.RECONVERGENT B1 ;  /* 0x0000000000017941 */ /* 0x000fea0003800200 */
.L_x_2488:
        /* <DEDUP_REMOVED lines=20> */
.L_x_2491:
[----:B------:R-:W-:Y:S05]  /*3550*/  BSYNC.RECONVERGENT B1 ;  /* 0x0000000000017941 */ /* 0x000fea0003800200 */
.L_x_2490:
        /* <DEDUP_REMOVED lines=28> */
.L_x_2493:
[----:B------:R-:W-:Y:S05]  /*3720*/  BSYNC.RECONVERGENT B1 ;  /* 0x0000000000017941 */ /* 0x000fea0003800200 */
.L_x_2492:
        /* <DEDUP_REMOVED lines=20> */
.L_x_2495:
[----:B------:R-:W-:Y:S05]  /*3870*/  BSYNC.RECONVERGENT B1 ;  /* 0x0000000000017941 */ /* 0x000fea0003800200 */
.L_x_2494:
        /* <DEDUP_REMOVED lines=20> */
.L_x_2497:
[----:B------:R-:W-:Y:S05]  /*39c0*/  BSYNC.RECONVERGENT B1 ;  /* 0x0000000000017941 */ /* 0x000fea0003800200 */
.L_x_2496:
        /* <DEDUP_REMOVED lines=20> */
.L_x_2499:
[----:B------:R-:W-:Y:S05]  /*3b10*/  BSYNC.RECONVERGENT B1 ;  /* 0x0000000000017941 */ /* 0x000fea0003800200 */
.L_x_2498:
        /* <DEDUP_REMOVED lines=30> */
.L_x_2501:
[----:B------:R-:W-:Y:S05]  /*3d00*/  BSYNC.RECONVERGENT B1 ;  /* 0x0000000000017941 */ /* 0x000fea0003800200 */
.L_x_2500:
        /* <DEDUP_REMOVED lines=20> */
.L_x_2503:
[----:B------:R-:W-:Y:S05]  /*3e50*/  BSYNC.RECONVERGENT B1 ;  /* 0x0000000000017941 */ /* 0x000fea0003800200 */
.L_x_2502:
        /* <DEDUP_REMOVED lines=20> */
.L_x_2505:
[----:B------:R-:W-:Y:S05]  /*3fa0*/  BSYNC.RECONVERGENT B1 ;  /* 0x0000000000017941 */ /* 0x000fea0003800200 */
.L_x_2504:
        /* <DEDUP_REMOVED lines=20> */
.L_x_2507:
[----:B------:R-:W-:Y:S05]  /*40f0*/  BSYNC.RECONVERGENT B1 ;  /* 0x0000000000017941 */ /* 0x000fea0003800200 */
.L_x_2506:
        /* <DEDUP_REMOVED lines=20> */
.L_x_2509:
[----:B------:R-:W-:Y:S05]  /*4240*/  BSYNC.RECONVERGENT B1 ;  /* 0x0000000000017941 */ /* 0x000fea0003800200 */
.L_x_2508:
        /* <DEDUP_REMOVED lines=10> */
[----:B------:R-:W-:Y:S01]  /*42f0*/  F2FP.F16.F32.PACK_AB R39, R44, R97 ;  /* 0x000000612c27723e */ /* 0x000fe200000000ff */
        /* <DEDUP_REMOVED lines=8> */
.L_x_2479:
        /* <DEDUP_REMOVED lines=33> */
[----:B------:R-:W-:-:S05]  /*4590*/  F2FP.F16.F32.PACK_AB R47, R47, R16 ;  /* 0x000000102f2f723e */ /* 0x000fca00000000ff */
[----:B------:R3:W-:Y:S02]  /*45a0*/  STG.E desc[UR6][R40.64], R47 ;  /* 0x0000002f28007986 */ /* 0x0007e4000c101906 */
.L_x_2512:
[----:B------:R-:W-:Y:S05]  /*45b0*/  BSYNC.RECONVERGENT B1 ;  /* 0x0000000000017941 */ /* 0x000fea0003800200 */
.L_x_2511:
        /* <DEDUP_REMOVED lines=28> */
[----:B------:R-:W-:-:S05]  /*4780*/  F2FP.F16.F32.PACK_AB R47, R47, R16 ;  /* 0x000000102f2f723e */ /* 0x000fca00000000ff */
[----:B------:R4:W-:Y:S02]  /*4790*/  STG.E desc[UR6][R40.64], R47 ;  /* 0x0000002f28007986 */ /* 0x0009e4000c101906 */
.L_x_2514:
[----:B------:R-:W-:Y:S05]  /*47a0*/  BSYNC.RECONVERGENT B1 ;  /* 0x0000000000017941 */ /* 0x000fea0003800200 */
.L_x_2513:
        /* <DEDUP_REMOVED lines=36> */
[----:B------:R-:W-:-:S05]  /*49f0*/  F2FP.F16.F32.PACK_AB R47, R47, R16 ;  /* 0x000000102f2f723e */ /* 0x000fca00000000ff */
[----:B------:R1:W-:Y:S02]  /*4a00*/  STG.E desc[UR6][R40.64], R47 ;  /* 0x0000002f28007986 */ /* 0x0003e4000c101906 */
.L_x_2516:
[----:B------:R-:W-:Y:S05]  /*4a10*/  BSYNC.RECONVERGENT B1 ;  /* 0x0000000000017941 */ /* 0x000fea0003800200 */
.L_x_2515:
        /* <DEDUP_REMOVED lines=28> */
[----:B------:R-:W-:-:S05]  /*4be0*/  F2FP.F16.F32.PACK_AB R45, R45, R16 ;  /* 0x000000102d2d723e */ /* 0x000fca00000000ff */
[----:B------:R1:W-:Y:S02]  /*4bf0*/  STG.E desc[UR6][R40.64], R45 ;  /* 0x0000002d28007986 */ /* 0x0003e4000c101906 */
.L_x_2518:
[----:B------:R-:W-:Y:S05]  /*4c00*/  BSYNC.RECONVERGENT B1 ;  /* 0x0000000000017941 */ /* 0x000fea0003800200 */
.L_x_2517:
        /* <DEDUP_REMOVED lines=30> */
.L_x_2520:
[----:B------:R-:W-:Y:S05]  /*4df0*/  BSYNC.RECONVERGENT B1 ;  /* 0x0000000000017941 */ /* 0x000fea0003800200 */
.L_x_2519:
        /* <DEDUP_REMOVED lines=30> */
.L_x_2522:
[----:B------:R-:W-:Y:S05]  /*4fe0*/  BSYNC.RECONVERGENT B1 ;  /* 0x0000000000017941 */ /* 0x000fea0003800200 */
.L_x_2521:
        /* <DEDUP_REMOVED lines=38> */
.L_x_2524:
[----:B------:R-:W-:Y:S05]  /*5250*/  BSYNC.RECONVERGENT B1 ;  /* 0x0000000000017941 */ /* 0x000fea0003800200 */
.L_x_2523:
        /* <DEDUP_REMOVED lines=30> */
.L_x_2526:
[----:B------:R-:W-:Y:S05]  /*5440*/  BSYNC.RECONVERGENT B1 ;  /* 0x0000000000017941 */ /* 0x000fea0003800200 */
.L_x_2525:
        /* <DEDUP_REMOVED lines=30> */
.L_x_2528:
[----:B------:R-:W-:Y:S05]  /*5630*/  BSYNC.RECONVERGENT B1 ;  /* 0x0000000000017941 */ /* 0x000fea0003800200 */
.L_x_2527:
        /* <DEDUP_REMOVED lines=28> */
[----:B------:R-:W-:-:S05]  /*5800*/  F2FP.F16.F32.PACK_AB R45, R45, R16 ;  /* 0x000000102d2d723e */ /* 0x000fca00000000ff */
[----:B------:R1:W-:Y:S02]  /*5810*/  STG.E desc[UR6][R42.64], R45 ;  /* 0x0000002d2a007986 */ /* 0x0003e4000c101906 */
.L_x_2530:
[----:B------:R-:W-:Y:S05]  /*5820*/  BSYNC.RECONVERGENT B1 ;  /* 0x0000000000017941 */ /* 0x000fea0003800200 */
.L_x_2529:
        /* <DEDUP_REMOVED lines=38> */
[----:B------:R-:W-:-:S05]  /*5a90*/  F2FP.F16.F32.PACK_AB R45, R45, R16 ;  /* 0x000000102d2d723e */ /* 0x000fca00000000ff */
[----:B------:R1:W-:Y:S02]  /*5aa0*/  STG.E desc[UR6][R42.64], R45 ;  /* 0x0000002d2a007986 */ /* 0x0003e4000c101906 */
.L_x_2532:
[----:B------:R-:W-:Y:S05]  /*5ab0*/  BSYNC.RECONVERGENT B1 ;  /* 0x0000000000017941 */ /* 0x000fea0003800200 */
.L_x_2531:
        /* <DEDUP_REMOVED lines=30> */
.L_x_2534:
[----:B------:R-:W-:Y:S05]  /*5ca0*/  BSYNC.RECONVERGENT B1 ;  /* 0x0000000000017941 */ /* 0x000fea0003800200 */
.L_x_2533:
        /* <DEDUP_REMOVED lines=30> */
.L_x_2536:
[----:B------:R-:W-:Y:S05]  /*5e90*/  BSYNC.RECONVERGENT B1 ;  /* 0x0000000000017941 */ /* 0x000fea0003800200 */
.L_x_2535:
        /* <DEDUP_REMOVED lines=30> */
.L_x_2538:
[----:B------:R-:W-:Y:S05]  /*6080*/  BSYNC.RECONVERGENT B1 ;  /* 0x0000000000017941 */ /* 0x000fea0003800200 */
.L_x_2537:
        /* <DEDUP_REMOVED lines=30> */
.L_x_2540:
[----:B------:R-:W-:Y:S05]  /*6270*/  BSYNC.RECONVERGENT B1 ;  /* 0x0000000000017941 */ /* 0x000fea0003800200 */
.L_x_2539:
        /* <DEDUP_REMOVED lines=26> */
[----:B------:R-:W-:-:S05]  /*6420*/  F2FP.F16.F32.PACK_AB R39, R39, R16 ;  /* 0x000000102727723e */ /* 0x000fca00000000ff */
[----:B------:R1:W-:Y:S02]  /*6430*/  STG.E desc[UR6][R36.64], R39 ;  /* 0x0000002724007986 */ /* 0x0003e4000c101906 */
.L_x_2510:
[----:B------:R-:W-:Y:S05]  /*6440*/  BSYNC.RECONVERGENT B0 ;  /* 0x0000000000007941 */ /* 0x000fea0003800200 */
.L_x_2478:
        /* <DEDUP_REMOVED lines=8> */
.L_x_2542:
        /* <DEDUP_REMOVED lines=11> */
.L_x_3455:


//--------------------- .text._Z35group_norm_nhwc_fwd_one_pass_kernelI11Fp16IOBf16WLi64ELi28ELi448EEv26Group_norm_nhwc_fwd_params --------------------------
	.section	.text._Z35group_norm_nhwc_fwd_one_pass_kernelI11Fp16IOBf16WLi64ELi28ELi448EEv26Group_norm_nhwc_fwd_params,"ax",@progbits
	.align	128
        .global         _Z35group_norm_nhwc_fwd_one_pass_kernelI11Fp16IOBf16WLi64ELi28ELi448EEv26Group_norm_nhwc_fwd_params
        .type           _Z35group_norm_nhwc_fwd_one_pass_kernelI11Fp16IOBf16WLi64ELi28ELi448EEv26Group_norm_nhwc_fwd_params,@function
        .size           _Z35group_norm_nhwc_fwd_one_pass_kernelI11Fp16IOBf16WLi64ELi28ELi448EEv26Group_norm_nhwc_fwd_params,(.L_x_3456 - _Z35group_norm_nhwc_fwd_one_pass_kernelI11Fp16IOBf16WLi64ELi28ELi448EEv26Group_norm_nhwc_fwd_params)
        .other          _Z35group_norm_nhwc_fwd_one_pass_kernelI11Fp16IOBf16WLi64ELi28ELi448EEv26Group_norm_nhwc_fwd_params,@"STO_CUDA_ENTRY STV_DEFAULT"
_Z35group_norm_nhwc_fwd_one_pass_kernelI11Fp16IOBf16WLi64ELi28ELi448EEv26Group_norm_nhwc_fwd_params:
.text._Z35group_norm_nhwc_fwd_one_pass_kernelI11Fp16IOBf16WLi64ELi28ELi448EEv26Group_norm_nhwc_fwd_params:
        /* <DEDUP_REMOVED lines=27> */
.L_x_2562:
        /* <DEDUP_REMOVED lines=129> */
.L_x_2544:
[----:B----4-:R-:W-:Y:S05]  /*09c0*/  BSYNC.RECONVERGENT B0 ;  /* 0x0000000000007941 */ /* 0x010fea0003800200 */
.L_x_2543:
        /* <DEDUP_REMOVED lines=41> */
.L_x_2546:
[----:B------:R-:W-:Y:S05]  /*0c60*/  BSYNC.RECONVERGENT B0 ;  /* 0x0000000000007941 */ /* 0x000fea0003800200 */
.L_x_2545:
        /* <DEDUP_REMOVED lines=31> */
.L_x_2549:
[----:B---3--:R-:W2:Y:S04]  /*0e60*/  LDG.E.STRONG.GPU R6, desc[UR14][R4.64] ;  /* 0x0000000e04067981 */ /* 0x008ea8000c1ef900 */
[----:B--2---:R-:W-:Y:S01]  /*0e70*/  CCTL.IVALL ;  /* 0x00000000ff00798f */ /* 0x004fe20002000000 */
[----:B------:R-:W-:Y:S05]  /*0e80*/  YIELD ;  /* 0x0000000000007946 */ /* 0x000fea0003800000 */
[----:B------:R-:W-:-:S13]  /*0e90*/  ISETP.NE.AND P2, PT, R6, R9, PT ;  /* 0x000000090600720c */ /* 0x000fda0003f45270 */
[----:B------:R-:W-:Y:S05]  /*0ea0*/  @P2 BRA `(.L_x_2549) ;  /* 0xfffffffc00ec2947 */ /* 0x000fea000383ffff */
.L_x_2548:
        /* <DEDUP_REMOVED lines=15> */
.L_x_2551:
        /* <DEDUP_REMOVED lines=91> */
.L_x_2550:
        /* <DEDUP_REMOVED lines=53> */
.L_x_2552:
        /* <DEDUP_REMOVED lines=15> */
[----:B------:R-:W-:-:S05]  /*1990*/  IMAD.U32 R5, RZ, RZ, UR13 ;  /* 0x0000000dff057e24 */ /* 0x000fca000f8e00ff */
[----:B------:R-:W-:Y:S01]  /*19a0*/  MOV R6, UR10 ;  /* 0x0000000a00067c02 */ /* 0x000fe20008000f00 */
[----:B------:R-:W0:Y:S01]  /*19b0*/  @!P4 LDG.E.64 R4, desc[UR14][R4.64] ;  /* 0x0000000e0404c981 */ /* 0x000e22000c1e1b00 */
[----:B------:R-:W-:-:S06]  /*19c0*/  MOV R7, UR11 ;  /* 0x0000000b00077c02 */ /* 0x000fcc0008000f00 */
        /* <DEDUP_REMOVED lines=8> */
.L_x_2553:
[----:B------:R-:W-:Y:S01]  /*1a50*/  IMAD.U32 R5, RZ, RZ, UR5 ;  /* 0x00000005ff057e24 */ /* 0x000fe2000f8e00ff */
[----:B------:R-:W-:Y:S01]  /*1a60*/  LOP3.LUT R4, R22, 0x1, RZ, 0xc0, !PT ;  /* 0x0000000116047812 */ /* 0x000fe200078ec0ff */
[----:B------:R-:W-:Y:S03]  /*1a70*/  BSSY.RECONVERGENT B0, `(.L_x_2547) ;  /* 0x000000b000007945 */ /* 0x000fe60003800200 */
        /* <DEDUP_REMOVED lines=10> */
.L_x_2554:
[----:B------:R-:W-:Y:S05]  /*1b20*/  BSYNC.RECONVERGENT B0 ;  /* 0x0000000000007941 */ /* 0x000fea0003800200 */
.L_x_2547:
        /* <DEDUP_REMOVED lines=42> */
[----:B------:R-:W-:-:S06]  /*1dd0*/  MOV R4, 0x3f800000 ;  /* 0x3f80000000047802 */ /* 0x000fcc0000000f00 */
[----:B------:R1:W0:Y:S01]  /*1de0*/  @P2 MUFU.RSQ R4, R9 ;  /* 0x0000000900042308 */ /* 0x0002220000001400 */
[----:B--2---:R-:W-:Y:S01]  /*1df0*/  IMAD.U32 R7, R15, 0x10000, RZ ;  /* 0x000100000f077824 */ /* 0x004fe200078e00ff */
[----:B---3--:R-:W-:Y:S02]  /*1e00*/  SHF.L.U32 R10, R16, 0x10, RZ ;  /* 0x00000010100a7819 */ /* 0x008fe400000006ff */
[----:B----4-:R-:W-:Y:S02]  /*1e10*/  SHF.L.U32 R12, R14, 0x10, RZ ;  /* 0x000000100e0c7819 */ /* 0x010fe400000006ff */
[----:B------:R-:W-:Y:S01]  /*1e20*/  SHF.L.U32 R11, R17, 0x10, RZ ;  /* 0x00000010110b7819 */ /* 0x000fe200000006ff */
        /* <DEDUP_REMOVED lines=26> */
.L_x_2558:
[----:B------:R-:W-:Y:S05]  /*1fd0*/  BSYNC.RECONVERGENT B1 ;  /* 0x0000000000017941 */ /* 0x000fea0003800200 */
.L_x_2557:
        /* <DEDUP_REMOVED lines=15> */
[----:B------:R-:W-:Y:S02]  /*20d0*/  F2FP.F16.F32.PACK_AB R5, R10, R5 ;  /* 0x000000050a05723e */ /* 0x000fe400000000ff */
[----:B------:R-:W-:-:S05]  /*20e0*/  LEA.HI.X R3, R26, UR13, R9, 0x1, P1 ;  /* 0x0000000d1a037c11 */ /* 0x000fca00088f0c09 */
[----:B------:R1:W-:Y:S01]  /*20f0*/  STG.E desc[UR14][R2.64], R5 ;  /* 0x0000000502007986 */ /* 0x0003e2000c10190e */
[----:B------:R-:W-:Y:S05]  /*2100*/  BRA `(.L_x_2559) ;  /* 0x0000000000fc7947 */ /* 0x000fea0003800000 */
.L_x_2556:
        /* <DEDUP_REMOVED lines=28> */
[----:B------:R-:W-:-:S05]  /*22d0*/  F2FP.F16.F32.PACK_AB R13, R18, R13 ;  /* 0x0000000d120d723e */ /* 0x000fca00000000ff */
[----:B------:R0:W-:Y:S02]  /*22e0*/  STG.E desc[UR14][R8.64], R13 ;  /* 0x0000000d08007986 */ /* 0x0001e4000c10190e */
.L_x_2561:
[----:B------:R-:W-:Y:S05]  /*22f0*/  BSYNC.RECONVERGENT B1 ;  /* 0x0000000000017941 */ /* 0x000fea0003800200 */
.L_x_2560:
        /* <DEDUP_REMOVED lines=30> */
[----:B------:R-:W-:-:S05]  /*24e0*/  F2FP.F16.F32.PACK_AB R7, R0, R7 ;  /* 0x000000070007723e */ /* 0x000fca00000000ff */
[----:B------:R2:W-:Y:S02]  /*24f0*/  STG.E desc[UR14][R4.64], R7 ;  /* 0x0000000704007986 */ /* 0x0005e4000c10190e */
.L_x_2559:
[----:B------:R-:W-:Y:S05]  /*2500*/  BSYNC.RECONVERGENT B0 ;  /* 0x0000000000007941 */ /* 0x000fea0003800200 */
.L_x_2555:
[----:B------:R-:W-:Y:S02]  /*2510*/  UIADD3 UR8, UPT, UPT, UR19, UR8, URZ ;  /* 0x0000000813087290 */ /* 0x000fe4000fffe0ff */
[----:B------:R-:W-:Y:S02]  /*2520*/  UIADD3 UR4, UPT, UPT, UR4, 0x1, URZ ;  /* 0x0000000104047890 */ /* 0x000fe4000fffe0ff */
[----:B------:R-:W-:-:S09]  /*2530*/  UISETP.GE.AND UP1, UPT, UR8, UR7, UPT ;  /* 0x000000070800728c */ /* 0x000fd2000bf26270 */
[----:B------:R-:W-:Y:S05]  /*2540*/  BRA.U !UP1, `(.L_x_2562) ;  /* 0xffffffdd09187547 */ /* 0x000fea000b83ffff */
[----:B------:R-:W-:Y:S05]  /*2550*/  EXIT ;  /* 0x000000000000794d */ /* 0x000fea0003800000 */
.L_x_2563:
        /* <DEDUP_REMOVED lines=10> */
.L_x_3456:


//--------------------- .text._Z35group_norm_nhwc_fwd_one_pass_kernelI11Fp16IOBf16WLi128ELi28ELi448EEv26Group_norm_nhwc_fwd_params --------------------------
	.section	.text._Z35group_norm_nhwc_fwd_one_pass_kernelI11Fp16IOBf16WLi128ELi28ELi448EEv26Group_norm_nhwc_fwd_params,"ax",@progbits
	.align	128
        .global         _Z35group_norm_nhwc_fwd_one_pass_kernelI11Fp16IOBf16WLi128ELi28ELi448EEv26Group_norm_nhwc_fwd_params
        .type           _Z35group_norm_nhwc_fwd_one_pass_kernelI11Fp16IOBf16WLi128ELi28ELi448EEv26Group_norm_nhwc_fwd_params,@function
        .size           _Z35group_norm_nhwc_fwd_one_pass_kernelI11Fp16IOBf16WLi128ELi28ELi448EEv26Group_norm_nhwc_fwd_params,(.L_x_3457 - _Z35group_norm_nhwc_fwd_one_pass_kernelI11Fp16IOBf16WLi128ELi28ELi448EEv26Group_norm_nhwc_fwd_params)
        .other          _Z35group_norm_nhwc_fwd_one_pass_kernelI11Fp16IOBf16WLi128ELi28ELi448EEv26Group_norm_nhwc_fwd_params,@"STO_CUDA_ENTRY STV_DEFAULT"
_Z35group_norm_nhwc_fwd_one_pass_kernelI11Fp16IOBf16WLi128ELi28ELi448EEv26Group_norm_nhwc_fwd_params:
.text._Z35group_norm_nhwc_fwd_one_pass_kernelI11Fp16IOBf16WLi128ELi28ELi448EEv26Group_norm_nhwc_fwd_params:
        /* <DEDUP_REMOVED lines=25> */
.L_x_2591:
        /* <DEDUP_REMOVED lines=23> */
[----:B------:R-:W-:Y:S01]  /*0300*/  @!P2 IMAD.IADD R0, R0, 0x1, -R3 ;  /* 0x000000010000a824 */ /* 0x000fe200078e0a03 */
[----:B------:R-:W-:Y:S01]  /*0310*/  @!P2 IADD3 R13, PT, PT, R13, 0x1, RZ ;  /* 0x000000010d0da810 */ /* 0x000fe20007ffe0ff */
[----:B------:R-:W-:Y:S01]  /*0320*/  IMAD R5, R5, 0x124a, RZ ;  /* 0x0000124a05057824 */ /* 0x000fe200078e02ff */
[----:B-1----:R-:W-:Y:S02]  /*0330*/  ISETP.GE.U32.AND P2, PT, R23, UR8, PT ;  /* 0x0000000817007c0c */ /* 0x002fe4000bf46070 */
[----:B------:R-:W-:Y:S02]  /*0340*/  ISETP.GE.U32.AND P1, PT, R0, R3, PT ;  /* 0x000000030000720c */ /* 0x000fe40003f26070 */
[----:B------:R-:W-:Y:S02]  /*0350*/  LOP3.LUT R0, R2, UR7, RZ, 0x3c, !PT ;  /* 0x0000000702007c12 */ /* 0x000fe4000f8e3cff */
[----:B------:R-:W-:Y:S02]  /*0360*/  SHF.R.U32.HI R5, RZ, 0x10, R5 ;  /* 0x00000010ff057819 */ /* 0x000fe40000011605 */
[----:B------:R-:W-:-:S02]  /*0370*/  ISETP.GE.AND P4, PT, R0, RZ, PT ;  /* 0x000000ff0000720c */ /* 0x000fc40003f86270 */
[----:B------:R-:W-:Y:S02]  /*0380*/  PRMT R0, R5, 0x9910, RZ ;  /* 0x0000991005007816 */ /* 0x000fe400000000ff */
[----:B------:R-:W-:-:S03]  /*0390*/  ISETP.GE.AND.EX P2, PT, R15, UR9, PT, P2 ;  /* 0x000000090f007c0c */ /* 0x000fc6000bf46320 */
[----:B------:R-:W-:Y:S01]  /*03a0*/  IMAD R0, R0, 0xe, RZ ;  /* 0x0000000e00007824 */ /* 0x000fe200078e02ff */
[----:B------:R-:W-:Y:S02]  /*03b0*/  @P1 IADD3 R13, PT, PT, R13, 0x1, RZ ;  /* 0x000000010d0d1810 */ /* 0x000fe40007ffe0ff */
[----:B------:R-:W-:Y:S02]  /*03c0*/  ISETP.GE.U32.AND P1, PT, R29, UR8, PT ;  /* 0x000000081d007c0c */ /* 0x000fe4000bf26070 */
[----:B------:R-:W-:Y:S02]  /*03d0*/  IADD3 R0, PT, PT, RZ, -R0, RZ ;  /* 0x80000000ff007210 */ /* 0x000fe40007ffe0ff */
[----:B------:R-:W-:Y:S02]  /*03e0*/  @!P4 IADD3 R13, PT, PT, -R13, RZ, RZ ;  /* 0x000000ff0d0dc210 */ /* 0x000fe40007ffe1ff */
[----:B------:R-:W-:Y:S01]  /*03f0*/  ISETP.GE.AND.EX P1, PT, R17, UR9, PT, P1 ;  /* 0x0000000911007c0c */ /* 0x000fe2000bf26310 */
[----:B------:R-:W0:Y:S01]  /*0400*/  @!P2 LDC.64 R8, c[0x0][0x3e0] ;  /* 0x0000f800ff08ab82 */ /* 0x000e220000000a00 */
[----:B------:R-:W-:-:S02]  /*0410*/  @!P3 LOP3.LUT R13, RZ, R2, RZ, 0x33, !PT ;  /* 0x00000002ff0db212 */ /* 0x000fc400078e33ff */
[----:B------:R-:W-:Y:S02]  /*0420*/  PRMT R5, R0, 0x7710, RZ ;  /* 0x0000771000057816 */ /* 0x000fe400000000ff */
[----:B------:R-:W-:Y:S01]  /*0430*/  IADD3 R0, PT, PT, R23, 0x40, RZ ;  /* 0x0000004017007810 */ /* 0x000fe20007ffe0ff */
[--C-:B------:R-:W-:Y:S01]  /*0440*/  IMAD.MOV R3, RZ, RZ, -R13.reuse ;  /* 0x000000ffff037224 */ /* 0x100fe200078e0a0d */
[----:B------:R-:W-:Y:S01]  /*0450*/  IADD3 R5, PT, PT, R5, R4, RZ ;  /* 0x0000000405057210 */ /* 0x000fe20007ffe0ff */
[----:B------:R-:W1:Y:S01]  /*0460*/  @!P2 LDC.64 R10, c[0x0][0x390] ;  /* 0x0000e400ff0aab82 */ /* 0x000e620000000a00 */
[----:B------:R-:W-:Y:S01]  /*0470*/  ISETP.GE.U32.AND P3, PT, R0, UR8, PT ;  /* 0x0000000800007c0c */ /* 0x000fe2000bf66070 */
[----:B------:R-:W-:Y:S01]  /*0480*/  IMAD R20, R2, R3, UR7 ;  /* 0x0000000702147e24 */ /* 0x000fe2000f8e0203 */
[----:B------:R-:W-:Y:S02]  /*0490*/  SHF.L.U32 R5, R5, 0x1, RZ ;  /* 0x0000000105057819 */ /* 0x000fe400000006ff */
[----:B------:R-:W-:Y:S01]  /*04a0*/  SHF.R.S32.HI R3, RZ, 0x1f, R13 ;  /* 0x0000001fff037819 */ /* 0x000fe2000001140d */
[----:B------:R-:W-:Y:S01]  /*04b0*/  IMAD R20, R20, 0x1c, RZ ;  /* 0x0000001c14147824 */ /* 0x000fe200078e02ff */
[----:B------:R-:W-:Y:S01]  /*04c0*/  LOP3.LUT R25, R5, 0xffff, RZ, 0xc0, !PT ;  /* 0x0000ffff05197812 */ /* 0x000fe200078ec0ff */
[----:B------:R-:W3:Y:S01]  /*04d0*/  @!P1 LDC.64 R6, c[0x0][0x3e0] ;  /* 0x0000f800ff069b82 */ /* 0x000ee20000000a00 */
[----:B------:R-:W-:Y:S01]  /*04e0*/  SHF.R.S32.HI R5, RZ, 0x1f, R0 ;  /* 0x0000001fff057819 */ /* 0x000fe20000011400 */
[----:B--2---:R-:W-:Y:S01]  /*04f0*/  IMAD R12, R3, UR10, RZ ;  /* 0x0000000a030c7c24 */ /* 0x004fe2000f8e02ff */
[----:B------:R-:W-:-:S02]  /*0500*/  IADD3 R24, P4, PT, R20, R25, RZ ;  /* 0x0000001914187210 */ /* 0x000fc40007f9e0ff */
[----:B------:R-:W-:Y:S01]  /*0510*/  ISETP.GE.AND.EX P3, PT, R5, UR9, PT, P3 ;  /* 0x0000000905007c0c */ /* 0x000fe2000bf66330 */
[----:B------:R-:W-:Y:S01]  /*0520*/  IMAD R27, R13, UR11, R12 ;  /* 0x0000000b0d1b7c24 */ /* 0x000fe2000f8e020c */
[----:B------:R-:W-:Y:S01]  /*0530*/  LEA.HI.X.SX32 R25, R20, RZ, 0x1, P4 ;  /* 0x000000ff14197211 */ /* 0x000fe200020f0eff */
[----:B0-----:R-:W-:Y:S01]  /*0540*/  @!P2 IMAD R16, R15, R8, RZ ;  /* 0x000000080f10a224 */ /* 0x001fe200078e02ff */
[----:B------:R-:W-:Y:S01]  /*0550*/  IADD3 R2, PT, PT, R23, 0x60, RZ ;  /* 0x0000006017027810 */ /* 0x000fe20007ffe0ff */
[----:B------:R-:W-:-:S03]  /*0560*/  IMAD.WIDE.U32 R24, R13, UR10, R24 ;  /* 0x0000000a0d187c25 */ /* 0x000fc6000f8e0018 */
[----:B------:R-:W-:Y:S01]  /*0570*/  ISETP.GE.U32.AND P4, PT, R2, UR8, PT ;  /* 0x0000000802007c0c */ /* 0x000fe2000bf86070 */
[----:B------:R-:W0:Y:S01]  /*0580*/  @!P1 LDC.64 R12, c[0x0][0x390] ;  /* 0x0000e400ff0c9b82 */ /* 0x000e220000000a00 */
[----:B------:R-:W-:Y:S01]  /*0590*/  SHF.R.S32.HI R3, RZ, 0x1f, R2 ;  /* 0x0000001fff037819 */ /* 0x000fe20000011402 */
[----:B------:R-:W-:Y:S01]  /*05a0*/  @!P2 IMAD.MOV.U32 R26, RZ, RZ, R24 ;  /* 0x000000ffff1aa224 */ /* 0x000fe200078e0018 */
[----:B------:R-:W-:Y:S02]  /*05b0*/  IADD3 R27, PT, PT, R25, R27, RZ ;  /* 0x0000001b191b7210 */ /* 0x000fe40007ffe0ff */
[----:B------:R-:W-:Y:S02]  /*05c0*/  ISETP.GE.AND.EX P4, PT, R3, UR9, PT, P4 ;  /* 0x0000000903007c0c */ /* 0x000fe4000bf86340 */
[----:B------:R-:W-:Y:S01]  /*05d0*/  @!P1 MOV R19, R27 ;  /* 0x0000001b00139202 */ /* 0x000fe20000000f00 */
[----:B------:R-:W2:Y:S01]  /*05e0*/  @!P3 LDC.64 R14, c[0x0][0x3e0] ;  /* 0x0000f800ff0ebb82 */ /* 0x000ea20000000a00 */
[----:B---3--:R-:W-:-:S02]  /*05f0*/  @!P1 IMAD R18, R17, R6, RZ ;  /* 0x0000000611129224 */ /* 0x008fc400078e02ff */
[----:B------:R-:W-:Y:S02]  /*0600*/  @!P2 IMAD R17, R23, R9, R16 ;  /* 0x000000091711a224 */ /* 0x000fe400078e0210 */
[----:B------:R-:W-:Y:S01]  /*0610*/  @!P1 IMAD R21, R29, R7, R18 ;  /* 0x000000071d159224 */ /* 0x000fe200078e0212 */
[----:B------:R-:W-:Y:S01]  /*0620*/  @!P1 MOV R18, R24 ;  /* 0x0000001800129202 */ /* 0x000fe20000000f00 */
[----:B------:R-:W-:-:S04]  /*0630*/  @!P2 IMAD.WIDE.U32 R8, R23, R8, R26 ;  /* 0x000000081708a225 */ /* 0x000fc800078e001a */
[----:B------:R-:W-:Y:S01]  /*0640*/  @!P1 IMAD.WIDE.U32 R18, R29, R6, R18 ;  /* 0x000000061d129225 */ /* 0x000fe200078e0012 */
[----:B------:R-:W-:Y:S01]  /*0650*/  @!P2 IADD3 R17, PT, PT, R9, R17, RZ ;  /* 0x000000110911a210 */ /* 0x000fe20007ffe0ff */
[----:B------:R-:W3:Y:S01]  /*0660*/  @!P4 LDC.64 R6, c[0x0][0x3e0] ;  /* 0x0000f800ff06cb82 */ /* 0x000ee20000000a00 */
[C---:B-1----:R-:W-:Y:S02]  /*0670*/  @!P2 LEA R16, P5, R8.reuse, R10, 0x1 ;  /* 0x0000000a0810a211 */ /* 0x042fe400078a08ff */
[----:B------:R-:W-:Y:S02]  /*0680*/  @!P1 IADD3 R21, PT, PT, R19, R21, RZ ;  /* 0x0000001513159210 */ /* 0x000fe40007ffe0ff */
[----:B------:R-:W-:Y:S02]  /*0690*/  @!P2 LEA.HI.X R17, R8, R11, R17, 0x1, P5 ;  /* 0x0000000b0811a211 */ /* 0x000fe400028f0c11 */
[C---:B0-----:R-:W-:Y:S01]  /*06a0*/  @!P1 LEA R12, P5, R18.reuse, R12, 0x1 ;  /* 0x0000000c120c9211 */ /* 0x041fe200078a08ff */
[----:B------:R-:W0:Y:S01]  /*06b0*/  @!P3 LDC.64 R8, c[0x0][0x390] ;  /* 0x0000e400ff08bb82 */ /* 0x000e220000000a00 */
[----:B------:R-:W-:Y:S01]  /*06c0*/  @!P3 MOV R19, R27 ;  /* 0x0000001b0013b202 */ /* 0x000fe20000000f00 */
[----:B--2---:R-:W-:Y:S01]  /*06d0*/  @!P3 IMAD R5, R5, R14, RZ ;  /* 0x0000000e0505b224 */ /* 0x004fe200078e02ff */
[----:B------:R-:W-:Y:S01]  /*06e0*/  @!P1 LEA.HI.X R13, R18, R13, R21, 0x1, P5 ;  /* 0x0000000d120d9211 */ /* 0x000fe200028f0c15 */
[----:B------:R-:W-:-:S02]  /*06f0*/  @!P3 IMAD.MOV.U32 R18, RZ, RZ, R24 ;  /* 0x000000ffff12b224 */ /* 0x000fc400078e0018 */
[C---:B------:R-:W-:Y:S02]  /*0700*/  @!P3 IMAD R15, R0.reuse, R15, R5 ;  /* 0x0000000f000fb224 */ /* 0x040fe400078e0205 */
[----:B------:R-:W-:Y:S01]  /*0710*/  HFMA2 R5, -RZ, RZ, 0, 0 ;  /* 0x00000000ff057431 */ /* 0x000fe200000001ff */
[----:B------:R-:W1:Y:S01]  /*0720*/  @!P4 LDC.64 R10, c[0x0][0x390] ;  /* 0x0000e400ff0acb82 */ /* 0x000e620000000a00 */
[----:B------:R-:W-:-:S04]  /*0730*/  @!P3 IMAD.WIDE.U32 R18, R0, R14, R18 ;  /* 0x0000000e0012b225 */ /* 0x000fc800078e0012 */
[----:B------:R-:W-:Y:S02]  /*0740*/  HFMA2 R0, -RZ, RZ, 0, 0 ;  /* 0x00000000ff007431 */ /* 0x000fe400000001ff */
[----:B---3--:R-:W-:Y:S01]  /*0750*/  @!P4 IMAD R3, R3, R6, RZ ;  /* 0x000000060303c224 */ /* 0x008fe200078e02ff */
[----:B------:R2:W3:Y:S04]  /*0760*/  @!P2 LDG.E R5, desc[UR14][R16.64] ;  /* 0x0000000e1005a981 */ /* 0x0004e8000c1e1900 */
[----:B------:R5:W4:Y:S01]  /*0770*/  @!P1 LDG.E R0, desc[UR14][R12.64] ;  /* 0x0000000e0c009981 */ /* 0x000b22000c1e1900 */
[----:B------:R-:W-:Y:S01]  /*0780*/  @!P4 IMAD R7, R2, R7, R3 ;  /* 0x000000070207c224 */ /* 0x000fe200078e0203 */
[----:B------:R-:W-:Y:S02]  /*0790*/  @!P3 IADD3 R15, PT, PT, R19, R15, RZ ;  /* 0x0000000f130fb210 */ /* 0x000fe40007ffe0ff */
[----:B0-----:R-:W-:Y:S01]  /*07a0*/  @!P3 LEA R8, P2, R18, R8, 0x1 ;  /* 0x000000081208b211 */ /* 0x001fe200078408ff */
[----:B--2---:R-:W-:-:S03]  /*07b0*/  HFMA2 R17, -RZ, RZ, 0, 0 ;  /* 0x00000000ff117431 */ /* 0x004fc600000001ff */
[----:B------:R-:W-:Y:S02]  /*07c0*/  @!P3 LEA.HI.X R9, R18, R9, R15, 0x1, P2 ;  /* 0x000000091209b211 */ /* 0x000fe400010f0c0f */
[----:B-----5:R-:W-:Y:S02]  /*07d0*/  @!P4 MOV R12, R24 ;  /* 0x00000018000cc202 */ /* 0x020fe40000000f00 */
[----:B------:R-:W-:-:S03]  /*07e0*/  @!P4 MOV R13, R27 ;  /* 0x0000001b000dc202 */ /* 0x000fc60000000f00 */
[----:B------:R-:W-:-:S04]  /*07f0*/  @!P4 IMAD.WIDE.U32 R2, R2, R6, R12 ;  /* 0x000000060202c225 */ /* 0x000fc800078e000c */
[----:B------:R-:W-:Y:S01]  /*0800*/  IMAD.MOV.U32 R6, RZ, RZ, RZ ;  /* 0x000000ffff067224 */ /* 0x000fe200078e00ff */
[----:B------:R-:W-:Y:S02]  /*0810*/  @!P4 IADD3 R3, PT, PT, R3, R7, RZ ;  /* 0x000000070303c210 */ /* 0x000fe40007ffe0ff */
[----:B-1----:R-:W-:-:S03]  /*0820*/  @!P4 LEA R10, P2, R2, R10, 0x1 ;  /* 0x0000000a020ac211 */ /* 0x002fc600078408ff */
[----:B------:R-:W2:Y:S01]  /*0830*/  @!P3 LDG.E R6, desc[UR14][R8.64] ;  /* 0x0000000e0806b981 */ /* 0x000ea2000c1e1900 */
[----:B------:R-:W-:-:S05]  /*0840*/  @!P4 LEA.HI.X R11, R2, R11, R3, 0x1, P2 ;  /* 0x0000000b020bc211 */ /* 0x000fca00010f0c03 */
[----:B------:R0:W5:Y:S01]  /*0850*/  @!P4 LDG.E R17, desc[UR14][R10.64] ;  /* 0x0000000e0a11c981 */ /* 0x000162000c1e1900 */
[----:B------:R-:W-:Y:S01]  /*0860*/  BSSY.RECONVERGENT B0, `(.L_x_2564) ;  /* 0x0000042000007945 */ /* 0x000fe20003800200 */
[----:B0-----:R-:W0:Y:S02]  /*0870*/  S2R R11, SR_LANEID ;  /* 0x00000000000b7919 */ /* 0x001e240000000000 */
[C---:B0-----:R-:W-:Y:S02]  /*0880*/  ISETP.GT.AND P2, PT, R11.reuse, 0x1e, PT ;  /* 0x0000001e0b00780c */ /* 0x041fe40003f44270 */
[----:B------:R-:W-:Y:S01]  /*0890*/  ISETP.GT.AND P3, PT, R11, 0xf, PT ;  /* 0x0000000f0b00780c */ /* 0x000fe20003f64270 */
[--C-:B---3--:R-:W-:Y:S02]  /*08a0*/  HADD2.F32 R21, -RZ, R5.reuse.H0_H0 ;  /* 0x20000005ff157230 */ /* 0x108fe40000004100 */
[----:B------:R-:W-:Y:S02]  /*08b0*/  HADD2.F32 R18, -RZ, R5.H1_H1 ;  /* 0x30000005ff127230 */ /* 0x000fe40000004100 */
[----:B----4-:R-:W-:-:S02]  /*08c0*/  HADD2.F32 R19, -RZ, R0.H0_H0 ;  /* 0x20000000ff137230 */ /* 0x010fc40000004100 */
[----:B------:R-:W-:Y:S02]  /*08d0*/  HADD2.F32 R0, -RZ, R0.H1_H1 ;  /* 0x30000000ff007230 */ /* 0x000fe40000004100 */
[----:B------:R-:W-:Y:S01]  /*08e0*/  FADD.FTZ R2, R21, R18 ;  /* 0x0000001215027221 */ /* 0x000fe20000010000 */
[----:B------:R-:W-:Y:S02]  /*08f0*/  FMUL.FTZ R12, R18, R18 ;  /* 0x00000012120c7220 */ /* 0x000fe40000410000 */
[----:B------:R-:W-:Y:S01]  /*0900*/  FADD.FTZ R14, R19, R0 ;  /* 0x00000000130e7221 */ /* 0x000fe20000010000 */
[----:B------:R-:W-:Y:S01]  /*0910*/  FADD.FTZ R3, RZ, R2 ;  /* 0x00000002ff037221 */ /* 0x000fe20000010000 */
[----:B------:R-:W-:Y:S01]  /*0920*/  FMUL.FTZ R8, R0, R0 ;  /* 0x0000000000087220 */ /* 0x000fe20000410000 */
[----:B------:R-:W-:Y:S02]  /*0930*/  FFMA.FTZ R12, R21, R21, R12 ;  /* 0x00000015150c7223 */ /* 0x000fe4000001000c */
[----:B------:R-:W-:Y:S01]  /*0940*/  FADD.FTZ R14, R3, R14 ;  /* 0x0000000e030e7221 */ /* 0x000fe20000010000 */
[----:B------:R-:W-:Y:S01]  /*0950*/  FFMA.FTZ R5, R19, R19, R8 ;  /* 0x0000001313057223 */ /* 0x000fe20000010008 */
[----:B------:R-:W-:-:S04]  /*0960*/  FADD.FTZ R12, RZ, R12 ;  /* 0x0000000cff0c7221 */ /* 0x000fc80000010000 */
[----:B------:R-:W-:Y:S01]  /*0970*/  FADD.FTZ R5, R12, R5 ;  /* 0x000000050c057221 */ /* 0x000fe20000010000 */
[--C-:B--2---:R-:W-:Y:S02]  /*0980*/  HADD2.F32 R2, -RZ, R6.reuse.H1_H1 ;  /* 0x30000006ff027230 */ /* 0x104fe40000004100 */
[----:B------:R-:W-:-:S03]  /*0990*/  HADD2.F32 R3, -RZ, R6.H0_H0 ;  /* 0x20000006ff037230 */ /* 0x000fc60000004100 */
[----:B------:R-:W-:Y:S01]  /*09a0*/  FMUL.FTZ R6, R2, R2 ;  /* 0x0000000202067220 */ /* 0x000fe20000410000 */
[--C-:B-----5:R-:W-:Y:S02]  /*09b0*/  HADD2.F32 R16, -RZ, R17.reuse.H1_H1 ;  /* 0x30000011ff107230 */ /* 0x120fe40000004100 */
[C---:B------:R-:W-:Y:S01]  /*09c0*/  FADD.FTZ R7, R3.reuse, R2 ;  /* 0x0000000203077221 */ /* 0x040fe20000010000 */
[----:B------:R-:W-:Y:S02]  /*09d0*/  HADD2.F32 R17, -RZ, R17.H0_H0 ;  /* 0x20000011ff117230 */ /* 0x000fe40000004100 */
[----:B------:R-:W-:Y:S01]  /*09e0*/  FFMA.FTZ R6, R3, R3, R6 ;  /* 0x0000000303067223 */ /* 0x000fe20000010006 */
[----:B------:R-:W-:Y:S01]  /*09f0*/  FMUL.FTZ R10, R16, R16 ;  /* 0x00000010100a7220 */ /* 0x000fe20000410000 */
[----:B------:R-:W-:Y:S01]  /*0a00*/  FADD.FTZ R7, R14, R7 ;  /* 0x000000070e077221 */ /* 0x000fe20000010000 */
[----:B------:R-:W-:Y:S01]  /*0a10*/  FADD.FTZ R8, R17, R16 ;  /* 0x0000001011087221 */ /* 0x000fe20000010000 */
[----:B------:R-:W-:Y:S01]  /*0a20*/  FADD.FTZ R6, R5, R6 ;  /* 0x0000000605067221 */ /* 0x000fe20000010000 */
[----:B------:R-:W-:-:S02]  /*0a30*/  FFMA.FTZ R9, R17, R17, R10 ;  /* 0x0000001111097223 */ /* 0x000fc4000001000a */
        /* <DEDUP_REMOVED lines=36> */
.L_x_2565:
[----:B------:R-:W-:Y:S05]  /*0c80*/  BSYNC.RECONVERGENT B0 ;  /* 0x0000000000007941 */ /* 0x000fea0003800200 */
.L_x_2564:
        /* <DEDUP_REMOVED lines=41> */
.L_x_2567:
[----:B------:R-:W-:Y:S05]  /*0f20*/  BSYNC.RECONVERGENT B0 ;  /* 0x0000000000007941 */ /* 0x000fea0003800200 */
.L_x_2566:
        /* <DEDUP_REMOVED lines=31> */
.L_x_2570:
[----:B---3--:R-:W3:Y:S04]  /*1120*/  LDG.E.STRONG.GPU R4, desc[UR14][R8.64] ;  /* 0x0000000e08047981 */ /* 0x008ee8000c1ef900 */
[----:B---3--:R-:W-:Y:S01]  /*1130*/  CCTL.IVALL ;  /* 0x00000000ff00798f */ /* 0x008fe20002000000 */
[----:B------:R-:W-:Y:S05]  /*1140*/  YIELD ;  /* 0x0000000000007946 */ /* 0x000fea0003800000 */
[----:B------:R-:W-:-:S13]  /*1150*/  ISETP.NE.AND P2, PT, R4, R11, PT ;  /* 0x0000000b0400720c */ /* 0x000fda0003f45270 */
[----:B------:R-:W-:Y:S05]  /*1160*/  @P2 BRA `(.L_x_2570) ;  /* 0xfffffffc00ec2947 */ /* 0x000fea000383ffff */
.L_x_2569:
        /* <DEDUP_REMOVED lines=15> */
.L_x_2572:
        /* <DEDUP_REMOVED lines=91> */
.L_x_2571:
        /* <DEDUP_REMOVED lines=52> */
.L_x_2573:
        /* <DEDUP_REMOVED lines=28> */
.L_x_2574:
        /* <DEDUP_REMOVED lines=13> */
.L_x_2575:
[----:B------:R-:W-:Y:S05]  /*1de0*/  BSYNC.RECONVERGENT B0 ;  /* 0x0000000000007941 */ /* 0x000fea0003800200 */
.L_x_2568:
        /* <DEDUP_REMOVED lines=44> */
[----:B--2---:R-:W-:Y:S02]  /*20b0*/  SHF.L.U32 R13, R28, 0x10, RZ ;  /* 0x000000101c0d7819 */ /* 0x004fe400000006ff */
[----:B---3--:R-:W-:Y:S02]  /*20c0*/  SHF.L.U32 R10, R20, 0x10, RZ ;  /* 0x00000010140a7819 */ /* 0x008fe400000006ff */
[----:B----4-:R-:W-:Y:S02]  /*20d0*/  SHF.L.U32 R11, R29, 0x10, RZ ;  /* 0x000000101d0b7819 */ /* 0x010fe400000006ff */
[----:B-----5:R-:W-:Y:S01]  /*20e0*/  SHF.L.U32 R12, R14, 0x10, RZ ;  /* 0x000000100e0c7819 */ /* 0x020fe200000006ff */
[----:B01----:R-:W-:Y:S06]  /*20f0*/  BRA.U UP0, `(.L_x_2577) ;  /* 0x0000000500887547 */ /* 0x003fec000b800000 */
[----:B------:R-:W0:Y:S01]  /*2100*/  LDCU.64 UR10, c[0x0][0x3e8] ;  /* 0x00007d00ff0a77ac */ /* 0x000e220008000a00 */
[----:B------:R-:W-:Y:S01]  /*2110*/  SHF.R.S32.HI R28, RZ, 0x1f, R23 ;  /* 0x0000001fff1c7819 */ /* 0x000fe20000011417 */
[----:B------:R-:W-:Y:S01]  /*2120*/  BSSY.RECONVERGENT B1, `(.L_x_2578) ;  /* 0x0000019000017945 */ /* 0x000fe20003800200 */
[C---:B------:R-:W-:Y:S01]  /*2130*/  VIADD R20, R23.reuse, 0x20 ;  /* 0x0000002017147836 */ /* 0x040fe20000000000 */
        /* <DEDUP_REMOVED lines=23> */
.L_x_2579:
[----:B------:R-:W-:Y:S05]  /*22b0*/  BSYNC.RECONVERGENT B1 ;  /* 0x0000000000017941 */ /* 0x000fea0003800200 */
.L_x_2578:
        /* <DEDUP_REMOVED lines=29> */
.L_x_2581:
[----:B------:R-:W-:Y:S05]  /*2490*/  BSYNC.RECONVERGENT B1 ;  /* 0x0000000000017941 */ /* 0x000fea0003800200 */
.L_x_2580:
        /* <DEDUP_REMOVED lines=17> */
[----:B------:R-:W-:Y:S02]  /*25b0*/  F2FP.F16.F32.PACK_AB R3, R9, R0 ;  /* 0x000000000903723e */ /* 0x000fe400000000ff */
[----:B------:R-:W-:-:S05]  /*25c0*/  LEA.HI.X R7, R2, UR13, R21, 0x1, P1 ;  /* 0x0000000d02077c11 */ /* 0x000fca00088f0c15 */
[----:B------:R1:W-:Y:S02]  /*25d0*/  STG.E desc[UR14][R6.64], R3 ;  /* 0x0000000306007986 */ /* 0x0003e4000c10190e */
.L_x_2583:
[----:B------:R-:W-:Y:S05]  /*25e0*/  BSYNC.RECONVERGENT B1 ;  /* 0x0000000000017941 */ /* 0x000fea0003800200 */
.L_x_2582:
        /* <DEDUP_REMOVED lines=10> */
[----:B------:R-:W-:Y:S01]  /*2690*/  F2FP.F16.F32.PACK_AB R5, R5, R0 ;  /* 0x000000000505723e */ /* 0x000fe200000000ff */
        /* <DEDUP_REMOVED lines=8> */
.L_x_2577:
[----:B------:R-:W0:Y:S01]  /*2720*/  LDCU.64 UR8, c[0x0][0x3e8] ;  /* 0x00007d00ff0877ac */ /* 0x000e220008000a00 */
[----:B------:R-:W-:Y:S01]  /*2730*/  SHF.R.S32.HI R6, RZ, 0x1f, R23 ;  /* 0x0000001fff067819 */ /* 0x000fe20000011417 */
[C---:B------:R-:W-:Y:S01]  /*2740*/  VIADD R14, R23.reuse, 0x40 ;  /* 0x00000040170e7836 */ /* 0x040fe20000000000 */
[C---:B------:R-:W-:Y:S01]  /*2750*/  IADD3 R15, PT, PT, R23.reuse, 0x60, RZ ;  /* 0x00000060170f7810 */ /* 0x040fe20007ffe0ff */
[----:B------:R-:W-:Y:S03]  /*2760*/  BSSY.RECONVERGENT B1, `(.L_x_2585) ;  /* 0x0000026000017945 */ /* 0x000fe60003800200 */
        /* <DEDUP_REMOVED lines=37> */
.L_x_2586:
[----:B------:R-:W-:Y:S05]  /*29c0*/  BSYNC.RECONVERGENT B1 ;  /* 0x0000000000017941 */ /* 0x000fea0003800200 */
.L_x_2585:
        /* <DEDUP_REMOVED lines=22> */
[----:B------:R-:W-:-:S03]  /*2b30*/  IMAD.MOV.U32 R9, RZ, RZ, R27 ;  /* 0x000000ffff097224 */ /* 0x000fc600078e001b */
[----:B------:R-:W-:Y:S02]  /*2b40*/  IMAD.WIDE.U32 R8, R29, UR10, R8 ;  /* 0x0000000a1d087c25 */ /* 0x000fe4000f8e0008 */
[----:B------:R-:W1:Y:S03]  /*2b50*/  MUFU.RCP R19, R19 ;  /* 0x0000001300137308 */ /* 0x000e660000001000 */
[----:B------:R-:W-:Y:S01]  /*2b60*/  IADD3 R21, PT, PT, R9, R21, RZ ;  /* 0x0000001509157210 */ /* 0x000fe20007ffe0ff */
[----:B0-----:R-:W-:Y:S01]  /*2b70*/  FMUL.FTZ R0, R7, R0 ;  /* 0x0000000007007220 */ /* 0x001fe20000410000 */
[----:B-1----:R-:W-:Y:S01]  /*2b80*/  FMUL.FTZ R29, R6, R19 ;  /* 0x00000013061d7220 */ /* 0x002fe20000410000 */
[----:B--2---:R-:W-:-:S04]  /*2b90*/  LEA R6, P1, R8, UR12, 0x1 ;  /* 0x0000000c08067c11 */ /* 0x004fc8000f8208ff */
[----:B------:R-:W-:Y:S02]  /*2ba0*/  LEA.HI.X R7, R8, UR13, R21, 0x1, P1 ;  /* 0x0000000d08077c11 */ /* 0x000fe400088f0c15 */
[----:B------:R-:W-:-:S05]  /*2bb0*/  F2FP.F16.F32.PACK_AB R29, R29, R0 ;  /* 0x000000001d1d723e */ /* 0x000fca00000000ff */
[----:B------:R1:W-:Y:S02]  /*2bc0*/  STG.E desc[UR14][R6.64], R29 ;  /* 0x0000001d06007986 */ /* 0x0003e4000c10190e */
.L_x_2588:
[----:B------:R-:W-:Y:S05]  /*2bd0*/  BSYNC.RECONVERGENT B1 ;  /* 0x0000000000017941 */ /* 0x000fea0003800200 */
.L_x_2587:
        /* <DEDUP_REMOVED lines=28> */
[----:B------:R-:W-:-:S05]  /*2da0*/  F2FP.F16.F32.PACK_AB R9, R0, R9 ;  /* 0x000000090009723e */ /* 0x000fca00000000ff */
[----:B------:R2:W-:Y:S02]  /*2db0*/  STG.E desc[UR14][R6.64], R9 ;  /* 0x0000000906007986 */ /* 0x0005e4000c10190e */
.L_x_2590:
[----:B------:R-:W-:Y:S05]  /*2dc0*/  BSYNC.RECONVERGENT B1 ;  /* 0x0000000000017941 */ /* 0x000fea0003800200 */
.L_x_2589:
        /* <DEDUP_REMOVED lines=26> */
[----:B------:R-:W-:-:S05]  /*2f70*/  F2FP.F16.F32.PACK_AB R7, R7, R0 ;  /* 0x000000000707723e */ /* 0x000fca00000000ff */
[----:B------:R3:W-:Y:S02]  /*2f80*/  STG.E desc[UR14][R2.64], R7 ;  /* 0x0000000702007986 */ /* 0x0007e4000c10190e */
.L_x_2584:
[----:B------:R-:W-:Y:S05]  /*2f90*/  BSYNC.RECONVERGENT B0 ;  /* 0x0000000000007941 */ /* 0x000fea0003800200 */
.L_x_2576:
        /* <DEDUP_REMOVED lines=8> */
.L_x_2592:
        /* <DEDUP_REMOVED lines=14> */
.L_x_3457:


//--------------------- .text._Z35group_norm_nhwc_fwd_one_pass_kernelI11Fp16IOBf16WLi256ELi28ELi448EEv26Group_norm_nhwc_fwd_params --------------------------
	.section	.text._Z35group_norm_nhwc_fwd_one_pass_kernelI11Fp16IOBf16WLi256ELi28ELi448EEv26Group_norm_nhwc_fwd_params,"ax",@progbits
	.align	128
        .global         _Z35group_norm_nhwc_fwd_one_pass_kernelI11Fp16IOBf16WLi256ELi28ELi448EEv26Group_norm_nhwc_fwd_params
        .type           _Z35group_norm_nhwc_fwd_one_pass_kernelI11Fp16IOBf16WLi256ELi28ELi448EEv26Group_norm_nhwc_fwd_params,@function
        .size           _Z35group_norm_nhwc_fwd_one_pass_kernelI11Fp16IOBf16WLi256ELi28ELi448EEv26Group_norm_nhwc_fwd_params,(.L_x_3458 - _Z35group_norm_nhwc_fwd_one_pass_kernelI11Fp16IOBf16WLi256ELi28ELi448EEv26Group_norm_nhwc_fwd_params)
        .other          _Z35group_norm_nhwc_fwd_one_pass_kernelI11Fp16IOBf16WLi256ELi28ELi448EEv26Group_norm_nhwc_fwd_params,@"STO_CUDA_ENTRY STV_DEFAULT"
_Z35group_norm_nhwc_fwd_one_pass_kernelI11Fp16IOBf16WLi256ELi28ELi448EEv26Group_norm_nhwc_fwd_params:
.text._Z35group_norm_nhwc_fwd_one_pass_kernelI11Fp16IOBf16WLi256ELi28ELi448EEv26Group_norm_nhwc_fwd_params:
        /* <DEDUP_REMOVED lines=41> */
.L_x_2636:
        /* <DEDUP_REMOVED lines=10> */
[----:B------:R-:W-:Y:S02]  /*0330*/  SHF.R.S32.HI R23, RZ, 0x1f, R27 ;  /* 0x0000001fff177819 */ /* 0x000fe4000001141b */
[----:B------:R-:W-:Y:S02]  /*0340*/  ISETP.GE.AND.EX P5, PT, R9, UR5, PT, P5 ;  /* 0x0000000509007c0c */ /* 0x000fe4000bfa6350 */
[----:B------:R-:W-:Y:S02]  /*0350*/  ISETP.GE.AND.EX P6, PT, R23, UR5, PT, P6 ;  /* 0x0000000517007c0c */ /* 0x000fe4000bfc6360 */
[----:B------:R-:W-:Y:S02]  /*0360*/  IADD3 R45, PT, PT, R27, 0xa0, RZ ;  /* 0x000000a01b2d7810 */ /* 0x000fe40007ffe0ff */
[----:B------:R-:W-:-:S04]  /*0370*/  ISETP.GE.U32.AND P4, PT, R48, UR4, PT ;  /* 0x0000000430007c0c */ /* 0x000fc8000bf86070 */
        /* <DEDUP_REMOVED lines=20> */
[----:B------:R-:W-:Y:S02]  /*04c0*/  @P1 IADD3 R17, PT, PT, R17, 0x1, RZ ;  /* 0x0000000111111810 */ /* 0x000fe40007ffe0ff */
[----:B------:R-:W-:Y:S02]  /*04d0*/  ISETP.GE.U32.AND P1, PT, R50, UR4, PT ;  /* 0x0000000432007c0c */ /* 0x000fe4000bf26070 */
[----:B------:R-:W-:Y:S02]  /*04e0*/  MOV R19, R17 ;  /* 0x0000001100137202 */ /* 0x000fe40000000f00 */
[----:B------:R-:W-:Y:S01]  /*04f0*/  ISETP.GE.AND.EX P1, PT, R11, UR5, PT, P1 ;  /* 0x000000050b007c0c */ /* 0x000fe2000bf26310 */
[----:B------:R-:W2:Y:S01]  /*0500*/  @!P5 LDC.64 R16, c[0x0][0x3e0] ;  /* 0x0000f800ff10db82 */ /* 0x000ea20000000a00 */
[----:B------:R-:W-:Y:S02]  /*0510*/  @!P3 IADD3 R19, PT, PT, -R19, RZ, RZ ;  /* 0x000000ff1313b210 */ /* 0x000fe40007ffe1ff */
[----:B------:R-:W-:-:S04]  /*0520*/  @!P2 LOP3.LUT R19, RZ, R25, RZ, 0x33, !PT ;  /* 0x00000019ff13a212 */ /* 0x000fc800078e33ff */
[----:B------:R-:W-:Y:S02]  /*0530*/  IADD3 R53, PT, PT, -R19, RZ, RZ ;  /* 0x000000ff13357210 */ /* 0x000fe40007ffe1ff */
[----:B------:R-:W-:-:S03]  /*0540*/  SHF.R.S32.HI R12, RZ, 0x1f, R19 ;  /* 0x0000001fff0c7819 */ /* 0x000fc60000011413 */
[----:B------:R-:W-:Y:S01]  /*0550*/  IMAD R53, R25, R53, R8 ;  /* 0x0000003519357224 */ /* 0x000fe200078e0208 */
[----:B------:R-:W3:Y:S01]  /*0560*/  @!P1 LDC.64 R42, c[0x0][0x390] ;  /* 0x0000e400ff2a9b82 */ /* 0x000ee20000000a00 */
[----:B-1----:R-:W-:Y:S02]  /*0570*/  IMAD R12, R12, UR8, RZ ;  /* 0x000000080c0c7c24 */ /* 0x002fe4000f8e02ff */
[----:B------:R-:W-:Y:S02]  /*0580*/  IMAD R53, R53, 0x1c, RZ ;  /* 0x0000001c35357824 */ /* 0x000fe400078e02ff */
[----:B------:R-:W-:Y:S02]  /*0590*/  IMAD R59, R19, UR9, R12 ;  /* 0x00000009133b7c24 */ /* 0x000fe4000f8e020c */
[----:B0-----:R-:W-:Y:S01]  /*05a0*/  @!P6 IMAD R12, R23, R20, RZ ;  /* 0x00000014170ce224 */ /* 0x001fe200078e02ff */
[----:B------:R-:W-:Y:S01]  /*05b0*/  IADD3 R56, P2, PT, R53, R56, RZ ;  /* 0x0000003835387210 */ /* 0x000fe20007f5e0ff */
[----:B------:R-:W0:Y:S02]  /*05c0*/  @!P6 LDC.64 R24, c[0x0][0x390] ;  /* 0x0000e400ff18eb82 */ /* 0x000e240000000a00 */
[----:B------:R-:W-:Y:S01]  /*05d0*/  @!P6 IMAD R29, R27, R21, R12 ;  /* 0x000000151b1de224 */ /* 0x000fe200078e020c */
[----:B------:R-:W-:Y:S01]  /*05e0*/  LEA.HI.X.SX32 R57, R53, RZ, 0x1, P2 ;  /* 0x000000ff35397211 */ /* 0x000fe200010f0eff */
[----:B--2---:R-:W-:Y:S01]  /*05f0*/  @!P5 IMAD R14, R9, R16, RZ ;  /* 0x00000010090ed224 */ /* 0x004fe200078e02ff */
[----:B------:R-:W-:Y:S01]  /*0600*/  ISETP.GE.U32.AND P2, PT, R45, UR4, PT ;  /* 0x000000042d007c0c */ /* 0x000fe2000bf46070 */
[----:B------:R-:W-:-:S02]  /*0610*/  IMAD.WIDE.U32 R56, R19, UR8, R56 ;  /* 0x0000000813387c25 */ /* 0x000fc4000f8e0038 */
[----:B------:R-:W1:Y:S02]  /*0620*/  @!P5 LDC.64 R22, c[0x0][0x390] ;  /* 0x0000e400ff16db82 */ /* 0x000e640000000a00 */
[----:B------:R-:W-:Y:S01]  /*0630*/  @!P5 IMAD R31, R52, R17, R14 ;  /* 0x00000011341fd224 */ /* 0x000fe200078e020e */
[----:B------:R-:W-:Y:S02]  /*0640*/  IADD3 R59, PT, PT, R57, R59, RZ ;  /* 0x0000003b393b7210 */ /* 0x000fe40007ffe0ff */
[----:B------:R-:W-:-:S03]  /*0650*/  @!P6 MOV R58, R56 ;  /* 0x00000038003ae202 */ /* 0x000fc60000000f00 */
[----:B------:R-:W2:Y:S01]  /*0660*/  @!P1 LDC.64 R18, c[0x0][0x3e0] ;  /* 0x0000f800ff129b82 */ /* 0x000ea20000000a00 */
[----:B------:R-:W-:Y:S01]  /*0670*/  MOV R14, RZ ;  /* 0x000000ff000e7202 */ /* 0x000fe20000000f00 */
[----:B------:R-:W-:Y:S01]  /*0680*/  @!P6 IMAD.WIDE.U32 R20, R27, R20, R58 ;  /* 0x000000141b14e225 */ /* 0x000fe200078e003a */
[----:B------:R-:W-:-:S04]  /*0690*/  SHF.R.S32.HI R27, RZ, 0x1f, R45 ;  /* 0x0000001fff1b7819 */ /* 0x000fc8000001142d */
[----:B------:R-:W-:Y:S02]  /*06a0*/  ISETP.GE.AND.EX P2, PT, R27, UR5, PT, P2 ;  /* 0x000000051b007c0c */ /* 0x000fe4000bf46320 */
[----:B------:R-:W-:Y:S02]  /*06b0*/  @!P6 IADD3 R12, PT, PT, R21, R29, RZ ;  /* 0x0000001d150ce210 */ /* 0x000fe40007ffe0ff */
[C---:B0-----:R-:W-:Y:S01]  /*06c0*/  @!P6 LEA R24, P3, R20.reuse, R24, 0x1 ;  /* 0x000000181418e211 */ /* 0x041fe200078608ff */
[----:B------:R-:W0:Y:S01]  /*06d0*/  @!P4 LDC.64 R28, c[0x0][0x3e0] ;  /* 0x0000f800ff1ccb82 */ /* 0x000e220000000a00 */
[----:B------:R-:W-:Y:S02]  /*06e0*/  @!P5 MOV R21, R59 ;  /* 0x0000003b0015d202 */ /* 0x000fe40000000f00 */
[----:B------:R-:W-:Y:S02]  /*06f0*/  @!P6 LEA.HI.X R25, R20, R25, R12, 0x1, P3 ;  /* 0x000000191419e211 */ /* 0x000fe400018f0c0c */
[----:B------:R-:W-:-:S02]  /*0700*/  ISETP.GE.U32.AND P3, PT, R46, UR4, PT ;  /* 0x000000042e007c0c */ /* 0x000fc4000bf66070 */
[----:B------:R-:W-:Y:S01]  /*0710*/  @!P5 MOV R20, R56 ;  /* 0x000000380014d202 */ /* 0x000fe20000000f00 */
[----:B------:R4:W5:Y:S01]  /*0720*/  @!P6 LDG.E R14, desc[UR6][R24.64] ;  /* 0x00000006180ee981 */ /* 0x000962000c1e1900 */
[----:B------:R-:W-:Y:S01]  /*0730*/  ISETP.GE.AND.EX P3, PT, R15, UR5, PT, P3 ;  /* 0x000000050f007c0c */ /* 0x000fe2000bf66330 */
[----:B--2---:R-:W-:Y:S02]  /*0740*/  @!P1 IMAD R12, R11, R18, RZ ;  /* 0x000000120b0c9224 */ /* 0x004fe400078e02ff */
[----:B------:R-:W-:Y:S02]  /*0750*/  @!P5 IMAD.WIDE.U32 R16, R52, R16, R20 ;  /* 0x000000103410d225 */ /* 0x000fe400078e0014 */
[----:B------:R-:W2:Y:S02]  /*0760*/  @!P2 LDC.64 R20, c[0x0][0x3e0] ;  /* 0x0000f800ff14ab82 */ /* 0x000ea40000000a00 */
[----:B------:R-:W-:Y:S01]  /*0770*/  @!P1 IMAD R37, R50, R19, R12 ;  /* 0x0000001332259224 */ /* 0x000fe200078e020c */
[----:B------:R-:W-:-:S02]  /*0780*/  @!P5 IADD3 R12, PT, PT, R17, R31, RZ ;  /* 0x0000001f110cd210 */ /* 0x000fc40007ffe0ff */
[C---:B-1----:R-:W-:Y:S02]  /*0790*/  @!P5 LEA R22, P6, R16.reuse, R22, 0x1 ;  /* 0x000000161016d211 */ /* 0x042fe400078c08ff */
[----:B----4-:R-:W-:Y:S02]  /*07a0*/  @!P1 MOV R24, R56 ;  /* 0x0000003800189202 */ /* 0x010fe40000000f00 */
[----:B------:R-:W-:Y:S02]  /*07b0*/  CS2R R38, SRZ ;  /* 0x0000000000267805 */ /* 0x000fe4000001ff00 */
[----:B------:R-:W-:Y:S01]  /*07c0*/  @!P1 MOV R25, R59 ;  /* 0x0000003b00199202 */ /* 0x000fe20000000f00 */
[----:B------:R-:W1:Y:S01]  /*07d0*/  @!P3 LDC.64 R30, c[0x0][0x3e0] ;  /* 0x0000f800ff1ebb82 */ /* 0x000e620000000a00 */
[----:B------:R-:W-:Y:S01]  /*07e0*/  @!P5 LEA.HI.X R23, R16, R23, R12, 0x1, P6 ;  /* 0x000000171017d211 */ /* 0x000fe200030f0c0c */
[----:B------:R-:W-:-:S04]  /*07f0*/  @!P1 IMAD.WIDE.U32 R18, R50, R18, R24 ;  /* 0x0000001232129225 */ /* 0x000fc800078e0018 */
[----:B------:R4:W5:Y:S01]  /*0800*/  @!P5 LDG.E R39, desc[UR6][R22.64] ;  /* 0x000000061627d981 */ /* 0x000962000c1e1900 */
[----:B------:R-:W-:Y:S01]  /*0810*/  ISETP.GE.U32.AND P5, PT, R44, UR4, PT ;  /* 0x000000042c007c0c */ /* 0x000fe2000bfa6070 */
[----:B------:R-:W1:Y:S01]  /*0820*/  @!P4 LDC.64 R16, c[0x0][0x390] ;  /* 0x0000e400ff10cb82 */ /* 0x000e620000000a00 */
[----:B------:R-:W-:Y:S02]  /*0830*/  @!P1 IADD3 R12, PT, PT, R19, R37, RZ ;  /* 0x00000025130c9210 */ /* 0x000fe40007ffe0ff */
[C---:B---3--:R-:W-:Y:S02]  /*0840*/  @!P1 LEA R42, P6, R18.reuse, R42, 0x1 ;  /* 0x0000002a122a9211 */ /* 0x048fe400078c08ff */
[----:B------:R-:W-:Y:S02]  /*0850*/  ISETP.GE.AND.EX P5, PT, R33, UR5, PT, P5 ;  /* 0x0000000521007c0c */ /* 0x000fe4000bfa6350 */
[----:B------:R-:W-:Y:S01]  /*0860*/  @!P1 LEA.HI.X R43, R18, R43, R12, 0x1, P6 ;  /* 0x0000002b122b9211 */ /* 0x000fe200030f0c0c */
[----:B------:R-:W3:Y:S01]  /*0870*/  @!P2 LDC.64 R24, c[0x0][0x390] ;  /* 0x0000e400ff18ab82 */ /* 0x000ee20000000a00 */
[----:B------:R-:W-:Y:S01]  /*0880*/  ISETP.GE.U32.AND P6, PT, R7, UR4, PT ;  /* 0x0000000407007c0c */ /* 0x000fe2000bfc6070 */
[----:B--2---:R-:W-:-:S03]  /*0890*/  @!P2 IMAD R18, R27, R20, RZ ;  /* 0x000000141b12a224 */ /* 0x004fc600078e02ff */
[----:B------:R-:W-:Y:S01]  /*08a0*/  ISETP.GE.AND.EX P6, PT, R35, UR5, PT, P6 ;  /* 0x0000000523007c0c */ /* 0x000fe2000bfc6360 */
[----:B------:R-:W-:Y:S01]  /*08b0*/  @!P2 IMAD R47, R45, R21, R18 ;  /* 0x000000152d2fa224 */ /* 0x000fe200078e0212 */
[----:B------:R-:W-:Y:S01]  /*08c0*/  @!P4 MOV R18, R56 ;  /* 0x000000380012c202 */ /* 0x000fe20000000f00 */
[----:B------:R-:W2:Y:S01]  /*08d0*/  @!P3 LDC.64 R26, c[0x0][0x390] ;  /* 0x0000e400ff1abb82 */ /* 0x000ea20000000a00 */
[-C--:B0-----:R-:W-:Y:S01]  /*08e0*/  @!P4 IMAD R12, R13, R28.reuse, RZ ;  /* 0x0000001c0d0cc224 */ /* 0x081fe200078e02ff */
[----:B------:R-:W-:Y:S02]  /*08f0*/  @!P4 MOV R19, R59 ;  /* 0x0000003b0013c202 */ /* 0x000fe40000000f00 */
[----:B------:R-:W-:Y:S01]  /*0900*/  MOV R41, RZ ;  /* 0x000000ff00297202 */ /* 0x000fe20000000f00 */
[C---:B------:R-:W-:Y:S02]  /*0910*/  @!P4 IMAD R21, R48.reuse, R29, R12 ;  /* 0x0000001d3015c224 */ /* 0x040fe400078e020c */
[----:B------:R-:W-:Y:S01]  /*0920*/  @!P4 IMAD.WIDE.U32 R28, R48, R28, R18 ;  /* 0x0000001c301cc225 */ /* 0x000fe200078e0012 */
[----:B----4-:R-:W0:Y:S01]  /*0930*/  @!P5 LDC.64 R22, c[0x0][0x3e0] ;  /* 0x0000f800ff16db82 */ /* 0x010e220000000a00 */
[----:B------:R-:W-:Y:S01]  /*0940*/  @!P3 MOV R36, R56 ;  /* 0x000000380024b202 */ /* 0x000fe20000000f00 */
[----:B------:R-:W4:Y:S01]  /*0950*/  @!P1 LDG.E R41, desc[UR6][R42.64] ;  /* 0x000000062a299981 */ /* 0x000f22000c1e1900 */
[----:B-1----:R-:W-:Y:S01]  /*0960*/  @!P3 IMAD R12, R15, R30, RZ ;  /* 0x0000001e0f0cb224 */ /* 0x002fe200078e02ff */
[----:B------:R-:W-:-:S02]  /*0970*/  @!P3 MOV R37, R59 ;  /* 0x0000003b0025b202 */ /* 0x000fc40000000f00 */
[----:B------:R-:W-:Y:S01]  /*0980*/  @!P4 LEA R16, P1, R28, R16, 0x1 ;  /* 0x000000101c10c211 */ /* 0x000fe200078208ff */
[C---:B------:R-:W-:Y:S01]  /*0990*/  @!P3 IMAD R49, R46.reuse, R31, R12 ;  /* 0x0000001f2e31b224 */ /* 0x040fe200078e020c */
[----:B------:R-:W-:Y:S01]  /*09a0*/  @!P4 IADD3 R12, PT, PT, R29, R21, RZ ;  /* 0x000000151d0cc210 */ /* 0x000fe20007ffe0ff */
[----:B------:R-:W1:Y:S01]  /*09b0*/  @!P6 LDC.64 R18, c[0x0][0x3e0] ;  /* 0x0000f800ff12eb82 */ /* 0x000e620000000a00 */
[----:B------:R-:W-:Y:S01]  /*09c0*/  @!P3 IMAD.WIDE.U32 R36, R46, R30, R36 ;  /* 0x0000001e2e24b225 */ /* 0x000fe200078e0024 */
[----:B------:R-:W-:Y:S02]  /*09d0*/  @!P2 MOV R30, R56 ;  /* 0x00000038001ea202 */ /* 0x000fe40000000f00 */
[----:B------:R-:W-:Y:S02]  /*09e0*/  @!P4 LEA.HI.X R17, R28, R17, R12, 0x1, P1 ;  /* 0x000000111c11c211 */ /* 0x000fe400008f0c0c */
[----:B------:R-:W-:Y:S02]  /*09f0*/  @!P2 MOV R31, R59 ;  /* 0x0000003b001fa202 */ /* 0x000fe40000000f00 */
[----:B------:R-:W1:Y:S01]  /*0a00*/  @!P5 LDC.64 R28, c[0x0][0x390] ;  /* 0x0000e400ff1cdb82 */ /* 0x000e620000000a00 */
[----:B------:R-:W-:Y:S01]  /*0a10*/  @!P3 IADD3 R12, PT, PT, R37, R49, RZ ;  /* 0x00000031250cb210 */ /* 0x000fe20007ffe0ff */
[----:B------:R3:W4:Y:S01]  /*0a20*/  @!P4 LDG.E R38, desc[UR6][R16.64] ;  /* 0x000000061026c981 */ /* 0x000722000c1e1900 */
[----:B------:R-:W-:Y:S01]  /*0a30*/  @!P2 IMAD.WIDE.U32 R30, R45, R20, R30 ;  /* 0x000000142d1ea225 */ /* 0x000fe200078e001e */
[----:B--2---:R-:W-:-:S04]  /*0a40*/  @!P3 LEA R26, P1, R36, R26, 0x1 ;  /* 0x0000001a241ab211 */ /* 0x004fc800078208ff */
[----:B------:R-:W2:Y:S01]  /*0a50*/  @!P6 LDC.64 R20, c[0x0][0x390] ;  /* 0x0000e400ff14eb82 */ /* 0x000ea20000000a00 */
[----:B------:R-:W-:Y:S01]  /*0a60*/  @!P3 LEA.HI.X R27, R36, R27, R12, 0x1, P1 ;  /* 0x0000001b241bb211 */ /* 0x000fe200008f0c0c */
[----:B0-----:R-:W-:Y:S01]  /*0a70*/  @!P5 IMAD R12, R33, R22, RZ ;  /* 0x00000016210cd224 */ /* 0x001fe200078e02ff */
[----:B---3--:R-:W-:Y:S02]  /*0a80*/  @!P5 MOV R16, R56 ;  /* 0x000000380010d202 */ /* 0x008fe40000000f00 */
[----:B------:R-:W-:Y:S02]  /*0a90*/  @!P5 MOV R17, R59 ;  /* 0x0000003b0011d202 */ /* 0x000fe40000000f00 */
[----:B------:R-:W-:Y:S01]  /*0aa0*/  @!P2 IADD3 R47, PT, PT, R31, R47, RZ ;  /* 0x0000002f1f2fa210 */ /* 0x000fe20007ffe0ff */
[----:B------:R-:W-:Y:S01]  /*0ab0*/  @!P5 IMAD R31, R44, R23, R12 ;  /* 0x000000172c1fd224 */ /* 0x000fe200078e020c */
[----:B------:R-:W-:Y:S01]  /*0ac0*/  @!P2 LEA R24, P1, R30, R24, 0x1 ;  /* 0x000000181e18a211 */ /* 0x000fe200078208ff */
[----:B------:R-:W-:Y:S01]  /*0ad0*/  @!P5 IMAD.WIDE.U32 R22, R44, R22, R16 ;  /* 0x000000162c16d225 */ /* 0x000fe200078e0010 */
[----:B------:R-:W-:-:S02]  /*0ae0*/  MOV R45, RZ ;  /* 0x000000ff002d7202 */ /* 0x000fc40000000f00 */
[----:B------:R-:W-:Y:S01]  /*0af0*/  @!P6 MOV R16, R56 ;  /* 0x000000380010e202 */ /* 0x000fe20000000f00 */
[-C--:B-1----:R-:W-:Y:S01]  /*0b00*/  @!P6 IMAD R12, R35, R18.reuse, RZ ;  /* 0x00000012230ce224 */ /* 0x082fe200078e02ff */
[----:B------:R-:W-:Y:S02]  /*0b10*/  @!P6 MOV R17, R59 ;  /* 0x0000003b0011e202 */ /* 0x000fe40000000f00 */
[----:B------:R-:W-:Y:S01]  /*0b20*/  @!P2 LEA.HI.X R25, R30, R25, R47, 0x1, P1 ;  /* 0x000000191e19a211 */ /* 0x000fe200008f0c2f */
[C---:B------:R-:W-:Y:S01]  /*0b30*/  @!P6 IMAD R19, R7.reuse, R19, R12 ;  /* 0x000000130713e224 */ /* 0x040fe200078e020c */
[----:B------:R-:W-:Y:S01]  /*0b40*/  MOV R47, RZ ;  /* 0x000000ff002f7202 */ /* 0x000fe20000000f00 */
[----:B------:R-:W-:Y:S01]  /*0b50*/  @!P6 IMAD.WIDE.U32 R16, R7, R18, R16 ;  /* 0x000000120710e225 */ /* 0x000fe200078e0010 */
[----:B------:R-:W-:Y:S01]  /*0b60*/  @!P5 IADD3 R12, PT, PT, R23, R31, RZ ;  /* 0x0000001f170cd210 */ /* 0x000fe20007ffe0ff */
[----:B------:R-:W3:Y:S01]  /*0b70*/  @!P3 LDG.E R45, desc[UR6][R26.64] ;  /* 0x000000061a2db981 */ /* 0x000ee2000c1e1900 */
[----:B------:R-:W-:-:S02]  /*0b80*/  @!P5 LEA R28, P1, R22, R28, 0x1 ;  /* 0x0000001c161cd211 */ /* 0x000fc400078208ff */
[----:B------:R-:W-:Y:S01]  /*0b90*/  MOV R49, RZ ;  /* 0x000000ff00317202 */ /* 0x000fe20000000f00 */
[----:B------:R-:W3:Y:S01]  /*0ba0*/  @!P2 LDG.E R47, desc[UR6][R24.64] ;  /* 0x00000006182fa981 */ /* 0x000ee2000c1e1900 */
[----:B------:R-:W-:Y:S02]  /*0bb0*/  @!P5 LEA.HI.X R29, R22, R29, R12, 0x1, P1 ;  /* 0x0000001d161dd211 */ /* 0x000fe400008f0c0c */
[----:B------:R-:W-:Y:S02]  /*0bc0*/  @!P6 IADD3 R12, PT, PT, R17, R19, RZ ;  /* 0x00000013110ce210 */ /* 0x000fe40007ffe0ff */
[C---:B--2---:R-:W-:Y:S01]  /*0bd0*/  @!P6 LEA R20, P1, R16.reuse, R20, 0x1 ;  /* 0x000000141014e211 */ /* 0x044fe200078208ff */
[----:B------:R-:W2:Y:S01]  /*0be0*/  @!P5 LDG.E R49, desc[UR6][R28.64] ;  /* 0x000000061c31d981 */ /* 0x000ea2000c1e1900 */
[----:B------:R-:W-:Y:S02]  /*0bf0*/  MOV R51, RZ ;  /* 0x000000ff00337202 */ /* 0x000fe40000000f00 */
[----:B------:R-:W-:-:S05]  /*0c00*/  @!P6 LEA.HI.X R21, R16, R21, R12, 0x1, P1 ;  /* 0x000000151015e211 */ /* 0x000fca00008f0c0c */
[----:B------:R0:W2:Y:S01]  /*0c10*/  @!P6 LDG.E R51, desc[UR6][R20.64] ;  /* 0x000000061433e981 */ /* 0x0000a2000c1e1900 */
[C---:B------:R-:W-:Y:S02]  /*0c20*/  ISETP.GT.AND P1, PT, R4.reuse, 0x1e, PT ;  /* 0x0000001e0400780c */ /* 0x040fe40003f24270 */
[----:B------:R-:W-:Y:S01]  /*0c30*/  ISETP.GT.AND P3, PT, R4, 0xf, PT ;  /* 0x0000000f0400780c */ /* 0x000fe20003f64270 */
[----:B------:R-:W-:Y:S01]  /*0c40*/  BSSY.RECONVERGENT B0, `(.L_x_2593) ;  /* 0x000005c000007945 */ /* 0x000fe20003800200 */
[----:B------:R-:W-:Y:S01]  /*0c50*/  ISETP.NE.AND P2, PT, R2, RZ, PT ;  /* 0x000000ff0200720c */ /* 0x000fe20003f45270 */
[--C-:B-----5:R-:W-:Y:S02]  /*0c60*/  HADD2.F32 R37, -RZ, R14.reuse.H1_H1 ;  /* 0x3000000eff257230 */ /* 0x120fe40000004100 */
[----:B------:R-:W-:-:S03]  /*0c70*/  HADD2.F32 R12, -RZ, R14.H0_H0 ;  /* 0x2000000eff0c7230 */ /* 0x000fc60000004100 */
[----:B------:R-:W-:Y:S02]  /*0c80*/  FMUL.FTZ R17, R37, R37 ;  /* 0x0000002525117220 */ /* 0x000fe40000410000 */
[C---:B------:R-:W-:Y:S02]  /*0c90*/  FADD.FTZ R16, R12.reuse, R37 ;  /* 0x000000250c107221 */ /* 0x040fe40000010000 */
[----:B------:R-:W-:Y:S02]  /*0ca0*/  FFMA.FTZ R17, R12, R12, R17 ;  /* 0x0000000c0c117223 */ /* 0x000fe40000010011 */
[----:B------:R-:W-:Y:S02]  /*0cb0*/  FADD.FTZ R16, RZ, R16 ;  /* 0x00000010ff107221 */ /* 0x000fe40000010000 */
[----:B------:R-:W-:Y:S01]  /*0cc0*/  FADD.FTZ R17, RZ, R17 ;  /* 0x00000011ff117221 */ /* 0x000fe20000010000 */
[--C-:B------:R-:W-:Y:S02]  /*0cd0*/  HADD2.F32 R14, -RZ, R39.reuse.H0_H0 ;  /* 0x20000027ff0e7230 */ /* 0x100fe40000004100 */
[----:B------:R-:W-:-:S05]  /*0ce0*/  HADD2.F32 R39, -RZ, R39.H1_H1 ;  /* 0x30000027ff277230 */ /* 0x000fca0000004100 */
[----:B------:R-:W-:Y:S01]  /*0cf0*/  FMUL.FTZ R23, R39, R39 ;  /* 0x0000002727177220 */ /* 0x000fe20000410000 */
[----:B------:R-:W-:-:S03]  /*0d00*/  FADD.FTZ R19, R14, R39 ;  /* 0x000000270e137221 */ /* 0x000fc60000010000 */
[----:B------:R-:W-:Y:S01]  /*0d10*/  FFMA.FTZ R18, R14, R14, R23 ;  /* 0x0000000e0e127223 */ /* 0x000fe20000010017 */
[----:B------:R-:W-:-:S03]  /*0d20*/  FADD.FTZ R16, R16, R19 ;  /* 0x0000001310107221 */ /* 0x000fc60000010000 */
[----:B------:R-:W-:Y:S01]  /*0d30*/  FADD.FTZ R17, R17, R18 ;  /* 0x0000001211117221 */ /* 0x000fe20000010000 */
[--C-:B----4-:R-:W-:Y:S02]  /*0d40*/  HADD2.F32 R32, -RZ, R41.reuse.H1_H1 ;  /* 0x30000029ff207230 */ /* 0x110fe40000004100 */
[----:B------:R-:W-:-:S03]  /*0d50*/  HADD2.F32 R41, -RZ, R41.H0_H0 ;  /* 0x20000029ff297230 */ /* 0x000fc60000004100 */
[----:B0-----:R-:W-:Y:S02]  /*0d60*/  FMUL.FTZ R20, R32, R32 ;  /* 0x0000002020147220 */ /* 0x001fe40000410000 */
[C---:B------:R-:W-:Y:S02]  /*0d70*/  FADD.FTZ R19, R41.reuse, R32 ;  /* 0x0000002029137221 */ /* 0x040fe40000010000 */
[----:B------:R-:W-:Y:S01]  /*0d80*/  FFMA.FTZ R20, R41, R41, R20 ;  /* 0x0000002929147223 */ /* 0x000fe20000010014 */
[--C-:B------:R-:W-:Y:S02]  /*0d90*/  HADD2.F32 R34, -RZ, R38.reuse.H1_H1 ;  /* 0x30000026ff227230 */ /* 0x100fe40000004100 */
[----:B------:R-:W-:-:S03]  /*0da0*/  HADD2.F32 R43, -RZ, R38.H0_H0 ;  /* 0x20000026ff2b7230 */ /* 0x000fc60000004100 */
[----:B------:R-:W-:Y:S01]  /*0db0*/  FMUL.FTZ R18, R34, R34 ;  /* 0x0000002222127220 */ /* 0x000fe20000410000 */
[----:B------:R-:W-:Y:S01]  /*0dc0*/  FADD.FTZ R17, R17, R20 ;  /* 0x0000001411117221 */ /* 0x000fe20000010000 */
[----:B------:R-:W-:Y:S02]  /*0dd0*/  FADD.FTZ R16, R16, R19 ;  /* 0x0000001310107221 */ /* 0x000fe40000010000 */
[C---:B------:R-:W-:Y:S01]  /*0de0*/  FFMA.FTZ R18, R43.reuse, R43, R18 ;  /* 0x0000002b2b127223 */ /* 0x040fe20000010012 */
[----:B------:R-:W-:-:S03]  /*0df0*/  FADD.FTZ R19, R43, R34 ;  /* 0x000000222b137221 */ /* 0x000fc60000010000 */
[----:B------:R-:W-:Y:S01]  /*0e00*/  FADD.FTZ R17, R17, R18 ;  /* 0x0000001211117221 */ /* 0x000fe20000010000 */
[----:B------:R-:W-:Y:S01]  /*0e10*/  FADD.FTZ R16, R16, R19 ;  /* 0x0000001310107221 */ /* 0x000fe20000010000 */
[--C-:B---3--:R-:W-:Y:S02]  /*0e20*/  HADD2.F32 R36, -RZ, R45.reuse.H1_H1 ;  /* 0x3000002dff247230 */ /* 0x108fe40000004100 */
[----:B------:R-:W-:Y:S02]  /*0e30*/  HADD2.F32 R45, -RZ, R45.H0_H0 ;  /* 0x2000002dff2d7230 */ /* 0x000fe40000004100 */
[--C-:B------:R-:W-:Y:S02]  /*0e40*/  HADD2.F32 R38, -RZ, R47.reuse.H1_H1 ;  /* 0x3000002fff267230 */ /* 0x100fe40000004100 */
[----:B------:R-:W-:Y:S01]  /*0e50*/  FMUL.FTZ R18, R36, R36 ;  /* 0x0000002424127220 */ /* 0x000fe20000410000 */
[----:B------:R-:W-:Y:S02]  /*0e60*/  HADD2.F32 R47, -RZ, R47.H0_H0 ;  /* 0x2000002fff2f7230 */ /* 0x000fe40000004100 */
[C---:B------:R-:W-:Y:S01]  /*0e70*/  FADD.FTZ R19, R45.reuse, R36 ;  /* 0x000000242d137221 */ /* 0x040fe20000010000 */
[----:B------:R-:W-:Y:S01]  /*0e80*/  FFMA.FTZ R18, R45, R45, R18 ;  /* 0x0000002d2d127223 */ /* 0x000fe20000010012 */
[----:B------:R-:W-:Y:S01]  /*0e90*/  FMUL.FTZ R20, R38, R38 ;  /* 0x0000002626147220 */ /* 0x000fe20000410000 */
[----:B--2---:R-:W-:-:S02]  /*0ea0*/  HADD2.F32 R40, -RZ, R49.H1_H1 ;  /* 0x30000031ff287230 */ /* 0x004fc40000004100 */
[----:B------:R-:W-:Y:S01]  /*0eb0*/  FADD.FTZ R16, R16, R19 ;  /* 0x0000001310107221 */ /* 0x000fe20000010000 */
[----:B------:R-:W-:Y:S01]  /*0ec0*/  FADD.FTZ R19, R47, R38 ;  /* 0x000000262f137221 */ /* 0x000fe20000010000 */
[----:B------:R-:W-:Y:S02]  /*0ed0*/  HADD2.F32 R49, -RZ, R49.H0_H0 ;  /* 0x20000031ff317230 */ /* 0x000fe40000004100 */
[----:B------:R-:W-:Y:S01]  /*0ee0*/  FADD.FTZ R17, R17, R18 ;  /* 0x0000001211117221 */ /* 0x000fe20000010000 */
[----:B------:R-:W-:Y:S01]  /*0ef0*/  FFMA.FTZ R20, R47, R47, R20 ;  /* 0x0000002f2f147223 */ /* 0x000fe20000010014 */
[----:B------:R-:W-:Y:S01]  /*0f00*/  FMUL.FTZ R18, R40, R40 ;  /* 0x0000002828127220 */ /* 0x000fe20000410000 */
[--C-:B------:R-:W-:Y:S02]  /*0f10*/  HADD2.F32 R42, -RZ, R51.reuse.H1_H1 ;  /* 0x30000033ff2a7230 */ /* 0x100fe40000004100 */
[----:B------:R-:W-:Y:S01]  /*0f20*/  FADD.FTZ R16, R16, R19 ;  /* 0x0000001310107221 */ /* 0x000fe20000010000 */
[----:B------:R-:W-:Y:S01]  /*0f30*/  FADD.FTZ R17, R17, R20 ;  /* 0x0000001411117221 */ /* 0x000fe20000010000 */
[----:B------:R-:W-:-:S02]  /*0f40*/  HADD2.F32 R51, -RZ, R51.H0_H0 ;  /* 0x20000033ff337230 */ /* 0x000fc40000004100 */
        /* <DEDUP_REMOVED lines=43> */
.L_x_2594:
[----:B------:R-:W-:Y:S05]  /*1200*/  BSYNC.RECONVERGENT B0 ;  /* 0x0000000000007941 */ /* 0x000fea0003800200 */
.L_x_2593:
        /* <DEDUP_REMOVED lines=39> */
.L_x_2596:
[----:B------:R-:W-:Y:S05]  /*1480*/  BSYNC.RECONVERGENT B0 ;  /* 0x0000000000007941 */ /* 0x000fea0003800200 */
.L_x_2595:
        /* <DEDUP_REMOVED lines=26> */
.L_x_2599:
[----:B---3--:R-:W2:Y:S04]  /*1630*/  LDG.E.STRONG.GPU R18, desc[UR6][R16.64] ;  /* 0x0000000610127981 */ /* 0x008ea8000c1ef900 */
[----:B--2---:R-:W-:Y:S01]  /*1640*/  CCTL.IVALL ;  /* 0x00000000ff00798f */ /* 0x004fe20002000000 */
[----:B------:R-:W-:Y:S05]  /*1650*/  YIELD ;  /* 0x0000000000007946 */ /* 0x000fea0003800000 */
[----:B------:R-:W-:-:S13]  /*1660*/  ISETP.NE.AND P1, PT, R18, R23, PT ;  /* 0x000000171200720c */ /* 0x000fda0003f25270 */
[----:B------:R-:W-:Y:S05]  /*1670*/  @P1 BRA `(.L_x_2599) ;  /* 0xfffffffc00ec1947 */ /* 0x000fea000383ffff */
.L_x_2598:
        /* <DEDUP_REMOVED lines=14> */
.L_x_2601:
        /* <DEDUP_REMOVED lines=62> */
.L_x_2600:
        /* <DEDUP_REMOVED lines=36> */
.L_x_2602:
        /* <DEDUP_REMOVED lines=18> */
.L_x_2603:
        /* <DEDUP_REMOVED lines=9> */
.L_x_2604:
[----:B------:R-:W-:Y:S05]  /*1f30*/  BSYNC.RECONVERGENT B0 ;  /* 0x0000000000007941 */ /* 0x000fea0003800200 */
.L_x_2597:
[----:B------:R-:W4:Y:S01]  /*1f40*/  S2UR UR5, SR_CgaCtaId ;  /* 0x00000000000579c3 */ /* 0x000f220000008800 */
[----:B------:R-:W5:Y:S01]  /*1f50*/  LDCU UR8, c[0x0][0x414] ;  /* 0x00008280ff0877ac */ /* 0x000f620008000800 */
[----:B-1----:R-:W-:Y:S01]  /*1f60*/  LOP3.LUT R22, R10, 0xffff, RZ, 0xc0, !PT ;  /* 0x0000ffff0a167812 */ /* 0x002fe200078ec0ff */
[----:B------:R-:W-:-:S03]  /*1f70*/  UMOV UR4, 0x400 ;  /* 0x0000040000047882 */ /* 0x000fc60000000000 */
[----:B------:R-:W-:Y:S02]  /*1f80*/  IADD3 R29, PT, PT, R53, R22, RZ ;  /* 0x00000016351d7210 */ /* 0x000fe40007ffe0ff */
[----:B---3--:R-:W1:Y:S08]  /*1f90*/  @P0 LDC.64 R16, c[0x0][0x388] ;  /* 0x0000e200ff100b82 */ /* 0x008e700000000a00 */
[----:B--2---:R-:W2:Y:S01]  /*1fa0*/  LDC.64 R20, c[0x0][0x398] ;  /* 0x0000e600ff147b82 */ /* 0x004ea20000000a00 */
[----:B----4-:R-:W-:-:S07]  /*1fb0*/  ULEA UR4, UR5, UR4, 0x18 ;  /* 0x0000000405047291 */ /* 0x010fce000f8ec0ff */
[----:B------:R-:W3:Y:S01]  /*1fc0*/  LDC.64 R18, c[0x0][0x3a0] ;  /* 0x0000e800ff127b82 */ /* 0x000ee20000000a00 */
[----:B------:R-:W4:Y:S01]  /*1fd0*/  LDCU UR5, c[0x0][0x404] ;  /* 0x00008080ff0577ac */ /* 0x000f220008000800 */
[----:B-1----:R-:W-:-:S04]  /*1fe0*/  @P0 IMAD.WIDE R22, R8, 0x8, R16 ;  /* 0x0000000808160825 */ /* 0x002fc800078e0210 */
[----:B-----5:R-:W-:Y:S01]  /*1ff0*/  @P0 FMUL.FTZ R16, R24, UR8 ;  /* 0x0000000818100c20 */ /* 0x020fe20008410000 */
[----:B------:R-:W-:Y:S01]  /*2000*/  @P0 FMUL.FTZ R17, R25, UR8 ;  /* 0x0000000819110c20 */ /* 0x000fe20008410000 */
[----:B------:R-:W-:Y:S04]  /*2010*/  @!P2 STS.64 [UR4+0x88], R24 ;  /* 0x00008818ff00a988 */ /* 0x000fe80008000a04 */
[----:B------:R1:W-:Y:S01]  /*2020*/  @P0 STG.E.64 desc[UR6][R22.64], R16 ;  /* 0x0000001016000986 */ /* 0x0003e2000c101b06 */
[C---:B--2---:R-:W-:Y:S01]  /*2030*/  IMAD.WIDE R26, R29.reuse, 0x2, R20 ;  /* 0x000000021d1a7825 */ /* 0x044fe200078e0214 */
[----:B------:R-:W-:Y:S03]  /*2040*/  BAR.SYNC.DEFER_BLOCKING 0x0 ;  /* 0x0000000000007b1d */ /* 0x000fe60000010000 */
[----:B---3--:R-:W-:-:S03]  /*2050*/  IMAD.WIDE R28, R29, 0x2, R18 ;  /* 0x000000021d1c7825 */ /* 0x008fc600078e0212 */
[----:B------:R-:W0:Y:S04]  /*2060*/  LDG.E.U16 R30, desc[UR6][R26.64] ;  /* 0x000000061a1e7981 */ /* 0x000e28000c1e1500 */
[----:B------:R-:W2:Y:S04]  /*2070*/  LDG.E.U16 R31, desc[UR6][R26.64+0x2] ;  /* 0x000002061a1f7981 */ /* 0x000ea8000c1e1500 */
[----:B------:R-:W3:Y:S04]  /*2080*/  LDG.E.U16 R53, desc[UR6][R28.64] ;  /* 0x000000061c357981 */ /* 0x000ee8000c1e1500 */
[----:B------:R4:W5:Y:S01]  /*2090*/  LDG.E.U16 R55, desc[UR6][R28.64+0x2] ;  /* 0x000002061c377981 */ /* 0x000962000c1e1500 */
[----:B------:R-:W-:Y:S01]  /*20a0*/  HFMA2 R21, -RZ, RZ, 1.875, 0 ;  /* 0x3f800000ff157431 */ /* 0x000fe200000001ff */
[----:B------:R-:W-:Y:S02]  /*20b0*/  BSSY.RECONVERGENT B0, `(.L_x_2605) ;  /* 0x00001d1000007945 */ /* 0x000fe40003800200 */
[----:B------:R-:W1:Y:S01]  /*20c0*/  LDS.64 R18, [UR4+0x88] ;  /* 0x00008804ff127984 */ /* 0x000e620008000a00 */
[----:B------:R-:W1:Y:S01]  /*20d0*/  LDCU.U8 UR4, c[0x0][0x3fc] ;  /* 0x00007f80ff0477ac */ /* 0x000e620008000000 */
[----:B----4-:R-:W-:-:S05]  /*20e0*/  IMAD R29, R3, UR5, R54 ;  /* 0x00000005031d7c24 */ /* 0x010fca000f8e0236 */
[----:B-1----:R-:W-:-:S04]  /*20f0*/  IADD3 R22, PT, PT, R29, 0xa0, RZ ;  /* 0x000000a01d167810 */ /* 0x002fc80007ffe0ff */
[----:B------:R-:W-:Y:S01]  /*2100*/  SHF.R.S32.HI R23, RZ, 0x1f, R22 ;  /* 0x0000001fff177819 */ /* 0x000fe20000011416 */
[----:B------:R-:W-:Y:S01]  /*2110*/  UISETP.NE.AND UP0, UPT, UR4, URZ, UPT ;  /* 0x000000ff0400728c */ /* 0x000fe2000bf05270 */
[----:B------:R-:W-:-:S04]  /*2120*/  FMUL.FTZ R20, R18, UR8 ;  /* 0x0000000812147c20 */ /* 0x000fc80008410000 */
[----:B------:R-:W-:-:S04]  /*2130*/  FMUL.FTZ R18, R20, R20 ;  /* 0x0000001414127220 */ /* 0x000fc80000410000 */
[----:B------:R-:W-:-:S05]  /*2140*/  FFMA.FTZ R18, R19, UR8, -R18 ;  /* 0x0000000813127c23 */ /* 0x000fca0008010812 */
[----:B------:R-:W-:-:S13]  /*2150*/  FSETP.GTU.FTZ.AND P1, PT, R18, RZ, PT ;  /* 0x000000ff1200720b */ /* 0x000fda0003f3c000 */
[----:B------:R-:W1:Y:S02]  /*2160*/  @P1 LDC R17, c[0x0][0x3a8] ;  /* 0x0000ea00ff111b82 */ /* 0x000e640000000800 */
[----:B-1----:R-:W-:Y:S01]  /*2170*/  @P1 FADD.FTZ R16, R18, R17 ;  /* 0x0000001112101221 */ /* 0x002fe20000010000 */
[----:B------:R-:W-:-:S03]  /*2180*/  SHF.R.S32.HI R18, RZ, 0x1f, R29 ;  /* 0x0000001fff127819 */ /* 0x000fc6000001141d */
[----:B------:R1:W4:Y:S01]  /*2190*/  @P1 MUFU.RSQ R21, R16 ;  /* 0x0000001000151308 */ /* 0x0003220000001400 */
[----:B0-----:R-:W-:Y:S02]  /*21a0*/  SHF.L.U32 R24, R30, 0x10, RZ ;  /* 0x000000101e187819 */ /* 0x001fe400000006ff */
[----:B--2---:R-:W-:Y:S02]  /*21b0*/  SHF.L.U32 R25, R31, 0x10, RZ ;  /* 0x000000101f197819 */ /* 0x004fe400000006ff */
[----:B---3--:R-:W-:Y:S02]  /*21c0*/  SHF.L.U32 R27, R53, 0x10, RZ ;  /* 0x00000010351b7819 */ /* 0x008fe400000006ff */
[----:B-----5:R-:W-:Y:S01]  /*21d0*/  SHF.L.U32 R26, R55, 0x10, RZ ;  /* 0x00000010371a7819 */ /* 0x020fe200000006ff */
[----:B-1--4-:R-:W-:Y:S06]  /*21e0*/  BRA.U UP0, `(.L_x_2606) ;  /* 0x0000000900dc7547 */ /* 0x012fec000b800000 */
        /* <DEDUP_REMOVED lines=27> */
.L_x_2608:
[----:B------:R-:W-:Y:S05]  /*23a0*/  BSYNC.RECONVERGENT B1 ;  /* 0x0000000000017941 */ /* 0x000fea0003800200 */
.L_x_2607:
        /* <DEDUP_REMOVED lines=17> */
[----:B------:R-:W-:Y:S02]  /*24c0*/  F2FP.F16.F32.PACK_AB R17, R29, R14 ;  /* 0x0000000e1d11723e */ /* 0x000fe400000000ff */
[----:B------:R-:W-:-:S05]  /*24d0*/  LEA.HI.X R19, R16, UR11, R19, 0x1, P2 ;  /* 0x0000000b10137c11 */ /* 0x000fca00090f0c13 */
[----:B------:R1:W-:Y:S02]  /*24e0*/  STG.E desc[UR6][R18.64], R17 ;  /* 0x0000001112007986 */ /* 0x0003e4000c101906 */
.L_x_2610:
[----:B------:R-:W-:Y:S05]  /*24f0*/  BSYNC.RECONVERGENT B1 ;  /* 0x0000000000017941 */ /* 0x000fea0003800200 */
.L_x_2609:
        /* <DEDUP_REMOVED lines=27> */
[----:B------:R-:W-:Y:S02]  /*26b0*/  F2FP.F16.F32.PACK_AB R17, R29, R12 ;  /* 0x0000000c1d11723e */ /* 0x000fe400000000ff */
[----:B------:R-:W-:-:S05]  /*26c0*/  LEA.HI.X R19, R16, UR11, R19, 0x1, P5 ;  /* 0x0000000b10137c11 */ /* 0x000fca000a8f0c13 */
[----:B------:R2:W-:Y:S02]  /*26d0*/  STG.E desc[UR6][R18.64], R17 ;  /* 0x0000001112007986 */ /* 0x0005e4000c101906 */
.L_x_2612:
[----:B------:R-:W-:Y:S05]  /*26e0*/  BSYNC.RECONVERGENT B1 ;  /* 0x0000000000017941 */ /* 0x000fea0003800200 */
.L_x_2611:
        /* <DEDUP_REMOVED lines=17> */
[----:B------:R-:W-:Y:S02]  /*2800*/  F2FP.F16.F32.PACK_AB R17, R29, R12 ;  /* 0x0000000c1d11723e */ /* 0x000fe400000000ff */
[----:B------:R-:W-:-:S05]  /*2810*/  LEA.HI.X R19, R16, UR11, R19, 0x1, P1 ;  /* 0x0000000b10137c11 */ /* 0x000fca00088f0c13 */
[----:B------:R3:W-:Y:S02]  /*2820*/  STG.E desc[UR6][R18.64], R17 ;  /* 0x0000001112007986 */ /* 0x0007e4000c101906 */
.L_x_2614:
[----:B------:R-:W-:Y:S05]  /*2830*/  BSYNC.RECONVERGENT B1 ;  /* 0x0000000000017941 */ /* 0x000fea0003800200 */
.L_x_2613:
        /* <DEDUP_REMOVED lines=17> */
[----:B------:R-:W-:Y:S02]  /*2950*/  F2FP.F16.F32.PACK_AB R17, R29, R12 ;  /* 0x0000000c1d11723e */ /* 0x000fe400000000ff */
[----:B------:R-:W-:-:S05]  /*2960*/  LEA.HI.X R19, R16, UR11, R19, 0x1, P1 ;  /* 0x0000000b10137c11 */ /* 0x000fca00088f0c13 */
[----:B------:R4:W-:Y:S02]  /*2970*/  STG.E desc[UR6][R18.64], R17 ;  /* 0x0000001112007986 */ /* 0x0009e4000c101906 */
.L_x_2616:
[----:B------:R-:W-:Y:S05]  /*2980*/  BSYNC.RECONVERGENT B1 ;  /* 0x0000000000017941 */ /* 0x000fea0003800200 */
.L_x_2615:
        /* <DEDUP_REMOVED lines=20> */
.L_x_2618:
[----:B------:R-:W-:Y:S05]  /*2ad0*/  BSYNC.RECONVERGENT B1 ;  /* 0x0000000000017941 */ /* 0x000fea0003800200 */
.L_x_2617:
        /* <DEDUP_REMOVED lines=17> */
[----:B------:R-:W-:Y:S02]  /*2bf0*/  F2FP.F16.F32.PACK_AB R17, R23, R12 ;  /* 0x0000000c1711723e */ /* 0x000fe400000000ff */
[----:B------:R-:W-:-:S05]  /*2c00*/  LEA.HI.X R19, R16, UR11, R19, 0x1, P1 ;  /* 0x0000000b10137c11 */ /* 0x000fca00088f0c13 */
[----:B------:R0:W-:Y:S02]  /*2c10*/  STG.E desc[UR6][R18.64], R17 ;  /* 0x0000001112007986 */ /* 0x0001e4000c101906 */
.L_x_2620:
[----:B------:R-:W-:Y:S05]  /*2c20*/  BSYNC.RECONVERGENT B1 ;  /* 0x0000000000017941 */ /* 0x000fea0003800200 */
.L_x_2619:
        /* <DEDUP_REMOVED lines=10> */
[----:B------:R-:W-:Y:S01]  /*2cd0*/  F2FP.F16.F32.PACK_AB R19, R19, R12 ;  /* 0x0000000c1313723e */ /* 0x000fe200000000ff */
        /* <DEDUP_REMOVED lines=8> */
.L_x_2606:
        /* <DEDUP_REMOVED lines=35> */
[----:B------:R-:W-:-:S05]  /*2f90*/  F2FP.F16.F32.PACK_AB R29, R29, R12 ;  /* 0x0000000c1d1d723e */ /* 0x000fca00000000ff */
[----:B------:R0:W-:Y:S02]  /*2fa0*/  STG.E desc[UR6][R16.64], R29 ;  /* 0x0000001d10007986 */ /* 0x0001e4000c101906 */
.L_x_2623:
[----:B------:R-:W-:Y:S05]  /*2fb0*/  BSYNC.RECONVERGENT B1 ;  /* 0x0000000000017941 */ /* 0x000fea0003800200 */
.L_x_2622:
        /* <DEDUP_REMOVED lines=28> */
[----:B------:R-:W-:-:S05]  /*3180*/  F2FP.F16.F32.PACK_AB R29, R29, R12 ;  /* 0x0000000c1d1d723e */ /* 0x000fca00000000ff */
[----:B------:R1:W-:Y:S02]  /*3190*/  STG.E desc[UR6][R16.64], R29 ;  /* 0x0000001d10007986 */ /* 0x0003e4000c101906 */
.L_x_2625:
[----:B------:R-:W-:Y:S05]  /*31a0*/  BSYNC.RECONVERGENT B1 ;  /* 0x0000000000017941 */ /* 0x000fea0003800200 */
.L_x_2624:
        /* <DEDUP_REMOVED lines=38> */
[----:B------:R-:W-:-:S05]  /*3410*/  F2FP.F16.F32.PACK_AB R29, R29, R12 ;  /* 0x0000000c1d1d723e */ /* 0x000fca00000000ff */
[----:B------:R2:W-:Y:S02]  /*3420*/  STG.E desc[UR6][R16.64], R29 ;  /* 0x0000001d10007986 */ /* 0x0005e4000c101906 */
.L_x_2627:
[----:B------:R-:W-:Y:S05]  /*3430*/  BSYNC.RECONVERGENT B1 ;  /* 0x0000000000017941 */ /* 0x000fea0003800200 */
.L_x_2626:
        /* <DEDUP_REMOVED lines=28> */
[----:B------:R-:W-:-:S05]  /*3600*/  F2FP.F16.F32.PACK_AB R29, R29, R12 ;  /* 0x0000000c1d1d723e */ /* 0x000fca00000000ff */
[----:B------:R3:W-:Y:S02]  /*3610*/  STG.E desc[UR6][R16.64], R29 ;  /* 0x0000001d10007986 */ /* 0x0007e4000c101906 */
.L_x_2629:
[----:B------:R-:W-:Y:S05]  /*3620*/  BSYNC.RECONVERGENT B1 ;  /* 0x0000000000017941 */ /* 0x000fea0003800200 */
.L_x_2628:
        /* <DEDUP_REMOVED lines=28> */
[----:B------:R-:W-:-:S05]  /*37f0*/  F2FP.F16.F32.PACK_AB R29, R29, R12 ;  /* 0x0000000c1d1d723e */ /* 0x000fca00000000ff */
[----:B------:R4:W-:Y:S02]  /*3800*/  STG.E desc[UR6][R16.64], R29 ;  /* 0x0000001d10007986 */ /* 0x0009e4000c101906 */
.L_x_2631:
[----:B------:R-:W-:Y:S05]  /*3810*/  BSYNC.RECONVERGENT B1 ;  /* 0x0000000000017941 */ /* 0x000fea0003800200 */
.L_x_2630:
        /* <DEDUP_REMOVED lines=30> */
.L_x_2633:
[----:B------:R-:W-:Y:S05]  /*3a00*/  BSYNC.RECONVERGENT B1 ;  /* 0x0000000000017941 */ /* 0x000fea0003800200 */
.L_x_2632:
        /* <DEDUP_REMOVED lines=30> */
.L_x_2635:
[----:B------:R-:W-:Y:S05]  /*3bf0*/  BSYNC.RECONVERGENT B1 ;  /* 0x0000000000017941 */ /* 0x000fea0003800200 */
.L_x_2634:
        /* <DEDUP_REMOVED lines=26> */
[----:B------:R-:W-:-:S05]  /*3da0*/  F2FP.F16.F32.PACK_AB R19, R19, R12 ;  /* 0x0000000c1313723e */ /* 0x000fca00000000ff */
[----:B------:R0:W-:Y:S02]  /*3db0*/  STG.E desc[UR6][R16.64], R19 ;  /* 0x0000001310007986 */ /* 0x0001e4000c101906 */
.L_x_2621:
[----:B------:R-:W-:Y:S05]  /*3dc0*/  BSYNC.RECONVERGENT B0 ;  /* 0x0000000000007941 */ /* 0x000fea0003800200 */
.L_x_2605:
        /* <DEDUP_REMOVED lines=8> */
.L_x_2637:
        /* <DEDUP_REMOVED lines=11> */
.L_x_3458:


//--------------------- .text._Z35group_norm_nhwc_fwd_one_pass_kernelI11Fp16IOBf16WLi512ELi28ELi448EEv26Group_norm_nhwc_fwd_params --------------------------
	.section	.text._Z35group_norm_nhwc_fwd_one_pass_kernelI11Fp16IOBf16WLi512ELi28ELi448EEv26Group_norm_nhwc_fwd_params,"ax",@progbits
	.align	128
        .global         _Z35group_norm_nhwc_fwd_one_pass_kernelI11Fp16IOBf16WLi512ELi28ELi448EEv26Group_norm_nhwc_fwd_params
        .type           _Z35group_norm_nhwc_fwd_one_pass_kernelI11Fp16IOBf16WLi512ELi28ELi448EEv26Group_norm_nhwc_fwd_params,@function
        .size           _Z35group_norm_nhwc_fwd_one_pass_kernelI11Fp16IOBf16WLi512ELi28ELi448EEv26Group_norm_nhwc_fwd_params,(.L_x_3459 - _Z35group_norm_nhwc_fwd_one_pass_kernelI11Fp16IOBf16WLi512ELi28ELi448EEv26Group_norm_nhwc_fwd_params)
        .other          _Z35group_norm_nhwc_fwd_one_pass_kernelI11Fp16IOBf16WLi512ELi28ELi448EEv26Group_norm_nhwc_fwd_params,@"STO_CUDA_ENTRY STV_DEFAULT"
_Z35group_norm_nhwc_fwd_one_pass_kernelI11Fp16IOBf16WLi512ELi28ELi448EEv26Group_norm_nhwc_fwd_params:
.text._Z35group_norm_nhwc_fwd_one_pass_kernelI11Fp16IOBf16WLi512ELi28ELi448EEv26Group_norm_nhwc_fwd_params:
        /* <DEDUP_REMOVED lines=61> */
.L_x_2713:
[----:B0-----:R-:W0:Y:S01]  /*03d0*/  LDC R43, c[0x0][0x3f8] ;  /* 0x0000fe00ff2b7b82 */ /* 0x001e220000000800 */
[----:B-1----:R-:W1:Y:S01]  /*03e0*/  LDCU.64 UR4, c[0x0][0x3e8] ;  /* 0x00007d00ff0477ac */ /* 0x002e620008000a00 */
[----:B------:R-:W-:Y:S02]  /*03f0*/  LOP3.LUT R105, R16, 0xffff, RZ, 0xc0, !PT ;  /* 0x0000ffff10697812 */ /* 0x000fe400078ec0ff */
[----:B------:R-:W-:Y:S01]  /*0400*/  MOV R73, RZ ;  /* 0x000000ff00497202 */ /* 0x000fe20000000f00 */
[----:B--2---:R-:W2:Y:S01]  /*0410*/  LDCU.64 UR8, c[0x0][0x3f0] ;  /* 0x00007e00ff0877ac */ /* 0x004ea20008000a00 */
[----:B-1----:R-:W-:-:S04]  /*0420*/  ISETP.GE.U32.AND P5, PT, R88, UR4, PT ;  /* 0x0000000458007c0c */ /* 0x002fc8000bfa6070 */
[----:B------:R-:W-:Y:S02]  /*0430*/  ISETP.GE.AND.EX P5, PT, R19, UR5, PT, P5 ;  /* 0x0000000513007c0c */ /* 0x000fe4000bfa6350 */
[----:B0--34-:R-:W-:Y:S02]  /*0440*/  IABS R39, R43 ;  /* 0x0000002b00277213 */ /* 0x019fe40000000000 */
        /* <DEDUP_REMOVED lines=295> */
[----:B------:R-:W-:Y:S01]  /*16c0*/  FADD.FTZ R37, R32, R37 ;  /* 0x0000002520257221 */ /* 0x000fe20000010000 */
[--C-:B----4-:R-:W-:Y:S02]  /*16d0*/  HADD2.F32 R32, -RZ, R85.reuse.H0_H0 ;  /* 0x20000055ff207230 */ /* 0x110fe40000004100 */
[----:B------:R-:W-:Y:S01]  /*16e0*/  FFMA.FTZ R39, R28, R28, R39 ;  /* 0x0000001c1c277223 */ /* 0x000fe20000010027 */
        /* <DEDUP_REMOVED lines=104> */
.L_x_2639:
[----:B------:R-:W-:Y:S05]  /*1d70*/  BSYNC.RECONVERGENT B0 ;  /* 0x0000000000007941 */ /* 0x000fea0003800200 */
.L_x_2638:
        /* <DEDUP_REMOVED lines=41> */
.L_x_2641:
[----:B------:R-:W-:Y:S05]  /*2010*/  BSYNC.RECONVERGENT B0 ;  /* 0x0000000000007941 */ /* 0x000fea0003800200 */
.L_x_2640:
        /* <DEDUP_REMOVED lines=10> */
[----:B-1----:R-:W-:Y:S01]  /*20c0*/  LOP3.LUT P1, R40, R4, 0x2, RZ, 0xc0, !PT ;  /* 0x0000000204287812 */ /* 0x002fe2000782c0ff */
[-CC-:B------:R-:W-:Y:S02]  /*20d0*/  IMAD R39, R38, R7.reuse, R8.reuse ;  /* 0x0000000726277224 */ /* 0x180fe400078e0208 */
[----:B------:R-:W-:Y:S01]  /*20e0*/  IMAD R41, R6, R7, R8 ;  /* 0x0000000706297224 */ /* 0x000fe200078e0208 */
        /* <DEDUP_REMOVED lines=11> */
.L_x_2644:
[----:B----4-:R-:W3:Y:S04]  /*21a0*/  LDG.E.STRONG.GPU R38, desc[UR6][R36.64] ;  /* 0x0000000624267981 */ /* 0x010ee8000c1ef900 */
[----:B---3--:R-:W-:Y:S01]  /*21b0*/  CCTL.IVALL ;  /* 0x00000000ff00798f */ /* 0x008fe20002000000 */
[----:B------:R-:W-:Y:S05]  /*21c0*/  YIELD ;  /* 0x0000000000007946 */ /* 0x000fea0003800000 */
[----:B------:R-:W-:-:S13]  /*21d0*/  ISETP.NE.AND P1, PT, R38, R43, PT ;  /* 0x0000002b2600720c */ /* 0x000fda0003f25270 */
[----:B------:R-:W-:Y:S05]  /*21e0*/  @P1 BRA `(.L_x_2644) ;  /* 0xfffffffc00ec1947 */ /* 0x000fea000383ffff */
.L_x_2643:
        /* <DEDUP_REMOVED lines=15> */
.L_x_2646:
        /* <DEDUP_REMOVED lines=60> */
.L_x_2645:
        /* <DEDUP_REMOVED lines=26> */
[----:B-1----:R-:W-:-:S06]  /*2840*/  @!P6 IMAD.WIDE.U32 R40, R47, 0x8, R44 ;  /* 0x000000082f28e825 */ /* 0x002fcc00078e002c */
        /* <DEDUP_REMOVED lines=8> */
.L_x_2647:
[----:B------:R-:W-:Y:S05]  /*28d0*/  @!P1 BRA `(.L_x_2642) ;  /* 0x00000000006c9947 */ /* 0x000fea0003800000 */
[----:B------:R-:W-:Y:S02]  /*28e0*/  ISETP.NE.AND P1, PT, R42, 0x1, PT ;  /* 0x000000012a00780c */ /* 0x000fe40003f25270 */
[----:B-1----:R-:W-:-:S11]  /*28f0*/  LOP3.LUT R40, R0, 0x1, RZ, 0xc0, !PT ;  /* 0x0000000100287812 */ /* 0x002fd600078ec0ff */
        /* <DEDUP_REMOVED lines=15> */
.L_x_2648:
        /* <DEDUP_REMOVED lines=9> */
.L_x_2649:
[----:B------:R-:W-:Y:S05]  /*2a80*/  BSYNC.RECONVERGENT B0 ;  /* 0x0000000000007941 */ /* 0x000fea0003800200 */
.L_x_2642:
        /* <DEDUP_REMOVED lines=65> */
.L_x_2653:
[----:B------:R-:W-:Y:S05]  /*2ea0*/  BSYNC.RECONVERGENT B1 ;  /* 0x0000000000017941 */ /* 0x000fea0003800200 */
.L_x_2652:
        /* <DEDUP_REMOVED lines=20> */
.L_x_2655:
[----:B------:R-:W-:Y:S05]  /*2ff0*/  BSYNC.RECONVERGENT B1 ;  /* 0x0000000000017941 */ /* 0x000fea0003800200 */
.L_x_2654:
        /* <DEDUP_REMOVED lines=28> */
.L_x_2657:
[----:B------:R-:W-:Y:S05]  /*31c0*/  BSYNC.RECONVERGENT B1 ;  /* 0x0000000000017941 */ /* 0x000fea0003800200 */
.L_x_2656:
[----:B------:R-:W-:Y:S04]  /*31d0*/  BSSY.RECONVERGENT B1, `(.L_x_2658) ;  /* 0x0000014000017945 */ /* 0x000fe80003800200 */
[----:B------:R-:W-:Y:S05]  /*31e0*/  @P6 BRA `(.L_x_2659) ;  /* 0x0000000000486947 */ /* 0x000fea0003800000 */
[----:B------:R-:W3:Y:S01]  /*31f0*/  LDCU.64 UR4, c[0x0][0x3e0] ;  /* 0x00007c00ff0477ac */ /* 0x000ee20008000a00 */
[----:B------:R-:W-:Y:S01]  /*3200*/  MOV R36, R104 ;  /* 0x0000006800247202 */ /* 0x000fe20000000f00 */
[--C-:B012---:R-:W-:Y:S01]  /*3210*/  FADD.FTZ R39, R24, -R46.reuse ;  /* 0x8000002e18277221 */ /* 0x107fe20000010000 */
[----:B------:R-:W-:Y:S01]  /*3220*/  MOV R37, R103 ;  /* 0x0000006700257202 */ /* 0x000fe20000000f00 */
        /* <DEDUP_REMOVED lines=14> */
.L_x_2659:
[----:B------:R-:W-:Y:S05]  /*3310*/  BSYNC.RECONVERGENT B1 ;  /* 0x0000000000017941 */ /* 0x000fea0003800200 */
.L_x_2658:
[----:B------:R-:W-:Y:S04]  /*3320*/  BSSY.RECONVERGENT B1, `(.L_x_2660) ;  /* 0x0000014000017945 */ /* 0x000fe80003800200 */
[----:B------:R-:W-:Y:S05]  /*3330*/  @P1 BRA `(.L_x_2661) ;  /* 0x0000000000481947 */ /* 0x000fea0003800000 */
[----:B------:R-:W4:Y:S01]  /*3340*/  LDCU.64 UR4, c[0x0][0x3e0] ;  /* 0x00007c00ff0477ac */ /* 0x000f220008000a00 */
[----:B------:R-:W-:Y:S01]  /*3350*/  MOV R36, R104 ;  /* 0x0000006800247202 */ /* 0x000fe20000000f00 */
[--C-:B0123--:R-:W-:Y:S01]  /*3360*/  FADD.FTZ R39, R26, -R46.reuse ;  /* 0x8000002e1a277221 */ /* 0x10ffe20000010000 */
[----:B------:R-:W-:Y:S01]  /*3370*/  MOV R37, R103 ;  /* 0x0000006700257202 */ /* 0x000fe20000000f00 */
        /* <DEDUP_REMOVED lines=14> */
.L_x_2661:
[----:B------:R-:W-:Y:S05]  /*3460*/  BSYNC.RECONVERGENT B1 ;  /* 0x0000000000017941 */ /* 0x000fea0003800200 */
.L_x_2660:
        /* <DEDUP_REMOVED lines=20> */
.L_x_2663:
[----:B------:R-:W-:Y:S05]  /*35b0*/  BSYNC.RECONVERGENT B1 ;  /* 0x0000000000017941 */ /* 0x000fea0003800200 */
.L_x_2662:
        /* <DEDUP_REMOVED lines=28> */
.L_x_2665:
[----:B------:R-:W-:Y:S05]  /*3780*/  BSYNC.RECONVERGENT B1 ;  /* 0x0000000000017941 */ /* 0x000fea0003800200 */
.L_x_2664:
        /* <DEDUP_REMOVED lines=20> */
.L_x_2667:
[----:B------:R-:W-:Y:S05]  /*38d0*/  BSYNC.RECONVERGENT B1 ;  /* 0x0000000000017941 */ /* 0x000fea0003800200 */
.L_x_2666:
        /* <DEDUP_REMOVED lines=20> */
.L_x_2669:
[----:B------:R-:W-:Y:S05]  /*3a20*/  BSYNC.RECONVERGENT B1 ;  /* 0x0000000000017941 */ /* 0x000fea0003800200 */
.L_x_2668:
        /* <DEDUP_REMOVED lines=20> */
.L_x_2671:
[----:B------:R-:W-:Y:S05]  /*3b70*/  BSYNC.RECONVERGENT B1 ;  /* 0x0000000000017941 */ /* 0x000fea0003800200 */
.L_x_2670:
        /* <DEDUP_REMOVED lines=30> */
.L_x_2673:
[----:B------:R-:W-:Y:S05]  /*3d60*/  BSYNC.RECONVERGENT B1 ;  /* 0x0000000000017941 */ /* 0x000fea0003800200 */
.L_x_2672:
        /* <DEDUP_REMOVED lines=17> */
[----:B------:R-:W-:Y:S02]  /*3e80*/  F2FP.F16.F32.PACK_AB R37, R18, R93 ;  /* 0x0000005d1225723e */ /* 0x000fe400000000ff */
[----:B------:R-:W-:-:S05]  /*3e90*/  LEA.HI.X R39, R36, UR11, R45, 0x1, P5 ;  /* 0x0000000b24277c11 */ /* 0x000fca000a8f0c2d */
[----:B------:R0:W-:Y:S02]  /*3ea0*/  STG.E desc[UR6][R38.64], R37 ;  /* 0x0000002526007986 */ /* 0x0001e4000c101906 */
.L_x_2675:
[----:B------:R-:W-:Y:S05]  /*3eb0*/  BSYNC.RECONVERGENT B1 ;  /* 0x0000000000017941 */ /* 0x000fea0003800200 */
.L_x_2674:
        /* <DEDUP_REMOVED lines=20> */
.L_x_2677:
[----:B------:R-:W-:Y:S05]  /*4000*/  BSYNC.RECONVERGENT B1 ;  /* 0x0000000000017941 */ /* 0x000fea0003800200 */
.L_x_2676:
        /* <DEDUP_REMOVED lines=20> */
.L_x_2679:
[----:B------:R-:W-:Y:S05]  /*4150*/  BSYNC.RECONVERGENT B1 ;  /* 0x0000000000017941 */ /* 0x000fea0003800200 */
.L_x_2678:
        /* <DEDUP_REMOVED lines=20> */
.L_x_2681:
[----:B------:R-:W-:Y:S05]  /*42a0*/  BSYNC.RECONVERGENT B1 ;  /* 0x0000000000017941 */ /* 0x000fea0003800200 */
.L_x_2680:
        /* <DEDUP_REMOVED lines=10> */
[----:B------:R-:W-:Y:S01]  /*4350*/  F2FP.F16.F32.PACK_AB R39, R42, R39 ;  /* 0x000000272a27723e */ /* 0x000fe200000000ff */
        /* <DEDUP_REMOVED lines=8> */
.L_x_2651:
        /* <DEDUP_REMOVED lines=35> */
.L_x_2684:
[----:B------:R-:W-:Y:S05]  /*4610*/  BSYNC.RECONVERGENT B1 ;  /* 0x0000000000017941 */ /* 0x000fea0003800200 */
.L_x_2683:
        /* <DEDUP_REMOVED lines=30> */
.L_x_2686:
[----:B------:R-:W-:Y:S05]  /*4800*/  BSYNC.RECONVERGENT B1 ;  /* 0x0000000000017941 */ /* 0x000fea0003800200 */
.L_x_2685:
        /* <DEDUP_REMOVED lines=36> */
[----:B------:R-:W-:-:S05]  /*4a50*/  F2FP.F16.F32.PACK_AB R47, R47, R18 ;  /* 0x000000122f2f723e */ /* 0x000fca00000000ff */
[----:B------:R2:W-:Y:S02]  /*4a60*/  STG.E desc[UR6][R36.64], R47 ;  /* 0x0000002f24007986 */ /* 0x0005e4000c101906 */
.L_x_2688:
[----:B------:R-:W-:Y:S05]  /*4a70*/  BSYNC.RECONVERGENT B1 ;  /* 0x0000000000017941 */ /* 0x000fea0003800200 */
.L_x_2687:
[----:B------:R-:W-:Y:S04]  /*4a80*/  BSSY.RECONVERGENT B1, `(.L_x_2689) ;  /* 0x000001e000017945 */ /* 0x000fe80003800200 */
[----:B------:R-:W-:Y:S05]  /*4a90*/  @P2 BRA `(.L_x_2690) ;  /* 0x0000000000702947 */ /* 0x000fea0003800000 */
[--C-:B012---:R-:W-:Y:S01]  /*4aa0*/  FADD.FTZ R37, R24, -R46.reuse ;  /* 0x8000002e18257221 */ /* 0x107fe20000010000 */
        /* <DEDUP_REMOVED lines=25> */
[----:B------:R-:W-:-:S05]  /*4c40*/  F2FP.F16.F32.PACK_AB R45, R45, R18 ;  /* 0x000000122d2d723e */ /* 0x000fca00000000ff */
[----:B------:R3:W-:Y:S02]  /*4c50*/  STG.E desc[UR6][R36.64], R45 ;  /* 0x0000002d24007986 */ /* 0x0007e4000c101906 */
.L_x_2690:
[----:B------:R-:W-:Y:S05]  /*4c60*/  BSYNC.RECONVERGENT B1 ;  /* 0x0000000000017941 */ /* 0x000fea0003800200 */
.L_x_2689:
[----:B------:R-:W-:Y:S04]  /*4c70*/  BSSY.RECONVERGENT B1, `(.L_x_2691) ;  /* 0x000001e000017945 */ /* 0x000fe80003800200 */
[----:B------:R-:W-:Y:S05]  /*4c80*/  @P5 BRA `(.L_x_2692) ;  /* 0x0000000000705947 */ /* 0x000fea0003800000 */
[--C-:B0123--:R-:W-:Y:S01]  /*4c90*/  FADD.FTZ R37, R26, -R46.reuse ;  /* 0x8000002e1a257221 */ /* 0x10ffe20000010000 */
        /* <DEDUP_REMOVED lines=27> */
.L_x_2692:
[----:B------:R-:W-:Y:S05]  /*4e50*/  BSYNC.RECONVERGENT B1 ;  /* 0x0000000000017941 */ /* 0x000fea0003800200 */
.L_x_2691:
        /* <DEDUP_REMOVED lines=30> */
.L_x_2694:
[----:B------:R-:W-:Y:S05]  /*5040*/  BSYNC.RECONVERGENT B1 ;  /* 0x0000000000017941 */ /* 0x000fea0003800200 */
.L_x_2693:
        /* <DEDUP_REMOVED lines=38> */
.L_x_2696:
[----:B------:R-:W-:Y:S05]  /*52b0*/  BSYNC.RECONVERGENT B1 ;  /* 0x0000000000017941 */ /* 0x000fea0003800200 */
.L_x_2695:
        /* <DEDUP_REMOVED lines=30> */
.L_x_2698:
[----:B------:R-:W-:Y:S05]  /*54a0*/  BSYNC.RECONVERGENT B1 ;  /* 0x0000000000017941 */ /* 0x000fea0003800200 */
.L_x_2697:
        /* <DEDUP_REMOVED lines=30> */
.L_x_2700:
[----:B------:R-:W-:Y:S05]  /*5690*/  BSYNC.RECONVERGENT B1 ;  /* 0x0000000000017941 */ /* 0x000fea0003800200 */
.L_x_2699:
        /* <DEDUP_REMOVED lines=30> */
.L_x_2702:
[----:B------:R-:W-:Y:S05]  /*5880*/  BSYNC.RECONVERGENT B1 ;  /* 0x0000000000017941 */ /* 0x000fea0003800200 */
.L_x_2701:
        /* <DEDUP_REMOVED lines=38> */
[----:B------:R-:W-:-:S05]  /*5af0*/  F2FP.F16.F32.PACK_AB R45, R45, R18 ;  /* 0x000000122d2d723e */ /* 0x000fca00000000ff */
[----:B------:R0:W-:Y:S02]  /*5b00*/  STG.E desc[UR6][R38.64], R45 ;  /* 0x0000002d26007986 */ /* 0x0001e4000c101906 */
.L_x_2704:
[----:B------:R-:W-:Y:S05]  /*5b10*/  BSYNC.RECONVERGENT B1 ;  /* 0x0000000000017941 */ /* 0x000fea0003800200 */
.L_x_2703:
        /* <DEDUP_REMOVED lines=30> */
.L_x_2706:
[----:B------:R-:W-:Y:S05]  /*5d00*/  BSYNC.RECONVERGENT B1 ;  /* 0x0000000000017941 */ /* 0x000fea0003800200 */
.L_x_2705:
        /* <DEDUP_REMOVED lines=30> */
.L_x_2708:
[----:B------:R-:W-:Y:S05]  /*5ef0*/  BSYNC.RECONVERGENT B1 ;  /* 0x0000000000017941 */ /* 0x000fea0003800200 */
.L_x_2707:
        /* <DEDUP_REMOVED lines=30> */
.L_x_2710:
[----:B------:R-:W-:Y:S05]  /*60e0*/  BSYNC.RECONVERGENT B1 ;  /* 0x0000000000017941 */ /* 0x000fea0003800200 */
.L_x_2709:
        /* <DEDUP_REMOVED lines=30> */
.L_x_2712:
[----:B------:R-:W-:Y:S05]  /*62d0*/  BSYNC.RECONVERGENT B1 ;  /* 0x0000000000017941 */ /* 0x000fea0003800200 */
.L_x_2711:
        /* <DEDUP_REMOVED lines=26> */
[----:B------:R-:W-:-:S05]  /*6480*/  F2FP.F16.F32.PACK_AB R39, R39, R18 ;  /* 0x000000122727723e */ /* 0x000fca00000000ff */
[----:B------:R0:W-:Y:S02]  /*6490*/  STG.E desc[UR6][R36.64], R39 ;  /* 0x0000002724007986 */ /* 0x0001e4000c101906 */
.L_x_2682:
[----:B------:R-:W-:Y:S05]  /*64a0*/  BSYNC.RECONVERGENT B0 ;  /* 0x0000000000007941 */ /* 0x000fea0003800200 */
.L_x_2650:
        /* <DEDUP_REMOVED lines=8> */
.L_x_2714:
        /* <DEDUP_REMOVED lines=13> */
.L_x_3459:


//--------------------- .text._Z35group_norm_nhwc_fwd_one_pass_kernelI11Fp16IOFp16WLi64ELi28ELi448EEv26Group_norm_nhwc_fwd_params --------------------------
	.section	.text._Z35group_norm_nhwc_fwd_one_pass_kernelI11Fp16IOFp16WLi64ELi28ELi448EEv26Group_norm_nhwc_fwd_params,"ax",@progbits
	.align	128
        .global         _Z35group_norm_nhwc_fwd_one_pass_kernelI11Fp16IOFp16WLi64ELi28ELi448EEv26Group_norm_nhwc_fwd_params
        .type           _Z35group_norm_nhwc_fwd_one_pass_kernelI11Fp16IOFp16WLi64ELi28ELi448EEv26Group_norm_nhwc_fwd_params,@function
        .size           _Z35group_norm_nhwc_fwd_one_pass_kernelI11Fp16IOFp16WLi64ELi28ELi448EEv26Group_norm_nhwc_fwd_params,(.L_x_3460 - _Z35group_norm_nhwc_fwd_one_pass_kernelI11Fp16IOFp16WLi64ELi28ELi448EEv26Group_norm_nhwc_fwd_params)
        .other          _Z35group_norm_nhwc_fwd_one_pass_kernelI11Fp16IOFp16WLi64ELi28ELi448EEv26Group_norm_nhwc_fwd_params,@"STO_CUDA_ENTRY STV_DEFAULT"
_Z35group_norm_nhwc_fwd_one_pass_kernelI11Fp16IOFp16WLi64ELi28ELi448EEv26Group_norm_nhwc_fwd_params:
.text._Z35group_norm_nhwc_fwd_one_pass_kernelI11Fp16IOFp16WLi64ELi28ELi448EEv26Group_norm_nhwc_fwd_params:
        /* <DEDUP_REMOVED lines=27> */
.L_x_2734:
        /* <DEDUP_REMOVED lines=13> */
[----:B0-----:R-:W-:Y:S01]  /*0280*/  HFMA2 R2, -RZ, RZ, 0, 0 ;  /* 0x00000000ff027431 */ /* 0x001fe200000001ff */
[----:B--2---:R-:W-:-:S05]  /*0290*/  IADD3 R5, PT, PT, RZ, -R3, RZ ;  /* 0x80000003ff057210 */ /* 0x004fca0007ffe0ff */
[----:B------:R-:W-:-:S04]  /*02a0*/  IMAD R5, R5, R6, RZ ;  /* 0x0000000605057224 */ /* 0x000fc800078e02ff */
[----:B------:R-:W-:Y:S01]  /*02b0*/  IMAD.HI.U32 R3, R3, R5, R2 ;  /* 0x0000000503037227 */ /* 0x000fe200078e0002 */
[----:B------:R-:W-:-:S03]  /*02c0*/  LOP3.LUT R2, R23, 0xffff, RZ, 0xc0, !PT ;  /* 0x0000ffff17027812 */ /* 0x000fc600078ec0ff */
[----:B------:R-:W-:Y:S02]  /*02d0*/  IMAD.MOV.U32 R5, RZ, RZ, R7 ;  /* 0x000000ffff057224 */ /* 0x000fe400078e0007 */
[----:B------:R-:W-:Y:S02]  /*02e0*/  IMAD R2, R2, 0x124a, RZ ;  /* 0x0000124a02027824 */ /* 0x000fe400078e02ff */
[----:B------:R-:W-:-:S03]  /*02f0*/  IMAD.HI.U32 R15, R3, R5, RZ ;  /* 0x00000005030f7227 */ /* 0x000fc600078e00ff */
[----:B------:R-:W-:Y:S02]  /*0300*/  SHF.R.U32.HI R2, RZ, 0x10, R2 ;  /* 0x00000010ff027819 */ /* 0x000fe40000011602 */
[----:B------:R-:W-:Y:S02]  /*0310*/  IADD3 R3, PT, PT, -R15, RZ, RZ ;  /* 0x000000ff0f037210 */ /* 0x000fe40007ffe1ff */
[----:B------:R-:W-:-:S03]  /*0320*/  PRMT R2, R2, 0x9910, RZ ;  /* 0x0000991002027816 */ /* 0x000fc600000000ff */
[----:B------:R-:W-:Y:S02]  /*0330*/  IMAD R3, R6, R3, R5 ;  /* 0x0000000306037224 */ /* 0x000fe400078e0205 */
[----:B------:R-:W-:-:S03]  /*0340*/  IMAD R2, R2, 0xe, RZ ;  /* 0x0000000e02027824 */ /* 0x000fc600078e02ff */
[----:B------:R-:W-:Y:S02]  /*0350*/  ISETP.GT.U32.AND P2, PT, R6, R3, PT ;  /* 0x000000030600720c */ /* 0x000fe40003f44070 */
[----:B------:R-:W-:-:S04]  /*0360*/  IADD3 R2, PT, PT, RZ, -R2, RZ ;  /* 0x80000002ff027210 */ /* 0x000fc80007ffe0ff */
[----:B------:R-:W-:-:S04]  /*0370*/  PRMT R2, R2, 0x7710, RZ ;  /* 0x0000771002027816 */ /* 0x000fc800000000ff */
[----:B------:R-:W-:-:S03]  /*0380*/  IADD3 R2, PT, PT, R2, R23, RZ ;  /* 0x0000001702027210 */ /* 0x000fc60007ffe0ff */
[-C--:B------:R-:W-:Y:S02]  /*0390*/  @!P2 IADD3 R3, PT, PT, R3, -R6.reuse, RZ ;  /* 0x800000060303a210 */ /* 0x080fe40007ffe0ff */
[----:B------:R-:W-:Y:S01]  /*03a0*/  @!P2 IADD3 R15, PT, PT, R15, 0x1, RZ ;  /* 0x000000010f0fa810 */ /* 0x000fe20007ffe0ff */
[----:B------:R-:W-:Y:S01]  /*03b0*/  IMAD.SHL.U32 R2, R2, 0x2, RZ ;  /* 0x0000000202027824 */ /* 0x000fe200078e00ff */
[----:B------:R-:W-:Y:S02]  /*03c0*/  ISETP.GE.U32.AND P1, PT, R3, R6, PT ;  /* 0x000000060300720c */ /* 0x000fe40003f26070 */
[----:B------:R-:W-:Y:S02]  /*03d0*/  LOP3.LUT R3, R0, UR8, RZ, 0x3c, !PT ;  /* 0x0000000800037c12 */ /* 0x000fe4000f8e3cff */
[----:B-1----:R-:W-:Y:S02]  /*03e0*/  ISETP.GE.U32.AND P2, PT, R10, UR10, PT ;  /* 0x0000000a0a007c0c */ /* 0x002fe4000bf46070 */
[----:B------:R-:W-:-:S02]  /*03f0*/  ISETP.GE.AND P4, PT, R3, RZ, PT ;  /* 0x000000ff0300720c */ /* 0x000fc40003f86270 */
[----:B------:R-:W-:Y:S02]  /*0400*/  ISETP.GE.AND.EX P2, PT, R11, UR11, PT, P2 ;  /* 0x0000000b0b007c0c */ /* 0x000fe4000bf46320 */
[----:B------:R-:W-:-:S03]  /*0410*/  LOP3.LUT R27, R2, 0xffff, RZ, 0xc0, !PT ;  /* 0x0000ffff021b7812 */ /* 0x000fc600078ec0ff */
[----:B------:R-:W-:Y:S01]  /*0420*/  @P1 VIADD R15, R15, 0x1 ;  /* 0x000000010f0f1836 */ /* 0x000fe20000000000 */
[----:B------:R-:W-:-:S04]  /*0430*/  ISETP.GE.U32.AND P1, PT, R24, UR10, PT ;  /* 0x0000000a18007c0c */ /* 0x000fc8000bf26070 */
[----:B------:R-:W-:Y:S01]  /*0440*/  ISETP.GE.AND.EX P1, PT, R13, UR11, PT, P1 ;  /* 0x0000000b0d007c0c */ /* 0x000fe2000bf26310 */
[----:B------:R-:W0:Y:S01]  /*0450*/  LDCU.64 UR10, c[0x0][0x3f0] ;  /* 0x00007e00ff0a77ac */ /* 0x000e220008000a00 */
[----:B------:R-:W-:Y:S01]  /*0460*/  @!P4 IADD3 R15, PT, PT, -R15, RZ, RZ ;  /* 0x000000ff0f0fc210 */ /* 0x000fe20007ffe1ff */
[----:B------:R-:W1:Y:S01]  /*0470*/  @!P2 LDC.64 R6, c[0x0][0x3e0] ;  /* 0x0000f800ff06ab82 */ /* 0x000e620000000a00 */
[----:B------:R-:W-:-:S04]  /*0480*/  @!P3 LOP3.LUT R15, RZ, R0, RZ, 0x33, !PT ;  /* 0x00000000ff0fb212 */ /* 0x000fc800078e33ff */
[----:B------:R-:W-:Y:S02]  /*0490*/  IADD3 R3, PT, PT, -R15, RZ, RZ ;  /* 0x000000ff0f037210 */ /* 0x000fe40007ffe1ff */
[----:B------:R-:W-:-:S03]  /*04a0*/  SHF.R.S32.HI R2, RZ, 0x1f, R15 ;  /* 0x0000001fff027819 */ /* 0x000fc6000001140f */
        /* <DEDUP_REMOVED lines=14> */
[-C--:B------:R-:W-:Y:S02]  /*0590*/  @!P1 MOV R28, R26.reuse ;  /* 0x0000001a001c9202 */ /* 0x080fe40000000f00 */
[----:B------:R-:W-:Y:S01]  /*05a0*/  @!P2 MOV R12, R26 ;  /* 0x0000001a000ca202 */ /* 0x000fe20000000f00 */
[C---:B------:R-:W-:Y:S01]  /*05b0*/  @!P1 IMAD R11, R24.reuse, R9, R13 ;  /* 0x00000009180b9224 */ /* 0x040fe200078e020d */
[----:B------:R-:W-:Y:S01]  /*05c0*/  @!P2 MOV R13, R29 ;  /* 0x0000001d000da202 */ /* 0x000fe20000000f00 */
[----:B------:R-:W-:-:S04]  /*05d0*/  @!P1 IMAD.WIDE.U32 R8, R24, R8, R28 ;  /* 0x0000000818089225 */ /* 0x000fc800078e001c */
[----:B------:R-:W-:Y:S01]  /*05e0*/  @!P2 IMAD.WIDE.U32 R12, R10, R6, R12 ;  /* 0x000000060a0ca225 */ /* 0x000fe200078e000c */
[----:B0-----:R-:W-:-:S03]  /*05f0*/  @!P1 LEA R6, P3, R8, R4, 0x1 ;  /* 0x0000000408069211 */ /* 0x001fc600078608ff */
[----:B------:R-:W-:Y:S01]  /*0600*/  @!P1 IMAD.IADD R7, R9, 0x1, R11 ;  /* 0x0000000109079824 */ /* 0x000fe200078e020b */
[----:B------:R-:W-:Y:S02]  /*0610*/  @!P2 IADD3 R4, PT, PT, R13, R15, RZ ;  /* 0x0000000f0d04a210 */ /* 0x000fe40007ffe0ff */
        /* <DEDUP_REMOVED lines=58> */
.L_x_2716:
[----:B----4-:R-:W-:Y:S05]  /*09c0*/  BSYNC.RECONVERGENT B0 ;  /* 0x0000000000007941 */ /* 0x010fea0003800200 */
.L_x_2715:
        /* <DEDUP_REMOVED lines=41> */
.L_x_2718:
[----:B------:R-:W-:Y:S05]  /*0c60*/  BSYNC.RECONVERGENT B0 ;  /* 0x0000000000007941 */ /* 0x000fea0003800200 */
.L_x_2717:
        /* <DEDUP_REMOVED lines=31> */
.L_x_2721:
[----:B---3--:R-:W2:Y:S04]  /*0e60*/  LDG.E.STRONG.GPU R6, desc[UR14][R4.64] ;  /* 0x0000000e04067981 */ /* 0x008ea8000c1ef900 */
[----:B--2---:R-:W-:Y:S01]  /*0e70*/  CCTL.IVALL ;  /* 0x00000000ff00798f */ /* 0x004fe20002000000 */
[----:B------:R-:W-:Y:S05]  /*0e80*/  YIELD ;  /* 0x0000000000007946 */ /* 0x000fea0003800000 */
[----:B------:R-:W-:-:S13]  /*0e90*/  ISETP.NE.AND P2, PT, R6, R9, PT ;  /* 0x000000090600720c */ /* 0x000fda0003f45270 */
[----:B------:R-:W-:Y:S05]  /*0ea0*/  @P2 BRA `(.L_x_2721) ;  /* 0xfffffffc00ec2947 */ /* 0x000fea000383ffff */
.L_x_2720:
        /* <DEDUP_REMOVED lines=15> */
.L_x_2723:
        /* <DEDUP_REMOVED lines=20> */
[----:B------:R-:W-:Y:S01]  /*10e0*/  IMAD.U32 R6, RZ, RZ, UR24 ;  /* 0x00000018ff067e24 */ /* 0x000fe2000f8e00ff */
[----:B------:R-:W-:Y:S01]  /*10f0*/  MOV R7, UR25 ;  /* 0x0000001900077c02 */ /* 0x000fe20008000f00 */
        /* <DEDUP_REMOVED lines=69> */
.L_x_2722:
        /* <DEDUP_REMOVED lines=12> */
[----:B------:R-:W-:Y:S01]  /*1610*/  IMAD.U32 R4, RZ, RZ, UR10 ;  /* 0x0000000aff047e24 */ /* 0x000fe2000f8e00ff */
[----:B------:R-:W-:-:S06]  /*1620*/  MOV R5, UR11 ;  /* 0x0000000b00057c02 */ /* 0x000fcc0008000f00 */
        /* <DEDUP_REMOVED lines=39> */
.L_x_2724:
        /* <DEDUP_REMOVED lines=27> */
.L_x_2725:
        /* <DEDUP_REMOVED lines=13> */
.L_x_2726:
[----:B------:R-:W-:Y:S05]  /*1b20*/  BSYNC.RECONVERGENT B0 ;  /* 0x0000000000007941 */ /* 0x000fea0003800200 */
.L_x_2719:
        /* <DEDUP_REMOVED lines=14> */
[----:B------:R-:W-:-:S05]  /*1c10*/  PRMT R10, R10, 0x7710, RZ ;  /* 0x000077100a0a7816 */ /* 0x000fca00000000ff */
[----:B------:R-:W-:Y:S01]  /*1c20*/  IMAD.IADD R10, R10, 0x1, R23 ;  /* 0x000000010a0a7824 */ /* 0x000fe200078e0217 */
[----:B------:R-:W-:Y:S01]  /*1c30*/  @!P3 STS.64 [UR5+0x88], R18 ;  /* 0x00008812ff00b988 */ /* 0x000fe20008000a05 */
[----:B-1----:R-:W-:-:S04]  /*1c40*/  @P0 IMAD.WIDE R8, R11, 0x8, R8 ;  /* 0x000000080b080825 */ /* 0x002fc800078e0208 */
[----:B----4-:R-:W-:Y:S01]  /*1c50*/  @P0 FMUL.FTZ R11, R19, UR10 ;  /* 0x0000000a130b0c20 */ /* 0x010fe20008410000 */
[----:B------:R-:W-:-:S04]  /*1c60*/  SHF.L.U32 R10, R10, 0x1, RZ ;  /* 0x000000010a0a7819 */ /* 0x000fc800000006ff */
        /* <DEDUP_REMOVED lines=22> */
[----:B------:R-:W-:-:S06]  /*1dd0*/  MOV R4, 0x3f800000 ;  /* 0x3f80000000047802 */ /* 0x000fcc0000000f00 */
        /* <DEDUP_REMOVED lines=31> */
.L_x_2730:
[----:B------:R-:W-:Y:S05]  /*1fd0*/  BSYNC.RECONVERGENT B1 ;  /* 0x0000000000017941 */ /* 0x000fea0003800200 */
.L_x_2729:
        /* <DEDUP_REMOVED lines=19> */
.L_x_2728:
        /* <DEDUP_REMOVED lines=18> */
[----:B------:R-:W-:-:S04]  /*2230*/  IMAD.MOV.U32 R2, RZ, RZ, R26 ;  /* 0x000000ffff027224 */ /* 0x000fc800078e001a */
[----:B------:R-:W-:Y:S02]  /*2240*/  IMAD.WIDE.U32 R2, R24, UR10, R2 ;  /* 0x0000000a18027c25 */ /* 0x000fe4000f8e0002 */
[----:B------:R-:W2:Y:S02]  /*2250*/  MUFU.RCP R14, R14 ;  /* 0x0000000e000e7308 */ /* 0x000ea40000001000 */
[----:B0-----:R-:W-:Y:S01]  /*2260*/  FADD.FTZ R16, R15, 1 ;  /* 0x3f8000000f107421 */ /* 0x001fe20000010000 */
[----:B-1----:R-:W-:Y:S02]  /*2270*/  LEA R8, P1, R2, UR12, 0x1 ;  /* 0x0000000c02087c11 */ /* 0x002fe4000f8208ff */
[----:B------:R-:W-:-:S03]  /*2280*/  IADD3 R17, PT, PT, R3, R17, RZ ;  /* 0x0000001103117210 */ /* 0x000fc60007ffe0ff */
[----:B------:R-:W0:Y:S01]  /*2290*/  MUFU.RCP R16, R16 ;  /* 0x0000001000107308 */ /* 0x000e220000001000 */
[----:B--2---:R-:W-:Y:S01]  /*22a0*/  FMUL.FTZ R13, R13, R14 ;  /* 0x0000000e0d0d7220 */ /* 0x004fe20000410000 */
[----:B0-----:R-:W-:Y:S01]  /*22b0*/  FMUL.FTZ R18, R9, R16 ;  /* 0x0000001009127220 */ /* 0x001fe20000410000 */
[----:B------:R-:W-:-:S04]  /*22c0*/  LEA.HI.X R9, R2, UR13, R17, 0x1, P1 ;  /* 0x0000000d02097c11 */ /* 0x000fc800088f0c11 */
[----:B------:R-:W-:-:S05]  /*22d0*/  F2FP.F16.F32.PACK_AB R13, R18, R13 ;  /* 0x0000000d120d723e */ /* 0x000fca00000000ff */
[----:B------:R0:W-:Y:S02]  /*22e0*/  STG.E desc[UR14][R8.64], R13 ;  /* 0x0000000d08007986 */ /* 0x0001e4000c10190e */
.L_x_2733:
[----:B------:R-:W-:Y:S05]  /*22f0*/  BSYNC.RECONVERGENT B1 ;  /* 0x0000000000017941 */ /* 0x000fea0003800200 */
.L_x_2732:
        /* <DEDUP_REMOVED lines=32> */
.L_x_2731:
[----:B------:R-:W-:Y:S05]  /*2500*/  BSYNC.RECONVERGENT B0 ;  /* 0x0000000000007941 */ /* 0x000fea0003800200 */
.L_x_2727:
[----:B------:R-:W-:Y:S02]  /*2510*/  UIADD3 UR8, UPT, UPT, UR19, UR8, URZ ;  /* 0x0000000813087290 */ /* 0x000fe4000fffe0ff */
[----:B------:R-:W-:Y:S02]  /*2520*/  UIADD3 UR4, UPT, UPT, UR4, 0x1, URZ ;  /* 0x0000000104047890 */ /* 0x000fe4000fffe0ff */
[----:B------:R-:W-:-:S09]  /*2530*/  UISETP.GE.AND UP1, UPT, UR8, UR7, UPT ;  /* 0x000000070800728c */ /* 0x000fd2000bf26270 */
[----:B------:R-:W-:Y:S05]  /*2540*/  BRA.U !UP1, `(.L_x_2734) ;  /* 0xffffffdd09187547 */ /* 0x000fea000b83ffff */
[----:B------:R-:W-:Y:S05]  /*2550*/  EXIT ;  /* 0x000000000000794d */ /* 0x000fea0003800000 */
.L_x_2735:
        /* <DEDUP_REMOVED lines=10> */
.L_x_3460:


//--------------------- .text._Z35group_norm_nhwc_fwd_one_pass_kernelI11Fp16IOFp16WLi128ELi28ELi448EEv26Group_norm_nhwc_fwd_params --------------------------
	.section	.text._Z35group_norm_nhwc_fwd_one_pass_kernelI11Fp16IOFp16WLi128ELi28ELi448EEv26Group_norm_nhwc_fwd_params,"ax",@progbits
	.align	128
        .global         _Z35group_norm_nhwc_fwd_one_pass_kernelI11Fp16IOFp16WLi128ELi28ELi448EEv26Group_norm_nhwc_fwd_params
        .type           _Z35group_norm_nhwc_fwd_one_pass_kernelI11Fp16IOFp16WLi128ELi28ELi448EEv26Group_norm_nhwc_fwd_params,@function
        .size           _Z35group_norm_nhwc_fwd_one_pass_kernelI11Fp16IOFp16WLi128ELi28ELi448EEv26Group_norm_nhwc_fwd_params,(.L_x_3461 - _Z35group_norm_nhwc_fwd_one_pass_kernelI11Fp16IOFp16WLi128ELi28ELi448EEv26Group_norm_nhwc_fwd_params)
        .other          _Z35group_norm_nhwc_fwd_one_pass_kernelI11Fp16IOFp16WLi128ELi28ELi448EEv26Group_norm_nhwc_fwd_params,@"STO_CUDA_ENTRY STV_DEFAULT"
_Z35group_norm_nhwc_fwd_one_pass_kernelI11Fp16IOFp16WLi128ELi28ELi448EEv26Group_norm_nhwc_fwd_params:
.text._Z35group_norm_nhwc_fwd_one_pass_kernelI11Fp16IOFp16WLi128ELi28ELi448EEv26Group_norm_nhwc_fwd_params:
        /* <DEDUP_REMOVED lines=25> */
.L_x_2763:
        /* <DEDUP_REMOVED lines=42> */
[----:B------:R-:W-:Y:S02]  /*0430*/  IADD3 R3, PT, PT, -R13, RZ, RZ ;  /* 0x000000ff0d037210 */ /* 0x000fe40007ffe1ff */
[----:B------:R-:W-:Y:S02]  /*0440*/  IADD3 R5, PT, PT, R5, R4, RZ ;  /* 0x0000000405057210 */ /* 0x000fe40007ffe0ff */
[----:B------:R-:W-:Y:S01]  /*0450*/  IADD3 R0, PT, PT, R23, 0x40, RZ ;  /* 0x0000004017007810 */ /* 0x000fe20007ffe0ff */
[----:B------:R-:W-:Y:S01]  /*0460*/  IMAD R20, R2, R3, UR7 ;  /* 0x0000000702147e24 */ /* 0x000fe2000f8e0203 */
[----:B------:R-:W-:Y:S01]  /*0470*/  SHF.L.U32 R5, R5, 0x1, RZ ;  /* 0x0000000105057819 */ /* 0x000fe200000006ff */
[----:B------:R-:W1:Y:S01]  /*0480*/  @!P1 LDC.64 R6, c[0x0][0x3e0] ;  /* 0x0000f800ff069b82 */ /* 0x000e620000000a00 */
[----:B------:R-:W-:Y:S01]  /*0490*/  ISETP.GE.U32.AND P3, PT, R0, UR8, PT ;  /* 0x0000000800007c0c */ /* 0x000fe2000bf66070 */
[----:B------:R-:W-:Y:S01]  /*04a0*/  IMAD R20, R20, 0x1c, RZ ;  /* 0x0000001c14147824 */ /* 0x000fe200078e02ff */
[----:B------:R-:W-:Y:S01]  /*04b0*/  LOP3.LUT R25, R5, 0xffff, RZ, 0xc0, !PT ;  /* 0x0000ffff05197812 */ /* 0x000fe200078ec0ff */
[----:B------:R-:W-:Y:S01]  /*04c0*/  VIADD R2, R23, 0x60 ;  /* 0x0000006017027836 */ /* 0x000fe20000000000 */
[----:B------:R-:W-:-:S02]  /*04d0*/  SHF.R.S32.HI R5, RZ, 0x1f, R0 ;  /* 0x0000001fff057819 */ /* 0x000fc40000011400 */
[----:B------:R-:W-:Y:S01]  /*04e0*/  SHF.R.S32.HI R3, RZ, 0x1f, R13 ;  /* 0x0000001fff037819 */ /* 0x000fe2000001140d */
[----:B------:R-:W3:Y:S01]  /*04f0*/  @!P2 LDC.64 R10, c[0x0][0x390] ;  /* 0x0000e400ff0aab82 */ /* 0x000ee20000000a00 */
[C---:B------:R-:W-:Y:S02]  /*0500*/  IADD3 R24, P4, PT, R20.reuse, R25, RZ ;  /* 0x0000001914187210 */ /* 0x040fe40007f9e0ff */
[----:B------:R-:W-:Y:S01]  /*0510*/  ISETP.GE.AND.EX P3, PT, R5, UR9, PT, P3 ;  /* 0x0000000905007c0c */ /* 0x000fe2000bf66330 */
[----:B--2---:R-:W-:Y:S01]  /*0520*/  IMAD R12, R3, UR10, RZ ;  /* 0x0000000a030c7c24 */ /* 0x004fe2000f8e02ff */
[----:B------:R-:W-:Y:S02]  /*0530*/  LEA.HI.X.SX32 R25, R20, RZ, 0x1, P4 ;  /* 0x000000ff14197211 */ /* 0x000fe400020f0eff */
[----:B------:R-:W-:Y:S01]  /*0540*/  ISETP.GE.U32.AND P4, PT, R2, UR8, PT ;  /* 0x0000000802007c0c */ /* 0x000fe2000bf86070 */
[C---:B------:R-:W-:Y:S01]  /*0550*/  IMAD R27, R13.reuse, UR11, R12 ;  /* 0x0000000b0d1b7c24 */ /* 0x040fe2000f8e020c */
[----:B------:R-:W-:Y:S01]  /*0560*/  SHF.R.S32.HI R3, RZ, 0x1f, R2 ;  /* 0x0000001fff037819 */ /* 0x000fe20000011402 */
[----:B------:R-:W-:-:S02]  /*0570*/  IMAD.WIDE.U32 R24, R13, UR10, R24 ;  /* 0x0000000a0d187c25 */ /* 0x000fc4000f8e0018 */
[----:B------:R-:W2:Y:S01]  /*0580*/  @!P1 LDC.64 R12, c[0x0][0x390] ;  /* 0x0000e400ff0c9b82 */ /* 0x000ea20000000a00 */
[----:B------:R-:W-:Y:S01]  /*0590*/  ISETP.GE.AND.EX P4, PT, R3, UR9, PT, P4 ;  /* 0x0000000903007c0c */ /* 0x000fe2000bf86340 */
[----:B0-----:R-:W-:Y:S01]  /*05a0*/  @!P2 IMAD R16, R15, R8, RZ ;  /* 0x000000080f10a224 */ /* 0x001fe200078e02ff */
[----:B------:R-:W-:Y:S01]  /*05b0*/  IADD3 R27, PT, PT, R25, R27, RZ ;  /* 0x0000001b191b7210 */ /* 0x000fe20007ffe0ff */
[----:B-1----:R-:W-:Y:S01]  /*05c0*/  @!P1 IMAD R18, R17, R6, RZ ;  /* 0x0000000611129224 */ /* 0x002fe200078e02ff */
[-C--:B------:R-:W-:Y:S01]  /*05d0*/  @!P2 MOV R26, R24.reuse ;  /* 0x00000018001aa202 */ /* 0x080fe20000000f00 */
[----:B------:R-:W-:Y:S01]  /*05e0*/  @!P2 IMAD R17, R23, R9, R16 ;  /* 0x000000091711a224 */ /* 0x000fe200078e0210 */
[----:B------:R-:W-:Y:S01]  /*05f0*/  @!P1 MOV R19, R27 ;  /* 0x0000001b00139202 */ /* 0x000fe20000000f00 */
[----:B------:R-:W0:Y:S01]  /*0600*/  @!P3 LDC.64 R14, c[0x0][0x3e0] ;  /* 0x0000f800ff0ebb82 */ /* 0x000e220000000a00 */
[----:B------:R-:W-:Y:S01]  /*0610*/  @!P1 IMAD R21, R29, R7, R18 ;  /* 0x000000071d159224 */ /* 0x000fe200078e0212 */
[----:B------:R-:W-:Y:S01]  /*0620*/  @!P1 MOV R18, R24 ;  /* 0x0000001800129202 */ /* 0x000fe20000000f00 */
[----:B------:R-:W-:-:S04]  /*0630*/  @!P2 IMAD.WIDE.U32 R8, R23, R8, R26 ;  /* 0x000000081708a225 */ /* 0x000fc800078e001a */
[----:B------:R-:W-:Y:S01]  /*0640*/  @!P1 IMAD.WIDE.U32 R18, R29, R6, R18 ;  /* 0x000000061d129225 */ /* 0x000fe200078e0012 */
[----:B------:R-:W-:Y:S01]  /*0650*/  @!P2 IADD3 R17, PT, PT, R9, R17, RZ ;  /* 0x000000110911a210 */ /* 0x000fe20007ffe0ff */
[----:B------:R-:W1:Y:S01]  /*0660*/  @!P4 LDC.64 R6, c[0x0][0x3e0] ;  /* 0x0000f800ff06cb82 */ /* 0x000e620000000a00 */
[C---:B---3--:R-:W-:Y:S02]  /*0670*/  @!P2 LEA R16, P5, R8.reuse, R10, 0x1 ;  /* 0x0000000a0810a211 */ /* 0x048fe400078a08ff */
[----:B------:R-:W-:Y:S02]  /*0680*/  @!P1 IADD3 R21, PT, PT, R19, R21, RZ ;  /* 0x0000001513159210 */ /* 0x000fe40007ffe0ff */
[----:B------:R-:W-:Y:S02]  /*0690*/  @!P2 LEA.HI.X R17, R8, R11, R17, 0x1, P5 ;  /* 0x0000000b0811a211 */ /* 0x000fe400028f0c11 */
[----:B--2---:R-:W-:Y:S01]  /*06a0*/  @!P1 LEA R12, P5, R18, R12, 0x1 ;  /* 0x0000000c120c9211 */ /* 0x004fe200078a08ff */
[----:B------:R-:W2:Y:S01]  /*06b0*/  @!P3 LDC.64 R8, c[0x0][0x390] ;  /* 0x0000e400ff08bb82 */ /* 0x000ea20000000a00 */
[----:B------:R-:W-:-:S02]  /*06c0*/  @!P3 MOV R19, R27 ;  /* 0x0000001b0013b202 */ /* 0x000fc40000000f00 */
[----:B------:R-:W-:Y:S01]  /*06d0*/  @!P1 LEA.HI.X R13, R18, R13, R21, 0x1, P5 ;  /* 0x0000000d120d9211 */ /* 0x000fe200028f0c15 */
[----:B------:R-:W-:Y:S02]  /*06e0*/  @!P3 IMAD.MOV.U32 R18, RZ, RZ, R24 ;  /* 0x000000ffff12b224 */ /* 0x000fe400078e0018 */
[-C--:B0-----:R-:W-:Y:S02]  /*06f0*/  @!P3 IMAD R5, R5, R14.reuse, RZ ;  /* 0x0000000e0505b224 */ /* 0x081fe400078e02ff */
[----:B------:R-:W0:Y:S01]  /*0700*/  @!P4 LDC.64 R10, c[0x0][0x390] ;  /* 0x0000e400ff0acb82 */ /* 0x000e220000000a00 */
[----:B------:R-:W-:-:S04]  /*0710*/  @!P3 IMAD.WIDE.U32 R18, R0, R14, R18 ;  /* 0x0000000e0012b225 */ /* 0x000fc800078e0012 */
[----:B------:R-:W-:Y:S02]  /*0720*/  @!P3 IMAD R15, R0, R15, R5 ;  /* 0x0000000f000fb224 */ /* 0x000fe400078e0205 */
[----:B------:R-:W-:Y:S02]  /*0730*/  HFMA2 R0, -RZ, RZ, 0, 0 ;  /* 0x00000000ff007431 */ /* 0x000fe400000001ff */
[----:B------:R-:W-:Y:S02]  /*0740*/  HFMA2 R5, -RZ, RZ, 0, 0 ;  /* 0x00000000ff057431 */ /* 0x000fe400000001ff */
[----:B-1----:R-:W-:Y:S02]  /*0750*/  @!P4 IMAD R3, R3, R6, RZ ;  /* 0x000000060303c224 */ /* 0x002fe400078e02ff */
[----:B------:R1:W3:Y:S02]  /*0760*/  @!P1 LDG.E R0, desc[UR14][R12.64] ;  /* 0x0000000e0c009981 */ /* 0x0002e4000c1e1900 */
[----:B------:R-:W-:Y:S01]  /*0770*/  @!P4 IMAD R7, R2, R7, R3 ;  /* 0x000000070207c224 */ /* 0x000fe200078e0203 */
[----:B------:R-:W-:Y:S01]  /*0780*/  @!P3 IADD3 R15, PT, PT, R19, R15, RZ ;  /* 0x0000000f130fb210 */ /* 0x000fe20007ffe0ff */
[----:B------:R5:W4:Y:S01]  /*0790*/  @!P2 LDG.E R5, desc[UR14][R16.64] ;  /* 0x0000000e1005a981 */ /* 0x000b22000c1e1900 */
[----:B-1----:R-:W-:-:S02]  /*07a0*/  @!P4 MOV R12, R24 ;  /* 0x00000018000cc202 */ /* 0x002fc40000000f00 */
[----:B------:R-:W-:Y:S02]  /*07b0*/  @!P4 MOV R13, R27 ;  /* 0x0000001b000dc202 */ /* 0x000fe40000000f00 */
[----:B--2---:R-:W-:Y:S01]  /*07c0*/  @!P3 LEA R8, P2, R18, R8, 0x1 ;  /* 0x000000081208b211 */ /* 0x004fe200078408ff */
[----:B------:R-:W-:-:S04]  /*07d0*/  @!P4 IMAD.WIDE.U32 R2, R2, R6, R12 ;  /* 0x000000060202c225 */ /* 0x000fc800078e000c */
[----:B------:R-:W-:Y:S01]  /*07e0*/  HFMA2 R6, -RZ, RZ, 0, 0 ;  /* 0x00000000ff067431 */ /* 0x000fe200000001ff */
[----:B------:R-:W-:Y:S02]  /*07f0*/  @!P3 LEA.HI.X R9, R18, R9, R15, 0x1, P2 ;  /* 0x000000091209b211 */ /* 0x000fe400010f0c0f */
[----:B------:R-:W-:Y:S02]  /*0800*/  @!P4 IADD3 R3, PT, PT, R3, R7, RZ ;  /* 0x000000070303c210 */ /* 0x000fe40007ffe0ff */
[----:B0-----:R-:W-:Y:S01]  /*0810*/  @!P4 LEA R10, P2, R2, R10, 0x1 ;  /* 0x0000000a020ac211 */ /* 0x001fe200078408ff */
[----:B-----5:R-:W-:-:S03]  /*0820*/  IMAD.MOV.U32 R17, RZ, RZ, RZ ;  /* 0x000000ffff117224 */ /* 0x020fc600078e00ff */
[----:B------:R-:W-:Y:S01]  /*0830*/  @!P4 LEA.HI.X R11, R2, R11, R3, 0x1, P2 ;  /* 0x0000000b020bc211 */ /* 0x000fe200010f0c03 */
[----:B------:R-:W2:Y:S04]  /*0840*/  @!P3 LDG.E R6, desc[UR14][R8.64] ;  /* 0x0000000e0806b981 */ /* 0x000ea8000c1e1900 */
[----:B------:R0:W5:Y:S02]  /*0850*/  @!P4 LDG.E R17, desc[UR14][R10.64] ;  /* 0x0000000e0a11c981 */ /* 0x000164000c1e1900 */
[----:B0-----:R-:W0:Y:S02]  /*0860*/  S2R R11, SR_LANEID ;  /* 0x00000000000b7919 */ /* 0x001e240000000000 */
[C---:B0-----:R-:W-:Y:S02]  /*0870*/  ISETP.GT.AND P2, PT, R11.reuse, 0x1e, PT ;  /* 0x0000001e0b00780c */ /* 0x041fe40003f44270 */
[----:B------:R-:W-:Y:S01]  /*0880*/  ISETP.GT.AND P3, PT, R11, 0xf, PT ;  /* 0x0000000f0b00780c */ /* 0x000fe20003f64270 */
[----:B------:R-:W-:Y:S01]  /*0890*/  BSSY.RECONVERGENT B0, `(.L_x_2736) ;  /* 0x000003f000007945 */ /* 0x000fe20003800200 */
[----:B---3--:R-:W-:-:S02]  /*08a0*/  HADD2.F32 R19, -RZ, R0.H0_H0 ;  /* 0x20000000ff137230 */ /* 0x008fc40000004100 */
[--C-:B----4-:R-:W-:Y:S02]  /*08b0*/  HADD2.F32 R21, -RZ, R5.reuse.H0_H0 ;  /* 0x20000005ff157230 */ /* 0x110fe40000004100 */
[----:B------:R-:W-:Y:S02]  /*08c0*/  HADD2.F32 R18, -RZ, R5.H1_H1 ;  /* 0x30000005ff127230 */ /* 0x000fe40000004100 */
[----:B------:R-:W-:-:S03]  /*08d0*/  HADD2.F32 R0, -RZ, R0.H1_H1 ;  /* 0x30000000ff007230 */ /* 0x000fc60000004100 */
[----:B------:R-:W-:Y:S01]  /*08e0*/  FADD.FTZ R2, R21, R18 ;  /* 0x0000001215027221 */ /* 0x000fe20000010000 */
[----:B------:R-:W-:Y:S01]  /*08f0*/  FMUL.FTZ R12, R18, R18 ;  /* 0x00000012120c7220 */ /* 0x000fe20000410000 */
[----:B------:R-:W-:Y:S02]  /*0900*/  FADD.FTZ R14, R19, R0 ;  /* 0x00000000130e7221 */ /* 0x000fe40000010000 */
[----:B------:R-:W-:Y:S01]  /*0910*/  FADD.FTZ R3, RZ, R2 ;  /* 0x00000002ff037221 */ /* 0x000fe20000010000 */
[----:B------:R-:W-:Y:S01]  /*0920*/  FMUL.FTZ R8, R0, R0 ;  /* 0x0000000000087220 */ /* 0x000fe20000410000 */
[----:B------:R-:W-:Y:S02]  /*0930*/  FFMA.FTZ R12, R21, R21, R12 ;  /* 0x00000015150c7223 */ /* 0x000fe4000001000c */
[----:B------:R-:W-:Y:S01]  /*0940*/  FADD.FTZ R14, R3, R14 ;  /* 0x0000000e030e7221 */ /* 0x000fe20000010000 */
[----:B------:R-:W-:Y:S01]  /*0950*/  FFMA.FTZ R5, R19, R19, R8 ;  /* 0x0000001313057223 */ /* 0x000fe20000010008 */
[----:B------:R-:W-:Y:S01]  /*0960*/  FADD.FTZ R12, RZ, R12 ;  /* 0x0000000cff0c7221 */ /* 0x000fe20000010000 */
[----:B--2---:R-:W-:-:S02]  /*0970*/  HADD2.F32 R2, -RZ, R6.H1_H1 ;  /* 0x30000006ff027230 */ /* 0x004fc40000004100 */
[----:B------:R-:W-:Y:S02]  /*0980*/  HADD2.F32 R3, -RZ, R6.H0_H0 ;  /* 0x20000006ff037230 */ /* 0x000fe40000004100 */
[--C-:B-----5:R-:W-:Y:S02]  /*0990*/  HADD2.F32 R16, -RZ, R17.reuse.H1_H1 ;  /* 0x30000011ff107230 */ /* 0x120fe40000004100 */
[----:B------:R-:W-:Y:S01]  /*09a0*/  FMUL.FTZ R6, R2, R2 ;  /* 0x0000000202067220 */ /* 0x000fe20000410000 */
[----:B------:R-:W-:Y:S02]  /*09b0*/  HADD2.F32 R17, -RZ, R17.H0_H0 ;  /* 0x20000011ff117230 */ /* 0x000fe40000004100 */
[C---:B------:R-:W-:Y:S01]  /*09c0*/  FADD.FTZ R7, R3.reuse, R2 ;  /* 0x0000000203077221 */ /* 0x040fe20000010000 */
[----:B------:R-:W-:Y:S01]  /*09d0*/  FADD.FTZ R5, R12, R5 ;  /* 0x000000050c057221 */ /* 0x000fe20000010000 */
        /* <DEDUP_REMOVED lines=42> */
.L_x_2737:
[----:B------:R-:W-:Y:S05]  /*0c80*/  BSYNC.RECONVERGENT B0 ;  /* 0x0000000000007941 */ /* 0x000fea0003800200 */
.L_x_2736:
        /* <DEDUP_REMOVED lines=41> */
.L_x_2739:
[----:B------:R-:W-:Y:S05]  /*0f20*/  BSYNC.RECONVERGENT B0 ;  /* 0x0000000000007941 */ /* 0x000fea0003800200 */
.L_x_2738:
        /* <DEDUP_REMOVED lines=31> */
.L_x_2742:
[----:B---3--:R-:W3:Y:S04]  /*1120*/  LDG.E.STRONG.GPU R4, desc[UR14][R8.64] ;  /* 0x0000000e08047981 */ /* 0x008ee8000c1ef900 */
[----:B---3--:R-:W-:Y:S01]  /*1130*/  CCTL.IVALL ;  /* 0x00000000ff00798f */ /* 0x008fe20002000000 */
[----:B------:R-:W-:Y:S05]  /*1140*/  YIELD ;  /* 0x0000000000007946 */ /* 0x000fea0003800000 */
[----:B------:R-:W-:-:S13]  /*1150*/  ISETP.NE.AND P2, PT, R4, R11, PT ;  /* 0x0000000b0400720c */ /* 0x000fda0003f45270 */
[----:B------:R-:W-:Y:S05]  /*1160*/  @P2 BRA `(.L_x_2742) ;  /* 0xfffffffc00ec2947 */ /* 0x000fea000383ffff */
.L_x_2741:
        /* <DEDUP_REMOVED lines=15> */
.L_x_2744:
[----:B------:R-:W-:Y:S01]  /*1260*/  ISETP.EQ.OR P2, PT, RZ, UR22, P3 ;  /* 0x00000016ff007c0c */ /* 0x000fe20009f42670 */
[----:B------:R-:W-:Y:S02]  /*1270*/  UIADD3 UR23, UPT, UPT, UR5, 0x1, URZ ;  /* 0x0000000105177890 */ /* 0x000fe4000fffe0ff */
[----:B------:R-:W-:-:S04]  /*1280*/  UIADD3 UR24, UPT, UPT, UR5, 0x2, URZ ;  /* 0x0000000205187890 */ /* 0x000fc8000fffe0ff */
[----:B---3--:R-:W-:Y:S01]  /*1290*/  MOV R4, UR23 ;  /* 0x0000001700047c02 */ /* 0x008fe20008000f00 */
[----:B------:R-:W-:Y:S01]  /*12a0*/  UIADD3 UR23, UPT, UPT, UR5, 0x3, URZ ;  /* 0x0000000305177890 */ /* 0x000fe2000fffe0ff */
[----:B------:R-:W-:Y:S02]  /*12b0*/  IMAD.U32 R5, RZ, RZ, UR24 ;  /* 0x00000018ff057e24 */ /* 0x000fe4000f8e00ff */
[----:B------:R-:W-:Y:S02]  /*12c0*/  ISETP.EQ.OR P4, PT, R4, UR18, P3 ;  /* 0x0000001204007c0c */ /* 0x000fe40009f82670 */
[----:B------:R-:W-:Y:S01]  /*12d0*/  VOTEU.ALL UP0, P2 ;  /* 0x0000000000ff7886 */ /* 0x000fe20001000000 */
[----:B------:R-:W-:Y:S02]  /*12e0*/  ISETP.EQ.OR P6, PT, R5, UR18, P3 ;  /* 0x0000001205007c0c */ /* 0x000fe40009fc2670 */
[----:B------:R-:W-:Y:S02]  /*12f0*/  MOV R4, UR23 ;  /* 0x0000001700047c02 */ /* 0x000fe40008000f00 */
[----:B------:R-:W-:-:S02]  /*1300*/  @!UP0 UIMAD.WIDE.U32 UR24, UR8, 0x8, UR16 ;  /* 0x00000008081888a5 */ /* 0x000fc4000f8e0010 */
[----:B------:R-:W-:-:S04]  /*1310*/  ISETP.EQ.OR P5, PT, R4, UR18, P3 ;  /* 0x0000001204007c0c */ /* 0x000fc80009fa2670 */
[----:B------:R-:W-:Y:S01]  /*1320*/  MOV R4, UR24 ;  /* 0x0000001800047c02 */ /* 0x000fe20008000f00 */
[----:B------:R-:W-:Y:S01]  /*1330*/  VOTEU.ALL UP0, P4 ;  /* 0x0000000000ff7886 */ /* 0x000fe20002000000 */
[----:B------:R-:W-:Y:S01]  /*1340*/  MOV R5, UR25 ;  /* 0x0000001900057c02 */ /* 0x000fe20008000f00 */
[----:B------:R-:W-:-:S03]  /*1350*/  VOTEU.ALL UP1, P6 ;  /* 0x0000000000ff7886 */ /* 0x000fc60003020000 */
[----:B------:R-:W-:Y:S02]  /*1360*/  @!UP0 UIMAD.WIDE.U32 UR24, UR21, 0x8, UR16 ;  /* 0x00000008151888a5 */ /* 0x000fe4000f8e0010 */
[----:B------:R-:W0:Y:S01]  /*1370*/  @!P2 LDG.E.64 R4, desc[UR14][R4.64] ;  /* 0x0000000e0404a981 */ /* 0x000e22000c1e1b00 */
[----:B------:R-:W-:Y:S01]  /*1380*/  VOTEU.ALL UP0, P5 ;  /* 0x0000000000ff7886 */ /* 0x000fe20002800000 */
[----:B------:R-:W-:Y:S02]  /*1390*/  @!UP1 UIMAD.WIDE.U32 UR26, UR10, 0x8, UR16 ;  /* 0x000000080a1a98a5 */ /* 0x000fe4000f8e0010 */
[----:B------:R-:W-:Y:S02]  /*13a0*/  MOV R8, UR24 ;  /* 0x0000001800087c02 */ /* 0x000fe40008000f00 */
[----:B------:R-:W-:Y:S01]  /*13b0*/  MOV R9, UR25 ;  /* 0x0000001900097c02 */ /* 0x000fe20008000f00 */
[----:B------:R-:W-:Y:S01]  /*13c0*/  @!UP0 UIMAD.WIDE.U32 UR24, UR20, 0x8, UR16 ;  /* 0x00000008141888a5 */ /* 0x000fe2000f8e0010 */
[----:B------:R-:W-:-:S02]  /*13d0*/  MOV R10, UR26 ;  /* 0x0000001a000a7c02 */ /* 0x000fc40008000f00 */
[----:B------:R-:W-:Y:S02]  /*13e0*/  MOV R11, UR27 ;  /* 0x0000001b000b7c02 */ /* 0x000fe40008000f00 */
[----:B------:R-:W3:Y:S01]  /*13f0*/  @!P4 LDG.E.64 R8, desc[UR14][R8.64] ;  /* 0x0000000e0808c981 */ /* 0x000ee2000c1e1b00 */
[----:B--2---:R-:W-:Y:S01]  /*1400*/  IMAD.U32 R12, RZ, RZ, UR24 ;  /* 0x00000018ff0c7e24 */ /* 0x004fe2000f8e00ff */
[----:B-1----:R-:W-:Y:S02]  /*1410*/  MOV R13, UR25 ;  /* 0x00000019000d7c02 */ /* 0x002fe40008000f00 */
[----:B------:R-:W2:Y:S04]  /*1420*/  @!P6 LDG.E.64 R10, desc[UR14][R10.64] ;  /* 0x0000000e0a0ae981 */ /* 0x000ea8000c1e1b00 */
        /* <DEDUP_REMOVED lines=62> */
.L_x_2743:
        /* <DEDUP_REMOVED lines=10> */
[----:B------:R-:W-:Y:S01]  /*18b0*/  ISETP.EQ.OR P2, PT, R4, UR18, P3 ;  /* 0x0000001204007c0c */ /* 0x000fe20009f42670 */
[----:B------:R-:W-:Y:S02]  /*18c0*/  IMAD.U32 R4, RZ, RZ, UR10 ;  /* 0x0000000aff047e24 */ /* 0x000fe4000f8e00ff */
[----:B------:R-:W-:-:S03]  /*18d0*/  MOV R5, UR12 ;  /* 0x0000000c00057c02 */ /* 0x000fc60008000f00 */
        /* <DEDUP_REMOVED lines=39> */
.L_x_2745:
        /* <DEDUP_REMOVED lines=28> */
.L_x_2746:
        /* <DEDUP_REMOVED lines=13> */
.L_x_2747:
[----:B------:R-:W-:Y:S05]  /*1de0*/  BSYNC.RECONVERGENT B0 ;  /* 0x0000000000007941 */ /* 0x000fea0003800200 */
.L_x_2740:
        /* <DEDUP_REMOVED lines=13> */
[----:B------:R-:W-:-:S04]  /*1ec0*/  IMAD R4, R4, 0xe, RZ ;  /* 0x0000000e04047824 */ /* 0x000fc800078e02ff */
[----:B-1----:R-:W-:Y:S02]  /*1ed0*/  IMAD.MOV R13, RZ, RZ, -R4 ;  /* 0x000000ffff0d7224 */ /* 0x002fe400078e0a04 */
[----:B------:R-:W1:Y:S03]  /*1ee0*/  LDC.64 R4, c[0x0][0x3a0] ;  /* 0x0000e800ff047b82 */ /* 0x000e660000000a00 */
        /* <DEDUP_REMOVED lines=36> */
[C---:B------:R-:W-:Y:S01]  /*2130*/  IADD3 R20, PT, PT, R23.reuse, 0x20, RZ ;  /* 0x0000002017147810 */ /* 0x040fe20007ffe0ff */
[C---:B------:R-:W-:Y:S01]  /*2140*/  VIADD R15, R23.reuse, 0x60 ;  /* 0x00000060170f7836 */ /* 0x040fe20000000000 */
        /* <DEDUP_REMOVED lines=22> */
.L_x_2751:
[----:B------:R-:W-:Y:S05]  /*22b0*/  BSYNC.RECONVERGENT B1 ;  /* 0x0000000000017941 */ /* 0x000fea0003800200 */
.L_x_2750:
        /* <DEDUP_REMOVED lines=29> */
.L_x_2753:
[----:B------:R-:W-:Y:S05]  /*2490*/  BSYNC.RECONVERGENT B1 ;  /* 0x0000000000017941 */ /* 0x000fea0003800200 */
.L_x_2752:
        /* <DEDUP_REMOVED lines=20> */
.L_x_2755:
[----:B------:R-:W-:Y:S05]  /*25e0*/  BSYNC.RECONVERGENT B1 ;  /* 0x0000000000017941 */ /* 0x000fea0003800200 */
.L_x_2754:
        /* <DEDUP_REMOVED lines=19> */
.L_x_2749:
        /* <DEDUP_REMOVED lines=42> */
.L_x_2758:
[----:B------:R-:W-:Y:S05]  /*29c0*/  BSYNC.RECONVERGENT B1 ;  /* 0x0000000000017941 */ /* 0x000fea0003800200 */
.L_x_2757:
[----:B------:R-:W-:Y:S04]  /*29d0*/  BSSY.RECONVERGENT B1, `(.L_x_2759) ;  /* 0x0000020000017945 */ /* 0x000fe80003800200 */
[----:B------:R-:W-:Y:S05]  /*29e0*/  @P1 BRA `(.L_x_2760) ;  /* 0x0000000000781947 */ /* 0x000fea0003800000 */
[--C-:B------:R-:W-:Y:S01]  /*29f0*/  FADD.FTZ R6, R19, -R4.reuse ;  /* 0x8000000413067221 */ /* 0x100fe20000010000 */
[----:B------:R-:W-:Y:S01]  /*2a00*/  FADD.FTZ R0, R0, -R4 ;  /* 0x8000000400007221 */ /* 0x000fe20000010000 */
[----:B------:R-:W1:Y:S01]  /*2a10*/  LDCU.64 UR10, c[0x0][0x3e0] ;  /* 0x00007c00ff0a77ac */ /* 0x000e620008000a00 */
[----:B------:R-:W-:Y:S02]  /*2a20*/  VIADD R29, R23, 0x20 ;  /* 0x00000020171d7836 */ /* 0x000fe40000000000 */
[-C--:B------:R-:W-:Y:S01]  /*2a30*/  FMUL.FTZ R6, R6, R5.reuse ;  /* 0x0000000506067220 */ /* 0x080fe20000410000 */
[----:B------:R-:W-:Y:S01]  /*2a40*/  FMUL.FTZ R0, R0, R5 ;  /* 0x0000000500007220 */ /* 0x000fe20000410000 */
[----:B------:R-:W2:Y:S02]  /*2a50*/  LDCU.64 UR12, c[0x0][0x380] ;  /* 0x00007000ff0c77ac */ /* 0x000ea40008000a00 */
[----:B------:R-:W-:Y:S01]  /*2a60*/  FFMA.FTZ R7, R10, R6, R13 ;  /* 0x000000060a077223 */ /* 0x000fe2000001000d */
[----:B------:R-:W-:Y:S01]  /*2a70*/  FFMA.FTZ R6, R11, R0, R12 ;  /* 0x000000000b067223 */ /* 0x000fe2000001000c */
[----:B0-----:R-:W-:-:S02]  /*2a80*/  SHF.R.S32.HI R21, RZ, 0x1f, R29 ;  /* 0x0000001fff157819 */ /* 0x001fc4000001141d */
        /* <DEDUP_REMOVED lines=18> */
[----:B------:R-:W-:-:S05]  /*2bb0*/  F2FP.F16.F32.PACK_AB R29, R29, R0 ;  /* 0x000000001d1d723e */ /* 0x000fca00000000ff */
[----:B------:R1:W-:Y:S02]  /*2bc0*/  STG.E desc[UR14][R6.64], R29 ;  /* 0x0000001d06007986 */ /* 0x0003e4000c10190e */
.L_x_2760:
[----:B------:R-:W-:Y:S05]  /*2bd0*/  BSYNC.RECONVERGENT B1 ;  /* 0x0000000000017941 */ /* 0x000fea0003800200 */
.L_x_2759:
        /* <DEDUP_REMOVED lines=30> */
.L_x_2762:
[----:B------:R-:W-:Y:S05]  /*2dc0*/  BSYNC.RECONVERGENT B1 ;  /* 0x0000000000017941 */ /* 0x000fea0003800200 */
.L_x_2761:
        /* <DEDUP_REMOVED lines=28> */
.L_x_2756:
[----:B------:R-:W-:Y:S05]  /*2f90*/  BSYNC.RECONVERGENT B0 ;  /* 0x0000000000007941 */ /* 0x000fea0003800200 */
.L_x_2748:
        /* <DEDUP_REMOVED lines=8> */
.L_x_2764:
        /* <DEDUP_REMOVED lines=14> */
.L_x_3461:


//--------------------- .text._Z35group_norm_nhwc_fwd_one_pass_kernelI11Fp16IOFp16WLi256ELi28ELi448EEv26Group_norm_nhwc_fwd_params --------------------------
	.section	.text._Z35group_norm_nhwc_fwd_one_pass_kernelI11Fp16IOFp16WLi256ELi28ELi448EEv26Group_norm_nhwc_fwd_params,"ax",@progbits
	.align	128
        .global         _Z35group_norm_nhwc_fwd_one_pass_kernelI11Fp16IOFp16WLi256ELi28ELi448EEv26Group_norm_nhwc_fwd_params
        .type           _Z35group_norm_nhwc_fwd_one_pass_kernelI11Fp16IOFp16WLi256ELi28ELi448EEv26Group_norm_nhwc_fwd_params,@function
        .size           _Z35group_norm_nhwc_fwd_one_pass_kernelI11Fp16IOFp16WLi256ELi28ELi448EEv26Group_norm_nhwc_fwd_params,(.L_x_3462 - _Z35group_norm_nhwc_fwd_one_pass_kernelI11Fp16IOFp16WLi256ELi28ELi448EEv26Group_norm_nhwc_fwd_params)
        .other          _Z35group_norm_nhwc_fwd_one_pass_kernelI11Fp16IOFp16WLi256ELi28ELi448EEv26Group_norm_nhwc_fwd_params,@"STO_CUDA_ENTRY STV_DEFAULT"
_Z35group_norm_nhwc_fwd_one_pass_kernelI11Fp16IOFp16WLi256ELi28ELi448EEv26Group_norm_nhwc_fwd_params:
.text._Z35group_norm_nhwc_fwd_one_pass_kernelI11Fp16IOFp16WLi256ELi28ELi448EEv26Group_norm_nhwc_fwd_params:
        /* <DEDUP_REMOVED lines=41> */
.L_x_2808:
        /* <DEDUP_REMOVED lines=247> */
.L_x_2766:
[----:B------:R-:W-:Y:S05]  /*1200*/  BSYNC.RECONVERGENT B0 ;  /* 0x0000000000007941 */ /* 0x000fea0003800200 */
.L_x_2765:
        /* <DEDUP_REMOVED lines=39> */
.L_x_2768:
[----:B------:R-:W-:Y:S05]  /*1480*/  BSYNC.RECONVERGENT B0 ;  /* 0x0000000000007941 */ /* 0x000fea0003800200 */
.L_x_2767:
        /* <DEDUP_REMOVED lines=26> */
.L_x_2771:
[----:B---3--:R-:W2:Y:S04]  /*1630*/  LDG.E.STRONG.GPU R18, desc[UR6][R16.64] ;  /* 0x0000000610127981 */ /* 0x008ea8000c1ef900 */
[----:B--2---:R-:W-:Y:S01]  /*1640*/  CCTL.IVALL ;  /* 0x00000000ff00798f */ /* 0x004fe20002000000 */
[----:B------:R-:W-:Y:S05]  /*1650*/  YIELD ;  /* 0x0000000000007946 */ /* 0x000fea0003800000 */
[----:B------:R-:W-:-:S13]  /*1660*/  ISETP.NE.AND P1, PT, R18, R23, PT ;  /* 0x000000171200720c */ /* 0x000fda0003f25270 */
[----:B------:R-:W-:Y:S05]  /*1670*/  @P1 BRA `(.L_x_2771) ;  /* 0xfffffffc00ec1947 */ /* 0x000fea000383ffff */
.L_x_2770:
        /* <DEDUP_REMOVED lines=14> */
.L_x_2773:
        /* <DEDUP_REMOVED lines=62> */
.L_x_2772:
        /* <DEDUP_REMOVED lines=36> */
.L_x_2774:
        /* <DEDUP_REMOVED lines=18> */
.L_x_2775:
        /* <DEDUP_REMOVED lines=9> */
.L_x_2776:
[----:B------:R-:W-:Y:S05]  /*1f30*/  BSYNC.RECONVERGENT B0 ;  /* 0x0000000000007941 */ /* 0x000fea0003800200 */
.L_x_2769:
        /* <DEDUP_REMOVED lines=38> */
[----:B0-----:R-:W-:Y:S02]  /*21a0*/  HADD2.F32 R24, -RZ, R30.H0_H0 ;  /* 0x2000001eff187230 */ /* 0x001fe40000004100 */
[----:B--2---:R-:W-:Y:S02]  /*21b0*/  HADD2.F32 R25, -RZ, R31.H0_H0 ;  /* 0x2000001fff197230 */ /* 0x004fe40000004100 */
[----:B---3--:R-:W-:Y:S02]  /*21c0*/  HADD2.F32 R27, -RZ, R53.H0_H0 ;  /* 0x20000035ff1b7230 */ /* 0x008fe40000004100 */
[----:B-----5:R-:W-:Y:S01]  /*21d0*/  HADD2.F32 R26, -RZ, R55.H0_H0 ;  /* 0x20000037ff1a7230 */ /* 0x020fe20000004100 */
        /* <DEDUP_REMOVED lines=28> */
.L_x_2780:
[----:B------:R-:W-:Y:S05]  /*23a0*/  BSYNC.RECONVERGENT B1 ;  /* 0x0000000000017941 */ /* 0x000fea0003800200 */
.L_x_2779:
        /* <DEDUP_REMOVED lines=20> */
.L_x_2782:
[----:B------:R-:W-:Y:S05]  /*24f0*/  BSYNC.RECONVERGENT B1 ;  /* 0x0000000000017941 */ /* 0x000fea0003800200 */
.L_x_2781:
        /* <DEDUP_REMOVED lines=30> */
.L_x_2784:
[----:B------:R-:W-:Y:S05]  /*26e0*/  BSYNC.RECONVERGENT B1 ;  /* 0x0000000000017941 */ /* 0x000fea0003800200 */
.L_x_2783:
        /* <DEDUP_REMOVED lines=20> */
.L_x_2786:
[----:B------:R-:W-:Y:S05]  /*2830*/  BSYNC.RECONVERGENT B1 ;  /* 0x0000000000017941 */ /* 0x000fea0003800200 */
.L_x_2785:
        /* <DEDUP_REMOVED lines=20> */
.L_x_2788:
[----:B------:R-:W-:Y:S05]  /*2980*/  BSYNC.RECONVERGENT B1 ;  /* 0x0000000000017941 */ /* 0x000fea0003800200 */
.L_x_2787:
        /* <DEDUP_REMOVED lines=20> */
.L_x_2790:
[----:B------:R-:W-:Y:S05]  /*2ad0*/  BSYNC.RECONVERGENT B1 ;  /* 0x0000000000017941 */ /* 0x000fea0003800200 */
.L_x_2789:
        /* <DEDUP_REMOVED lines=20> */
.L_x_2792:
[----:B------:R-:W-:Y:S05]  /*2c20*/  BSYNC.RECONVERGENT B1 ;  /* 0x0000000000017941 */ /* 0x000fea0003800200 */
.L_x_2791:
        /* <DEDUP_REMOVED lines=19> */
.L_x_2778:
        /* <DEDUP_REMOVED lines=37> */
.L_x_2795:
[----:B------:R-:W-:Y:S05]  /*2fb0*/  BSYNC.RECONVERGENT B1 ;  /* 0x0000000000017941 */ /* 0x000fea0003800200 */
.L_x_2794:
        /* <DEDUP_REMOVED lines=30> */
.L_x_2797:
[----:B------:R-:W-:Y:S05]  /*31a0*/  BSYNC.RECONVERGENT B1 ;  /* 0x0000000000017941 */ /* 0x000fea0003800200 */
.L_x_2796:
        /* <DEDUP_REMOVED lines=40> */
.L_x_2799:
[----:B------:R-:W-:Y:S05]  /*3430*/  BSYNC.RECONVERGENT B1 ;  /* 0x0000000000017941 */ /* 0x000fea0003800200 */
.L_x_2798:
        /* <DEDUP_REMOVED lines=30> */
.L_x_2801:
[----:B------:R-:W-:Y:S05]  /*3620*/  BSYNC.RECONVERGENT B1 ;  /* 0x0000000000017941 */ /* 0x000fea0003800200 */
.L_x_2800:
        /* <DEDUP_REMOVED lines=30> */
.L_x_2803:
[----:B------:R-:W-:Y:S05]  /*3810*/  BSYNC.RECONVERGENT B1 ;  /* 0x0000000000017941 */ /* 0x000fea0003800200 */
.L_x_2802:
        /* <DEDUP_REMOVED lines=30> */
.L_x_2805:
[----:B------:R-:W-:Y:S05]  /*3a00*/  BSYNC.RECONVERGENT B1 ;  /* 0x0000000000017941 */ /* 0x000fea0003800200 */
.L_x_2804:
        /* <DEDUP_REMOVED lines=30> */
.L_x_2807:
[----:B------:R-:W-:Y:S05]  /*3bf0*/  BSYNC.RECONVERGENT B1 ;  /* 0x0000000000017941 */ /* 0x000fea0003800200 */
.L_x_2806:
        /* <DEDUP_REMOVED lines=28> */
.L_x_2793:
[----:B------:R-:W-:Y:S05]  /*3dc0*/  BSYNC.RECONVERGENT B0 ;  /* 0x0000000000007941 */ /* 0x000fea0003800200 */
.L_x_2777:
        /* <DEDUP_REMOVED lines=8> */
.L_x_2809:
        /* <DEDUP_REMOVED lines=11> */
.L_x_3462:


//--------------------- .text._Z35group_norm_nhwc_fwd_one_pass_kernelI11Fp16IOFp16WLi512ELi28ELi448EEv26Group_norm_nhwc_fwd_params --------------------------
	.section	.text._Z35group_norm_nhwc_fwd_one_pass_kernelI11Fp16IOFp16WLi512ELi28ELi448EEv26Group_norm_nhwc_fwd_params,"ax",@progbits
	.align	128
        .global         _Z35group_norm_nhwc_fwd_one_pass_kernelI11Fp16IOFp16WLi512ELi28ELi448EEv26Group_norm_nhwc_fwd_params
        .type           _Z35group_norm_nhwc_fwd_one_pass_kernelI11Fp16IOFp16WLi512ELi28ELi448EEv26Group_norm_nhwc_fwd_params,@function
        .size           _Z35group_norm_nhwc_fwd_one_pass_kernelI11Fp16IOFp16WLi512ELi28ELi448EEv26Group_norm_nhwc_fwd_params,(.L_x_3463 - _Z35group_norm_nhwc_fwd_one_pass_kernelI11Fp16IOFp16WLi512ELi28ELi448EEv26Group_norm_nhwc_fwd_params)
        .other          _Z35group_norm_nhwc_fwd_one_pass_kernelI11Fp16IOFp16WLi512ELi28ELi448EEv26Group_norm_nhwc_fwd_params,@"STO_CUDA_ENTRY STV_DEFAULT"
_Z35group_norm_nhwc_fwd_one_pass_kernelI11Fp16IOFp16WLi512ELi28ELi448EEv26Group_norm_nhwc_fwd_params:
.text._Z35group_norm_nhwc_fwd_one_pass_kernelI11Fp16IOFp16WLi512ELi28ELi448EEv26Group_norm_nhwc_fwd_params:
        /* <DEDUP_REMOVED lines=61> */
.L_x_2885:
        /* <DEDUP_REMOVED lines=410> */
.L_x_2811:
[----:B------:R-:W-:Y:S05]  /*1d70*/  BSYNC.RECONVERGENT B0 ;  /* 0x0000000000007941 */ /* 0x000fea0003800200 */
.L_x_2810:
        /* <DEDUP_REMOVED lines=41> */
.L_x_2813:
[----:B------:R-:W-:Y:S05]  /*2010*/  BSYNC.RECONVERGENT B0 ;  /* 0x0000000000007941 */ /* 0x000fea0003800200 */
.L_x_2812:
        /* <DEDUP_REMOVED lines=24> */
.L_x_2816:
[----:B----4-:R-:W3:Y:S04]  /*21a0*/  LDG.E.STRONG.GPU R38, desc[UR6][R36.64] ;  /* 0x0000000624267981 */ /* 0x010ee8000c1ef900 */
[----:B---3--:R-:W-:Y:S01]  /*21b0*/  CCTL.IVALL ;  /* 0x00000000ff00798f */ /* 0x008fe20002000000 */
[----:B------:R-:W-:Y:S05]  /*21c0*/  YIELD ;  /* 0x0000000000007946 */ /* 0x000fea0003800000 */
[----:B------:R-:W-:-:S13]  /*21d0*/  ISETP.NE.AND P1, PT, R38, R43, PT ;  /* 0x0000002b2600720c */ /* 0x000fda0003f25270 */
[----:B------:R-:W-:Y:S05]  /*21e0*/  @P1 BRA `(.L_x_2816) ;  /* 0xfffffffc00ec1947 */ /* 0x000fea000383ffff */
.L_x_2815:
        /* <DEDUP_REMOVED lines=15> */
.L_x_2818:
        /* <DEDUP_REMOVED lines=60> */
.L_x_2817:
        /* <DEDUP_REMOVED lines=35> */
.L_x_2819:
        /* <DEDUP_REMOVED lines=18> */
.L_x_2820:
        /* <DEDUP_REMOVED lines=9> */
.L_x_2821:
[----:B------:R-:W-:Y:S05]  /*2a80*/  BSYNC.RECONVERGENT B0 ;  /* 0x0000000000007941 */ /* 0x000fea0003800200 */
.L_x_2814:
        /* <DEDUP_REMOVED lines=65> */
.L_x_2825:
[----:B------:R-:W-:Y:S05]  /*2ea0*/  BSYNC.RECONVERGENT B1 ;  /* 0x0000000000017941 */ /* 0x000fea0003800200 */
.L_x_2824:
        /* <DEDUP_REMOVED lines=20> */
.L_x_2827:
[----:B------:R-:W-:Y:S05]  /*2ff0*/  BSYNC.RECONVERGENT B1 ;  /* 0x0000000000017941 */ /* 0x000fea0003800200 */
.L_x_2826:
        /* <DEDUP_REMOVED lines=28> */
.L_x_2829:
[----:B------:R-:W-:Y:S05]  /*31c0*/  BSYNC.RECONVERGENT B1 ;  /* 0x0000000000017941 */ /* 0x000fea0003800200 */
.L_x_2828:
        /* <DEDUP_REMOVED lines=20> */
.L_x_2831:
[----:B------:R-:W-:Y:S05]  /*3310*/  BSYNC.RECONVERGENT B1 ;  /* 0x0000000000017941 */ /* 0x000fea0003800200 */
.L_x_2830:
        /* <DEDUP_REMOVED lines=20> */
.L_x_2833:
[----:B------:R-:W-:Y:S05]  /*3460*/  BSYNC.RECONVERGENT B1 ;  /* 0x0000000000017941 */ /* 0x000fea0003800200 */
.L_x_2832:
        /* <DEDUP_REMOVED lines=20> */
.L_x_2835:
[----:B------:R-:W-:Y:S05]  /*35b0*/  BSYNC.RECONVERGENT B1 ;  /* 0x0000000000017941 */ /* 0x000fea0003800200 */
.L_x_2834:
        /* <DEDUP_REMOVED lines=28> */
.L_x_2837:
[----:B------:R-:W-:Y:S05]  /*3780*/  BSYNC.RECONVERGENT B1 ;  /* 0x0000000000017941 */ /* 0x000fea0003800200 */
.L_x_2836:
        /* <DEDUP_REMOVED lines=20> */
.L_x_2839:
[----:B------:R-:W-:Y:S05]  /*38d0*/  BSYNC.RECONVERGENT B1 ;  /* 0x0000000000017941 */ /* 0x000fea0003800200 */
.L_x_2838:
        /* <DEDUP_REMOVED lines=20> */
.L_x_2841:
[----:B------:R-:W-:Y:S05]  /*3a20*/  BSYNC.RECONVERGENT B1 ;  /* 0x0000000000017941 */ /* 0x000fea0003800200 */
.L_x_2840:
        /* <DEDUP_REMOVED lines=20> */
.L_x_2843:
[----:B------:R-:W-:Y:S05]  /*3b70*/  BSYNC.RECONVERGENT B1 ;  /* 0x0000000000017941 */ /* 0x000fea0003800200 */
.L_x_2842:
        /* <DEDUP_REMOVED lines=30> */
.L_x_2845:
[----:B------:R-:W-:Y:S05]  /*3d60*/  BSYNC.RECONVERGENT B1 ;  /* 0x0000000000017941 */ /* 0x000fea0003800200 */
.L_x_2844:
        /* <DEDUP_REMOVED lines=20> */
.L_x_2847:
[----:B------:R-:W-:Y:S05]  /*3eb0*/  BSYNC.RECONVERGENT B1 ;  /* 0x0000000000017941 */ /* 0x000fea0003800200 */
.L_x_2846:
        /* <DEDUP_REMOVED lines=20> */
.L_x_2849:
[----:B------:R-:W-:Y:S05]  /*4000*/  BSYNC.RECONVERGENT B1 ;  /* 0x0000000000017941 */ /* 0x000fea0003800200 */
.L_x_2848:
        /* <DEDUP_REMOVED lines=20> */
.L_x_2851:
[----:B------:R-:W-:Y:S05]  /*4150*/  BSYNC.RECONVERGENT B1 ;  /* 0x0000000000017941 */ /* 0x000fea0003800200 */
.L_x_2850:
        /* <DEDUP_REMOVED lines=20> */
.L_x_2853:
[----:B------:R-:W-:Y:S05]  /*42a0*/  BSYNC.RECONVERGENT B1 ;  /* 0x0000000000017941 */ /* 0x000fea0003800200 */
.L_x_2852:
        /* <DEDUP_REMOVED lines=19> */
.L_x_2823:
        /* <DEDUP_REMOVED lines=35> */
.L_x_2856:
[----:B------:R-:W-:Y:S05]  /*4610*/  BSYNC.RECONVERGENT B1 ;  /* 0x0000000000017941 */ /* 0x000fea0003800200 */
.L_x_2855:
        /* <DEDUP_REMOVED lines=30> */
.L_x_2858:
[----:B------:R-:W-:Y:S05]  /*4800*/  BSYNC.RECONVERGENT B1 ;  /* 0x0000000000017941 */ /* 0x000fea0003800200 */
.L_x_2857:
        /* <DEDUP_REMOVED lines=38> */
.L_x_2860:
[----:B------:R-:W-:Y:S05]  /*4a70*/  BSYNC.RECONVERGENT B1 ;  /* 0x0000000000017941 */ /* 0x000fea0003800200 */
.L_x_2859:
        /* <DEDUP_REMOVED lines=30> */
.L_x_2862:
[----:B------:R-:W-:Y:S05]  /*4c60*/  BSYNC.RECONVERGENT B1 ;  /* 0x0000000000017941 */ /* 0x000fea0003800200 */
.L_x_2861:
        /* <DEDUP_REMOVED lines=30> */
.L_x_2864:
[----:B------:R-:W-:Y:S05]  /*4e50*/  BSYNC.RECONVERGENT B1 ;  /* 0x0000000000017941 */ /* 0x000fea0003800200 */
.L_x_2863:
        /* <DEDUP_REMOVED lines=30> */
.L_x_2866:
[----:B------:R-:W-:Y:S05]  /*5040*/  BSYNC.RECONVERGENT B1 ;  /* 0x0000000000017941 */ /* 0x000fea0003800200 */
.L_x_2865:
        /* <DEDUP_REMOVED lines=38> */
.L_x_2868:
[----:B------:R-:W-:Y:S05]  /*52b0*/  BSYNC.RECONVERGENT B1 ;  /* 0x0000000000017941 */ /* 0x000fea0003800200 */
.L_x_2867:
        /* <DEDUP_REMOVED lines=30> */
.L_x_2870:
[----:B------:R-:W-:Y:S05]  /*54a0*/  BSYNC.RECONVERGENT B1 ;  /* 0x0000000000017941 */ /* 0x000fea0003800200 */
.L_x_2869:
        /* <DEDUP_REMOVED lines=30> */
.L_x_2872:
[----:B------:R-:W-:Y:S05]  /*5690*/  BSYNC.RECONVERGENT B1 ;  /* 0x0000000000017941 */ /* 0x000fea0003800200 */
.L_x_2871:
        /* <DEDUP_REMOVED lines=30> */
.L_x_2874:
[----:B------:R-:W-:Y:S05]  /*5880*/  BSYNC.RECONVERGENT B1 ;  /* 0x0000000000017941 */ /* 0x000fea0003800200 */
.L_x_2873:
        /* <DEDUP_REMOVED lines=40> */
.L_x_2876:
[----:B------:R-:W-:Y:S05]  /*5b10*/  BSYNC.RECONVERGENT B1 ;  /* 0x0000000000017941 */ /* 0x000fea0003800200 */
.L_x_2875:
        /* <DEDUP_REMOVED lines=30> */
.L_x_2878:
[----:B------:R-:W-:Y:S05]  /*5d00*/  BSYNC.RECONVERGENT B1 ;  /* 0x0000000000017941 */ /* 0x000fea0003800200 */
.L_x_2877:
        /* <DEDUP_REMOVED lines=30> */
.L_x_2880:
[----:B------:R-:W-:Y:S05]  /*5ef0*/  BSYNC.RECONVERGENT B1 ;  /* 0x0000000000017941 */ /* 0x000fea0003800200 */
.L_x_2879:
        /* <DEDUP_REMOVED lines=30> */
.L_x_2882:
[----:B------:R-:W-:Y:S05]  /*60e0*/  BSYNC.RECONVERGENT B1 ;  /* 0x0000000000017941 */ /* 0x000fea0003800200 */
.L_x_2881:
        /* <DEDUP_REMOVED lines=30> */
.L_x_2884:
[----:B------:R-:W-:Y:S05]  /*62d0*/  BSYNC.RECONVERGENT B1 ;  /* 0x0000000000017941 */ /* 0x000fea0003800200 */
.L_x_2883:
        /* <DEDUP_REMOVED lines=28> */
.L_x_2854:
[----:B------:R-:W-:Y:S05]  /*64a0*/  BSYNC.RECONVERGENT B0 ;  /* 0x0000000000007941 */ /* 0x000fea0003800200 */
.L_x_2822:
        /* <DEDUP_REMOVED lines=8> */
.L_x_2886:
        /* <DEDUP_REMOVED lines=13> */
.L_x_3463:


//--------------------- .text._Z35group_norm_nhwc_fwd_one_pass_kernelI11Fp32IOFp32WLi64ELi28ELi448EEv26Group_norm_nhwc_fwd_params --------------------------
	.section	.text._Z35group_norm_nhwc_fwd_one_pass_kernelI11Fp32IOFp32WLi64ELi28ELi448EEv26Group_norm_nhwc_fwd_params,"ax",@progbits
	.align	128
        .global         _Z35group_norm_nhwc_fwd_one_pass_kernelI11Fp32IOFp32WLi64ELi28ELi448EEv26Group_norm_nhwc_fwd_params
        .type           _Z35group_norm_nhwc_fwd_one_pass_kernelI11Fp32IOFp32WLi64ELi28ELi448EEv26Group_norm_nhwc_fwd_params,@function
        .size           _Z35group_norm_nhwc_fwd_one_pass_kernelI11Fp32IOFp32WLi64ELi28ELi448EEv26Group_norm_nhwc_fwd_params,(.L_x_3464 - _Z35group_norm_nhwc_fwd_one_pass_kernelI11Fp32IOFp32WLi64ELi28ELi448EEv26Group_norm_nhwc_fwd_params)
        .other          _Z35group_norm_nhwc_fwd_one_pass_kernelI11Fp32IOFp32WLi64ELi28ELi448EEv26Group_norm_nhwc_fwd_params,@"STO_CUDA_ENTRY STV_DEFAULT"
_Z35group_norm_nhwc_fwd_one_pass_kernelI11Fp32IOFp32WLi64ELi28ELi448EEv26Group_norm_nhwc_fwd_params:
.text._Z35group_norm_nhwc_fwd_one_pass_kernelI11Fp32IOFp32WLi64ELi28ELi448EEv26Group_norm_nhwc_fwd_params:
        /* <DEDUP_REMOVED lines=27> */
.L_x_2906:
[----:B0-----:R-:W0:Y:S01]  /*01b0*/  LDC R0, c[0x0][0x3f8] ;  /* 0x0000fe00ff007b82 */ /* 0x001e220000000800 */
[----:B-----5:R-:W-:Y:S01]  /*01c0*/  IABS R7, UR8 ;  /* 0x0000000800077c13 */ /* 0x020fe20008000000 */
[----:B-1----:R-:W1:Y:S01]  /*01d0*/  LDCU.64 UR10, c[0x0][0x3e8] ;  /* 0x00007d00ff0a77ac */ /* 0x002e620008000a00 */
[----:B---3--:R-:W-:Y:S02]  /*01e0*/  IADD3 R10, PT, PT, R24, 0x20, RZ ;  /* 0x00000020180a7810 */ /* 0x008fe40007ffe0ff */
[----:B------:R-:W-:Y:S02]  /*01f0*/  CS2R R20, SRZ ;  /* 0x0000000000147805 */ /* 0x000fe4000001ff00 */
[----:B------:R-:W-:Y:S02]  /*0200*/  SHF.R.S32.HI R13, RZ, 0x1f, R24 ;  /* 0x0000001fff0d7819 */ /* 0x000fe40000011418 */
[----:B------:R-:W-:Y:S02]  /*0210*/  SHF.R.S32.HI R11, RZ, 0x1f, R10 ;  /* 0x0000001fff0b7819 */ /* 0x000fe4000001140a */
[----:B0-----:R-:W-:-:S02]  /*0220*/  IABS R6, R0 ;  /* 0x0000000000067213 */ /* 0x001fc40000000000 */
[----:B------:R-:W-:Y:S02]  /*0230*/  ISETP.NE.AND P3, PT, R0, RZ, PT ;  /* 0x000000ff0000720c */ /* 0x000fe40003f65270 */
[----:B--2-4-:R-:W0:Y:S08]  /*0240*/  I2F.RP R4, R6 ;  /* 0x0000000600047306 */ /* 0x014e300000209400 */
        /* <DEDUP_REMOVED lines=58> */
[----:B-1----:R-:W-:Y:S02]  /*05f0*/  @!P1 LEA R6, P3, R8, R2, 0x2 ;  /* 0x0000000208069211 */ /* 0x002fe400078610ff */
[----:B------:R-:W-:Y:S01]  /*0600*/  MOV R2, RZ ;  /* 0x000000ff00027202 */ /* 0x000fe20000000f00 */
[----:B------:R-:W-:Y:S01]  /*0610*/  @!P1 IMAD.IADD R7, R9, 0x1, R11 ;  /* 0x0000000109079824 */ /* 0x000fe200078e020b */
[----:B------:R-:W-:Y:S02]  /*0620*/  @!P2 IADD3 R9, PT, PT, R13, R15, RZ ;  /* 0x0000000f0d09a210 */ /* 0x000fe40007ffe0ff */
[----:B0-----:R-:W-:Y:S02]  /*0630*/  @!P2 LEA R10, P4, R12, R4, 0x2 ;  /* 0x000000040c0aa211 */ /* 0x001fe400078810ff */
[----:B------:R-:W-:Y:S01]  /*0640*/  @!P1 LEA.HI.X R7, R8, R3, R7, 0x2, P3 ;  /* 0x0000000308079211 */ /* 0x000fe200018f1407 */
[----:B------:R-:W-:Y:S01]  /*0650*/  HFMA2 R3, -RZ, RZ, 0, 0 ;  /* 0x00000000ff037431 */ /* 0x000fe200000001ff */
[----:B------:R-:W-:-:S05]  /*0660*/  @!P2 LEA.HI.X R11, R12, R5, R9, 0x2, P4 ;  /* 0x000000050c0ba211 */ /* 0x000fca00020f1409 */
[----:B------:R-:W2:Y:S04]  /*0670*/  @!P2 LDG.E.64 R20, desc[UR14][R10.64] ;  /* 0x0000000e0a14a981 */ /* 0x000ea8000c1e1b00 */
[----:B------:R-:W3:Y:S01]  /*0680*/  @!P1 LDG.E.64 R2, desc[UR14][R6.64] ;  /* 0x0000000e06029981 */ /* 0x000ee2000c1e1b00 */
[----:B------:R-:W0:Y:S02]  /*0690*/  S2R R4, SR_LANEID ;  /* 0x0000000000047919 */ /* 0x000e240000000000 */
[C---:B0-----:R-:W-:Y:S02]  /*06a0*/  ISETP.GT.AND P2, PT, R4.reuse, 0x1e, PT ;  /* 0x0000001e0400780c */ /* 0x041fe40003f44270 */
[----:B------:R-:W-:Y:S01]  /*06b0*/  ISETP.GT.AND P3, PT, R4, 0xf, PT ;  /* 0x0000000f0400780c */ /* 0x000fe20003f64270 */
[----:B------:R-:W-:Y:S01]  /*06c0*/  BSSY.RECONVERGENT B0, `(.L_x_2887) ;  /* 0x000002d000007945 */ /* 0x000fe20003800200 */
[----:B--2---:R-:W-:Y:S01]  /*06d0*/  FMUL.FTZ R13, R21, R21 ;  /* 0x00000015150d7220 */ /* 0x004fe20000410000 */
[----:B---3--:R-:W-:Y:S01]  /*06e0*/  FMUL.FTZ R9, R3, R3 ;  /* 0x0000000303097220 */ /* 0x008fe20000410000 */
[----:B------:R-:W-:-:S03]  /*06f0*/  FADD.FTZ R5, R2, R3 ;  /* 0x0000000302057221 */ /* 0x000fc60000010000 */
[----:B------:R-:W-:Y:S01]  /*0700*/  FFMA.FTZ R9, R2, R2, R9 ;  /* 0x0000000202097223 */ /* 0x000fe20000010009 */
[C---:B------:R-:W-:Y:S01]  /*0710*/  FADD.FTZ R8, R20.reuse, R21 ;  /* 0x0000001514087221 */ /* 0x040fe20000010000 */
[----:B------:R-:W-:Y:S01]  /*0720*/  FADD.FTZ R5, RZ, R5 ;  /* 0x00000005ff057221 */ /* 0x000fe20000010000 */
[----:B------:R-:W-:Y:S01]  /*0730*/  FFMA.FTZ R12, R20, R20, R13 ;  /* 0x00000014140c7223 */ /* 0x000fe2000001000d */
[----:B------:R-:W-:Y:S02]  /*0740*/  FADD.FTZ R9, RZ, R9 ;  /* 0x00000009ff097221 */ /* 0x000fe40000010000 */
        /* <DEDUP_REMOVED lines=36> */
.L_x_2888:
[----:B----4-:R-:W-:Y:S05]  /*0990*/  BSYNC.RECONVERGENT B0 ;  /* 0x0000000000007941 */ /* 0x010fea0003800200 */
.L_x_2887:
        /* <DEDUP_REMOVED lines=9> */
[----:B--2---:R-:W2:Y:S04]  /*0a30*/  LDS.128 R8, [UR5+0x20] ;  /* 0x00002005ff087984 */ /* 0x004ea80008000c00 */
[----:B------:R-:W5:Y:S04]  /*0a40*/  LDS.128 R12, [UR5+0x30] ;  /* 0x00003005ff0c7984 */ /* 0x000f680008000c00 */
[----:B-1-3--:R-:W1:Y:S01]  /*0a50*/  LDS.128 R4, [UR5+0x40] ;  /* 0x00004005ff047984 */ /* 0x00ae620008000c00 */
[----:B----4-:R-:W-:Y:S01]  /*0a60*/  FADD.FTZ R25, R18, R16 ;  /* 0x0000001012197221 */ /* 0x010fe20000010000 */
[----:B------:R-:W-:-:S03]  /*0a70*/  FADD.FTZ R16, R19, R17 ;  /* 0x0000001113107221 */ /* 0x000fc60000010000 */
[----:B--2---:R-:W-:Y:S01]  /*0a80*/  FADD.FTZ R25, R25, R8 ;  /* 0x0000000819197221 */ /* 0x004fe20000010000 */
[----:B------:R-:W-:-:S03]  /*0a90*/  FADD.FTZ R16, R16, R9 ;  /* 0x0000000910107221 */ /* 0x000fc60000010000 */
[----:B------:R-:W-:Y:S01]  /*0aa0*/  FADD.FTZ R25, R25, R10 ;  /* 0x0000000a19197221 */ /* 0x000fe20000010000 */
[----:B------:R-:W-:Y:S02]  /*0ab0*/  FADD.FTZ R16, R16, R11 ;  /* 0x0000000b10107221 */ /* 0x000fe40000010000 */
[----:B------:R-:W2:Y:S01]  /*0ac0*/  LDS.128 R8, [UR5+0x50] ;  /* 0x00005005ff087984 */ /* 0x000ea20008000c00 */
[----:B-----5:R-:W-:Y:S01]  /*0ad0*/  FADD.FTZ R25, R25, R12 ;  /* 0x0000000c19197221 */ /* 0x020fe20000010000 */
[----:B------:R-:W-:-:S03]  /*0ae0*/  FADD.FTZ R16, R16, R13 ;  /* 0x0000000d10107221 */ /* 0x000fc60000010000 */
[----:B------:R-:W-:Y:S01]  /*0af0*/  FADD.FTZ R25, R25, R14 ;  /* 0x0000000e19197221 */ /* 0x000fe20000010000 */
[----:B------:R-:W-:Y:S02]  /*0b00*/  FADD.FTZ R16, R16, R15 ;  /* 0x0000000f10107221 */ /* 0x000fe40000010000 */
[----:B------:R-:W3:Y:S01]  /*0b10*/  LDS.128 R12, [UR5+0x60] ;  /* 0x00006005ff0c7984 */ /* 0x000ee20008000c00 */
[----:B-1----:R-:W-:Y:S01]  /*0b20*/  FADD.FTZ R25, R25, R4 ;  /* 0x0000000419197221 */ /* 0x002fe20000010000 */
[----:B------:R-:W-:Y:S02]  /*0b30*/  FADD.FTZ R4, R16, R5 ;  /* 0x0000000510047221 */ /* 0x000fe40000010000 */
[----:B0-----:R-:W0:Y:S01]  /*0b40*/  LDS.128 R16, [UR5+0x70] ;  /* 0x00007005ff107984 */ /* 0x001e220008000c00 */
[----:B------:R-:W-:Y:S01]  /*0b50*/  FADD.FTZ R25, R25, R6 ;  /* 0x0000000619197221 */ /* 0x000fe20000010000 */
[----:B------:R-:W-:-:S03]  /*0b60*/  FADD.FTZ R4, R4, R7 ;  /* 0x0000000704047221 */ /* 0x000fc60000010000 */
        /* <DEDUP_REMOVED lines=8> */
[----:B0-----:R-:W-:Y:S01]  /*0bf0*/  FADD.FTZ R25, R25, R16 ;  /* 0x0000001019197221 */ /* 0x001fe20000010000 */
[----:B------:R-:W-:-:S03]  /*0c00*/  FADD.FTZ R4, R4, R17 ;  /* 0x0000001104047221 */ /* 0x000fc60000010000 */
[----:B------:R-:W-:Y:S01]  /*0c10*/  FADD.FTZ R18, R25, R18 ;  /* 0x0000001219127221 */ /* 0x000fe20000010000 */
[----:B------:R-:W-:-:S07]  /*0c20*/  FADD.FTZ R19, R4, R19 ;  /* 0x0000001304137221 */ /* 0x000fce0000010000 */
.L_x_2890:
[----:B------:R-:W-:Y:S05]  /*0c30*/  BSYNC.RECONVERGENT B0 ;  /* 0x0000000000007941 */ /* 0x000fea0003800200 */
.L_x_2889:
[----:B------:R-:W-:Y:S05]  /*0c40*/  @!P2 BRA `(.L_x_2891) ;  /* 0x0000000c00aca947 */ /* 0x000fea0003800000 */
[----:B---3--:R-:W3:Y:S01]  /*0c50*/  LDC.64 R4, c[0x0][0x3b8] ;  /* 0x0000ee00ff047b82 */ /* 0x008ee20000000a00 */
[----:B------:R-:W-:Y:S01]  /*0c60*/  ULOP3.LUT UR9, UR4, 0x1, URZ, 0xc0, !UPT ;  /* 0x0000000104097892 */ /* 0x000fe2000f8ec0ff */
[----:B------:R-:W-:-:S03]  /*0c70*/  ISETP.GE.U32.AND P4, PT, R22, 0x8, PT ;  /* 0x000000081600780c */ /* 0x000fc60003f86070 */
[----:B------:R-:W-:-:S06]  /*0c80*/  UIMAD UR5, UR9, UR19, URZ ;  /* 0x00000013090572a4 */ /* 0x000fcc000f8e02ff */
[----:B------:R-:W-:-:S05]  /*0c90*/  IMAD R6, R22, UR5, RZ ;  /* 0x0000000516067c24 */ /* 0x000fca000f8e02ff */
[----:B-1----:R-:W-:-:S05]  /*0ca0*/  SHF.L.U32 R7, R6, 0x1, RZ ;  /* 0x0000000106077819 */ /* 0x002fca00000006ff */
[----:B---3--:R-:W-:-:S03]  /*0cb0*/  IMAD.WIDE R4, R7, 0x4, R4 ;  /* 0x0000000407047825 */ /* 0x008fc600078e0204 */
[----:B------:R-:W-:Y:S02]  /*0cc0*/  R2UR UR16, R4 ;  /* 0x00000000041072ca */ /* 0x000fe400000e0000 */
[----:B------:R-:W-:Y:S01]  /*0cd0*/  R2UR UR17, R5 ;  /* 0x00000000051172ca */ /* 0x000fe200000e0000 */
[----:B------:R-:W-:-:S14]  /*0ce0*/  @P3 BRA `(.L_x_2892) ;  /* 0x0000000000643947 */ /* 0x000fdc0003800000 */
[----:B------:R-:W1:Y:S01]  /*0cf0*/  LDC.64 R4, c[0x0][0x3b0] ;  /* 0x0000ec00ff047b82 */ /* 0x000e620000000a00 */
        /* <DEDUP_REMOVED lines=8> */
[----:B--2---:R-:W-:Y:S02]  /*0d80*/  MOV R11, UR5 ;  /* 0x00000005000b7c02 */ /* 0x004fe40008000f00 */
[----:B------:R-:W-:Y:S02]  /*0d90*/  ISETP.NE.AND P2, PT, R9, -0x1, PT ;  /* 0xffffffff0900780c */ /* 0x000fe40003f45270 */
[----:B------:R-:W-:Y:S01]  /*0da0*/  MOV R6, UR10 ;  /* 0x0000000a00067c02 */ /* 0x000fe20008000f00 */
[----:B-1----:R-:W-:-:S04]  /*0db0*/  IMAD.WIDE.U32 R4, R7, 0x4, R4 ;  /* 0x0000000407047825 */ /* 0x002fc800078e0004 */
[----:B------:R-:W-:-:S05]  /*0dc0*/  IMAD.U32 R7, RZ, RZ, UR11 ;  /* 0x0000000bff077e24 */ /* 0x000fca000f8e00ff */
[----:B------:R1:W-:Y:S01]  /*0dd0*/  STG.E.64 desc[UR14][R6.64], R18 ;  /* 0x0000001206007986 */ /* 0x0003e2000c101b0e */
[----:B------:R-:W-:Y:S06]  /*0de0*/  MEMBAR.ALL.GPU ;  /* 0x0000000000007992 */ /* 0x000fec000000a000 */
[----:B------:R-:W-:-:S00]  /*0df0*/  ERRBAR ;  /* 0x00000000000079ab */ /* 0x000fc00000000000 */
[----:B------:R-:W-:Y:S06]  /*0e00*/  CGAERRBAR ;  /* 0x00000000000075ab */ /* 0x000fec0000000000 */
[----:B------:R1:W-:Y:S01]  /*0e10*/  REDG.E.ADD.S32.STRONG.GPU desc[UR14][R4.64], R11 ;  /* 0x0000000b0400798e */ /* 0x0003e2000c12e30e */
[----:B------:R-:W-:Y:S05]  /*0e20*/  @!P2 BRA `(.L_x_2892) ;  /* 0x000000000014a947 */ /* 0x000fea0003800000 */
.L_x_2893:
[----:B-1----:R-:W2:Y:S04]  /*0e30*/  LDG.E.STRONG.GPU R6, desc[UR14][R4.64] ;  /* 0x0000000e04067981 */ /* 0x002ea8000c1ef900 */
[----:B--2---:R-:W-:Y:S01]  /*0e40*/  CCTL.IVALL ;  /* 0x00000000ff00798f */ /* 0x004fe20002000000 */
[----:B------:R-:W-:Y:S05]  /*0e50*/  YIELD ;  /* 0x0000000000007946 */ /* 0x000fea0003800000 */
[----:B------:R-:W-:-:S13]  /*0e60*/  ISETP.NE.AND P2, PT, R6, R9, PT ;  /* 0x000000090600720c */ /* 0x000fda0003f45270 */
[----:B------:R-:W-:Y:S05]  /*0e70*/  @P2 BRA `(.L_x_2893) ;  /* 0xfffffffc00ec2947 */ /* 0x000fea000383ffff */
.L_x_2892:
        /* <DEDUP_REMOVED lines=15> */
.L_x_2895:
[----:B------:R-:W-:Y:S01]  /*0f70*/  UIADD3 UR24, UPT, UPT, UR5, 0x1, URZ ;  /* 0x0000000105187890 */ /* 0x000fe2000fffe0ff */
[----:B------:R-:W-:Y:S01]  /*0f80*/  ISETP.EQ.OR P2, PT, RZ, UR23, P3 ;  /* 0x00000017ff007c0c */ /* 0x000fe20009f42670 */
[----:B------:R-:W-:-:S04]  /*0f90*/  UIADD3 UR25, UPT, UPT, UR5, 0x2, URZ ;  /* 0x0000000205197890 */ /* 0x000fc8000fffe0ff */
[----:B-1----:R-:W-:Y:S01]  /*0fa0*/  MOV R4, UR24 ;  /* 0x0000001800047c02 */ /* 0x002fe20008000f00 */
        /* <DEDUP_REMOVED lines=16> */
[----:B------:R-:W-:Y:S02]  /*10b0*/  MOV R6, UR24 ;  /* 0x0000001800067c02 */ /* 0x000fe40008000f00 */
[----:B------:R-:W-:Y:S01]  /*10c0*/  MOV R7, UR25 ;  /* 0x0000001900077c02 */ /* 0x000fe20008000f00 */
[----:B------:R-:W-:Y:S01]  /*10d0*/  @!UP1 UIMAD.WIDE.U32 UR24, UR10, 0x8, UR16 ;  /* 0x000000080a1898a5 */ /* 0x000fe2000f8e0010 */
[----:B------:R-:W-:Y:S01]  /*10e0*/  IMAD.U32 R10, RZ, RZ, UR26 ;  /* 0x0000001aff0a7e24 */ /* 0x000fe2000f8e00ff */
[----:B--2---:R-:W-:-:S03]  /*10f0*/  MOV R11, UR27 ;  /* 0x0000001b000b7c02 */ /* 0x004fc60008000f00 */
[----:B------:R-:W2:Y:S01]  /*1100*/  @!P4 LDG.E.64 R6, desc[UR14][R6.64] ;  /* 0x0000000e0606c981 */ /* 0x000ea2000c1e1b00 */
[----:B------:R-:W-:Y:S02]  /*1110*/  MOV R8, UR24 ;  /* 0x0000001800087c02 */ /* 0x000fe40008000f00 */
[----:B------:R-:W-:Y:S01]  /*1120*/  MOV R9, UR25 ;  /* 0x0000001900097c02 */ /* 0x000fe20008000f00 */
[----:B------:R-:W3:Y:S05]  /*1130*/  @!P6 LDG.E.64 R10, desc[UR14][R10.64] ;  /* 0x0000000e0a0ae981 */ /* 0x000eea000c1e1b00 */
        /* <DEDUP_REMOVED lines=10> */
[----:B--2---:R-:W-:Y:S01]  /*11e0*/  @!P4 FADD.FTZ R18, R18, R6 ;  /* 0x000000061212c221 */ /* 0x004fe20000010000 */
[----:B------:R-:W-:Y:S02]  /*11f0*/  @!P4 FADD.FTZ R19, R19, R7 ;  /* 0x000000071313c221 */ /* 0x000fe40000010000 */
[----:B------:R-:W-:-:S02]  /*1200*/  ISETP.EQ.OR P4, PT, R4, UR18, P3 ;  /* 0x0000001204007c0c */ /* 0x000fc40009f82670 */
[----:B------:R-:W-:Y:S01]  /*1210*/  MOV R4, UR24 ;  /* 0x0000001800047c02 */ /* 0x000fe20008000f00 */
[----:B---3--:R-:W-:Y:S01]  /*1220*/  @!P6 FADD.FTZ R18, R18, R10 ;  /* 0x0000000a1212e221 */ /* 0x008fe20000010000 */
        /* <DEDUP_REMOVED lines=10> */
[----:B------:R-:W-:Y:S01]  /*12d0*/  @!UP2 UIMAD.WIDE.U32 UR26, UR20, 0x8, UR16 ;  /* 0x00000008141aa8a5 */ /* 0x000fe2000f8e0010 */
[----:B------:R-:W-:Y:S01]  /*12e0*/  MOV R5, UR25 ;  /* 0x0000001900057c02 */ /* 0x000fe20008000f00 */
[----:B------:R-:W-:-:S03]  /*12f0*/  VOTEU.ALL UP1, P6 ;  /* 0x0000000000ff7886 */ /* 0x000fc60003020000 */
[----:B------:R-:W-:Y:S01]  /*1300*/  VOTEU.ALL UP2, P5 ;  /* 0x0000000000ff7886 */ /* 0x000fe20002840000 */
[----:B------:R-:W-:Y:S01]  /*1310*/  IMAD.U32 R6, RZ, RZ, UR26 ;  /* 0x0000001aff067e24 */ /* 0x000fe2000f8e00ff */
[----:B------:R-:W-:Y:S01]  /*1320*/  @!UP1 UIMAD.WIDE.U32 UR24, UR13, 0x8, UR16 ;  /* 0x000000080d1898a5 */ /* 0x000fe2000f8e0010 */
[----:B------:R-:W2:Y:S01]  /*1330*/  @!P2 LDG.E.64 R4, desc[UR14][R4.64] ;  /* 0x0000000e0404a981 */ /* 0x000ea2000c1e1b00 */
[----:B------:R-:W-:Y:S01]  /*1340*/  MOV R7, UR27 ;  /* 0x0000001b00077c02 */ /* 0x000fe20008000f00 */
[----:B------:R-:W-:-:S03]  /*1350*/  @!UP2 UIMAD.WIDE.U32 UR26, UR12, 0x8, UR16 ;  /* 0x000000080c1aa8a5 */ /* 0x000fc6000f8e0010 */
        /* <DEDUP_REMOVED lines=28> */
.L_x_2894:
[----:B-1----:R-:W-:-:S04]  /*1520*/  LOP3.LUT R4, R22, 0x7, RZ, 0xc0, !PT ;  /* 0x0000000716047812 */ /* 0x002fc800078ec0ff */
        /* <DEDUP_REMOVED lines=28> */
[----:B------:R-:W-:Y:S01]  /*16f0*/  MOV R7, UR13 ;  /* 0x0000000d00077c02 */ /* 0x000fe20008000f00 */
[----:B0-----:R-:W-:Y:S01]  /*1700*/  @!P6 FADD.FTZ R18, R18, R4 ;  /* 0x000000041212e221 */ /* 0x001fe20000010000 */
[----:B------:R-:W-:Y:S01]  /*1710*/  @!P6 FADD.FTZ R19, R19, R5 ;  /* 0x000000051313e221 */ /* 0x000fe20000010000 */
[----:B------:R-:W-:Y:S01]  /*1720*/  ISETP.EQ.OR P6, PT, R6, UR18, P3 ;  /* 0x0000001206007c0c */ /* 0x000fe20009fc2670 */
[----:B------:R-:W-:Y:S01]  /*1730*/  IMAD.U32 R6, RZ, RZ, UR12 ;  /* 0x0000000cff067e24 */ /* 0x000fe2000f8e00ff */
[----:B------:R-:W-:Y:S02]  /*1740*/  MOV R4, UR10 ;  /* 0x0000000a00047c02 */ /* 0x000fe40008000f00 */
[----:B------:R-:W-:-:S03]  /*1750*/  MOV R5, UR11 ;  /* 0x0000000b00057c02 */ /* 0x000fc60008000f00 */
[----:B------:R-:W3:Y:S04]  /*1760*/  @!P4 LDG.E.64 R6, desc[UR14][R6.64] ;  /* 0x0000000e0606c981 */ /* 0x000ee8000c1e1b00 */
[----:B------:R-:W4:Y:S02]  /*1770*/  @!P5 LDG.E.64 R4, desc[UR14][R4.64] ;  /* 0x0000000e0404d981 */ /* 0x000f24000c1e1b00 */
[----:B------:R-:W-:-:S05]  /*1780*/  VOTEU.ALL UP3, P6 ;  /* 0x0000000000ff7886 */ /* 0x000fca0003060000 */
[----:B------:R-:W-:-:S04]  /*1790*/  @!UP3 UIMAD UR9, UR9, UR19, UR6 ;  /* 0x000000130909b2a4 */ /* 0x000fc8000f8e0206 */
[----:B------:R-:W-:-:S06]  /*17a0*/  @!UP3 UIMAD.WIDE.U32 UR10, UR9, 0x8, UR16 ;  /* 0x00000008090ab8a5 */ /* 0x000fcc000f8e0010 */
[----:B------:R-:W-:Y:S02]  /*17b0*/  MOV R8, UR10 ;  /* 0x0000000a00087c02 */ /* 0x000fe40008000f00 */
[----:B------:R-:W-:-:S06]  /*17c0*/  MOV R9, UR11 ;  /* 0x0000000b00097c02 */ /* 0x000fcc0008000f00 */
[----:B------:R-:W5:Y:S01]  /*17d0*/  @!P6 LDG.E.64 R8, desc[UR14][R8.64] ;  /* 0x0000000e0808e981 */ /* 0x000f62000c1e1b00 */
[----:B--2---:R-:W-:-:S05]  /*17e0*/  MOV R11, UR5 ;  /* 0x00000005000b7c02 */ /* 0x004fca0008000f00 */
[----:B------:R-:W-:-:S05]  /*17f0*/  VIADD R11, R11, 0x4 ;  /* 0x000000040b0b7836 */ /* 0x000fca0000000000 */
[----:B------:R-:W-:Y:S01]  /*1800*/  R2UR UR5, R11 ;  /* 0x000000000b0572ca */ /* 0x000fe200000e0000 */
[----:B----4-:R-:W-:Y:S01]  /*1810*/  @!P5 FADD.FTZ R18, R18, R4 ;  /* 0x000000041212d221 */ /* 0x010fe20000010000 */
[----:B------:R-:W-:-:S03]  /*1820*/  @!P5 FADD.FTZ R19, R19, R5 ;  /* 0x000000051313d221 */ /* 0x000fc60000010000 */
[----:B---3--:R-:W-:Y:S01]  /*1830*/  @!P4 FADD.FTZ R18, R18, R6 ;  /* 0x000000061212c221 */ /* 0x008fe20000010000 */
[----:B------:R-:W-:-:S03]  /*1840*/  @!P4 FADD.FTZ R19, R19, R7 ;  /* 0x000000071313c221 */ /* 0x000fc60000010000 */
[----:B-----5:R-:W-:Y:S01]  /*1850*/  @!P6 FADD.FTZ R18, R18, R8 ;  /* 0x000000081212e221 */ /* 0x020fe20000010000 */
[----:B------:R-:W-:-:S07]  /*1860*/  @!P6 FADD.FTZ R19, R19, R9 ;  /* 0x000000091313e221 */ /* 0x000fce0000010000 */
.L_x_2896:
        /* <DEDUP_REMOVED lines=27> */
.L_x_2897:
        /* <DEDUP_REMOVED lines=13> */
.L_x_2898:
[----:B------:R-:W-:Y:S05]  /*1af0*/  BSYNC.RECONVERGENT B0 ;  /* 0x0000000000007941 */ /* 0x000fea0003800200 */
.L_x_2891:
[----:B---3--:R-:W-:Y:S01]  /*1b00*/  LOP3.LUT R4, R23, 0xffff, RZ, 0xc0, !PT ;  /* 0x0000ffff17047812 */ /* 0x008fe200078ec0ff */
[----:B------:R-:W3:Y:S01]  /*1b10*/  S2UR UR9, SR_CgaCtaId ;  /* 0x00000000000979c3 */ /* 0x000ee20000008800 */
[----:B------:R-:W4:Y:S01]  /*1b20*/  LDCU UR10, c[0x0][0x414] ;  /* 0x00008280ff0a77ac */ /* 0x000f220008000800 */
[----:B--2---:R-:W-:Y:S02]  /*1b30*/  IMAD.U32 R11, RZ, RZ, UR8 ;  /* 0x00000008ff0b7e24 */ /* 0x004fe4000f8e00ff */
[----:B------:R-:W-:Y:S01]  /*1b40*/  IMAD R4, R4, 0x124a, RZ ;  /* 0x0000124a04047824 */ /* 0x000fe200078e02ff */
[----:B------:R-:W-:-:S03]  /*1b50*/  UMOV UR5, 0x400 ;  /* 0x0000040000057882 */ /* 0x000fc60000000000 */
[----:B------:R-:W2:Y:S01]  /*1b60*/  @P0 LDC.64 R8, c[0x0][0x388] ;  /* 0x0000e200ff080b82 */ /* 0x000ea20000000a00 */
[----:B------:R-:W-:-:S04]  /*1b70*/  SHF.R.U32.HI R4, RZ, 0x10, R4 ;  /* 0x00000010ff047819 */ /* 0x000fc80000011604 */
[----:B------:R-:W-:-:S03]  /*1b80*/  PRMT R4, R4, 0x9910, RZ ;  /* 0x0000991004047816 */ /* 0x000fc600000000ff */
[----:B-1----:R-:W1:Y:S02]  /*1b90*/  LDC.64 R6, c[0x0][0x398] ;  /* 0x0000e600ff067b82 */ /* 0x002e640000000a00 */
[----:B------:R-:W-:-:S05]  /*1ba0*/  IMAD R4, R4, 0xe, RZ ;  /* 0x0000000e04047824 */ /* 0x000fca00078e02ff */
[----:B------:R-:W-:Y:S01]  /*1bb0*/  IADD3 R10, PT, PT, RZ, -R4, RZ ;  /* 0x80000004ff0a7210 */ /* 0x000fe20007ffe0ff */
[----:B---3--:R-:W-:Y:S01]  /*1bc0*/  ULEA UR5, UR9, UR5, 0x18 ;  /* 0x0000000509057291 */ /* 0x008fe2000f8ec0ff */
[----:B------:R-:W3:Y:S02]  /*1bd0*/  LDC.64 R4, c[0x0][0x3a0] ;  /* 0x0000e800ff047b82 */ /* 0x000ee40000000a00 */
[----:B------:R-:W-:-:S04]  /*1be0*/  PRMT R10, R10, 0x7710, RZ ;  /* 0x000077100a0a7816 */ /* 0x000fc800000000ff */
[----:B------:R-:W-:Y:S01]  /*1bf0*/  IADD3 R10, PT, PT, R10, R23, RZ ;  /* 0x000000170a0a7210 */ /* 0x000fe20007ffe0ff */
[----:B--2---:R-:W-:-:S04]  /*1c00*/  @P0 IMAD.WIDE R8, R11, 0x8, R8 ;  /* 0x000000080b080825 */ /* 0x004fc800078e0208 */
[----:B----4-:R-:W-:Y:S01]  /*1c10*/  @P0 FMUL.FTZ R11, R19, UR10 ;  /* 0x0000000a130b0c20 */ /* 0x010fe20008410000 */
[----:B------:R-:W-:Y:S01]  /*1c20*/  @!P3 STS.64 [UR5+0x88], R18 ;  /* 0x00008812ff00b988 */ /* 0x000fe20008000a05 */
[----:B------:R-:W-:-:S04]  /*1c30*/  SHF.L.U32 R10, R10, 0x1, RZ ;  /* 0x000000010a0a7819 */ /* 0x000fc800000006ff */
[----:B------:R-:W-:Y:S01]  /*1c40*/  LOP3.LUT R13, R10, 0xffff, RZ, 0xc0, !PT ;  /* 0x0000ffff0a0d7812 */ /* 0x000fe200078ec0ff */
[----:B------:R-:W-:-:S03]  /*1c50*/  @P0 FMUL.FTZ R10, R18, UR10 ;  /* 0x0000000a120a0c20 */ /* 0x000fc60008410000 */
[----:B------:R-:W-:Y:S02]  /*1c60*/  IADD3 R13, PT, PT, R0, R13, RZ ;  /* 0x0000000d000d7210 */ /* 0x000fe40007ffe0ff */
[----:B------:R2:W-:Y:S03]  /*1c70*/  @P0 STG.E.64 desc[UR14][R8.64], R10 ;  /* 0x0000000a08000986 */ /* 0x0005e6000c101b0e */
[C---:B-1----:R-:W-:Y:S01]  /*1c80*/  IMAD.WIDE R6, R13.reuse, 0x4, R6 ;  /* 0x000000040d067825 */ /* 0x042fe200078e0206 */
[----:B------:R-:W-:Y:S03]  /*1c90*/  BAR.SYNC.DEFER_BLOCKING 0x0 ;  /* 0x0000000000007b1d */ /* 0x000fe60000010000 */
[----:B---3--:R-:W-:-:S03]  /*1ca0*/  IMAD.WIDE R4, R13, 0x4, R4 ;  /* 0x000000040d047825 */ /* 0x008fc600078e0204 */
[----:B------:R-:W5:Y:S04]  /*1cb0*/  LDG.E.64 R6, desc[UR14][R6.64] ;  /* 0x0000000e06067981 */ /* 0x000f68000c1e1b00 */
[----:B------:R-:W5:Y:S01]  /*1cc0*/  LDG.E.64 R4, desc[UR14][R4.64] ;  /* 0x0000000e04047981 */ /* 0x000f62000c1e1b00 */
[----:B------:R-:W-:Y:S01]  /*1cd0*/  BSSY.RECONVERGENT B0, `(.L_x_2899) ;  /* 0x0000076000007945 */ /* 0x000fe20003800200 */
[----:B--2---:R-:W-:Y:S02]  /*1ce0*/  SHF.R.S32.HI R8, RZ, 0x1f, R24 ;  /* 0x0000001fff087819 */ /* 0x004fe40000011418 */
[----:B------:R-:W1:Y:S02]  /*1cf0*/  LDS.64 R12, [UR5+0x88] ;  /* 0x00008805ff0c7984 */ /* 0x000e640008000a00 */
[----:B-1----:R-:W-:-:S04]  /*1d00*/  FMUL.FTZ R0, R12, UR10 ;  /* 0x0000000a0c007c20 */ /* 0x002fc80008410000 */
[----:B------:R-:W-:-:S04]  /*1d10*/  FMUL.FTZ R12, R0, R0 ;  /* 0x00000000000c7220 */ /* 0x000fc80000410000 */
[----:B------:R-:W-:Y:S01]  /*1d20*/  FFMA.FTZ R12, R13, UR10, -R12 ;  /* 0x0000000a0d0c7c23 */ /* 0x000fe2000801080c */
[----:B------:R-:W-:-:S04]  /*1d30*/  IADD3 R13, PT, PT, R24, 0x20, RZ ;  /* 0x00000020180d7810 */ /* 0x000fc80007ffe0ff */
[----:B------:R-:W-:Y:S02]  /*1d40*/  FSETP.GTU.FTZ.AND P2, PT, R12, RZ, PT ;  /* 0x000000ff0c00720b */ /* 0x000fe40003f5c000 */
[----:B------:R-:W-:-:S11]  /*1d50*/  SHF.R.S32.HI R14, RZ, 0x1f, R13 ;  /* 0x0000001fff0e7819 */ /* 0x000fd6000001140d */
[----:B------:R-:W1:Y:S02]  /*1d60*/  @P2 LDC R15, c[0x0][0x3a8] ;  /* 0x0000ea00ff0f2b82 */ /* 0x000e640000000800 */
[----:B-1----:R-:W-:Y:S01]  /*1d70*/  @P2 FADD.FTZ R15, R12, R15 ;  /* 0x0000000f0c0f2221 */ /* 0x002fe20000010000 */
[----:B------:R-:W-:-:S06]  /*1d80*/  HFMA2 R12, -RZ, RZ, 1.875, 0 ;  /* 0x3f800000ff0c7431 */ /* 0x000fcc00000001ff */
        /* <DEDUP_REMOVED lines=9> */
[----:B------:R-:W1:Y:S01]  /*1e20*/  LDCU.64 UR16, c[0x0][0x3e0] ;  /* 0x00007c00ff1077ac */ /* 0x000e620008000a00 */
[----:B------:R-:W-:Y:S02]  /*1e30*/  IMAD.MOV.U32 R9, RZ, RZ, R29 ;  /* 0x000000ffff097224 */ /* 0x000fe400078e001d */
[C---:B------:R-:W-:Y:S01]  /*1e40*/  FADD.FTZ R11, -R0.reuse, R2 ;  /* 0x00000002000b7221 */ /* 0x040fe20000010100 */
[----:B------:R-:W-:Y:S01]  /*1e50*/  FADD.FTZ R3, -R0, R3 ;  /* 0x0000000300037221 */ /* 0x000fe20000010100 */
[----:B------:R-:W3:Y:S02]  /*1e60*/  LDCU.64 UR10, c[0x0][0x380] ;  /* 0x00007000ff0a77ac */ /* 0x000ee40008000a00 */
[-C--:B--2---:R-:W-:Y:S01]  /*1e70*/  FMUL.FTZ R11, R11, R12.reuse ;  /* 0x0000000c0b0b7220 */ /* 0x084fe20000410000 */
[----:B------:R-:W-:-:S03]  /*1e80*/  FMUL.FTZ R16, R3, R12 ;  /* 0x0000000c03107220 */ /* 0x000fc60000410000 */
[----:B-----5:R-:W-:Y:S01]  /*1e90*/  FFMA.FTZ R10, R6, R11, R4 ;  /* 0x0000000b060a7223 */ /* 0x020fe20000010004 */
[----:B------:R-:W-:Y:S01]  /*1ea0*/  FFMA.FTZ R11, R7, R16, R5 ;  /* 0x00000010070b7223 */ /* 0x000fe20000010005 */
[----:B-1----:R-:W-:Y:S01]  /*1eb0*/  IMAD R15, R8, UR16, RZ ;  /* 0x00000010080f7c24 */ /* 0x002fe2000f8e02ff */
[----:B------:R-:W-:-:S03]  /*1ec0*/  MOV R8, R26 ;  /* 0x0000001a00087202 */ /* 0x000fc60000000f00 */
[C---:B------:R-:W-:Y:S02]  /*1ed0*/  IMAD R15, R24.reuse, UR17, R15 ;  /* 0x00000011180f7c24 */ /* 0x040fe4000f8e020f */
[----:B------:R-:W-:-:S03]  /*1ee0*/  IMAD.WIDE.U32 R8, R24, UR16, R8 ;  /* 0x0000001018087c25 */ /* 0x000fc6000f8e0008 */
[----:B---3--:R-:W-:Y:S02]  /*1ef0*/  LEA R2, P1, R8, UR10, 0x2 ;  /* 0x0000000a08027c11 */ /* 0x008fe4000f8210ff */
[----:B------:R-:W-:-:S04]  /*1f00*/  IADD3 R15, PT, PT, R9, R15, RZ ;  /* 0x0000000f090f7210 */ /* 0x000fc80007ffe0ff */
[----:B------:R-:W-:-:S05]  /*1f10*/  LEA.HI.X R3, R8, UR11, R15, 0x2, P1 ;  /* 0x0000000b08037c11 */ /* 0x000fca00088f140f */
[----:B------:R3:W-:Y:S02]  /*1f20*/  STG.E.64 desc[UR14][R2.64], R10 ;  /* 0x0000000a02007986 */ /* 0x0007e4000c101b0e */
.L_x_2902:
[----:B------:R-:W-:Y:S05]  /*1f30*/  BSYNC.RECONVERGENT B1 ;  /* 0x0000000000017941 */ /* 0x000fea0003800200 */
.L_x_2901:
[----:B------:R-:W-:Y:S05]  /*1f40*/  @P2 BRA `(.L_x_2903) ;  /* 0x0000000400382947 */ /* 0x000fea0003800000 */
[----:B------:R-:W4:Y:S01]  /*1f50*/  LDCU.64 UR10, c[0x0][0x3e0] ;  /* 0x00007c00ff0a77ac */ /* 0x000f220008000a00 */
[----:B---3--:R-:W-:Y:S01]  /*1f60*/  MOV R2, R26 ;  /* 0x0000001a00027202 */ /* 0x008fe20000000f00 */
[C---:B------:R-:W-:Y:S01]  /*1f70*/  FADD.FTZ R9, -R0.reuse, R20 ;  /* 0x0000001400097221 */ /* 0x040fe20000010100 */
[----:B------:R-:W-:Y:S01]  /*1f80*/  MOV R3, R29 ;  /* 0x0000001d00037202 */ /* 0x000fe20000000f00 */
[----:B------:R-:W3:Y:S01]  /*1f90*/  LDCU.64 UR12, c[0x0][0x380] ;  /* 0x00007000ff0c77ac */ /* 0x000ee20008000a00 */
[----:B------:R-:W-:Y:S01]  /*1fa0*/  FADD.FTZ R21, -R0, R21 ;  /* 0x0000001500157221 */ /* 0x000fe20000010100 */
        /* <DEDUP_REMOVED lines=8> */
[----:B------:R-:W-:-:S04]  /*2030*/  IADD3 R13, PT, PT, R3, R13, RZ ;  /* 0x0000000d030d7210 */ /* 0x000fc80007ffe0ff */
[----:B------:R-:W-:-:S05]  /*2040*/  LEA.HI.X R9, R2, UR13, R13, 0x2, P1 ;  /* 0x0000000d02097c11 */ /* 0x000fca00088f140d */
[----:B------:R4:W-:Y:S01]  /*2050*/  STG.E.64 desc[UR14][R8.64], R4 ;  /* 0x0000000408007986 */ /* 0x0009e2000c101b0e */
[----:B------:R-:W-:Y:S05]  /*2060*/  BRA `(.L_x_2903) ;  /* 0x0000000000f07947 */ /* 0x000fea0003800000 */
.L_x_2900:
[----:B------:R-:W-:Y:S04]  /*2070*/  BSSY.RECONVERGENT B1, `(.L_x_2904) ;  /* 0x000001d000017945 */ /* 0x000fe80003800200 */
[----:B------:R-:W-:Y:S05]  /*2080*/  @P1 BRA `(.L_x_2905) ;  /* 0x00000000006c1947 */ /* 0x000fea0003800000 */
[C---:B------:R-:W-:Y:S01]  /*2090*/  FADD.FTZ R9, -R0.reuse, R2 ;  /* 0x0000000200097221 */ /* 0x040fe20000010100 */
[----:B------:R-:W-:Y:S01]  /*20a0*/  FADD.FTZ R3, -R0, R3 ;  /* 0x0000000300037221 */ /* 0x000fe20000010100 */
[----:B------:R-:W3:Y:S02]  /*20b0*/  LDCU.64 UR10, c[0x0][0x3e0] ;  /* 0x00007c00ff0a77ac */ /* 0x000ee40008000a00 */
[-C--:B--2---:R-:W-:Y:S01]  /*20c0*/  FMUL.FTZ R9, R9, R12.reuse ;  /* 0x0000000c09097220 */ /* 0x084fe20000410000 */
[----:B------:R-:W-:Y:S01]  /*20d0*/  FMUL.FTZ R10, R3, R12 ;  /* 0x0000000c030a7220 */ /* 0x000fe20000410000 */
[----:B------:R-:W2:Y:S02]  /*20e0*/  LDCU.64 UR12, c[0x0][0x380] ;  /* 0x00007000ff0c77ac */ /* 0x000ea40008000a00 */
[----:B-----5:R-:W-:Y:S01]  /*20f0*/  FFMA.FTZ R11, R6, R9, R4 ;  /* 0x00000009060b7223 */ /* 0x020fe20000010004 */
[----:B------:R-:W-:Y:S01]  /*2100*/  FFMA.FTZ R10, R7, R10, R5 ;  /* 0x0000000a070a7223 */ /* 0x000fe20000010005 */
[----:B------:R-:W-:-:S02]  /*2110*/  MOV R9, R29 ;  /* 0x0000001d00097202 */ /* 0x000fc40000000f00 */
[----:B------:R-:W-:Y:S01]  /*2120*/  FMUL.FTZ R2, R11, -1.4426950216293334961 ;  /* 0xbfb8aa3b0b027820 */ /* 0x000fe20000410000 */
[----:B------:R-:W-:-:S05]  /*2130*/  FMUL.FTZ R3, R10, -1.4426950216293334961 ;  /* 0xbfb8aa3b0a037820 */ /* 0x000fca0000410000 */
[----:B------:R-:W4:Y:S01]  /*2140*/  MUFU.EX2 R2, R2 ;  /* 0x0000000200027308 */ /* 0x000f220000000800 */
[----:B---3--:R-:W-:Y:S02]  /*2150*/  IMAD R17, R8, UR10, RZ ;  /* 0x0000000a08117c24 */ /* 0x008fe4000f8e02ff */
[----:B------:R-:W-:Y:S02]  /*2160*/  IMAD.MOV.U32 R8, RZ, RZ, R26 ;  /* 0x000000ffff087224 */ /* 0x000fe400078e001a */
[----:B------:R-:W-:-:S03]  /*2170*/  IMAD R17, R24, UR11, R17 ;  /* 0x0000000b18117c24 */ /* 0x000fc6000f8e0211 */
[----:B------:R-:W1:Y:S01]  /*2180*/  MUFU.EX2 R3, R3 ;  /* 0x0000000300037308 */ /* 0x000e620000000800 */
[----:B------:R-:W-:-:S05]  /*2190*/  IMAD.WIDE.U32 R8, R24, UR10, R8 ;  /* 0x0000000a18087c25 */ /* 0x000fca000f8e0008 */
[----:B------:R-:W-:Y:S01]  /*21a0*/  IADD3 R17, PT, PT, R9, R17, RZ ;  /* 0x0000001109117210 */ /* 0x000fe20007ffe0ff */
[----:B----4-:R-:W-:Y:S01]  /*21b0*/  FADD.FTZ R16, R2, 1 ;  /* 0x3f80000002107421 */ /* 0x010fe20000010000 */
[----:B--2---:R-:W-:-:S05]  /*21c0*/  LEA R2, P1, R8, UR12, 0x2 ;  /* 0x0000000c08027c11 */ /* 0x004fca000f8210ff */
[----:B------:R-:W2:Y:S01]  /*21d0*/  MUFU.RCP R16, R16 ;  /* 0x0000001000107308 */ /* 0x000ea20000001000 */
[----:B-1----:R-:W-:Y:S01]  /*21e0*/  FADD.FTZ R15, R3, 1 ;  /* 0x3f800000030f7421 */ /* 0x002fe20000010000 */
[----:B------:R-:W-:-:S06]  /*21f0*/  LEA.HI.X R3, R8, UR13, R17, 0x2, P1 ;  /* 0x0000000d08037c11 */ /* 0x000fcc00088f1411 */
[----:B------:R-:W1:Y:S01]  /*2200*/  MUFU.RCP R15, R15 ;  /* 0x0000000f000f7308 */ /* 0x000e620000001000 */
[----:B--2---:R-:W-:Y:S01]  /*2210*/  FMUL.FTZ R8, R11, R16 ;  /* 0x000000100b087220 */ /* 0x004fe20000410000 */
[----:B-1----:R-:W-:-:S05]  /*2220*/  FMUL.FTZ R9, R10, R15 ;  /* 0x0000000f0a097220 */ /* 0x002fca0000410000 */
[----:B------:R3:W-:Y:S02]  /*2230*/  STG.E.64 desc[UR14][R2.64], R8 ;  /* 0x0000000802007986 */ /* 0x0007e4000c101b0e */
.L_x_2905:
[----:B------:R-:W-:Y:S05]  /*2240*/  BSYNC.RECONVERGENT B1 ;  /* 0x0000000000017941 */ /* 0x000fea0003800200 */
.L_x_2904:
[----:B------:R-:W4:Y:S02]  /*2250*/  LDCU.64 UR10, c[0x0][0x3e8] ;  /* 0x00007d00ff0a77ac */ /* 0x000f240008000a00 */
[----:B----4-:R-:W-:-:S04]  /*2260*/  ISETP.GE.U32.AND P1, PT, R13, UR10, PT ;  /* 0x0000000a0d007c0c */ /* 0x010fc8000bf26070 */
[----:B------:R-:W-:-:S13]  /*2270*/  ISETP.GE.AND.EX P1, PT, R14, UR11, PT, P1 ;  /* 0x0000000b0e007c0c */ /* 0x000fda000bf26310 */
[----:B------:R-:W-:Y:S05]  /*2280*/  @P1 BRA `(.L_x_2903) ;  /* 0x0000000000681947 */ /* 0x000fea0003800000 */
[C---:B---3--:R-:W-:Y:S01]  /*2290*/  FADD.FTZ R3, -R0.reuse, R20 ;  /* 0x0000001400037221 */ /* 0x048fe20000010100 */
[----:B------:R-:W-:Y:S01]  /*22a0*/  FADD.FTZ R21, -R0, R21 ;  /* 0x0000001500157221 */ /* 0x000fe20000010100 */
[----:B------:R-:W3:Y:S01]  /*22b0*/  LDCU.64 UR10, c[0x0][0x3e0] ;  /* 0x00007c00ff0a77ac */ /* 0x000ee20008000a00 */
[----:B------:R-:W-:Y:S01]  /*22c0*/  MOV R27, R29 ;  /* 0x0000001d001b7202 */ /* 0x000fe20000000f00 */
[-C--:B--2---:R-:W-:Y:S01]  /*22d0*/  FMUL.FTZ R3, R3, R12.reuse ;  /* 0x0000000c03037220 */ /* 0x084fe20000410000 */
[----:B------:R-:W-:Y:S01]  /*22e0*/  FMUL.FTZ R12, R21, R12 ;  /* 0x0000000c150c7220 */ /* 0x000fe20000410000 */
[----:B------:R-:W2:Y:S02]  /*22f0*/  LDCU.64 UR12, c[0x0][0x380] ;  /* 0x00007000ff0c77ac */ /* 0x000ea40008000a00 */
[----:B-----5:R-:W-:Y:S01]  /*2300*/  FFMA.FTZ R4, R6, R3, R4 ;  /* 0x0000000306047223 */ /* 0x020fe20000010004 */
[----:B------:R-:W-:-:S03]  /*2310*/  FFMA.FTZ R7, R7, R12, R5 ;  /* 0x0000000c07077223 */ /* 0x000fc60000010005 */
[----:B------:R-:W-:Y:S01]  /*2320*/  FMUL.FTZ R0, R4, -1.4426950216293334961 ;  /* 0xbfb8aa3b04007820 */ /* 0x000fe20000410000 */
[----:B------:R-:W-:-:S05]  /*2330*/  FMUL.FTZ R2, R7, -1.4426950216293334961 ;  /* 0xbfb8aa3b07027820 */ /* 0x000fca0000410000 */
[----:B------:R-:W4:Y:S01]  /*2340*/  MUFU.EX2 R0, R0 ;  /* 0x0000000000007308 */ /* 0x000f220000000800 */
[----:B---3--:R-:W-:Y:S02]  /*2350*/  IMAD R14, R14, UR10, RZ ;  /* 0x0000000a0e0e7c24 */ /* 0x008fe4000f8e02ff */
[----:B------:R-:W-:-:S05]  /*2360*/  IMAD.WIDE.U32 R26, R13, UR10, R26 ;  /* 0x0000000a0d1a7c25 */ /* 0x000fca000f8e001a */
[----:B------:R-:W3:Y:S01]  /*2370*/  MUFU.EX2 R2, R2 ;  /* 0x0000000200027308 */ /* 0x000ee20000000800 */
[----:B------:R-:W-:-:S05]  /*2380*/  IMAD R13, R13, UR11, R14 ;  /* 0x0000000b0d0d7c24 */ /* 0x000fca000f8e020e */
[----:B------:R-:W-:Y:S01]  /*2390*/  IADD3 R13, PT, PT, R27, R13, RZ ;  /* 0x0000000d1b0d7210 */ /* 0x000fe20007ffe0ff */
[----:B----4-:R-:W-:-:S06]  /*23a0*/  FADD.FTZ R5, R0, 1 ;  /* 0x3f80000000057421 */ /* 0x010fcc0000010000 */
[----:B------:R-:W4:Y:S01]  /*23b0*/  MUFU.RCP R5, R5 ;  /* 0x0000000500057308 */ /* 0x000f220000001000 */
[----:B---3--:R-:W-:Y:S01]  /*23c0*/  FADD.FTZ R6, R2, 1 ;  /* 0x3f80000002067421 */ /* 0x008fe20000010000 */
[----:B--2---:R-:W-:-:S04]  /*23d0*/  LEA R2, P1, R26, UR12, 0x2 ;  /* 0x0000000c1a027c11 */ /* 0x004fc8000f8210ff */
[----:B------:R-:W-:Y:S02]  /*23e0*/  LEA.HI.X R3, R26, UR13, R13, 0x2, P1 ;  /* 0x0000000d1a037c11 */ /* 0x000fe400088f140d */
[----:B------:R-:W2:Y:S01]  /*23f0*/  MUFU.RCP R6, R6 ;  /* 0x0000000600067308 */ /* 0x000ea20000001000 */
[----:B----4-:R-:W-:Y:S01]  /*2400*/  FMUL.FTZ R4, R4, R5 ;  /* 0x0000000504047220 */ /* 0x010fe20000410000 */
[----:B--2---:R-:W-:-:S05]  /*2410*/  FMUL.FTZ R5, R7, R6 ;  /* 0x0000000607057220 */ /* 0x004fca0000410000 */
[----:B------:R2:W-:Y:S02]  /*2420*/  STG.E.64 desc[UR14][R2.64], R4 ;  /* 0x0000000402007986 */ /* 0x0005e4000c101b0e */
.L_x_2903:
[----:B------:R-:W-:Y:S05]  /*2430*/  BSYNC.RECONVERGENT B0 ;  /* 0x0000000000007941 */ /* 0x000fea0003800200 */
.L_x_2899:
[----:B------:R-:W-:Y:S02]  /*2440*/  UIADD3 UR8, UPT, UPT, UR19, UR8, URZ ;  /* 0x0000000813087290 */ /* 0x000fe4000fffe0ff */
[----:B------:R-:W-:Y:S02]  /*2450*/  UIADD3 UR4, UPT, UPT, UR4, 0x1, URZ ;  /* 0x0000000104047890 */ /* 0x000fe4000fffe0ff */
[----:B------:R-:W-:-:S09]  /*2460*/  UISETP.GE.AND UP1, UPT, UR8, UR7, UPT ;  /* 0x000000070800728c */ /* 0x000fd2000bf26270 */
[----:B------:R-:W-:Y:S05]  /*2470*/  BRA.U !UP1, `(.L_x_2906) ;  /* 0xffffffdd094c7547 */ /* 0x000fea000b83ffff */
[----:B------:R-:W-:Y:S05]  /*2480*/  EXIT ;  /* 0x000000000000794d */ /* 0x000fea0003800000 */
.L_x_2907:
        /* <DEDUP_REMOVED lines=15> */
.L_x_3464:


//--------------------- .text._Z35group_norm_nhwc_fwd_one_pass_kernelI11Fp32IOFp32WLi128ELi28ELi448EEv26Group_norm_nhwc_fwd_params --------------------------
	.section	.text._Z35group_norm_nhwc_fwd_one_pass_kernelI11Fp32IOFp32WLi128ELi28ELi448EEv26Group_norm_nhwc_fwd_params,"ax",@progbits
	.align	128
        .global         _Z35group_norm_nhwc_fwd_one_pass_kernelI11Fp32IOFp32WLi128ELi28ELi448EEv26Group_norm_nhwc_fwd_params
        .type           _Z35group_norm_nhwc_fwd_one_pass_kernelI11Fp32IOFp32WLi128ELi28ELi448EEv26Group_norm_nhwc_fwd_params,@function
        .size           _Z35group_norm_nhwc_fwd_one_pass_kernelI11Fp32IOFp32WLi128ELi28ELi448EEv26Group_norm_nhwc_fwd_params,(.L_x_3465 - _Z35group_norm_nhwc_fwd_one_pass_kernelI11Fp32IOFp32WLi128ELi28ELi448EEv26Group_norm_nhwc_fwd_params)
        .other          _Z35group_norm_nhwc_fwd_one_pass_kernelI11Fp32IOFp32WLi128ELi28ELi448EEv26Group_norm_nhwc_fwd_params,@"STO_CUDA_ENTRY STV_DEFAULT"
_Z35group_norm_nhwc_fwd_one_pass_kernelI11Fp32IOFp32WLi128ELi28ELi448EEv26Group_norm_nhwc_fwd_params:
.text._Z35group_norm_nhwc_fwd_one_pass_kernelI11Fp32IOFp32WLi128ELi28ELi448EEv26Group_norm_nhwc_fwd_params:
        /* <DEDUP_REMOVED lines=25> */
.L_x_2935:
[----:B------:R-:W0:Y:S01]  /*0190*/  LDC R0, c[0x0][0x3f8] ;  /* 0x0000fe00ff007b82 */ /* 0x000e220000000800 */
[----:B-1----:R-:W1:Y:S01]  /*01a0*/  S2R R8, SR_TID.X ;  /* 0x0000000000087919 */ /* 0x002e620000002100 */
[----:B--2---:R-:W2:Y:S01]  /*01b0*/  LDCU.64 UR8, c[0x0][0x3e8] ;  /* 0x00007d00ff0877ac */ /* 0x004ea20008000a00 */
[----:B------:R-:W-:Y:S01]  /*01c0*/  IADD3 R18, PT, PT, R23, 0x20, RZ ;  /* 0x0000002017127810 */ /* 0x000fe20007ffe0ff */
[----:B---3--:R-:W3:Y:S01]  /*01d0*/  LDCU.64 UR10, c[0x0][0x3f0] ;  /* 0x00007e00ff0a77ac */ /* 0x008ee20008000a00 */
[----:B0-----:R-:W-:Y:S02]  /*01e0*/  IABS R5, R0 ;  /* 0x0000000000057213 */ /* 0x001fe40000000000 */
[----:B------:R-:W-:Y:S02]  /*01f0*/  ISETP.NE.AND P3, PT, R0, RZ, PT ;  /* 0x000000ff0000720c */ /* 0x000fe40003f65270 */
[----:B------:R-:W0:Y:S08]  /*0200*/  I2F.RP R4, R5 ;  /* 0x0000000500047306 */ /* 0x000e300000209400 */
[----:B0-----:R-:W0:Y:S02]  /*0210*/  MUFU.RCP R4, R4 ;  /* 0x0000000400047308 */ /* 0x001e240000001000 */
[----:B0---4-:R-:W-:-:S06]  /*0220*/  IADD3 R2, PT, PT, R4, 0xffffffe, RZ ;  /* 0x0ffffffe04027810 */ /* 0x011fcc0007ffe0ff */
[----:B-----5:R0:W5:Y:S02]  /*0230*/  F2I.FTZ.U32.TRUNC.NTZ R3, R2 ;  /* 0x0000000200037305 */ /* 0x020164000021f000 */
[----:B0-----:R-:W-:Y:S01]  /*0240*/  HFMA2 R2, -RZ, RZ, 0, 0 ;  /* 0x00000000ff027431 */ /* 0x001fe200000001ff */
[----:B-----5:R-:W-:-:S05]  /*0250*/  IADD3 R6, PT, PT, RZ, -R3, RZ ;  /* 0x80000003ff067210 */ /* 0x020fca0007ffe0ff */
[----:B------:R-:W-:Y:S01]  /*0260*/  IMAD R7, R6, R5, RZ ;  /* 0x0000000506077224 */ /* 0x000fe200078e02ff */
[----:B------:R-:W-:-:S03]  /*0270*/  IABS R6, UR7 ;  /* 0x0000000700067c13 */ /* 0x000fc60008000000 */
[----:B------:R-:W-:Y:S01]  /*0280*/  IMAD.HI.U32 R3, R3, R7, R2 ;  /* 0x0000000703037227 */ /* 0x000fe200078e0002 */
[----:B------:R-:W-:-:S05]  /*0290*/  SHF.R.S32.HI R7, RZ, 0x1f, R23 ;  /* 0x0000001fff077819 */ /* 0x000fca0000011417 */
[----:B------:R-:W-:-:S05]  /*02a0*/  IMAD.HI.U32 R3, R3, R6, RZ ;  /* 0x0000000603037227 */ /* 0x000fca00078e00ff */
[----:B------:R-:W-:-:S05]  /*02b0*/  IADD3 R4, PT, PT, -R3, RZ, RZ ;  /* 0x000000ff03047210 */ /* 0x000fca0007ffe1ff */
[----:B------:R-:W-:Y:S01]  /*02c0*/  IMAD R2, R5, R4, R6 ;  /* 0x0000000405027224 */ /* 0x000fe200078e0206 */
[----:B-1----:R-:W-:-:S04]  /*02d0*/  LOP3.LUT R4, R8, 0xffff, RZ, 0xc0, !PT ;  /* 0x0000ffff08047812 */ /* 0x002fc800078ec0ff */
[----:B------:R-:W-:Y:S01]  /*02e0*/  ISETP.GT.U32.AND P2, PT, R5, R2, PT ;  /* 0x000000020500720c */ /* 0x000fe20003f44070 */
[----:B------:R-:W-:-:S05]  /*02f0*/  IMAD R4, R4, 0x124a, RZ ;  /* 0x0000124a04047824 */ /* 0x000fca00078e02ff */
[----:B------:R-:W-:-:S07]  /*0300*/  SHF.R.U32.HI R4, RZ, 0x10, R4 ;  /* 0x00000010ff047819 */ /* 0x000fce0000011604 */
[-C--:B------:R-:W-:Y:S01]  /*0310*/  @!P2 IADD3 R2, PT, PT, R2, -R5.reuse, RZ ;  /* 0x800000050202a210 */ /* 0x080fe20007ffe0ff */
[----:B------:R-:W-:Y:S01]  /*0320*/  @!P2 VIADD R3, R3, 0x1 ;  /* 0x000000010303a836 */ /* 0x000fe20000000000 */
[----:B--2---:R-:W-:Y:S02]  /*0330*/  ISETP.GE.U32.AND P2, PT, R23, UR8, PT ;  /* 0x0000000817007c0c */ /* 0x004fe4000bf46070 */
[----:B------:R-:W-:Y:S02]  /*0340*/  ISETP.GE.U32.AND P1, PT, R2, R5, PT ;  /* 0x000000050200720c */ /* 0x000fe40003f26070 */
[----:B------:R-:W-:Y:S02]  /*0350*/  LOP3.LUT R2, R0, UR7, RZ, 0x3c, !PT ;  /* 0x0000000700027c12 */ /* 0x000fe4000f8e3cff */
[----:B------:R-:W-:Y:S02]  /*0360*/  ISETP.GE.AND.EX P2, PT, R7, UR9, PT, P2 ;  /* 0x0000000907007c0c */ /* 0x000fe4000bf46320 */
[----:B------:R-:W-:-:S02]  /*0370*/  ISETP.GE.AND P4, PT, R2, RZ, PT ;  /* 0x000000ff0200720c */ /* 0x000fc40003f86270 */
[----:B------:R-:W-:-:S05]  /*0380*/  PRMT R2, R4, 0x9910, RZ ;  /* 0x0000991004027816 */ /* 0x000fca00000000ff */
[----:B------:R-:W-:Y:S01]  /*0390*/  IMAD R2, R2, 0xe, RZ ;  /* 0x0000000e02027824 */ /* 0x000fe200078e02ff */
[----:B------:R-:W-:Y:S02]  /*03a0*/  @P1 IADD3 R3, PT, PT, R3, 0x1, RZ ;  /* 0x0000000103031810 */ /* 0x000fe40007ffe0ff */
[----:B------:R-:W-:Y:S01]  /*03b0*/  ISETP.GE.U32.AND P1, PT, R18, UR8, PT ;  /* 0x0000000812007c0c */ /* 0x000fe2000bf26070 */
[----:B------:R-:W0:Y:S01]  /*03c0*/  @!P2 LDC.64 R12, c[0x0][0x3e0] ;  /* 0x0000f800ff0cab82 */ /* 0x000e220000000a00 */
[----:B------:R-:W-:Y:S02]  /*03d0*/  IADD3 R2, PT, PT, RZ, -R2, RZ ;  /* 0x80000002ff027210 */ /* 0x000fe40007ffe0ff */
[----:B------:R-:W-:Y:S02]  /*03e0*/  @!P4 IADD3 R3, PT, PT, -R3, RZ, RZ ;  /* 0x000000ff0303c210 */ /* 0x000fe40007ffe1ff */
[----:B------:R-:W-:Y:S02]  /*03f0*/  @!P3 LOP3.LUT R3, RZ, R0, RZ, 0x33, !PT ;  /* 0x00000000ff03b212 */ /* 0x000fe400078e33ff */
[----:B------:R-:W-:Y:S01]  /*0400*/  PRMT R9, R2, 0x7710, RZ ;  /* 0x0000771002097816 */ /* 0x000fe200000000ff */
[----:B------:R-:W1:Y:S01]  /*0410*/  @!P2 LDC.64 R10, c[0x0][0x390] ;  /* 0x0000e400ff0aab82 */ /* 0x000e620000000a00 */
[----:B------:R-:W-:-:S02]  /*0420*/  IADD3 R5, PT, PT, -R3, RZ, RZ ;  /* 0x000000ff03057210 */ /* 0x000fc40007ffe1ff */
[----:B------:R-:W-:Y:S01]  /*0430*/  IADD3 R2, PT, PT, R23, 0x40, RZ ;  /* 0x0000004017027810 */ /* 0x000fe20007ffe0ff */
[----:B------:R-:W-:Y:S01]  /*0440*/  IMAD.IADD R9, R9, 0x1, R8 ;  /* 0x0000000109097824 */ /* 0x000fe200078e0208 */
[----:B------:R-:W-:Y:S01]  /*0450*/  SHF.R.S32.HI R4, RZ, 0x1f, R3 ;  /* 0x0000001fff047819 */ /* 0x000fe20000011403 */
[----:B------:R-:W-:Y:S01]  /*0460*/  IMAD R0, R0, R5, UR7 ;  /* 0x0000000700007e24 */ /* 0x000fe2000f8e0205 */
[----:B------:R-:W-:Y:S02]  /*0470*/  ISETP.GE.U32.AND P3, PT, R2, UR8, PT ;  /* 0x0000000802007c0c */ /* 0x000fe4000bf66070 */
[----:B------:R-:W-:Y:S01]  /*0480*/  SHF.L.U32 R9, R9, 0x1, RZ ;  /* 0x0000000109097819 */ /* 0x000fe200000006ff */
[----:B------:R-:W-:Y:S01]  /*0490*/  IMAD R0, R0, 0x1c, RZ ;  /* 0x0000001c00007824 */ /* 0x000fe200078e02ff */
[----:B------:R-:W-:Y:S01]  /*04a0*/  SHF.R.S32.HI R5, RZ, 0x1f, R2 ;  /* 0x0000001fff057819 */ /* 0x000fe20000011402 */
[----:B---3--:R-:W-:Y:S01]  /*04b0*/  IMAD R6, R4, UR10, RZ ;  /* 0x0000000a04067c24 */ /* 0x008fe2000f8e02ff */
[----:B------:R-:W-:-:S02]  /*04c0*/  LOP3.LUT R25, R9, 0xffff, RZ, 0xc0, !PT ;  /* 0x0000ffff09197812 */ /* 0x000fc400078ec0ff */
[----:B------:R-:W-:Y:S01]  /*04d0*/  ISETP.GE.AND.EX P3, PT, R5, UR9, PT, P3 ;  /* 0x0000000905007c0c */ /* 0x000fe2000bf66330 */
[----:B------:R-:W-:Y:S01]  /*04e0*/  IMAD R27, R3, UR11, R6 ;  /* 0x0000000b031b7c24 */ /* 0x000fe2000f8e0206 */
[----:B------:R-:W-:Y:S01]  /*04f0*/  SHF.R.S32.HI R9, RZ, 0x1f, R18 ;  /* 0x0000001fff097819 */ /* 0x000fe20000011412 */
[----:B0-----:R-:W-:Y:S01]  /*0500*/  @!P2 IMAD R14, R7, R12, RZ ;  /* 0x0000000c070ea224 */ /* 0x001fe200078e02ff */
[C---:B------:R-:W-:Y:S02]  /*0510*/  IADD3 R24, P4, PT, R0.reuse, R25, RZ ;  /* 0x0000001900187210 */ /* 0x040fe40007f9e0ff */
[----:B------:R-:W-:Y:S01]  /*0520*/  ISETP.GE.AND.EX P1, PT, R9, UR9, PT, P1 ;  /* 0x0000000909007c0c */ /* 0x000fe2000bf26310 */
[C---:B------:R-:W-:Y:S01]  /*0530*/  @!P2 IMAD R13, R23.reuse, R13, R14 ;  /* 0x0000000d170da224 */ /* 0x040fe200078e020e */
[----:B------:R-:W-:Y:S02]  /*0540*/  LEA.HI.X.SX32 R25, R0, RZ, 0x1, P4 ;  /* 0x000000ff00197211 */ /* 0x000fe400020f0eff */
[----:B------:R-:W-:Y:S01]  /*0550*/  IADD3 R4, PT, PT, R23, 0x60, RZ ;  /* 0x0000006017047810 */ /* 0x000fe20007ffe0ff */
[----:B------:R-:W-:-:S02]  /*0560*/  IMAD.WIDE.U32 R24, R3, UR10, R24 ;  /* 0x0000000a03187c25 */ /* 0x000fc4000f8e0018 */
[----:B------:R-:W0:Y:S01]  /*0570*/  @!P3 LDC.64 R6, c[0x0][0x3e0] ;  /* 0x0000f800ff06bb82 */ /* 0x000e220000000a00 */
[----:B------:R-:W-:Y:S02]  /*0580*/  ISETP.GE.U32.AND P4, PT, R4, UR8, PT ;  /* 0x0000000804007c0c */ /* 0x000fe4000bf86070 */
[----:B------:R-:W-:Y:S02]  /*0590*/  SHF.R.S32.HI R3, RZ, 0x1f, R4 ;  /* 0x0000001fff037819 */ /* 0x000fe40000011404 */
[----:B------:R-:W-:Y:S02]  /*05a0*/  IADD3 R27, PT, PT, R25, R27, RZ ;  /* 0x0000001b191b7210 */ /* 0x000fe40007ffe0ff */
[-C--:B------:R-:W-:Y:S01]  /*05b0*/  @!P2 MOV R26, R24.reuse ;  /* 0x00000018001aa202 */ /* 0x080fe20000000f00 */
[----:B------:R-:W2:Y:S01]  /*05c0*/  @!P1 LDC.64 R16, c[0x0][0x3e0] ;  /* 0x0000f800ff109b82 */ /* 0x000ea20000000a00 */
[----:B------:R-:W-:Y:S02]  /*05d0*/  ISETP.GE.AND.EX P4, PT, R3, UR9, PT, P4 ;  /* 0x0000000903007c0c */ /* 0x000fe4000bf86340 */
[----:B------:R-:W-:Y:S01]  /*05e0*/  @!P3 MOV R20, R24 ;  /* 0x000000180014b202 */ /* 0x000fe20000000f00 */
[----:B------:R-:W-:Y:S01]  /*05f0*/  @!P2 IMAD.WIDE.U32 R14, R23, R12, R26 ;  /* 0x0000000c170ea225 */ /* 0x000fe200078e001a */
[----:B------:R-:W-:-:S03]  /*0600*/  @!P3 MOV R21, R27 ;  /* 0x0000001b0015b202 */ /* 0x000fc60000000f00 */
[----:B------:R-:W-:Y:S01]  /*0610*/  @!P2 IMAD.IADD R15, R15, 0x1, R13 ;  /* 0x000000010f0fa824 */ /* 0x000fe200078e020d */
[C---:B-1----:R-:W-:Y:S01]  /*0620*/  @!P2 LEA R28, P5, R14.reuse, R10, 0x2 ;  /* 0x0000000a0e1ca211 */ /* 0x042fe200078a10ff */
[----:B------:R-:W1:Y:S03]  /*0630*/  @!P3 LDC.64 R12, c[0x0][0x390] ;  /* 0x0000e400ff0cbb82 */ /* 0x000e660000000a00 */
[----:B------:R-:W-:Y:S01]  /*0640*/  @!P2 LEA.HI.X R29, R14, R11, R15, 0x2, P5 ;  /* 0x0000000b0e1da211 */ /* 0x000fe200028f140f */
[----:B0-----:R-:W-:-:S04]  /*0650*/  @!P3 IMAD R5, R5, R6, RZ ;  /* 0x000000060505b224 */ /* 0x001fc800078e02ff */
[----:B------:R-:W0:Y:S01]  /*0660*/  @!P1 LDC.64 R14, c[0x0][0x390] ;  /* 0x0000e400ff0e9b82 */ /* 0x000e220000000a00 */
[----:B------:R-:W-:Y:S01]  /*0670*/  @!P3 IMAD.WIDE.U32 R20, R2, R6, R20 ;  /* 0x000000060214b225 */ /* 0x000fe200078e0014 */
[----:B------:R-:W-:-:S03]  /*0680*/  @!P1 MOV R6, R24 ;  /* 0x0000001800069202 */ /* 0x000fc60000000f00 */
[----:B------:R-:W-:Y:S01]  /*0690*/  @!P3 IMAD R5, R2, R7, R5 ;  /* 0x000000070205b224 */ /* 0x000fe200078e0205 */
[----:B------:R-:W-:Y:S01]  /*06a0*/  @!P1 MOV R7, R27 ;  /* 0x0000001b00079202 */ /* 0x000fe20000000f00 */
[-C--:B--2---:R-:W-:Y:S01]  /*06b0*/  @!P1 IMAD R9, R9, R16.reuse, RZ ;  /* 0x0000001009099224 */ /* 0x084fe200078e02ff */
[----:B------:R-:W2:Y:S01]  /*06c0*/  @!P4 LDC.64 R10, c[0x0][0x3e0] ;  /* 0x0000f800ff0acb82 */ /* 0x000ea20000000a00 */
[----:B------:R-:W-:Y:S02]  /*06d0*/  MOV R2, RZ ;  /* 0x000000ff00027202 */ /* 0x000fe40000000f00 */
[C---:B------:R-:W-:Y:S01]  /*06e0*/  @!P1 IMAD R17, R18.reuse, R17, R9 ;  /* 0x0000001112119224 */ /* 0x040fe200078e0209 */
[----:B------:R-:W-:Y:S01]  /*06f0*/  @!P3 IADD3 R5, PT, PT, R21, R5, RZ ;  /* 0x000000051505b210 */ /* 0x000fe20007ffe0ff */
[----:B------:R-:W-:Y:S01]  /*0700*/  @!P1 IMAD.WIDE.U32 R18, R18, R16, R6 ;  /* 0x0000001012129225 */ /* 0x000fe200078e0006 */
[----:B------:R-:W-:Y:S02]  /*0710*/  @!P4 MOV R16, R24 ;  /* 0x000000180010c202 */ /* 0x000fe40000000f00 */
[----:B------:R-:W3:Y:S01]  /*0720*/  @!P4 LDC.64 R6, c[0x0][0x390] ;  /* 0x0000e400ff06cb82 */ /* 0x000ee20000000a00 */
[----:B------:R-:W-:Y:S01]  /*0730*/  @!P1 IMAD.IADD R17, R19, 0x1, R17 ;  /* 0x0000000113119824 */ /* 0x000fe200078e0211 */
[----:B-1----:R-:W-:-:S04]  /*0740*/  @!P3 LEA R12, P6, R20, R12, 0x2 ;  /* 0x0000000c140cb211 */ /* 0x002fc800078c10ff */
[----:B------:R-:W-:Y:S02]  /*0750*/  @!P3 LEA.HI.X R13, R20, R13, R5, 0x2, P6 ;  /* 0x0000000d140db211 */ /* 0x000fe400030f1405 */
[----:B------:R-:W-:Y:S02]  /*0760*/  CS2R R20, SRZ ;  /* 0x0000000000147805 */ /* 0x000fe4000001ff00 */
[----:B0-----:R-:W-:-:S04]  /*0770*/  @!P1 LEA R14, P5, R18, R14, 0x2 ;  /* 0x0000000e120e9211 */ /* 0x001fc800078a10ff */
[----:B------:R-:W-:Y:S01]  /*0780*/  @!P1 LEA.HI.X R15, R18, R15, R17, 0x2, P5 ;  /* 0x0000000f120f9211 */ /* 0x000fe200028f1411 */
[----:B------:R-:W5:Y:S01]  /*0790*/  @!P2 LDG.E.64 R20, desc[UR14][R28.64] ;  /* 0x0000000e1c14a981 */ /* 0x000f62000c1e1b00 */
[----:B------:R-:W-:Y:S01]  /*07a0*/  @!P4 MOV R17, R27 ;  /* 0x0000001b0011c202 */ /* 0x000fe20000000f00 */
[-C--:B--2---:R-:W-:Y:S02]  /*07b0*/  @!P4 IMAD R3, R3, R10.reuse, RZ ;  /* 0x0000000a0303c224 */ /* 0x084fe400078e02ff */
[----:B------:R-:W-:-:S04]  /*07c0*/  @!P4 IMAD.WIDE.U32 R16, R4, R10, R16 ;  /* 0x0000000a0410c225 */ /* 0x000fc800078e0010 */
[----:B------:R-:W-:Y:S02]  /*07d0*/  @!P4 IMAD R9, R4, R11, R3 ;  /* 0x0000000b0409c224 */ /* 0x000fe400078e0203 */
[----:B------:R-:W-:Y:S01]  /*07e0*/  HFMA2 R3, -RZ, RZ, 0, 0 ;  /* 0x00000000ff037431 */ /* 0x000fe200000001ff */
[----:B------:R-:W-:Y:S02]  /*07f0*/  CS2R R4, SRZ ;  /* 0x0000000000047805 */ /* 0x000fe4000001ff00 */
[C---:B---3--:R-:W-:Y:S02]  /*0800*/  @!P4 LEA R10, P2, R16.reuse, R6, 0x2 ;  /* 0x00000006100ac211 */ /* 0x048fe400078410ff */
[----:B------:R-:W-:Y:S02]  /*0810*/  @!P4 IADD3 R9, PT, PT, R17, R9, RZ ;  /* 0x000000091109c210 */ /* 0x000fe40007ffe0ff */
[----:B------:R-:W2:Y:S02]  /*0820*/  @!P3 LDG.E.64 R4, desc[UR14][R12.64] ;  /* 0x0000000e0c04b981 */ /* 0x000ea4000c1e1b00 */
[----:B------:R-:W-:-:S02]  /*0830*/  @!P4 LEA.HI.X R11, R16, R7, R9, 0x2, P2 ;  /* 0x00000007100bc211 */ /* 0x000fc400010f1409 */
[----:B------:R0:W3:Y:S01]  /*0840*/  @!P1 LDG.E.64 R2, desc[UR14][R14.64] ;  /* 0x0000000e0e029981 */ /* 0x0000e2000c1e1b00 */
[----:B------:R-:W-:-:S06]  /*0850*/  CS2R R6, SRZ ;  /* 0x0000000000067805 */ /* 0x000fcc000001ff00 */
[----:B------:R1:W4:Y:S01]  /*0860*/  @!P4 LDG.E.64 R6, desc[UR14][R10.64] ;  /* 0x0000000e0a06c981 */ /* 0x000322000c1e1b00 */
[----:B------:R-:W0:Y:S02]  /*0870*/  S2R R9, SR_LANEID ;  /* 0x0000000000097919 */ /* 0x000e240000000000 */
[C---:B0-----:R-:W-:Y:S02]  /*0880*/  ISETP.GT.AND P2, PT, R9.reuse, 0x1e, PT ;  /* 0x0000001e0900780c */ /* 0x041fe40003f44270 */
[----:B------:R-:W-:Y:S01]  /*0890*/  ISETP.GT.AND P3, PT, R9, 0xf, PT ;  /* 0x0000000f0900780c */ /* 0x000fe20003f64270 */
[----:B------:R-:W-:Y:S01]  /*08a0*/  BSSY.RECONVERGENT B0, `(.L_x_2908) ;  /* 0x0000037000007945 */ /* 0x000fe20003800200 */
[----:B-----5:R-:W-:Y:S01]  /*08b0*/  FMUL.FTZ R17, R21, R21 ;  /* 0x0000001515117220 */ /* 0x020fe20000410000 */
[----:B------:R-:W-:-:S03]  /*08c0*/  FADD.FTZ R14, R20, R21 ;  /* 0x00000015140e7221 */ /* 0x000fc60000010000 */
[----:B------:R-:W-:Y:S01]  /*08d0*/  FFMA.FTZ R17, R20, R20, R17 ;  /* 0x0000001414117223 */ /* 0x000fe20000010011 */
[----:B------:R-:W-:-:S03]  /*08e0*/  FADD.FTZ R14, RZ, R14 ;  /* 0x0000000eff0e7221 */ /* 0x000fc60000010000 */
[----:B------:R-:W-:Y:S01]  /*08f0*/  FADD.FTZ R17, RZ, R17 ;  /* 0x00000011ff117221 */ /* 0x000fe20000010000 */
[----:B--2---:R-:W-:Y:S01]  /*0900*/  FMUL.FTZ R13, R5, R5 ;  /* 0x00000005050d7220 */ /* 0x004fe20000410000 */
[----:B---3--:R-:W-:Y:S01]  /*0910*/  FMUL.FTZ R19, R3, R3 ;  /* 0x0000000303137220 */ /* 0x008fe20000410000 */
[----:B------:R-:W-:-:S03]  /*0920*/  FADD.FTZ R15, R2, R3 ;  /* 0x00000003020f7221 */ /* 0x000fc60000010000 */
[----:B------:R-:W-:Y:S01]  /*0930*/  FFMA.FTZ R12, R2, R2, R19 ;  /* 0x00000002020c7223 */ /* 0x000fe20000010013 */
[----:B------:R-:W-:Y:S01]  /*0940*/  FADD.FTZ R14, R14, R15 ;  /* 0x0000000f0e0e7221 */ /* 0x000fe20000010000 */
[C---:B------:R-:W-:Y:S01]  /*0950*/  FFMA.FTZ R13, R4.reuse, R4, R13 ;  /* 0x00000004040d7223 */ /* 0x040fe2000001000d */
[----:B-1----:R-:W-:Y:S01]  /*0960*/  FADD.FTZ R11, R4, R5 ;  /* 0x00000005040b7221 */ /* 0x002fe20000010000 */
[----:B------:R-:W-:Y:S01]  /*0970*/  FADD.FTZ R12, R17, R12 ;  /* 0x0000000c110c7221 */ /* 0x000fe20000010000 */
[----:B----4-:R-:W-:Y:S02]  /*0980*/  FMUL.FTZ R15, R7, R7 ;  /* 0x00000007070f7220 */ /* 0x010fe40000410000 */
        /* <DEDUP_REMOVED lines=37> */
[----:B--2---:R-:W-:-:S03]  /*0be0*/  FADD.FTZ R11, R14, R17 ;  /* 0x000000110e0b7221 */ /* 0x004fc60000010000 */
[----:B------:R-:W-:-:S05]  /*0bf0*/  @!P2 IMAD.IADD R9, R9, 0x1, R12 ;  /* 0x000000010909a824 */ /* 0x000fca00078e020c */
[----:B------:R3:W-:Y:S02]  /*0c00*/  @!P2 STS.64 [R9+0x10], R10 ;  /* 0x0000100a0900a388 */ /* 0x0007e40000000a00 */
.L_x_2909:
[----:B------:R-:W-:Y:S05]  /*0c10*/  BSYNC.RECONVERGENT B0 ;  /* 0x0000000000007941 */ /* 0x000fea0003800200 */
.L_x_2908:
        /* <DEDUP_REMOVED lines=41> */
.L_x_2911:
[----:B------:R-:W-:Y:S05]  /*0eb0*/  BSYNC.RECONVERGENT B0 ;  /* 0x0000000000007941 */ /* 0x000fea0003800200 */
.L_x_2910:
        /* <DEDUP_REMOVED lines=31> */
.L_x_2914:
[----:B---3--:R-:W2:Y:S04]  /*10b0*/  LDG.E.STRONG.GPU R12, desc[UR14][R8.64] ;  /* 0x0000000e080c7981 */ /* 0x008ea8000c1ef900 */
[----:B--2---:R-:W-:Y:S01]  /*10c0*/  CCTL.IVALL ;  /* 0x00000000ff00798f */ /* 0x004fe20002000000 */
[----:B------:R-:W-:Y:S05]  /*10d0*/  YIELD ;  /* 0x0000000000007946 */ /* 0x000fea0003800000 */
[----:B------:R-:W-:-:S13]  /*10e0*/  ISETP.NE.AND P2, PT, R12, R15, PT ;  /* 0x0000000f0c00720c */ /* 0x000fda0003f45270 */
[----:B------:R-:W-:Y:S05]  /*10f0*/  @P2 BRA `(.L_x_2914) ;  /* 0xfffffffc00ec2947 */ /* 0x000fea000383ffff */
.L_x_2913:
[----:B------:R-:W-:Y:S05]  /*1100*/  WARPSYNC.ALL ;  /* 0x0000000000007948 */ /* 0x000fea0003800000 */
[----:B------:R-:W-:Y:S06]  /*1110*/  BAR.SYNC.DEFER_BLOCKING 0x0 ;  /* 0x0000000000007b1d */ /* 0x000fec0000010000 */
[----:B------:R-:W-:Y:S01]  /*1120*/  UMOV UR5, URZ ;  /* 0x000000ff00057c82 */ /* 0x000fe20008000000 */
[----:B------:R-:W-:Y:S05]  /*1130*/  @!P4 BRA `(.L_x_2915) ;  /* 0x000000040098c947 */ /* 0x000fea0003800000 */
[----:B---3--:R-:W-:Y:S01]  /*1140*/  LOP3.LUT R8, R22, 0x7ffffff8, RZ, 0xc0, !PT ;  /* 0x7ffffff816087812 */ /* 0x008fe200078ec0ff */
        /* <DEDUP_REMOVED lines=10> */
.L_x_2916:
[----:B------:R-:W-:Y:S01]  /*11f0*/  UIADD3 UR23, UPT, UPT, UR5, 0x1, URZ ;  /* 0x0000000105177890 */ /* 0x000fe2000fffe0ff */
[----:B------:R-:W-:Y:S01]  /*1200*/  ISETP.EQ.OR P2, PT, RZ, UR22, P3 ;  /* 0x00000016ff007c0c */ /* 0x000fe20009f42670 */
[----:B------:R-:W-:-:S04]  /*1210*/  UIADD3 UR24, UPT, UPT, UR5, 0x2, URZ ;  /* 0x0000000205187890 */ /* 0x000fc8000fffe0ff */
[----:B------:R-:W-:Y:S01]  /*1220*/  IMAD.U32 R9, RZ, RZ, UR23 ;  /* 0x00000017ff097e24 */ /* 0x000fe2000f8e00ff */
        /* <DEDUP_REMOVED lines=19> */
[----:B-1----:R-:W-:Y:S01]  /*1360*/  IMAD.U32 R16, RZ, RZ, UR26 ;  /* 0x0000001aff107e24 */ /* 0x002fe2000f8e00ff */
        /* <DEDUP_REMOVED lines=12> */
[----:B------:R-:W-:-:S03]  /*1430*/  ISETP.EQ.OR P2, PT, R9, UR18, P3 ;  /* 0x0000001209007c0c */ /* 0x000fc60009f42670 */
[----:B------:R-:W-:Y:S01]  /*1440*/  MOV R9, UR23 ;  /* 0x0000001700097c02 */ /* 0x000fe20008000f00 */
[----:B------:R-:W-:Y:S01]  /*1450*/  UIADD3 UR23, UPT, UPT, UR5, 0x7, URZ ;  /* 0x0000000705177890 */ /* 0x000fe2000fffe0ff */
[----:B------:R-:W-:Y:S01]  /*1460*/  MOV R12, UR24 ;  /* 0x00000018000c7c02 */ /* 0x000fe20008000f00 */
[----:B--2---:R-:W-:Y:S01]  /*1470*/  @!P4 FADD.FTZ R10, R10, R14 ;  /* 0x0000000e0a0ac221 */ /* 0x004fe20000010000 */
[----:B------:R-:W-:Y:S01]  /*1480*/  @!P4 FADD.FTZ R11, R11, R15 ;  /* 0x0000000f0b0bc221 */ /* 0x000fe20000010000 */
[----:B------:R-:W-:Y:S02]  /*1490*/  ISETP.EQ.OR P4, PT, R9, UR18, P3 ;  /* 0x0000001209007c0c */ /* 0x000fe40009f82670 */
[----:B------:R-:W-:Y:S02]  /*14a0*/  IMAD.U32 R9, RZ, RZ, UR23 ;  /* 0x00000017ff097e24 */ /* 0x000fe4000f8e00ff */
[----:B---3--:R-:W-:Y:S01]  /*14b0*/  @!P6 FADD.FTZ R10, R10, R16 ;  /* 0x000000100a0ae221 */ /* 0x008fe20000010000 */
[----:B------:R-:W-:Y:S01]  /*14c0*/  @!P6 FADD.FTZ R11, R11, R17 ;  /* 0x000000110b0be221 */ /* 0x000fe20000010000 */
[----:B------:R-:W-:Y:S01]  /*14d0*/  ISETP.EQ.OR P6, PT, R12, UR18, P3 ;  /* 0x000000120c007c0c */ /* 0x000fe20009fc2670 */
[----:B------:R-:W-:Y:S01]  /*14e0*/  VOTEU.ALL UP0, P2 ;  /* 0x0000000000ff7886 */ /* 0x000fe20001000000 */
[----:B----4-:R-:W-:Y:S01]  /*14f0*/  @!P5 FADD.FTZ R10, R10, R18 ;  /* 0x000000120a0ad221 */ /* 0x010fe20000010000 */
[----:B------:R-:W-:Y:S01]  /*1500*/  @!P5 FADD.FTZ R11, R11, R19 ;  /* 0x000000130b0bd221 */ /* 0x000fe20000010000 */
[----:B------:R-:W-:-:S02]  /*1510*/  ISETP.EQ.OR P5, PT, R9, UR18, P3 ;  /* 0x0000001209007c0c */ /* 0x000fc40009fa2670 */
[----:B------:R-:W-:Y:S01]  /*1520*/  @!UP0 UIMAD.WIDE.U32 UR24, UR11, 0x8, UR16 ;  /* 0x000000080b1888a5 */ /* 0x000fe2000f8e0010 */
[----:B------:R-:W-:-:S05]  /*1530*/  VOTEU.ALL UP0, P4 ;  /* 0x0000000000ff7886 */ /* 0x000fca0002000000 */
[----:B------:R-:W-:Y:S01]  /*1540*/  MOV R12, UR24 ;  /* 0x00000018000c7c02 */ /* 0x000fe20008000f00 */
[----:B------:R-:W-:Y:S01]  /*1550*/  VOTEU.ALL UP1, P6 ;  /* 0x0000000000ff7886 */ /* 0x000fe20003020000 */
[----:B------:R-:W-:Y:S01]  /*1560*/  MOV R13, UR25 ;  /* 0x00000019000d7c02 */ /* 0x000fe20008000f00 */
[----:B------:R-:W-:Y:S02]  /*1570*/  @!UP0 UIMAD.WIDE.U32 UR24, UR13, 0x8, UR16 ;  /* 0x000000080d1888a5 */ /* 0x000fe4000f8e0010 */
[----:B------:R-:W-:Y:S01]  /*1580*/  VOTEU.ALL UP0, P5 ;  /* 0x0000000000ff7886 */ /* 0x000fe20002800000 */
[----:B------:R-:W-:Y:S02]  /*1590*/  @!UP1 UIMAD.WIDE.U32 UR26, UR12, 0x8, UR16 ;  /* 0x000000080c1a98a5 */ /* 0x000fe4000f8e0010 */
[----:B------:R-:W2:Y:S01]  /*15a0*/  @!P2 LDG.E.64 R12, desc[UR14][R12.64] ;  /* 0x0000000e0c0ca981 */ /* 0x000ea2000c1e1b00 */
[----:B------:R-:W-:Y:S02]  /*15b0*/  MOV R14, UR24 ;  /* 0x00000018000e7c02 */ /* 0x000fe40008000f00 */
[----:B------:R-:W-:Y:S01]  /*15c0*/  MOV R15, UR25 ;  /* 0x00000019000f7c02 */ /* 0x000fe20008000f00 */
[----:B------:R-:W-:Y:S01]  /*15d0*/  @!UP0 UIMAD.WIDE.U32 UR24, UR9, 0x8, UR16 ;  /* 0x00000008091888a5 */ /* 0x000fe2000f8e0010 */
[----:B------:R-:W-:-:S02]  /*15e0*/  MOV R16, UR26 ;  /* 0x0000001a00107c02 */ /* 0x000fc40008000f00 */
[----:B------:R-:W-:Y:S02]  /*15f0*/  MOV R17, UR27 ;  /* 0x0000001b00117c02 */ /* 0x000fe40008000f00 */
[----:B------:R-:W3:Y:S01]  /*1600*/  @!P4 LDG.E.64 R14, desc[UR14][R14.64] ;  /* 0x0000000e0e0ec981 */ /* 0x000ee2000c1e1b00 */
[----:B------:R-:W-:Y:S01]  /*1610*/  IMAD.U32 R18, RZ, RZ, UR24 ;  /* 0x00000018ff127e24 */ /* 0x000fe2000f8e00ff */
        /* <DEDUP_REMOVED lines=24> */
.L_x_2915:
        /* <DEDUP_REMOVED lines=34> */
[----:B-1----:R-:W-:-:S02]  /*19c0*/  MOV R16, UR8 ;  /* 0x0000000800107c02 */ /* 0x002fc40008000f00 */
[----:B--2---:R-:W-:Y:S02]  /*19d0*/  MOV R17, UR9 ;  /* 0x0000000900117c02 */ /* 0x004fe40008000f00 */
[----:B------:R-:W2:Y:S01]  /*19e0*/  @!P4 LDG.E.64 R12, desc[UR14][R12.64] ;  /* 0x0000000e0c0cc981 */ /* 0x000ea2000c1e1b00 */
[----:B------:R-:W-:Y:S01]  /*19f0*/  MOV R14, UR10 ;  /* 0x0000000a000e7c02 */ /* 0x000fe20008000f00 */
[----:B------:R-:W-:Y:S02]  /*1a00*/  IMAD.U32 R15, RZ, RZ, UR11 ;  /* 0x0000000bff0f7e24 */ /* 0x000fe4000f8e00ff */
[----:B------:R-:W3:Y:S04]  /*1a10*/  @!P5 LDG.E.64 R16, desc[UR14][R16.64] ;  /* 0x0000000e1010d981 */ /* 0x000ee8000c1e1b00 */
[----:B------:R-:W4:Y:S01]  /*1a20*/  @!P6 LDG.E.64 R14, desc[UR14][R14.64] ;  /* 0x0000000e0e0ee981 */ /* 0x000f22000c1e1b00 */
[----:B------:R-:W-:-:S04]  /*1a30*/  MOV R18, UR5 ;  /* 0x0000000500127c02 */ /* 0x000fc80008000f00 */
[----:B------:R-:W-:-:S04]  /*1a40*/  IADD3 R18, PT, PT, R18, 0x4, RZ ;  /* 0x0000000412127810 */ /* 0x000fc80007ffe0ff */
[----:B------:R-:W-:Y:S01]  /*1a50*/  R2UR UR5, R18 ;  /* 0x00000000120572ca */ /* 0x000fe200000e0000 */
        /* <DEDUP_REMOVED lines=8> */
.L_x_2917:
        /* <DEDUP_REMOVED lines=28> */
.L_x_2918:
        /* <DEDUP_REMOVED lines=13> */
.L_x_2919:
[----:B------:R-:W-:Y:S05]  /*1d70*/  BSYNC.RECONVERGENT B0 ;  /* 0x0000000000007941 */ /* 0x000fea0003800200 */
.L_x_2912:
[----:B-1----:R-:W1:Y:S01]  /*1d80*/  S2R R16, SR_TID.X ;  /* 0x0000000000107919 */ /* 0x002e620000002100 */
[----:B------:R-:W4:Y:S01]  /*1d90*/  S2UR UR8, SR_CgaCtaId ;  /* 0x00000000000879c3 */ /* 0x000f220000008800 */
[----:B------:R-:W0:Y:S01]  /*1da0*/  LDCU UR9, c[0x0][0x414] ;  /* 0x00008280ff0977ac */ /* 0x000e220008000800 */
[----:B------:R-:W-:Y:S01]  /*1db0*/  MOV R19, UR7 ;  /* 0x0000000700137c02 */ /* 0x000fe20008000f00 */
[----:B------:R-:W-:-:S05]  /*1dc0*/  UMOV UR5, 0x400 ;  /* 0x0000040000057882 */ /* 0x000fca0000000000 */
[----:B------:R-:W2:Y:S08]  /*1dd0*/  @P0 LDC.64 R14, c[0x0][0x388] ;  /* 0x0000e200ff0e0b82 */ /* 0x000eb00000000a00 */
[----:B---3--:R-:W3:Y:S01]  /*1de0*/  LDC.64 R12, c[0x0][0x398] ;  /* 0x0000e600ff0c7b82 */ /* 0x008ee20000000a00 */
[----:B0-----:R-:W-:Y:S01]  /*1df0*/  @P0 FMUL.FTZ R18, R10, UR9 ;  /* 0x000000090a120c20 */ /* 0x001fe20008410000 */
[----:B----4-:R-:W-:Y:S01]  /*1e00*/  ULEA UR5, UR8, UR5, 0x18 ;  /* 0x0000000508057291 */ /* 0x010fe2000f8ec0ff */
[----:B-1----:R-:W-:-:S08]  /*1e10*/  LOP3.LUT R8, R16, 0xffff, RZ, 0xc0, !PT ;  /* 0x0000ffff10087812 */ /* 0x002fd000078ec0ff */
[----:B------:R-:W-:Y:S01]  /*1e20*/  @!P3 STS.64 [UR5+0x88], R10 ;  /* 0x0000880aff00b988 */ /* 0x000fe20008000a05 */
[----:B------:R-:W-:-:S05]  /*1e30*/  IMAD R8, R8, 0x124a, RZ ;  /* 0x0000124a08087824 */ /* 0x000fca00078e02ff */
[----:B------:R-:W-:-:S04]  /*1e40*/  SHF.R.U32.HI R8, RZ, 0x10, R8 ;  /* 0x00000010ff087819 */ /* 0x000fc80000011608 */
[----:B------:R-:W-:-:S05]  /*1e50*/  PRMT R8, R8, 0x9910, RZ ;  /* 0x0000991008087816 */ /* 0x000fca00000000ff */
[----:B------:R-:W-:-:S04]  /*1e60*/  IMAD R8, R8, 0xe, RZ ;  /* 0x0000000e08087824 */ /* 0x000fc800078e02ff */
[----:B--2---:R-:W-:Y:S02]  /*1e70*/  IMAD.MOV R17, RZ, RZ, -R8 ;  /* 0x000000ffff117224 */ /* 0x004fe400078e0a08 */
[----:B------:R-:W0:Y:S03]  /*1e80*/  LDC.64 R8, c[0x0][0x3a0] ;  /* 0x0000e800ff087b82 */ /* 0x000e260000000a00 */
[----:B------:R-:W-:-:S04]  /*1e90*/  PRMT R17, R17, 0x7710, RZ ;  /* 0x0000771011117816 */ /* 0x000fc800000000ff */
[----:B------:R-:W-:-:S04]  /*1ea0*/  IADD3 R17, PT, PT, R17, R16, RZ ;  /* 0x0000001011117210 */ /* 0x000fc80007ffe0ff */
[----:B------:R-:W-:-:S04]  /*1eb0*/  SHF.L.U32 R17, R17, 0x1, RZ ;  /* 0x0000000111117819 */ /* 0x000fc800000006ff */
[----:B------:R-:W-:Y:S01]  /*1ec0*/  LOP3.LUT R29, R17, 0xffff, RZ, 0xc0, !PT ;  /* 0x0000ffff111d7812 */ /* 0x000fe200078ec0ff */
[----:B------:R-:W-:-:S04]  /*1ed0*/  @P0 IMAD.WIDE R16, R19, 0x8, R14 ;  /* 0x0000000813100825 */ /* 0x000fc800078e020e */
[----:B------:R-:W-:Y:S01]  /*1ee0*/  @P0 FMUL.FTZ R19, R11, UR9 ;  /* 0x000000090b130c20 */ /* 0x000fe20008410000 */
[----:B------:R-:W-:-:S04]  /*1ef0*/  IADD3 R29, PT, PT, R0, R29, RZ ;  /* 0x0000001d001d7210 */ /* 0x000fc80007ffe0ff */
[----:B------:R-:W-:Y:S01]  /*1f00*/  @P0 STG.E.64 desc[UR14][R16.64], R18 ;  /* 0x0000001210000986 */ /* 0x000fe2000c101b0e */
[C---:B---3--:R-:W-:Y:S01]  /*1f10*/  IMAD.WIDE R14, R29.reuse, 0x4, R12 ;  /* 0x000000041d0e7825 */ /* 0x048fe200078e020c */
[----:B------:R-:W-:Y:S03]  /*1f20*/  BAR.SYNC.DEFER_BLOCKING 0x0 ;  /* 0x0000000000007b1d */ /* 0x000fe60000010000 */
[----:B0-----:R-:W-:-:S03]  /*1f30*/  IMAD.WIDE R12, R29, 0x4, R8 ;  /* 0x000000041d0c7825 */ /* 0x001fc600078e0208 */
[----:B------:R-:W5:Y:S04]  /*1f40*/  LDG.E.64 R14, desc[UR14][R14.64] ;  /* 0x0000000e0e0e7981 */ /* 0x000f68000c1e1b00 */
[----:B------:R-:W5:Y:S01]  /*1f50*/  LDG.E.64 R12, desc[UR14][R12.64] ;  /* 0x0000000e0c0c7981 */ /* 0x000f62000c1e1b00 */
[----:B------:R-:W-:Y:S03]  /*1f60*/  BSSY.RECONVERGENT B0, `(.L_x_2920) ;  /* 0x00000ef000007945 */ /* 0x000fe60003800200 */
        /* <DEDUP_REMOVED lines=8> */
[----:B0-----:R-:W-:Y:S01]  /*1ff0*/  @P2 FADD.FTZ R9, R8, R9 ;  /* 0x0000000908092221 */ /* 0x001fe20000010000 */
[----:B------:R-:W-:-:S06]  /*2000*/  MOV R8, 0x3f800000 ;  /* 0x3f80000000087802 */ /* 0x000fcc0000000f00 */
[----:B------:R0:W1:Y:S01]  /*2010*/  @P2 MUFU.RSQ R8, R9 ;  /* 0x0000000900082308 */ /* 0x0000620000001400 */
[----:B------:R-:W-:Y:S05]  /*2020*/  BRA.U UP0, `(.L_x_2921) ;  /* 0x00000005007c7547 */ /* 0x000fea000b800000 */
[----:B------:R-:W2:Y:S01]  /*2030*/  LDCU.64 UR10, c[0x0][0x3e8] ;  /* 0x00007d00ff0a77ac */ /* 0x000ea20008000a00 */
[----:B------:R-:W-:Y:S01]  /*2040*/  SHF.R.S32.HI R16, RZ, 0x1f, R23 ;  /* 0x0000001fff107819 */ /* 0x000fe20000011417 */
[----:B------:R-:W-:Y:S01]  /*2050*/  BSSY.RECONVERGENT B1, `(.L_x_2922) ;  /* 0x0000018000017945 */ /* 0x000fe20003800200 */
[C---:B------:R-:W-:Y:S01]  /*2060*/  IADD3 R19, PT, PT, R23.reuse, 0x20, RZ ;  /* 0x0000002017137810 */ /* 0x040fe20007ffe0ff */
[C---:B0-----:R-:W-:Y:S01]  /*2070*/  VIADD R9, R23.reuse, 0x40 ;  /* 0x0000004017097836 */ /* 0x041fe20000000000 */
[C---:B------:R-:W-:Y:S02]  /*2080*/  IADD3 R18, PT, PT, R23.reuse, 0x60, RZ ;  /* 0x0000006017127810 */ /* 0x040fe40007ffe0ff */
[----:B--2---:R-:W-:-:S04]  /*2090*/  ISETP.GE.U32.AND P1, PT, R23, UR10, PT ;  /* 0x0000000a17007c0c */ /* 0x004fc8000bf26070 */
[----:B------:R-:W-:-:S13]  /*20a0*/  ISETP.GE.AND.EX P1, PT, R16, UR11, PT, P1 ;  /* 0x0000000b10007c0c */ /* 0x000fda000bf26310 */
[----:B------:R-:W-:Y:S05]  /*20b0*/  @P1 BRA `(.L_x_2923) ;  /* 0x0000000000441947 */ /* 0x000fea0003800000 */
[----:B------:R-:W0:Y:S01]  /*20c0*/  LDCU.64 UR12, c[0x0][0x3e0] ;  /* 0x00007c00ff0c77ac */ /* 0x000e220008000a00 */
[----:B------:R-:W-:Y:S01]  /*20d0*/  MOV R10, R24 ;  /* 0x00000018000a7202 */ /* 0x000fe20000000f00 */
[----:B------:R-:W-:Y:S01]  /*20e0*/  FADD.FTZ R21, -R0, R21 ;  /* 0x0000001500157221 */ /* 0x000fe20000010100 */
[----:B------:R-:W-:Y:S01]  /*20f0*/  MOV R11, R27 ;  /* 0x0000001b000b7202 */ /* 0x000fe20000000f00 */
[----:B------:R-:W2:Y:S01]  /*2100*/  LDCU.64 UR8, c[0x0][0x380] ;  /* 0x00007000ff0877ac */ /* 0x000ea20008000a00 */
[----:B0-----:R-:W-:Y:S02]  /*2110*/  IMAD R16, R16, UR12, RZ ;  /* 0x0000000c10107c24 */ /* 0x001fe4000f8e02ff */
[----:B------:R-:W-:-:S04]  /*2120*/  IMAD.WIDE.U32 R10, R23, UR12, R10 ;  /* 0x0000000c170a7c25 */ /* 0x000fc8000f8e000a */
[----:B------:R-:W-:Y:S01]  /*2130*/  IMAD R17, R23, UR13, R16 ;  /* 0x0000000d17117c24 */ /* 0x000fe2000f8e0210 */
[----:B--2---:R-:W-:-:S04]  /*2140*/  LEA R16, P1, R10, UR8, 0x2 ;  /* 0x000000080a107c11 */ /* 0x004fc8000f8210ff */
[----:B------:R-:W-:Y:S01]  /*2150*/  IADD3 R17, PT, PT, R11, R17, RZ ;  /* 0x000000110b117210 */ /* 0x000fe20007ffe0ff */
[----:B------:R-:W-:Y:S01]  /*2160*/  FADD.FTZ R11, -R0, R20 ;  /* 0x00000014000b7221 */ /* 0x000fe20000010100 */
[-C--:B-1----:R-:W-:Y:S02]  /*2170*/  FMUL.FTZ R20, R21, R8.reuse ;  /* 0x0000000815147220 */ /* 0x082fe40000410000 */
[----:B------:R-:W-:Y:S01]  /*2180*/  LEA.HI.X R17, R10, UR9, R17, 0x2, P1 ;  /* 0x000000090a117c11 */ /* 0x000fe200088f1411 */
[----:B------:R-:W-:-:S04]  /*2190*/  FMUL.FTZ R11, R11, R8 ;  /* 0x000000080b0b7220 */ /* 0x000fc80000410000 */
[----:B-----5:R-:W-:Y:S01]  /*21a0*/  FFMA.FTZ R10, R14, R11, R12 ;  /* 0x0000000b0e0a7223 */ /* 0x020fe2000001000c */
[----:B------:R-:W-:-:S05]  /*21b0*/  FFMA.FTZ R11, R15, R20, R13 ;  /* 0x000000140f0b7223 */ /* 0x000fca000001000d */
[----:B------:R0:W-:Y:S02]  /*21c0*/  STG.E.64 desc[UR14][R16.64], R10 ;  /* 0x0000000a10007986 */ /* 0x0001e4000c101b0e */
.L_x_2923:
[----:B------:R-:W-:Y:S05]  /*21d0*/  BSYNC.RECONVERGENT B1 ;  /* 0x0000000000017941 */ /* 0x000fea0003800200 */
.L_x_2922:
        /* <DEDUP_REMOVED lines=13> */
[----:B------:R-:W-:Y:S01]  /*22b0*/  FADD.FTZ R3, -R0, R3 ;  /* 0x0000000300037221 */ /* 0x000fe20000010100 */
[----:B------:R-:W2:Y:S03]  /*22c0*/  LDCU.64 UR12, c[0x0][0x380] ;  /* 0x00007000ff0c77ac */ /* 0x000ea60008000a00 */
[----:B-1----:R-:W-:-:S04]  /*22d0*/  FMUL.FTZ R28, R3, R8 ;  /* 0x00000008031c7220 */ /* 0x002fc80000410000 */
[----:B-----5:R-:W-:Y:S01]  /*22e0*/  FFMA.FTZ R3, R15, R28, R13 ;  /* 0x0000001c0f037223 */ /* 0x020fe2000001000d */
[----:B0-----:R-:W-:-:S04]  /*22f0*/  IMAD R10, R10, UR8, RZ ;  /* 0x000000080a0a7c24 */ /* 0x001fc8000f8e02ff */
[----:B------:R-:W-:Y:S01]  /*2300*/  IMAD R21, R19, UR9, R10 ;  /* 0x0000000913157c24 */ /* 0x000fe2000f8e020a */
[----:B------:R-:W-:-:S05]  /*2310*/  MOV R10, R24 ;  /* 0x00000018000a7202 */ /* 0x000fca0000000f00 */
[----:B------:R-:W-:-:S04]  /*2320*/  IMAD.WIDE.U32 R10, R19, UR8, R10 ;  /* 0x00000008130a7c25 */ /* 0x000fc8000f8e000a */
[----:B------:R-:W-:Y:S01]  /*2330*/  FADD.FTZ R19, -R0, R2 ;  /* 0x0000000200137221 */ /* 0x000fe20000010100 */
[----:B------:R-:W-:Y:S01]  /*2340*/  IMAD.IADD R21, R11, 0x1, R21 ;  /* 0x000000010b157824 */ /* 0x000fe200078e0215 */
[C---:B--2---:R-:W-:Y:S02]  /*2350*/  LEA R20, P1, R10.reuse, UR12, 0x2 ;  /* 0x0000000c0a147c11 */ /* 0x044fe4000f8210ff */
[----:B------:R-:W-:Y:S02]  /*2360*/  FMUL.FTZ R19, R19, R8 ;  /* 0x0000000813137220 */ /* 0x000fe40000410000 */
[----:B------:R-:W-:Y:S02]  /*2370*/  LEA.HI.X R21, R10, UR13, R21, 0x2, P1 ;  /* 0x0000000d0a157c11 */ /* 0x000fe400088f1415 */
[----:B------:R-:W-:-:S05]  /*2380*/  FFMA.FTZ R2, R14, R19, R12 ;  /* 0x000000130e027223 */ /* 0x000fca000001000c */
[----:B------:R0:W-:Y:S02]  /*2390*/  STG.E.64 desc[UR14][R20.64], R2 ;  /* 0x0000000214007986 */ /* 0x0001e4000c101b0e */
.L_x_2925:
[----:B------:R-:W-:Y:S05]  /*23a0*/  BSYNC.RECONVERGENT B1 ;  /* 0x0000000000017941 */ /* 0x000fea0003800200 */
.L_x_2924:
[----:B------:R-:W-:Y:S04]  /*23b0*/  BSSY.RECONVERGENT B1, `(.L_x_2926) ;  /* 0x0000013000017945 */ /* 0x000fe80003800200 */
[----:B------:R-:W-:Y:S05]  /*23c0*/  @P2 BRA `(.L_x_2927) ;  /* 0x0000000000442947 */ /* 0x000fea0003800000 */
[----:B------:R-:W2:Y:S01]  /*23d0*/  LDCU.64 UR8, c[0x0][0x3e0] ;  /* 0x00007c00ff0877ac */ /* 0x000ea20008000a00 */
[----:B0-----:R-:W-:Y:S01]  /*23e0*/  MOV R2, R24 ;  /* 0x0000001800027202 */ /* 0x001fe20000000f00 */
[C---:B------:R-:W-:Y:S01]  /*23f0*/  FADD.FTZ R11, -R0.reuse, R4 ;  /* 0x00000004000b7221 */ /* 0x040fe20000010100 */
[----:B------:R-:W-:Y:S01]  /*2400*/  MOV R3, R27 ;  /* 0x0000001b00037202 */ /* 0x000fe20000000f00 */
[----:B------:R-:W0:Y:S01]  /*2410*/  LDCU.64 UR12, c[0x0][0x380] ;  /* 0x00007000ff0c77ac */ /* 0x000e220008000a00 */
[----:B------:R-:W-:Y:S01]  /*2420*/  FADD.FTZ R5, -R0, R5 ;  /* 0x0000000500057221 */ /* 0x000fe20000010100 */
[----:B-1----:R-:W-:-:S04]  /*2430*/  FMUL.FTZ R11, R11, R8 ;  /* 0x000000080b0b7220 */ /* 0x002fc80000410000 */
[----:B-----5:R-:W-:Y:S01]  /*2440*/  FFMA.FTZ R10, R14, R11, R12 ;  /* 0x0000000b0e0a7223 */ /* 0x020fe2000001000c */
[----:B--2---:R-:W-:Y:S02]  /*2450*/  IMAD R16, R16, UR8, RZ ;  /* 0x0000000810107c24 */ /* 0x004fe4000f8e02ff */
[----:B------:R-:W-:-:S04]  /*2460*/  IMAD.WIDE.U32 R2, R9, UR8, R2 ;  /* 0x0000000809027c25 */ /* 0x000fc8000f8e0002 */
[----:B------:R-:W-:Y:S01]  /*2470*/  IMAD R9, R9, UR9, R16 ;  /* 0x0000000909097c24 */ /* 0x000fe2000f8e0210 */
[----:B0-----:R-:W-:Y:S01]  /*2480*/  LEA R4, P1, R2, UR12, 0x2 ;  /* 0x0000000c02047c11 */ /* 0x001fe2000f8210ff */
[----:B------:R-:W-:-:S03]  /*2490*/  FMUL.FTZ R16, R5, R8 ;  /* 0x0000000805107220 */ /* 0x000fc60000410000 */
[----:B------:R-:W-:Y:S01]  /*24a0*/  IADD3 R9, PT, PT, R3, R9, RZ ;  /* 0x0000000903097210 */ /* 0x000fe20007ffe0ff */
[----:B------:R-:W-:-:S03]  /*24b0*/  FFMA.FTZ R11, R15, R16, R13 ;  /* 0x000000100f0b7223 */ /* 0x000fc6000001000d */
[----:B------:R-:W-:-:S05]  /*24c0*/  LEA.HI.X R5, R2, UR13, R9, 0x2, P1 ;  /* 0x0000000d02057c11 */ /* 0x000fca00088f1409 */
[----:B------:R2:W-:Y:S02]  /*24d0*/  STG.E.64 desc[UR14][R4.64], R10 ;  /* 0x0000000a04007986 */ /* 0x0005e4000c101b0e */
.L_x_2927:
[----:B------:R-:W-:Y:S05]  /*24e0*/  BSYNC.RECONVERGENT B1 ;  /* 0x0000000000017941 */ /* 0x000fea0003800200 */
.L_x_2926:
[----:B------:R-:W-:Y:S05]  /*24f0*/  @P3 BRA `(.L_x_2928) ;  /* 0x0000000800543947 */ /* 0x000fea0003800000 */
[----:B------:R-:W3:Y:S01]  /*2500*/  LDCU.64 UR8, c[0x0][0x3e0] ;  /* 0x00007c00ff0877ac */ /* 0x000ee20008000a00 */
[----:B0-----:R-:W-:Y:S01]  /*2510*/  MOV R2, R24 ;  /* 0x0000001800027202 */ /* 0x001fe20000000f00 */
[C---:B--2---:R-:W-:Y:S01]  /*2520*/  FADD.FTZ R5, -R0.reuse, R6 ;  /* 0x0000000600057221 */ /* 0x044fe20000010100 */
[----:B------:R-:W-:Y:S01]  /*2530*/  MOV R3, R27 ;  /* 0x0000001b00037202 */ /* 0x000fe20000000f00 */
[----:B------:R-:W0:Y:S01]  /*2540*/  LDCU.64 UR10, c[0x0][0x380] ;  /* 0x00007000ff0a77ac */ /* 0x000e220008000a00 */
[----:B------:R-:W-:Y:S01]  /*2550*/  FADD.FTZ R7, -R0, R7 ;  /* 0x0000000700077221 */ /* 0x000fe20000010100 */
[----:B-1----:R-:W-:-:S03]  /*2560*/  FMUL.FTZ R5, R5, R8 ;  /* 0x0000000805057220 */ /* 0x002fc60000410000 */
[----:B------:R-:W-:Y:S01]  /*2570*/  FMUL.FTZ R8, R7, R8 ;  /* 0x0000000807087220 */ /* 0x000fe20000410000 */
[----:B-----5:R-:W-:-:S03]  /*2580*/  FFMA.FTZ R12, R14, R5, R12 ;  /* 0x000000050e0c7223 */ /* 0x020fc6000001000c */
[----:B------:R-:W-:Y:S01]  /*2590*/  FFMA.FTZ R13, R15, R8, R13 ;  /* 0x000000080f0d7223 */ /* 0x000fe2000001000d */
[----:B---3--:R-:W-:Y:S02]  /*25a0*/  IMAD R17, R17, UR8, RZ ;  /* 0x0000000811117c24 */ /* 0x008fe4000f8e02ff */
[----:B------:R-:W-:-:S04]  /*25b0*/  IMAD.WIDE.U32 R2, R18, UR8, R2 ;  /* 0x0000000812027c25 */ /* 0x000fc8000f8e0002 */
[----:B------:R-:W-:Y:S01]  /*25c0*/  IMAD R17, R18, UR9, R17 ;  /* 0x0000000912117c24 */ /* 0x000fe2000f8e0211 */
[----:B0-----:R-:W-:-:S04]  /*25d0*/  LEA R4, P1, R2, UR10, 0x2 ;  /* 0x0000000a02047c11 */ /* 0x001fc8000f8210ff */
[----:B------:R-:W-:-:S04]  /*25e0*/  IADD3 R17, PT, PT, R3, R17, RZ ;  /* 0x0000001103117210 */ /* 0x000fc80007ffe0ff */
[----:B------:R-:W-:-:S05]  /*25f0*/  LEA.HI.X R5, R2, UR11, R17, 0x2, P1 ;  /* 0x0000000b02057c11 */ /* 0x000fca00088f1411 */
[----:B------:R3:W-:Y:S01]  /*2600*/  STG.E.64 desc[UR14][R4.64], R12 ;  /* 0x0000000c04007986 */ /* 0x0007e2000c101b0e */
[----:B------:R-:W-:Y:S05]  /*2610*/  BRA `(.L_x_2928) ;  /* 0x00000008000c7947 */ /* 0x000fea0003800000 */
.L_x_2921:
[----:B------:R-:W2:Y:S01]  /*2620*/  LDCU.64 UR8, c[0x0][0x3e8] ;  /* 0x00007d00ff0877ac */ /* 0x000ea20008000a00 */
[----:B------:R-:W-:Y:S01]  /*2630*/  SHF.R.S32.HI R18, RZ, 0x1f, R23 ;  /* 0x0000001fff127819 */ /* 0x000fe20000011417 */
[C---:B------:R-:W-:Y:S01]  /*2640*/  VIADD R10, R23.reuse, 0x40 ;  /* 0x00000040170a7836 */ /* 0x040fe20000000000 */
[C---:B0-----:R-:W-:Y:S01]  /*2650*/  IADD3 R9, PT, PT, R23.reuse, 0x60, RZ ;  /* 0x0000006017097810 */ /* 0x041fe20007ffe0ff */
[----:B------:R-:W-:Y:S01]  /*2660*/  BSSY.RECONVERGENT B1, `(.L_x_2929) ;  /* 0x0000021000017945 */ /* 0x000fe20003800200 */
[----:B--2---:R-:W-:Y:S02]  /*2670*/  ISETP.GE.U32.AND P2, PT, R23, UR8, PT ;  /* 0x0000000817007c0c */ /* 0x004fe4000bf46070 */
[----:B------:R-:W-:Y:S02]  /*2680*/  ISETP.GE.U32.AND P3, PT, R10, UR8, PT ;  /* 0x000000080a007c0c */ /* 0x000fe4000bf66070 */
[----:B------:R-:W-:Y:S02]  /*2690*/  ISETP.GE.AND.EX P2, PT, R18, UR9, PT, P2 ;  /* 0x0000000912007c0c */ /* 0x000fe4000bf46320 */
[----:B------:R-:W-:-:S11]  /*26a0*/  ISETP.GE.U32.AND P4, PT, R9, UR8, PT ;  /* 0x0000000809007c0c */ /* 0x000fd6000bf86070 */
[----:B------:R-:W-:Y:S05]  /*26b0*/  @P2 BRA `(.L_x_2930) ;  /* 0x00000000006c2947 */ /* 0x000fea0003800000 */
[----:B------:R-:W0:Y:S01]  /*26c0*/  LDCU.64 UR10, c[0x0][0x3e0] ;  /* 0x00007c00ff0a77ac */ /* 0x000e220008000a00 */
[----:B------:R-:W-:Y:S01]  /*26d0*/  MOV R16, R24 ;  /* 0x0000001800107202 */ /* 0x000fe20000000f00 */
[C---:B------:R-:W-:Y:S01]  /*26e0*/  FADD.FTZ R21, -R0.reuse, R21 ;  /* 0x0000001500157221 */ /* 0x040fe20000010100 */
[----:B------:R-:W-:Y:S01]  /*26f0*/  MOV R17, R27 ;  /* 0x0000001b00117202 */ /* 0x000fe20000000f00 */
[----:B------:R-:W-:Y:S01]  /*2700*/  FADD.FTZ R11, -R0, R20 ;  /* 0x00000014000b7221 */ /* 0x000fe20000010100 */
[----:B------:R-:W2:Y:S01]  /*2710*/  LDCU.64 UR12, c[0x0][0x380] ;  /* 0x00007000ff0c77ac */ /* 0x000ea20008000a00 */
[-C--:B-1----:R-:W-:Y:S02]  /*2720*/  FMUL.FTZ R28, R21, R8.reuse ;  /* 0x00000008151c7220 */ /* 0x082fe40000410000 */
[----:B------:R-:W-:-:S04]  /*2730*/  FMUL.FTZ R11, R11, R8 ;  /* 0x000000080b0b7220 */ /* 0x000fc80000410000 */
[----:B-----5:R-:W-:-:S04]  /*2740*/  FFMA.FTZ R11, R14, R11, R12 ;  /* 0x0000000b0e0b7223 */ /* 0x020fc8000001000c */
[----:B------:R-:W-:Y:S01]  /*2750*/  FMUL.FTZ R20, R11, -1.4426950216293334961 ;  /* 0xbfb8aa3b0b147820 */ /* 0x000fe20000410000 */
[----:B0-----:R-:W-:Y:S02]  /*2760*/  IMAD R18, R18, UR10, RZ ;  /* 0x0000000a12127c24 */ /* 0x001fe4000f8e02ff */
[----:B------:R-:W-:-:S03]  /*2770*/  IMAD.WIDE.U32 R16, R23, UR10, R16 ;  /* 0x0000000a17107c25 */ /* 0x000fc6000f8e0010 */
[----:B------:R-:W0:Y:S01]  /*2780*/  MUFU.EX2 R20, R20 ;  /* 0x0000001400147308 */ /* 0x000e220000000800 */
[----:B------:R-:W-:Y:S01]  /*2790*/  IMAD R19, R23, UR11, R18 ;  /* 0x0000000b17137c24 */ /* 0x000fe2000f8e0212 */
[----:B--2---:R-:W-:-:S04]  /*27a0*/  LEA R18, P2, R16, UR12, 0x2 ;  /* 0x0000000c10127c11 */ /* 0x004fc8000f8410ff */
[----:B------:R-:W-:Y:S01]  /*27b0*/  IADD3 R19, PT, PT, R17, R19, RZ ;  /* 0x0000001311137210 */ /* 0x000fe20007ffe0ff */
[----:B------:R-:W-:-:S03]  /*27c0*/  FFMA.FTZ R17, R15, R28, R13 ;  /* 0x0000001c0f117223 */ /* 0x000fc6000001000d */
[----:B------:R-:W-:Y:S01]  /*27d0*/  LEA.HI.X R19, R16, UR13, R19, 0x2, P2 ;  /* 0x0000000d10137c11 */ /* 0x000fe200090f1413 */
[----:B------:R-:W-:Y:S01]  /*27e0*/  FMUL.FTZ R28, R17, -1.4426950216293334961 ;  /* 0xbfb8aa3b111c7820 */ /* 0x000fe20000410000 */
[----:B0-----:R-:W-:-:S05]  /*27f0*/  FADD.FTZ R21, R20, 1 ;  /* 0x3f80000014157421 */ /* 0x001fca0000010000 */
[----:B------:R-:W0:Y:S08]  /*2800*/  MUFU.EX2 R28, R28 ;  /* 0x0000001c001c7308 */ /* 0x000e300000000800 */
[----:B------:R-:W1:Y:S01]  /*2810*/  MUFU.RCP R16, R21 ;  /* 0x0000001500107308 */ /* 0x000e620000001000 */
[----:B0-----:R-:W-:-:S07]  /*2820*/  FADD.FTZ R29, R28, 1 ;  /* 0x3f8000001c1d7421 */ /* 0x001fce0000010000 */
[----:B------:R-:W0:Y:S01]  /*2830*/  MUFU.RCP R29, R29 ;  /* 0x0000001d001d7308 */ /* 0x000e220000001000 */
[----:B-1----:R-:W-:Y:S01]  /*2840*/  FMUL.FTZ R16, R11, R16 ;  /* 0x000000100b107220 */ /* 0x002fe20000410000 */
[----:B0-----:R-:W-:-:S05]  /*2850*/  FMUL.FTZ R17, R17, R29 ;  /* 0x0000001d11117220 */ /* 0x001fca0000410000 */
[----:B------:R0:W-:Y:S02]  /*2860*/  STG.E.64 desc[UR14][R18.64], R16 ;  /* 0x0000001012007986 */ /* 0x0001e4000c101b0e */
.L_x_2930:
[----:B------:R-:W-:Y:S05]  /*2870*/  BSYNC.RECONVERGENT B1 ;  /* 0x0000000000017941 */ /* 0x000fea0003800200 */
.L_x_2929:
[----:B------:R-:W-:Y:S01]  /*2880*/  SHF.R.S32.HI R11, RZ, 0x1f, R10 ;  /* 0x0000001fff0b7819 */ /* 0x000fe2000001140a */
[----:B------:R-:W-:Y:S01]  /*2890*/  BSSY.RECONVERGENT B1, `(.L_x_2931) ;  /* 0x0000022000017945 */ /* 0x000fe20003800200 */
[----:B0-----:R-:W-:Y:S02]  /*28a0*/  SHF.R.S32.HI R18, RZ, 0x1f, R9 ;  /* 0x0000001fff127819 */ /* 0x001fe40000011409 */
[----:B------:R-:W-:Y:S02]  /*28b0*/  ISETP.GE.AND.EX P3, PT, R11, UR9, PT, P3 ;  /* 0x000000090b007c0c */ /* 0x000fe4000bf66330 */
[----:B------:R-:W-:Y:S01]  /*28c0*/  ISETP.GE.AND.EX P4, PT, R18, UR9, PT, P4 ;  /* 0x0000000912007c0c */ /* 0x000fe2000bf86340 */
[----:B------:R-:W-:-:S12]  /*28d0*/  @P1 BRA `(.L_x_2932) ;  /* 0x0000000000741947 */ /* 0x000fd80003800000 */
[----:B------:R-:W0:Y:S01]  /*28e0*/  LDCU.64 UR10, c[0x0][0x3e0] ;  /* 0x00007c00ff0a77ac */ /* 0x000e220008000a00 */
[----:B------:R-:W-:Y:S01]  /*28f0*/  IADD3 R20, PT, PT, R23, 0x20, RZ ;  /* 0x0000002017147810 */ /* 0x000fe20007ffe0ff */
[----:B------:R-:W-:Y:S01]  /*2900*/  IMAD.MOV.U32 R17, RZ, RZ, R27 ;  /* 0x000000ffff117224 */ /* 0x000fe200078e001b */
[----:B------:R-:W-:Y:S01]  /*2910*/  MOV R16, R24 ;  /* 0x0000001800107202 */ /* 0x000fe20000000f00 */
[----:B------:R-:W2:Y:S01]  /*2920*/  LDCU.64 UR12, c[0x0][0x380] ;  /* 0x00007000ff0c77ac */ /* 0x000ea20008000a00 */
[----:B------:R-:W-:Y:S01]  /*2930*/  SHF.R.S32.HI R19, RZ, 0x1f, R20 ;  /* 0x0000001fff137819 */ /* 0x000fe20000011414 */
[C---:B------:R-:W-:Y:S01]  /*2940*/  FADD.FTZ R3, -R0.reuse, R3 ;  /* 0x0000000300037221 */ /* 0x040fe20000010100 */
[----:B------:R-:W-:-:S03]  /*2950*/  FADD.FTZ R21, -R0, R2 ;  /* 0x0000000200157221 */ /* 0x000fc60000010100 */
[-C--:B-1----:R-:W-:Y:S01]  /*2960*/  FMUL.FTZ R28, R3, R8.reuse ;  /* 0x00000008031c7220 */ /* 0x082fe20000410000 */
[----:B------:R-:W-:Y:S01]  /*2970*/  FMUL.FTZ R21, R21, R8 ;  /* 0x0000000815157220 */ /* 0x000fe20000410000 */
[----:B0-----:R-:W-:Y:S02]  /*2980*/  IMAD R19, R19, UR10, RZ ;  /* 0x0000000a13137c24 */ /* 0x001fe4000f8e02ff */
[----:B------:R-:W-:-:S04]  /*2990*/  IMAD.WIDE.U32 R16, R20, UR10, R16 ;  /* 0x0000000a14107c25 */ /* 0x000fc8000f8e0010 */
[----:B------:R-:W-:Y:S01]  /*29a0*/  IMAD R19, R20, UR11, R19 ;  /* 0x0000000b14137c24 */ /* 0x000fe2000f8e0213 */
[----:B--2---:R-:W-:-:S04]  /*29b0*/  LEA R2, P1, R16, UR12, 0x2 ;  /* 0x0000000c10027c11 */ /* 0x004fc8000f8210ff */
[----:B------:R-:W-:Y:S01]  /*29c0*/  IADD3 R19, PT, PT, R17, R19, RZ ;  /* 0x0000001311137210 */ /* 0x000fe20007ffe0ff */
[----:B-----5:R-:W-:-:S03]  /*29d0*/  FFMA.FTZ R17, R14, R21, R12 ;  /* 0x000000150e117223 */ /* 0x020fc6000001000c */
[----:B------:R-:W-:Y:S01]  /*29e0*/  LEA.HI.X R3, R16, UR13, R19, 0x2, P1 ;  /* 0x0000000d10037c11 */ /* 0x000fe200088f1413 */
[----:B------:R-:W-:Y:S01]  /*29f0*/  FFMA.FTZ R19, R15, R28, R13 ;  /* 0x0000001c0f137223 */ /* 0x000fe2000001000d */
[----:B------:R-:W-:-:S03]  /*2a00*/  FMUL.FTZ R20, R17, -1.4426950216293334961 ;  /* 0xbfb8aa3b11147820 */ /* 0x000fc60000410000 */
[----:B------:R-:W-:-:S03]  /*2a10*/  FMUL.FTZ R28, R19, -1.4426950216293334961 ;  /* 0xbfb8aa3b131c7820 */ /* 0x000fc60000410000 */
[----:B------:R-:W0:Y:S08]  /*2a20*/  MUFU.EX2 R20, R20 ;  /* 0x0000001400147308 */ /* 0x000e300000000800 */
[----:B------:R-:W1:Y:S01]  /*2a30*/  MUFU.EX2 R28, R28 ;  /* 0x0000001c001c7308 */ /* 0x000e620000000800 */
[----:B0-----:R-:W-:-:S07]  /*2a40*/  FADD.FTZ R21, R20, 1 ;  /* 0x3f80000014157421 */ /* 0x001fce0000010000 */
[----:B------:R-:W0:Y:S01]  /*2a50*/  MUFU.RCP R16, R21 ;  /* 0x0000001500107308 */ /* 0x000e220000001000 */
[----:B-1----:R-:W-:-:S07]  /*2a60*/  FADD.FTZ R29, R28, 1 ;  /* 0x3f8000001c1d7421 */ /* 0x002fce0000010000 */
[----:B------:R-:W1:Y:S01]  /*2a70*/  MUFU.RCP R29, R29 ;  /* 0x0000001d001d7308 */ /* 0x000e620000001000 */
[----:B0-----:R-:W-:Y:S01]  /*2a80*/  FMUL.FTZ R16, R17, R16 ;  /* 0x0000001011107220 */ /* 0x001fe20000410000 */
[----:B-1----:R-:W-:-:S05]  /*2a90*/  FMUL.FTZ R17, R19, R29 ;  /* 0x0000001d13117220 */ /* 0x002fca0000410000 */
[----:B------:R0:W-:Y:S02]  /*2aa0*/  STG.E.64 desc[UR14][R2.64], R16 ;  /* 0x0000001002007986 */ /* 0x0001e4000c101b0e */
.L_x_2932:
[----:B------:R-:W-:Y:S05]  /*2ab0*/  BSYNC.RECONVERGENT B1 ;  /* 0x0000000000017941 */ /* 0x000fea0003800200 */
.L_x_2931:
[----:B------:R-:W-:Y:S04]  /*2ac0*/  BSSY.RECONVERGENT B1, `(.L_x_2933) ;  /* 0x000001d000017945 */ /* 0x000fe80003800200 */
[----:B------:R-:W-:Y:S05]  /*2ad0*/  @P3 BRA `(.L_x_2934) ;  /* 0x00000000006c3947 */ /* 0x000fea0003800000 */
[C---:B0-----:R-:W-:Y:S01]  /*2ae0*/  FADD.FTZ R3, -R0.reuse, R4 ;  /* 0x0000000400037221 */ /* 0x041fe20000010100 */
[----:B------:R-:W-:Y:S01]  /*2af0*/  FADD.FTZ R5, -R0, R5 ;  /* 0x0000000500057221 */ /* 0x000fe20000010100 */
[----:B------:R-:W0:Y:S02]  /*2b00*/  LDCU.64 UR10, c[0x0][0x3e0] ;  /* 0x00007c00ff0a77ac */ /* 0x000e240008000a00 */
[-C--:B-1----:R-:W-:Y:S01]  /*2b10*/  FMUL.FTZ R3, R3, R8.reuse ;  /* 0x0000000803037220 */ /* 0x082fe20000410000 */
[----:B------:R-:W-:Y:S01]  /*2b20*/  FMUL.FTZ R16, R5, R8 ;  /* 0x0000000805107220 */ /* 0x000fe20000410000 */
[----:B------:R-:W1:Y:S02]  /*2b30*/  LDCU.64 UR12, c[0x0][0x380] ;  /* 0x00007000ff0c77ac */ /* 0x000e640008000a00 */
[----:B-----5:R-:W-:Y:S01]  /*2b40*/  FFMA.FTZ R17, R14, R3, R12 ;  /* 0x000000030e117223 */ /* 0x020fe2000001000c */
        /* <DEDUP_REMOVED lines=15> */
[----:B------:R-:W-:-:S04]  /*2c40*/  IADD3 R11, PT, PT, R3, R11, RZ ;  /* 0x0000000b030b7210 */ /* 0x000fc80007ffe0ff */
[----:B------:R-:W-:Y:S01]  /*2c50*/  LEA.HI.X R5, R2, UR13, R11, 0x2, P1 ;  /* 0x0000000d02057c11 */ /* 0x000fe200088f140b */
[----:B--2---:R-:W-:Y:S01]  /*2c60*/  FMUL.FTZ R2, R17, R20 ;  /* 0x0000001411027220 */ /* 0x004fe20000410000 */
[----:B0-----:R-:W-:-:S05]  /*2c70*/  FMUL.FTZ R3, R16, R19 ;  /* 0x0000001310037220 */ /* 0x001fca0000410000 */
[----:B------:R2:W-:Y:S02]  /*2c80*/  STG.E.64 desc[UR14][R4.64], R2 ;  /* 0x0000000204007986 */ /* 0x0005e4000c101b0e */
.L_x_2934:
[----:B------:R-:W-:Y:S05]  /*2c90*/  BSYNC.RECONVERGENT B1 ;  /* 0x0000000000017941 */ /* 0x000fea0003800200 */
.L_x_2933:
[----:B------:R-:W-:Y:S05]  /*2ca0*/  @P4 BRA `(.L_x_2928) ;  /* 0x0000000000684947 */ /* 0x000fea0003800000 */
[C---:B0-2---:R-:W-:Y:S01]  /*2cb0*/  FADD.FTZ R3, -R0.reuse, R6 ;  /* 0x0000000600037221 */ /* 0x045fe20000010100 */
[----:B------:R-:W-:Y:S01]  /*2cc0*/  FADD.FTZ R7, -R0, R7 ;  /* 0x0000000700077221 */ /* 0x000fe20000010100 */
[----:B------:R-:W0:Y:S01]  /*2cd0*/  LDCU.64 UR8, c[0x0][0x3e0] ;  /* 0x00007c00ff0877ac */ /* 0x000e220008000a00 */
        /* <DEDUP_REMOVED lines=14> */
[----:B--2---:R-:W-:-:S04]  /*2dc0*/  FADD.FTZ R4, R0, 1 ;  /* 0x3f80000000047421 */ /* 0x004fc80000010000 */
[----:B------:R-:W2:Y:S01]  /*2dd0*/  MUFU.RCP R5, R4 ;  /* 0x0000000400057308 */ /* 0x000ea20000001000 */
[----:B0-----:R-:W-:Y:S01]  /*2de0*/  FADD.FTZ R6, R2, 1 ;  /* 0x3f80000002067421 */ /* 0x001fe20000010000 */
[----:B-1----:R-:W-:-:S04]  /*2df0*/  LEA R2, P1, R24, UR10, 0x2 ;  /* 0x0000000a18027c11 */ /* 0x002fc8000f8210ff */
[----:B------:R-:W-:Y:S02]  /*2e00*/  LEA.HI.X R3, R24, UR11, R9, 0x2, P1 ;  /* 0x0000000b18037c11 */ /* 0x000fe400088f1409 */
[----:B------:R-:W0:Y:S01]  /*2e10*/  MUFU.RCP R6, R6 ;  /* 0x0000000600067308 */ /* 0x000e220000001000 */
[----:B--2---:R-:W-:Y:S01]  /*2e20*/  FMUL.FTZ R12, R12, R5 ;  /* 0x000000050c0c7220 */ /* 0x004fe20000410000 */
[----:B0-----:R-:W-:-:S05]  /*2e30*/  FMUL.FTZ R13, R13, R6 ;  /* 0x000000060d0d7220 */ /* 0x001fca0000410000 */
[----:B------:R4:W-:Y:S02]  /*2e40*/  STG.E.64 desc[UR14][R2.64], R12 ;  /* 0x0000000c02007986 */ /* 0x0009e4000c101b0e */
.L_x_2928:
[----:B------:R-:W-:Y:S05]  /*2e50*/  BSYNC.RECONVERGENT B0 ;  /* 0x0000000000007941 */ /* 0x000fea0003800200 */
.L_x_2920:
        /* <DEDUP_REMOVED lines=8> */
.L_x_2936:
        /* <DEDUP_REMOVED lines=10> */
.L_x_3465:


//--------------------- .text._Z35group_norm_nhwc_fwd_one_pass_kernelI11Fp32IOFp32WLi256ELi28ELi448EEv26Group_norm_nhwc_fwd_params --------------------------
	.section	.text._Z35group_norm_nhwc_fwd_one_pass_kernelI11Fp32IOFp32WLi256ELi28ELi448EEv26Group_norm_nhwc_fwd_params,"ax",@progbits
	.align	128
        .global         _Z35group_norm_nhwc_fwd_one_pass_kernelI11Fp32IOFp32WLi256ELi28ELi448EEv26Group_norm_nhwc_fwd_params
        .type           _Z35group_norm_nhwc_fwd_one_pass_kernelI11Fp32IOFp32WLi256ELi28ELi448EEv26Group_norm_nhwc_fwd_params,@function
        .size           _Z35group_norm_nhwc_fwd_one_pass_kernelI11Fp32IOFp32WLi256ELi28ELi448EEv26Group_norm_nhwc_fwd_params,(.L_x_3466 - _Z35group_norm_nhwc_fwd_one_pass_kernelI11Fp32IOFp32WLi256ELi28ELi448EEv26Group_norm_nhwc_fwd_params)
        .other          _Z35group_norm_nhwc_fwd_one_pass_kernelI11Fp32IOFp32WLi256ELi28ELi448EEv26Group_norm_nhwc_fwd_params,@"STO_CUDA_ENTRY STV_DEFAULT"
_Z35group_norm_nhwc_fwd_one_pass_kernelI11Fp32IOFp32WLi256ELi28ELi448EEv26Group_norm_nhwc_fwd_params:
.text._Z35group_norm_nhwc_fwd_one_pass_kernelI11Fp32IOFp32WLi256ELi28ELi448EEv26Group_norm_nhwc_fwd_params:
        /* <DEDUP_REMOVED lines=41> */
.L_x_2980:
[----:B0-234-:R-:W0:Y:S01]  /*0290*/  LDC R23, c[0x0][0x3f8] ;  /* 0x0000fe00ff177b82 */ /* 0x01de220000000800 */
[----:B------:R-:W1:Y:S01]  /*02a0*/  LDCU UR8, c[0x0][0x404] ;  /* 0x00008080ff0877ac */ /* 0x000e620008000800 */
[----:B------:R-:W-:Y:S01]  /*02b0*/  LOP3.LUT R59, R14, 0xffff, RZ, 0xc0, !PT ;  /* 0x0000ffff0e3b7812 */ /* 0x000fe200078ec0ff */
[----:B------:R-:W2:Y:S01]  /*02c0*/  LDCU.64 UR4, c[0x0][0x3e8] ;  /* 0x00007d00ff0477ac */ /* 0x000ea20008000a00 */
[----:B-1----:R-:W-:Y:S01]  /*02d0*/  IMAD R33, R3, UR8, R50 ;  /* 0x0000000803217c24 */ /* 0x002fe2000f8e0232 */
[----:B------:R-:W1:Y:S01]  /*02e0*/  LDCU.64 UR8, c[0x0][0x3f0] ;  /* 0x00007e00ff0877ac */ /* 0x000e620008000a00 */
[----:B0----5:R-:W-:-:S03]  /*02f0*/  IABS R19, R23 ;  /* 0x0000001700137213 */ /* 0x021fc60000000000 */
[C---:B--2---:R-:W-:Y:S01]  /*0300*/  ISETP.GE.U32.AND P5, PT, R33.reuse, UR4, PT ;  /* 0x0000000421007c0c */ /* 0x044fe2000bfa6070 */
        /* <DEDUP_REMOVED lines=21> */
[----:B------:R-:W-:Y:S02]  /*0460*/  ISETP.GE.U32.AND P1, PT, R18, R19, PT ;  /* 0x000000131200720c */ /* 0x000fe40003f26070 */
[----:B------:R-:W-:-:S11]  /*0470*/  ISETP.NE.AND P2, PT, R23, RZ, PT ;  /* 0x000000ff1700720c */ /* 0x000fd60003f45270 */
[----:B------:R-:W-:Y:S02]  /*0480*/  @P1 IADD3 R17, PT, PT, R17, 0x1, RZ ;  /* 0x0000000111111810 */ /* 0x000fe40007ffe0ff */
[----:B------:R-:W-:Y:S02]  /*0490*/  ISETP.GE.U32.AND P1, PT, R27, UR4, PT ;  /* 0x000000041b007c0c */ /* 0x000fe4000bf26070 */
[----:B------:R-:W-:Y:S02]  /*04a0*/  MOV R19, R17 ;  /* 0x0000001100137202 */ /* 0x000fe40000000f00 */
[----:B------:R-:W-:Y:S02]  /*04b0*/  ISETP.GE.AND.EX P1, PT, R29, UR5, PT, P1 ;  /* 0x000000051d007c0c */ /* 0x000fe4000bf26310 */
[----:B------:R-:W-:Y:S02]  /*04c0*/  @!P3 IADD3 R19, PT, PT, -R19, RZ, RZ ;  /* 0x000000ff1313b210 */ /* 0x000fe40007ffe1ff */
[----:B------:R-:W-:-:S02]  /*04d0*/  @!P2 LOP3.LUT R19, RZ, R23, RZ, 0x33, !PT ;  /* 0x00000017ff13a212 */ /* 0x000fc400078e33ff */
[----:B------:R-:W-:Y:S02]  /*04e0*/  ISETP.GE.U32.AND P3, PT, R9, UR4, PT ;  /* 0x0000000409007c0c */ /* 0x000fe4000bf66070 */
[----:B------:R-:W-:Y:S02]  /*04f0*/  IADD3 R17, PT, PT, -R19, RZ, RZ ;  /* 0x000000ff13117210 */ /* 0x000fe40007ffe1ff */
[----:B------:R-:W-:Y:S02]  /*0500*/  SHF.R.S32.HI R18, RZ, 0x1f, R19 ;  /* 0x0000001fff127819 */ /* 0x000fe40000011413 */
[----:B------:R-:W-:Y:S01]  /*0510*/  ISETP.GE.AND.EX P3, PT, R49, UR5, PT, P3 ;  /* 0x0000000531007c0c */ /* 0x000fe2000bf66330 */
[----:B------:R-:W-:Y:S01]  /*0520*/  IMAD R48, R23, R17, R8 ;  /* 0x0000001117307224 */ /* 0x000fe200078e0208 */
[----:B------:R-:W0:Y:S01]  /*0530*/  @!P1 LDC.64 R20, c[0x0][0x3e0] ;  /* 0x0000f800ff149b82 */ /* 0x000e220000000a00 */
[----:B-1----:R-:W-:Y:S02]  /*0540*/  IMAD R18, R18, UR8, RZ ;  /* 0x0000000812127c24 */ /* 0x002fe4000f8e02ff */
[----:B------:R-:W-:-:S02]  /*0550*/  IMAD R48, R48, 0x1c, RZ ;  /* 0x0000001c30307824 */ /* 0x000fc400078e02ff */
[----:B------:R-:W-:-:S03]  /*0560*/  IMAD R61, R19, UR9, R18 ;  /* 0x00000009133d7c24 */ /* 0x000fc6000f8e0212 */
[----:B------:R-:W1:Y:S01]  /*0570*/  @!P5 LDC.64 R16, c[0x0][0x3e0] ;  /* 0x0000f800ff10db82 */ /* 0x000e620000000a00 */
[----:B------:R-:W-:-:S04]  /*0580*/  IADD3 R58, P2, PT, R48, R59, RZ ;  /* 0x0000003b303a7210 */ /* 0x000fc80007f5e0ff */
[----:B------:R-:W-:Y:S02]  /*0590*/  LEA.HI.X.SX32 R59, R48, RZ, 0x1, P2 ;  /* 0x000000ff303b7211 */ /* 0x000fe400010f0eff */
[----:B------:R-:W-:Y:S01]  /*05a0*/  ISETP.GE.U32.AND P2, PT, R7, UR4, PT ;  /* 0x0000000407007c0c */ /* 0x000fe2000bf46070 */
[----:B------:R-:W2:Y:S01]  /*05b0*/  @!P5 LDC.64 R22, c[0x0][0x390] ;  /* 0x0000e400ff16db82 */ /* 0x000ea20000000a00 */
[----:B------:R-:W-:Y:S02]  /*05c0*/  IMAD.WIDE.U32 R58, R19, UR8, R58 ;  /* 0x00000008133a7c25 */ /* 0x000fe4000f8e003a */
[----:B------:R-:W-:-:S03]  /*05d0*/  ISETP.GE.AND.EX P2, PT, R15, UR5, PT, P2 ;  /* 0x000000050f007c0c */ /* 0x000fc6000bf46320 */
[----:B------:R-:W-:Y:S01]  /*05e0*/  IADD3 R61, PT, PT, R59, R61, RZ ;  /* 0x0000003d3b3d7210 */ /* 0x000fe20007ffe0ff */
[----:B0-----:R-:W-:Y:S01]  /*05f0*/  @!P1 IMAD R26, R29, R20, RZ ;  /* 0x000000141d1a9224 */ /* 0x001fe200078e02ff */
[----:B------:R-:W-:Y:S01]  /*0600*/  @!P5 MOV R60, R58 ;  /* 0x0000003a003cd202 */ /* 0x000fe20000000f00 */
[----:B------:R-:W0:Y:S02]  /*0610*/  @!P3 LDC.64 R40, c[0x0][0x3e0] ;  /* 0x0000f800ff28bb82 */ /* 0x000e240000000a00 */
[----:B------:R-:W-:Y:S02]  /*0620*/  @!P1 IMAD R29, R27, R21, R26 ;  /* 0x000000151b1d9224 */ /* 0x000fe400078e021a */
[-C--:B-1----:R-:W-:Y:S02]  /*0630*/  @!P5 IMAD R18, R25, R16.reuse, RZ ;  /* 0x000000101912d224 */ /* 0x082fe400078e02ff */
[C---:B------:R-:W-:Y:S02]  /*0640*/  @!P5 IMAD.WIDE.U32 R24, R33.reuse, R16, R60 ;  /* 0x000000102118d225 */ /* 0x040fe400078e003c */
[----:B------:R-:W1:Y:S02]  /*0650*/  @!P2 LDC.64 R42, c[0x0][0x390] ;  /* 0x0000e400ff2aab82 */ /* 0x000e640000000a00 */
[----:B------:R-:W-:Y:S01]  /*0660*/  @!P5 IMAD R31, R33, R17, R18 ;  /* 0x00000011211fd224 */ /* 0x000fe200078e0212 */
[----:B------:R-:W-:-:S02]  /*0670*/  CS2R R32, SRZ ;  /* 0x0000000000207805 */ /* 0x000fc4000001ff00 */
[----:B--2---:R-:W-:-:S03]  /*0680*/  @!P5 LEA R22, P4, R24, R22, 0x2 ;  /* 0x000000161816d211 */ /* 0x004fc600078810ff */
[----:B------:R-:W2:Y:S01]  /*0690*/  @!P1 LDC.64 R18, c[0x0][0x390] ;  /* 0x0000e400ff129b82 */ /* 0x000ea20000000a00 */
[----:B------:R-:W-:-:S04]  /*06a0*/  @!P5 IADD3 R25, PT, PT, R25, R31, RZ ;  /* 0x0000001f1919d210 */ /* 0x000fc80007ffe0ff */
[----:B------:R-:W-:Y:S02]  /*06b0*/  @!P5 LEA.HI.X R23, R24, R23, R25, 0x2, P4 ;  /* 0x000000171817d211 */ /* 0x000fe400020f1419 */
[----:B------:R-:W-:Y:S01]  /*06c0*/  @!P1 MOV R24, R58 ;  /* 0x0000003a00189202 */ /* 0x000fe20000000f00 */
[----:B------:R-:W3:Y:S01]  /*06d0*/  @!P2 LDC.64 R16, c[0x0][0x3e0] ;  /* 0x0000f800ff10ab82 */ /* 0x000ee20000000a00 */
[----:B------:R-:W-:Y:S01]  /*06e0*/  @!P1 MOV R25, R61 ;  /* 0x0000003d00199202 */ /* 0x000fe20000000f00 */
[----:B------:R4:W5:Y:S01]  /*06f0*/  @!P5 LDG.E.64 R32, desc[UR6][R22.64] ;  /* 0x000000061620d981 */ /* 0x000962000c1e1b00 */
[----:B------:R-:W-:Y:S01]  /*0700*/  ISETP.GE.U32.AND P4, PT, R10, UR4, PT ;  /* 0x000000040a007c0c */ /* 0x000fe2000bf86070 */
[----:B------:R-:W-:-:S03]  /*0710*/  @!P1 IMAD.WIDE.U32 R20, R27, R20, R24 ;  /* 0x000000141b149225 */ /* 0x000fc600078e0018 */
[----:B------:R-:W-:Y:S02]  /*0720*/  ISETP.GE.AND.EX P4, PT, R51, UR5, PT, P4 ;  /* 0x0000000533007c0c */ /* 0x000fe4000bf86340 */
[----:B------:R-:W-:Y:S02]  /*0730*/  @!P1 IADD3 R21, PT, PT, R21, R29, RZ ;  /* 0x0000001d15159210 */ /* 0x000fe40007ffe0ff */
[C---:B--2---:R-:W-:Y:S02]  /*0740*/  @!P1 LEA R18, P5, R20.reuse, R18, 0x2 ;  /* 0x0000001214129211 */ /* 0x044fe400078a10ff */
[----:B------:R-:W-:Y:S02]  /*0750*/  ISETP.GE.U32.AND P6, PT, R11, UR4, PT ;  /* 0x000000040b007c0c */ /* 0x000fe4000bfc6070 */
[----:B------:R-:W-:-:S05]  /*0760*/  @!P1 LEA.HI.X R19, R20, R19, R21, 0x2, P5 ;  /* 0x0000001314139211 */ /* 0x000fca00028f1415 */
[----:B----4-:R-:W2:Y:S01]  /*0770*/  @!P4 LDC.64 R22, c[0x0][0x3e0] ;  /* 0x0000f800ff16cb82 */ /* 0x010ea20000000a00 */
[----:B------:R-:W-:Y:S01]  /*0780*/  @!P2 MOV R20, R58 ;  /* 0x0000003a0014a202 */ /* 0x000fe20000000f00 */
[-C--:B---3--:R-:W-:Y:S01]  /*0790*/  @!P2 IMAD R24, R15, R16.reuse, RZ ;  /* 0x000000100f18a224 */ /* 0x088fe200078e02ff */
[----:B------:R-:W-:Y:S02]  /*07a0*/  @!P2 MOV R21, R61 ;  /* 0x0000003d0015a202 */ /* 0x000fe40000000f00 */
[----:B------:R-:W-:Y:S01]  /*07b0*/  ISETP.GE.AND.EX P6, PT, R53, UR5, PT, P6 ;  /* 0x0000000535007c0c */ /* 0x000fe2000bfc6360 */
[C---:B------:R-:W-:Y:S01]  /*07c0*/  @!P2 IMAD R27, R7.reuse, R17, R24 ;  /* 0x00000011071ba224 */ /* 0x040fe200078e0218 */
[----:B------:R-:W-:Y:S01]  /*07d0*/  ISETP.GE.U32.AND P5, PT, R12, UR4, PT ;  /* 0x000000040c007c0c */ /* 0x000fe2000bfa6070 */
[----:B------:R-:W-:Y:S01]  /*07e0*/  @!P2 IMAD.WIDE.U32 R16, R7, R16, R20 ;  /* 0x000000100710a225 */ /* 0x000fe200078e0014 */
[----:B------:R-:W-:Y:S01]  /*07f0*/  CS2R R34, SRZ ;  /* 0x0000000000227805 */ /* 0x000fe2000001ff00 */
[----:B------:R-:W3:Y:S01]  /*0800*/  @!P4 LDC.64 R30, c[0x0][0x390] ;  /* 0x0000e400ff1ecb82 */ /* 0x000ee20000000a00 */
[----:B------:R-:W-:-:S02]  /*0810*/  ISETP.GE.AND.EX P5, PT, R55, UR5, PT, P5 ;  /* 0x0000000537007c0c */ /* 0x000fc4000bfa6350 */
[----:B------:R-:W-:Y:S02]  /*0820*/  @!P2 IADD3 R17, PT, PT, R17, R27, RZ ;  /* 0x0000001b1111a210 */ /* 0x000fe40007ffe0ff */
[----:B------:R2:W4:Y:S01]  /*0830*/  @!P1 LDG.E.64 R34, desc[UR6][R18.64] ;  /* 0x0000000612229981 */ /* 0x000522000c1e1b00 */
[C---:B-1----:R-:W-:Y:S02]  /*0840*/  @!P2 LEA R42, P1, R16.reuse, R42, 0x2 ;  /* 0x0000002a102aa211 */ /* 0x042fe400078210ff */
[----:B------:R-:W1:Y:S02]  /*0850*/  @!P3 LDC.64 R26, c[0x0][0x390] ;  /* 0x0000e400ff1abb82 */ /* 0x000e640000000a00 */
[----:B------:R-:W-:Y:S01]  /*0860*/  @!P2 LEA.HI.X R43, R16, R43, R17, 0x2, P1 ;  /* 0x0000002b102ba211 */ /* 0x000fe200008f1411 */
[----:B0-----:R-:W-:Y:S01]  /*0870*/  @!P3 IMAD R16, R49, R40, RZ ;  /* 0x000000283110b224 */ /* 0x001fe200078e02ff */
[----:B------:R-:W-:-:S04]  /*0880*/  ISETP.GE.U32.AND P1, PT, R13, UR4, PT ;  /* 0x000000040d007c0c */ /* 0x000fc8000bf26070 */
[----:B------:R-:W0:Y:S01]  /*0890*/  @!P6 LDC.64 R24, c[0x0][0x3e0] ;  /* 0x0000f800ff18eb82 */ /* 0x000e220000000a00 */
[----:B------:R-:W-:Y:S01]  /*08a0*/  ISETP.GE.AND.EX P1, PT, R57, UR5, PT, P1 ;  /* 0x0000000539007c0c */ /* 0x000fe2000bf26310 */
[----:B------:R-:W-:Y:S01]  /*08b0*/  @!P3 IMAD R39, R9, R41, R16 ;  /* 0x000000290927b224 */ /* 0x000fe200078e0210 */
[----:B------:R-:W-:Y:S02]  /*08c0*/  @!P3 MOV R16, R58 ;  /* 0x0000003a0010b202 */ /* 0x000fe40000000f00 */
[----:B------:R-:W-:-:S03]  /*08d0*/  @!P3 MOV R17, R61 ;  /* 0x0000003d0011b202 */ /* 0x000fc60000000f00 */
[----:B------:R-:W3:Y:S01]  /*08e0*/  @!P5 LDC.64 R28, c[0x0][0x3e0] ;  /* 0x0000f800ff1cdb82 */ /* 0x000ee20000000a00 */
[----:B------:R-:W-:Y:S01]  /*08f0*/  CS2R R36, SRZ ;  /* 0x0000000000247805 */ /* 0x000fe2000001ff00 */
[----:B--2---:R-:W-:Y:S02]  /*0900*/  @!P4 IMAD R18, R51, R22, RZ ;  /* 0x000000163312c224 */ /* 0x004fe400078e02ff */
[----:B------:R-:W-:Y:S01]  /*0910*/  @!P3 IMAD.WIDE.U32 R40, R9, R40, R16 ;  /* 0x000000280928b225 */ /* 0x000fe200078e0010 */
[----:B------:R-:W-:Y:S02]  /*0920*/  @!P4 MOV R38, R58 ;  /* 0x0000003a0026c202 */ /* 0x000fe40000000f00 */
[----:B------:R2:W4:Y:S01]  /*0930*/  @!P2 LDG.E.64 R36, desc[UR6][R42.64] ;  /* 0x000000062a24a981 */ /* 0x000522000c1e1b00 */
[----:B------:R-:W2:Y:S01]  /*0940*/  @!P6 LDC.64 R20, c[0x0][0x390] ;  /* 0x0000e400ff14eb82 */ /* 0x000ea20000000a00 */
[----:B------:R-:W-:Y:S01]  /*0950*/  @!P4 IMAD R45, R10, R23, R18 ;  /* 0x000000170a2dc224 */ /* 0x000fe200078e0212 */
[----:B------:R-:W-:-:S02]  /*0960*/  @!P3 IADD3 R23, PT, PT, R41, R39, RZ ;  /* 0x000000272917b210 */ /* 0x000fc40007ffe0ff */
[----:B------:R-:W-:Y:S02]  /*0970*/  @!P4 MOV R39, R61 ;  /* 0x0000003d0027c202 */ /* 0x000fe40000000f00 */
[----:B-1----:R-:W-:Y:S02]  /*0980*/  @!P3 LEA R26, P2, R40, R26, 0x2 ;  /* 0x0000001a281ab211 */ /* 0x002fe400078410ff */
[----:B------:R-:W1:Y:S01]  /*0990*/  @!P1 LDC.64 R16, c[0x0][0x3e0] ;  /* 0x0000f800ff109b82 */ /* 0x000e620000000a00 */
[----:B------:R-:W-:Y:S01]  /*09a0*/  @!P4 IMAD.WIDE.U32 R38, R10, R22, R38 ;  /* 0x000000160a26c225 */ /* 0x000fe200078e0026 */
[----:B------:R-:W-:Y:S02]  /*09b0*/  @!P3 LEA.HI.X R27, R40, R27, R23, 0x2, P2 ;  /* 0x0000001b281bb211 */ /* 0x000fe400010f1417 */
[----:B------:R-:W-:Y:S01]  /*09c0*/  @!P6 MOV R22, R58 ;  /* 0x0000003a0016e202 */ /* 0x000fe20000000f00 */
[----:B0-----:R-:W-:-:S03]  /*09d0*/  @!P6 IMAD R44, R53, R24, RZ ;  /* 0x00000018352ce224 */ /* 0x001fc600078e02ff */
[----:B------:R-:W0:Y:S01]  /*09e0*/  @!P5 LDC.64 R18, c[0x0][0x390] ;  /* 0x0000e400ff12db82 */ /* 0x000e220000000a00 */
[----:B------:R-:W-:Y:S01]  /*09f0*/  @!P6 MOV R23, R61 ;  /* 0x0000003d0017e202 */ /* 0x000fe20000000f00 */
[----:B------:R-:W-:Y:S02]  /*0a00*/  @!P6 IMAD R41, R11, R25, R44 ;  /* 0x000000190b29e224 */ /* 0x000fe400078e022c */
[----:B---3--:R-:W-:Y:S02]  /*0a10*/  @!P5 IMAD R40, R55, R28, RZ ;  /* 0x0000001c3728d224 */ /* 0x008fe400078e02ff */
[----:B------:R-:W-:Y:S01]  /*0a20*/  @!P6 IMAD.WIDE.U32 R24, R11, R24, R22 ;  /* 0x000000180b18e225 */ /* 0x000fe200078e0016 */
[----:B------:R-:W-:Y:S02]  /*0a30*/  @!P5 MOV R22, R58 ;  /* 0x0000003a0016d202 */ /* 0x000fe40000000f00 */
[----:B------:R-:W-:Y:S01]  /*0a40*/  @!P5 MOV R23, R61 ;  /* 0x0000003d0017d202 */ /* 0x000fe20000000f00 */
[----:B--2---:R-:W-:Y:S01]  /*0a50*/  @!P5 IMAD R43, R12, R29, R40 ;  /* 0x0000001d0c2bd224 */ /* 0x004fe200078e0228 */
[----:B------:R-:W-:-:S02]  /*0a60*/  @!P4 IADD3 R39, PT, PT, R39, R45, RZ ;  /* 0x0000002d2727c210 */ /* 0x000fc40007ffe0ff */
[----:B------:R-:W-:Y:S01]  /*0a70*/  @!P4 LEA R30, P2, R38, R30, 0x2 ;  /* 0x0000001e261ec211 */ /* 0x000fe200078410ff */
[----:B------:R-:W-:Y:S02]  /*0a80*/  @!P5 IMAD.WIDE.U32 R28, R12, R28, R22 ;  /* 0x0000001c0c1cd225 */ /* 0x000fe400078e0016 */
[----:B------:R-:W2:Y:S01]  /*0a90*/  @!P1 LDC.64 R22, c[0x0][0x390] ;  /* 0x0000e400ff169b82 */ /* 0x000ea20000000a00 */
[----:B------:R-:W-:Y:S02]  /*0aa0*/  @!P4 LEA.HI.X R31, R38, R31, R39, 0x2, P2 ;  /* 0x0000001f261fc211 */ /* 0x000fe400010f1427 */
[----:B------:R-:W-:Y:S02]  /*0ab0*/  @!P6 IADD3 R25, PT, PT, R25, R41, RZ ;  /* 0x000000291919e210 */ /* 0x000fe40007ffe0ff */
[C---:B------:R-:W-:Y:S02]  /*0ac0*/  @!P6 LEA R20, P2, R24.reuse, R20, 0x2 ;  /* 0x000000141814e211 */ /* 0x040fe400078410ff */
[----:B------:R-:W-:Y:S01]  /*0ad0*/  CS2R R38, SRZ ;  /* 0x0000000000267805 */ /* 0x000fe2000001ff00 */
[----:B-1----:R-:W-:Y:S01]  /*0ae0*/  @!P1 IMAD R40, R57, R16, RZ ;  /* 0x0000001039289224 */ /* 0x002fe200078e02ff */
[----:B------:R-:W-:-:S02]  /*0af0*/  @!P6 LEA.HI.X R21, R24, R21, R25, 0x2, P2 ;  /* 0x000000151815e211 */ /* 0x000fc400010f1419 */
[----:B------:R-:W-:Y:S02]  /*0b00*/  @!P5 IADD3 R24, PT, PT, R29, R43, RZ ;  /* 0x0000002b1d18d210 */ /* 0x000fe40007ffe0ff */
[----:B------:R-:W3:Y:S01]  /*0b10*/  @!P3 LDG.E.64 R38, desc[UR6][R26.64] ;  /* 0x000000061a26b981 */ /* 0x000ee2000c1e1b00 */
[C---:B0-----:R-:W-:Y:S01]  /*0b20*/  @!P5 LEA R18, P2, R28.reuse, R18, 0x2 ;  /* 0x000000121c12d211 */ /* 0x041fe200078410ff */
[----:B------:R-:W-:Y:S01]  /*0b30*/  @!P1 IMAD R17, R13, R17, R40 ;  /* 0x000000110d119224 */ /* 0x000fe200078e0228 */
[----:B------:R-:W-:Y:S02]  /*0b40*/  CS2R R40, SRZ ;  /* 0x0000000000287805 */ /* 0x000fe4000001ff00 */
[----:B------:R-:W-:Y:S02]  /*0b50*/  @!P1 MOV R25, R61 ;  /* 0x0000003d00199202 */ /* 0x000fe40000000f00 */
[----:B------:R-:W-:Y:S02]  /*0b60*/  @!P5 LEA.HI.X R19, R28, R19, R24, 0x2, P2 ;  /* 0x000000131c13d211 */ /* 0x000fe400010f1418 */
[----:B------:R-:W-:-:S02]  /*0b70*/  @!P1 MOV R24, R58 ;  /* 0x0000003a00189202 */ /* 0x000fc40000000f00 */
[----:B------:R-:W-:Y:S01]  /*0b80*/  CS2R R42, SRZ ;  /* 0x00000000002a7805 */ /* 0x000fe2000001ff00 */
[----:B------:R-:W3:Y:S02]  /*0b90*/  @!P4 LDG.E.64 R40, desc[UR6][R30.64] ;  /* 0x000000061e28c981 */ /* 0x000ee4000c1e1b00 */
[----:B------:R-:W-:Y:S01]  /*0ba0*/  @!P1 IMAD.WIDE.U32 R24, R13, R16, R24 ;  /* 0x000000100d189225 */ /* 0x000fe200078e0018 */
[----:B------:R-:W-:Y:S02]  /*0bb0*/  CS2R R44, SRZ ;  /* 0x00000000002c7805 */ /* 0x000fe4000001ff00 */
[----:B------:R-:W3:Y:S02]  /*0bc0*/  @!P6 LDG.E.64 R42, desc[UR6][R20.64] ;  /* 0x00000006142ae981 */ /* 0x000ee4000c1e1b00 */
[----:B------:R-:W-:Y:S02]  /*0bd0*/  @!P1 IADD3 R16, PT, PT, R25, R17, RZ ;  /* 0x0000001119109210 */ /* 0x000fe40007ffe0ff */
[----:B--2---:R-:W-:-:S02]  /*0be0*/  @!P1 LEA R22, P2, R24, R22, 0x2 ;  /* 0x0000001618169211 */ /* 0x004fc400078410ff */
[----:B------:R-:W-:Y:S01]  /*0bf0*/  CS2R R46, SRZ ;  /* 0x00000000002e7805 */ /* 0x000fe2000001ff00 */
[----:B------:R4:W2:Y:S01]  /*0c00*/  @!P5 LDG.E.64 R44, desc[UR6][R18.64] ;  /* 0x00000006122cd981 */ /* 0x0008a2000c1e1b00 */
[----:B------:R-:W-:-:S05]  /*0c10*/  @!P1 LEA.HI.X R23, R24, R23, R16, 0x2, P2 ;  /* 0x0000001718179211 */ /* 0x000fca00010f1410 */
[----:B------:R-:W2:Y:S01]  /*0c20*/  @!P1 LDG.E.64 R46, desc[UR6][R22.64] ;  /* 0x00000006162e9981 */ /* 0x000ea2000c1e1b00 */
[C---:B------:R-:W-:Y:S02]  /*0c30*/  ISETP.GT.AND P1, PT, R4.reuse, 0x1e, PT ;  /* 0x0000001e0400780c */ /* 0x040fe40003f24270 */
[----:B------:R-:W-:Y:S01]  /*0c40*/  ISETP.GT.AND P3, PT, R4, 0xf, PT ;  /* 0x0000000f0400780c */ /* 0x000fe20003f64270 */
[----:B-----5:R-:W-:Y:S01]  /*0c50*/  FMUL.FTZ R17, R33, R33 ;  /* 0x0000002121117220 */ /* 0x020fe20000410000 */
[----:B------:R-:W-:-:S03]  /*0c60*/  FADD.FTZ R16, R32, R33 ;  /* 0x0000002120107221 */ /* 0x000fc60000010000 */
[----:B------:R-:W-:Y:S01]  /*0c70*/  FFMA.FTZ R17, R32, R32, R17 ;  /* 0x0000002020117223 */ /* 0x000fe20000010011 */
[----:B------:R-:W-:-:S03]  /*0c80*/  FADD.FTZ R16, RZ, R16 ;  /* 0x00000010ff107221 */ /* 0x000fc60000010000 */
[----:B------:R-:W-:Y:S01]  /*0c90*/  FADD.FTZ R17, RZ, R17 ;  /* 0x00000011ff117221 */ /* 0x000fe20000010000 */
[----:B----4-:R-:W-:Y:S01]  /*0ca0*/  FADD.FTZ R19, R34, R35 ;  /* 0x0000002322137221 */ /* 0x010fe20000010000 */
[----:B------:R-:W-:Y:S01]  /*0cb0*/  FMUL.FTZ R25, R37, R37 ;  /* 0x0000002525197220 */ /* 0x000fe20000410000 */
[----:B------:R-:W-:-:S03]  /*0cc0*/  FADD.FTZ R21, R36, R37 ;  /* 0x0000002524157221 */ /* 0x000fc60000010000 */
[----:B------:R-:W-:Y:S01]  /*0cd0*/  FFMA.FTZ R20, R36, R36, R25 ;  /* 0x0000002424147223 */ /* 0x000fe20000010019 */
[----:B------:R-:W-:Y:S01]  /*0ce0*/  FMUL.FTZ R25, R35, R35 ;  /* 0x0000002323197220 */ /* 0x000fe20000410000 */
[----:B------:R-:W-:Y:S02]  /*0cf0*/  FADD.FTZ R16, R16, R21 ;  /* 0x0000001510107221 */ /* 0x000fe40000010000 */
[----:B------:R-:W-:Y:S01]  /*0d00*/  FADD.FTZ R17, R17, R20 ;  /* 0x0000001411117221 */ /* 0x000fe20000010000 */
[----:B------:R-:W-:Y:S01]  /*0d10*/  FFMA.FTZ R18, R34, R34, R25 ;  /* 0x0000002222127223 */ /* 0x000fe20000010019 */
[----:B------:R-:W-:-:S03]  /*0d20*/  FADD.FTZ R16, R16, R19 ;  /* 0x0000001310107221 */ /* 0x000fc60000010000 */
[----:B------:R-:W-:Y:S01]  /*0d30*/  FADD.FTZ R17, R17, R18 ;  /* 0x0000001211117221 */ /* 0x000fe20000010000 */
[----:B---3--:R-:W-:Y:S01]  /*0d40*/  FMUL.FTZ R21, R39, R39 ;  /* 0x0000002727157220 */ /* 0x008fe20000410000 */
[----:B------:R-:W-:-:S03]  /*0d50*/  FADD.FTZ R19, R38, R39 ;  /* 0x0000002726137221 */ /* 0x000fc60000010000 */
[----:B------:R-:W-:Y:S01]  /*0d60*/  FFMA.FTZ R18, R38, R38, R21 ;  /* 0x0000002626127223 */ /* 0x000fe20000010015 */
[----:B------:R-:W-:Y:S01]  /*0d70*/  FADD.FTZ R16, R16, R19 ;  /* 0x0000001310107221 */ /* 0x000fe20000010000 */
[----:B------:R-:W-:Y:S02]  /*0d80*/  FMUL.FTZ R21, R41, R41 ;  /* 0x0000002929157220 */ /* 0x000fe40000410000 */
[----:B------:R-:W-:Y:S01]  /*0d90*/  FADD.FTZ R17, R17, R18 ;  /* 0x0000001211117221 */ /* 0x000fe20000010000 */
[C---:B------:R-:W-:Y:S01]  /*0da0*/  FADD.FTZ R19, R40.reuse, R41 ;  /* 0x0000002928137221 */ /* 0x040fe20000010000 */
[----:B------:R-:W-:Y:S01]  /*0db0*/  FFMA.FTZ R18, R40, R40, R21 ;  /* 0x0000002828127223 */ /* 0x000fe20000010015 */
[----:B------:R-:W-:Y:S02]  /*0dc0*/  FMUL.FTZ R21, R43, R43 ;  /* 0x0000002b2b157220 */ /* 0x000fe40000410000 */
[----:B------:R-:W-:Y:S01]  /*0dd0*/  FADD.FTZ R16, R16, R19 ;  /* 0x0000001310107221 */ /* 0x000fe20000010000 */
[C---:B------:R-:W-:Y:S01]  /*0de0*/  FADD.FTZ R19, R42.reuse, R43 ;  /* 0x0000002b2a137221 */ /* 0x040fe20000010000 */
[----:B------:R-:W-:Y:S01]  /*0df0*/  FADD.FTZ R17, R17, R18 ;  /* 0x0000001211117221 */ /* 0x000fe20000010000 */
[----:B------:R-:W-:Y:S01]  /*0e00*/  FFMA.FTZ R18, R42, R42, R21 ;  /* 0x0000002a2a127223 */ /* 0x000fe20000010015 */
[----:B--2---:R-:W-:Y:S01]  /*0e10*/  FMUL.FTZ R21, R45, R45 ;  /* 0x0000002d2d157220 */ /* 0x004fe20000410000 */
[----:B------:R-:W-:-:S02]  /*0e20*/  FADD.FTZ R16, R16, R19 ;  /* 0x0000001310107221 */ /* 0x000fc40000010000 */
[----:B------:R-:W-:Y:S01]  /*0e30*/  FADD.FTZ R17, R17, R18 ;  /* 0x0000001211117221 */ /* 0x000fe20000010000 */
        /* <DEDUP_REMOVED lines=45> */
.L_x_2938:
[----:B------:R-:W-:Y:S05]  /*1110*/  BSYNC.RECONVERGENT B0 ;  /* 0x0000000000007941 */ /* 0x000fea0003800200 */
.L_x_2937:
        /* <DEDUP_REMOVED lines=39> */
.L_x_2940:
[----:B------:R-:W-:Y:S05]  /*1390*/  BSYNC.RECONVERGENT B0 ;  /* 0x0000000000007941 */ /* 0x000fea0003800200 */
.L_x_2939:
        /* <DEDUP_REMOVED lines=26> */
.L_x_2943:
[----:B---3--:R-:W2:Y:S04]  /*1540*/  LDG.E.STRONG.GPU R18, desc[UR6][R16.64] ;  /* 0x0000000610127981 */ /* 0x008ea8000c1ef900 */
[----:B--2---:R-:W-:Y:S01]  /*1550*/  CCTL.IVALL ;  /* 0x00000000ff00798f */ /* 0x004fe20002000000 */
[----:B------:R-:W-:Y:S05]  /*1560*/  YIELD ;  /* 0x0000000000007946 */ /* 0x000fea0003800000 */
[----:B------:R-:W-:-:S13]  /*1570*/  ISETP.NE.AND P1, PT, R18, R23, PT ;  /* 0x000000171200720c */ /* 0x000fda0003f25270 */
[----:B------:R-:W-:Y:S05]  /*1580*/  @P1 BRA `(.L_x_2943) ;  /* 0xfffffffc00ec1947 */ /* 0x000fea000383ffff */
.L_x_2942:
        /* <DEDUP_REMOVED lines=14> */
.L_x_2945:
        /* <DEDUP_REMOVED lines=62> */
.L_x_2944:
        /* <DEDUP_REMOVED lines=36> */
.L_x_2946:
        /* <DEDUP_REMOVED lines=18> */
.L_x_2947:
        /* <DEDUP_REMOVED lines=9> */
.L_x_2948:
[----:B------:R-:W-:Y:S05]  /*1e40*/  BSYNC.RECONVERGENT B0 ;  /* 0x0000000000007941 */ /* 0x000fea0003800200 */
.L_x_2941:
[----:B------:R-:W4:Y:S01]  /*1e50*/  S2UR UR5, SR_CgaCtaId ;  /* 0x00000000000579c3 */ /* 0x000f220000008800 */
[----:B------:R-:W1:Y:S01]  /*1e60*/  LDCU UR8, c[0x0][0x414] ;  /* 0x00008280ff0877ac */ /* 0x000e620008000800 */
[----:B--23--:R-:W-:Y:S01]  /*1e70*/  LOP3.LUT R21, R14, 0xffff, RZ, 0xc0, !PT ;  /* 0x0000ffff0e157812 */ /* 0x00cfe200078ec0ff */
[----:B------:R-:W-:-:S03]  /*1e80*/  UMOV UR4, 0x400 ;  /* 0x0000040000047882 */ /* 0x000fc60000000000 */
[----:B------:R-:W-:Y:S02]  /*1e90*/  IADD3 R21, PT, PT, R48, R21, RZ ;  /* 0x0000001530157210 */ /* 0x000fe40007ffe0ff */
[----:B------:R-:W2:Y:S08]  /*1ea0*/  @P0 LDC.64 R28, c[0x0][0x388] ;  /* 0x0000e200ff1c0b82 */ /* 0x000eb00000000a00 */
[----:B------:R-:W3:Y:S01]  /*1eb0*/  LDC.64 R18, c[0x0][0x398] ;  /* 0x0000e600ff127b82 */ /* 0x000ee20000000a00 */
[----:B-1----:R-:W-:Y:S01]  /*1ec0*/  @P0 FMUL.FTZ R22, R24, UR8 ;  /* 0x0000000818160c20 */ /* 0x002fe20008410000 */
[----:B------:R-:W-:Y:S01]  /*1ed0*/  @P0 FMUL.FTZ R23, R25, UR8 ;  /* 0x0000000819170c20 */ /* 0x000fe20008410000 */
[----:B----4-:R-:W-:-:S05]  /*1ee0*/  ULEA UR4, UR5, UR4, 0x18 ;  /* 0x0000000405047291 */ /* 0x010fca000f8ec0ff */
[----:B------:R-:W1:Y:S01]  /*1ef0*/  LDC.64 R16, c[0x0][0x3a0] ;  /* 0x0000e800ff107b82 */ /* 0x000e620000000a00 */
[----:B------:R-:W0:Y:S01]  /*1f00*/  LDCU UR5, c[0x0][0x404] ;  /* 0x00008080ff0577ac */ /* 0x000e220008000800 */
[----:B--2---:R-:W-:Y:S02]  /*1f10*/  @P0 IMAD.WIDE R28, R8, 0x8, R28 ;  /* 0x00000008081c0825 */ /* 0x004fe400078e021c */
[----:B------:R0:W-:Y:S04]  /*1f20*/  @!P2 STS.64 [UR4+0x88], R24 ;  /* 0x00008818ff00a988 */ /* 0x0001e80008000a04 */
[----:B------:R2:W-:Y:S01]  /*1f30*/  @P0 STG.E.64 desc[UR6][R28.64], R22 ;  /* 0x000000161c000986 */ /* 0x0005e2000c101b06 */
[----:B---3--:R-:W-:-:S04]  /*1f40*/  IMAD.WIDE R30, R21, 0x4, R18 ;  /* 0x00000004151e7825 */ /* 0x008fc800078e0212 */
[----:B-1----:R-:W-:Y:S01]  /*1f50*/  IMAD.WIDE R18, R21, 0x4, R16 ;  /* 0x0000000415127825 */ /* 0x002fe200078e0210 */
[----:B------:R-:W-:Y:S06]  /*1f60*/  BAR.SYNC.DEFER_BLOCKING 0x0 ;  /* 0x0000000000007b1d */ /* 0x000fec0000010000 */
[----:B------:R1:W5:Y:S04]  /*1f70*/  LDG.E.64 R16, desc[UR6][R30.64] ;  /* 0x000000061e107981 */ /* 0x000368000c1e1b00 */
[----:B------:R-:W5:Y:S01]  /*1f80*/  LDG.E.64 R18, desc[UR6][R18.64] ;  /* 0x0000000612127981 */ /* 0x000f62000c1e1b00 */
[----:B------:R-:W-:-:S02]  /*1f90*/  HFMA2 R27, -RZ, RZ, 1.875, 0 ;  /* 0x3f800000ff1b7431 */ /* 0x000fc400000001ff */
[----:B0-----:R-:W-:Y:S01]  /*1fa0*/  IMAD R25, R3, UR5, R50 ;  /* 0x0000000503197c24 */ /* 0x001fe2000f8e0232 */
[----:B------:R-:W-:Y:S01]  /*1fb0*/  BSSY.RECONVERGENT B0, `(.L_x_2949) ;  /* 0x00001bd000007945 */ /* 0x000fe20003800200 */
[----:B------:R-:W0:Y:S01]  /*1fc0*/  LDS.64 R20, [UR4+0x88] ;  /* 0x00008804ff147984 */ /* 0x000e220008000a00 */
[----:B------:R-:W3:Y:S02]  /*1fd0*/  LDCU.U8 UR4, c[0x0][0x3fc] ;  /* 0x00007f80ff0477ac */ /* 0x000ee40008000000 */
[----:B--2---:R-:W-:Y:S02]  /*1fe0*/  IADD3 R28, PT, PT, R25, 0x40, RZ ;  /* 0x00000040191c7810 */ /* 0x004fe40007ffe0ff */
[----:B------:R-:W-:Y:S02]  /*1ff0*/  SHF.R.S32.HI R22, RZ, 0x1f, R25 ;  /* 0x0000001fff167819 */ /* 0x000fe40000011419 */
[----:B------:R-:W-:Y:S01]  /*2000*/  SHF.R.S32.HI R29, RZ, 0x1f, R28 ;  /* 0x0000001fff1d7819 */ /* 0x000fe2000001141c */
[----:B---3--:R-:W-:Y:S01]  /*2010*/  UISETP.NE.AND UP0, UPT, UR4, URZ, UPT ;  /* 0x000000ff0400728c */ /* 0x008fe2000bf05270 */
        /* <DEDUP_REMOVED lines=19> */
[----:B------:R-:W-:Y:S01]  /*2150*/  FADD.FTZ R32, -R26, R32 ;  /* 0x000000201a207221 */ /* 0x000fe20000010100 */
[----:B------:R-:W-:Y:S01]  /*2160*/  MOV R21, R61 ;  /* 0x0000003d00157202 */ /* 0x000fe20000000f00 */
[----:B------:R-:W1:Y:S02]  /*2170*/  LDCU.64 UR4, c[0x0][0x380] ;  /* 0x00007000ff0477ac */ /* 0x000e640008000a00 */
[----:B0-----:R-:W-:Y:S01]  /*2180*/  FMUL.FTZ R23, R32, R27 ;  /* 0x0000001b20177220 */ /* 0x001fe20000410000 */
[----:B--2---:R-:W-:Y:S02]  /*2190*/  IMAD R22, R22, UR10, RZ ;  /* 0x0000000a16167c24 */ /* 0x004fe4000f8e02ff */
[----:B------:R-:W-:-:S04]  /*21a0*/  IMAD.WIDE.U32 R20, R25, UR10, R20 ;  /* 0x0000000a19147c25 */ /* 0x000fc8000f8e0014 */
[----:B------:R-:W-:Y:S02]  /*21b0*/  IMAD R25, R25, UR11, R22 ;  /* 0x0000000b19197c24 */ /* 0x000fe4000f8e0216 */
[----:B------:R-:W-:Y:S01]  /*21c0*/  FADD.FTZ R22, -R26, R33 ;  /* 0x000000211a167221 */ /* 0x000fe20000010100 */
[----:B-1----:R-:W-:Y:S02]  /*21d0*/  LEA R24, P2, R20, UR4, 0x2 ;  /* 0x0000000414187c11 */ /* 0x002fe4000f8410ff */
[----:B------:R-:W-:Y:S01]  /*21e0*/  IADD3 R25, PT, PT, R21, R25, RZ ;  /* 0x0000001915197210 */ /* 0x000fe20007ffe0ff */
[----:B------:R-:W-:Y:S01]  /*21f0*/  FMUL.FTZ R30, R22, R27 ;  /* 0x0000001b161e7220 */ /* 0x000fe20000410000 */
[----:B-----5:R-:W-:Y:S02]  /*2200*/  FFMA.FTZ R22, R16, R23, R18 ;  /* 0x0000001710167223 */ /* 0x020fe40000010012 */
[----:B------:R-:W-:Y:S01]  /*2210*/  LEA.HI.X R25, R20, UR5, R25, 0x2, P2 ;  /* 0x0000000514197c11 */ /* 0x000fe200090f1419 */
[----:B------:R-:W-:-:S05]  /*2220*/  FFMA.FTZ R23, R17, R30, R19 ;  /* 0x0000001e11177223 */ /* 0x000fca0000010013 */
[----:B------:R2:W-:Y:S02]  /*2230*/  STG.E.64 desc[UR6][R24.64], R22 ;  /* 0x0000001618007986 */ /* 0x0005e4000c101b06 */
.L_x_2952:
[----:B------:R-:W-:Y:S05]  /*2240*/  BSYNC.RECONVERGENT B1 ;  /* 0x0000000000017941 */ /* 0x000fea0003800200 */
.L_x_2951:
[----:B------:R-:W-:Y:S04]  /*2250*/  BSSY.RECONVERGENT B1, `(.L_x_2953) ;  /* 0x0000013000017945 */ /* 0x000fe80003800200 */
[----:B------:R-:W-:Y:S05]  /*2260*/  @P3 BRA `(.L_x_2954) ;  /* 0x0000000000443947 */ /* 0x000fea0003800000 */
[----:B------:R-:W3:Y:S01]  /*2270*/  LDCU.64 UR4, c[0x0][0x3e0] ;  /* 0x00007c00ff0477ac */ /* 0x000ee20008000a00 */
[----:B-1----:R-:W-:Y:S01]  /*2280*/  MOV R20, R58 ;  /* 0x0000003a00147202 */ /* 0x002fe20000000f00 */
[----:B------:R-:W-:Y:S01]  /*2290*/  FADD.FTZ R36, -R26, R36 ;  /* 0x000000241a247221 */ /* 0x000fe20000010100 */
[----:B------:R-:W-:Y:S01]  /*22a0*/  MOV R21, R61 ;  /* 0x0000003d00157202 */ /* 0x000fe20000000f00 */
[----:B------:R-:W1:Y:S02]  /*22b0*/  LDCU.64 UR10, c[0x0][0x380] ;  /* 0x00007000ff0a77ac */ /* 0x000e640008000a00 */
[----:B0-2---:R-:W-:Y:S01]  /*22c0*/  FMUL.FTZ R23, R36, R27 ;  /* 0x0000001b24177220 */ /* 0x005fe20000410000 */
[----:B---3--:R-:W-:Y:S02]  /*22d0*/  IMAD R22, R15, UR4, RZ ;  /* 0x000000040f167c24 */ /* 0x008fe4000f8e02ff */
        /* <DEDUP_REMOVED lines=10> */
.L_x_2954:
[----:B------:R-:W-:Y:S05]  /*2380*/  BSYNC.RECONVERGENT B1 ;  /* 0x0000000000017941 */ /* 0x000fea0003800200 */
.L_x_2953:
        /* <DEDUP_REMOVED lines=14> */
[C---:B------:R-:W-:Y:S01]  /*2470*/  FADD.FTZ R34, -R26.reuse, R34 ;  /* 0x000000221a227221 */ /* 0x040fe20000010100 */
[----:B------:R-:W-:Y:S01]  /*2480*/  MOV R21, R61 ;  /* 0x0000003d00157202 */ /* 0x000fe20000000f00 */
[----:B------:R-:W1:Y:S01]  /*2490*/  LDCU.64 UR10, c[0x0][0x380] ;  /* 0x00007000ff0a77ac */ /* 0x000e620008000a00 */
[----:B--23--:R-:W-:Y:S01]  /*24a0*/  FADD.FTZ R22, -R26, R35 ;  /* 0x000000231a167221 */ /* 0x00cfe20000010100 */
[----:B0-----:R-:W-:Y:S01]  /*24b0*/  FMUL.FTZ R23, R34, R27 ;  /* 0x0000001b22177220 */ /* 0x001fe20000410000 */
[----:B----4-:R-:W-:Y:S02]  /*24c0*/  IMAD R29, R29, UR4, RZ ;  /* 0x000000041d1d7c24 */ /* 0x010fe4000f8e02ff */
[----:B------:R-:W-:-:S04]  /*24d0*/  IMAD.WIDE.U32 R20, R28, UR4, R20 ;  /* 0x000000041c147c25 */ /* 0x000fc8000f8e0014 */
[----:B------:R-:W-:Y:S01]  /*24e0*/  IMAD R29, R28, UR5, R29 ;  /* 0x000000051c1d7c24 */ /* 0x000fe2000f8e021d */
[----:B-1----:R-:W-:Y:S01]  /*24f0*/  LEA R24, P5, R20, UR10, 0x2 ;  /* 0x0000000a14187c11 */ /* 0x002fe2000f8a10ff */
[----:B------:R-:W-:Y:S01]  /*2500*/  FMUL.FTZ R28, R22, R27 ;  /* 0x0000001b161c7220 */ /* 0x000fe20000410000 */
[----:B-----5:R-:W-:Y:S02]  /*2510*/  FFMA.FTZ R22, R16, R23, R18 ;  /* 0x0000001710167223 */ /* 0x020fe40000010012 */
[----:B------:R-:W-:Y:S01]  /*2520*/  IADD3 R29, PT, PT, R21, R29, RZ ;  /* 0x0000001d151d7210 */ /* 0x000fe20007ffe0ff */
[----:B------:R-:W-:-:S03]  /*2530*/  FFMA.FTZ R23, R17, R28, R19 ;  /* 0x0000001c11177223 */ /* 0x000fc60000010013 */
[----:B------:R-:W-:-:S05]  /*2540*/  LEA.HI.X R25, R20, UR11, R29, 0x2, P5 ;  /* 0x0000000b14197c11 */ /* 0x000fca000a8f141d */
[----:B------:R4:W-:Y:S02]  /*2550*/  STG.E.64 desc[UR6][R24.64], R22 ;  /* 0x0000001618007986 */ /* 0x0009e4000c101b06 */
.L_x_2956:
[----:B------:R-:W-:Y:S05]  /*2560*/  BSYNC.RECONVERGENT B1 ;  /* 0x0000000000017941 */ /* 0x000fea0003800200 */
.L_x_2955:
[----:B------:R-:W-:Y:S04]  /*2570*/  BSSY.RECONVERGENT B1, `(.L_x_2957) ;  /* 0x0000013000017945 */ /* 0x000fe80003800200 */
[----:B------:R-:W-:Y:S05]  /*2580*/  @P1 BRA `(.L_x_2958) ;  /* 0x0000000000441947 */ /* 0x000fea0003800000 */
[----:B------:R-:W0:Y:S01]  /*2590*/  LDCU.64 UR4, c[0x0][0x3e0] ;  /* 0x00007c00ff0477ac */ /* 0x000e220008000a00 */
[----:B-1----:R-:W-:Y:S01]  /*25a0*/  MOV R20, R58 ;  /* 0x0000003a00147202 */ /* 0x002fe20000000f00 */
[C---:B------:R-:W-:Y:S01]  /*25b0*/  FADD.FTZ R38, -R26.reuse, R38 ;  /* 0x000000261a267221 */ /* 0x040fe20000010100 */
[----:B------:R-:W-:Y:S01]  /*25c0*/  MOV R21, R61 ;  /* 0x0000003d00157202 */ /* 0x000fe20000000f00 */
[----:B------:R-:W1:Y:S01]  /*25d0*/  LDCU.64 UR10, c[0x0][0x380] ;  /* 0x00007000ff0a77ac */ /* 0x000e620008000a00 */
[----:B--234-:R-:W-:Y:S01]  /*25e0*/  FADD.FTZ R24, -R26, R39 ;  /* 0x000000271a187221 */ /* 0x01cfe20000010100 */
[----:B0-----:R-:W-:-:S03]  /*25f0*/  FMUL.FTZ R23, R38, R27 ;  /* 0x0000001b26177220 */ /* 0x001fc60000410000 */
[----:B------:R-:W-:Y:S01]  /*2600*/  FMUL.FTZ R28, R24, R27 ;  /* 0x0000001b181c7220 */ /* 0x000fe20000410000 */
[----:B-----5:R-:W-:Y:S01]  /*2610*/  FFMA.FTZ R24, R16, R23, R18 ;  /* 0x0000001710187223 */ /* 0x020fe20000010012 */
[----:B------:R-:W-:Y:S02]  /*2620*/  IMAD R22, R49, UR4, RZ ;  /* 0x0000000431167c24 */ /* 0x000fe4000f8e02ff */
[----:B------:R-:W-:-:S04]  /*2630*/  IMAD.WIDE.U32 R20, R9, UR4, R20 ;  /* 0x0000000409147c25 */ /* 0x000fc8000f8e0014 */
[----:B------:R-:W-:Y:S01]  /*2640*/  IMAD R25, R9, UR5, R22 ;  /* 0x0000000509197c24 */ /* 0x000fe2000f8e0216 */
[----:B-1----:R-:W-:-:S04]  /*2650*/  LEA R22, P1, R20, UR10, 0x2 ;  /* 0x0000000a14167c11 */ /* 0x002fc8000f8210ff */
[----:B------:R-:W-:-:S04]  /*2660*/  IADD3 R25, PT, PT, R21, R25, RZ ;  /* 0x0000001915197210 */ /* 0x000fc80007ffe0ff */
[----:B------:R-:W-:Y:S01]  /*2670*/  LEA.HI.X R23, R20, UR11, R25, 0x2, P1 ;  /* 0x0000000b14177c11 */ /* 0x000fe200088f1419 */
[----:B------:R-:W-:-:S05]  /*2680*/  FFMA.FTZ R25, R17, R28, R19 ;  /* 0x0000001c11197223 */ /* 0x000fca0000010013 */
[----:B------:R0:W-:Y:S02]  /*2690*/  STG.E.64 desc[UR6][R22.64], R24 ;  /* 0x0000001816007986 */ /* 0x0001e4000c101b06 */
.L_x_2958:
[----:B------:R-:W-:Y:S05]  /*26a0*/  BSYNC.RECONVERGENT B1 ;  /* 0x0000000000017941 */ /* 0x000fea0003800200 */
.L_x_2957:
[----:B------:R-:W-:Y:S04]  /*26b0*/  BSSY.RECONVERGENT B1, `(.L_x_2959) ;  /* 0x0000013000017945 */ /* 0x000fe80003800200 */
[----:B------:R-:W-:Y:S05]  /*26c0*/  @P6 BRA `(.L_x_2960) ;  /* 0x0000000000446947 */ /* 0x000fea0003800000 */
[----:B------:R-:W0:Y:S01]  /*26d0*/  LDCU.64 UR4, c[0x0][0x3e0] ;  /* 0x00007c00ff0477ac */ /* 0x000e220008000a00 */
[----:B-1----:R-:W-:Y:S01]  /*26e0*/  MOV R20, R58 ;  /* 0x0000003a00147202 */ /* 0x002fe20000000f00 */
[C---:B------:R-:W-:Y:S01]  /*26f0*/  FADD.FTZ R40, -R26.reuse, R40 ;  /* 0x000000281a287221 */ /* 0x040fe20000010100 */
[----:B------:R-:W-:Y:S01]  /*2700*/  MOV R21, R61 ;  /* 0x0000003d00157202 */ /* 0x000fe20000000f00 */
[----:B------:R-:W1:Y:S01]  /*2710*/  LDCU.64 UR10, c[0x0][0x380] ;  /* 0x00007000ff0a77ac */ /* 0x000e620008000a00 */
[----:B0-234-:R-:W-:-:S04]  /*2720*/  FADD.FTZ R24, -R26, R41 ;  /* 0x000000291a187221 */ /* 0x01dfc80000010100 */
[----:B------:R-:W-:Y:S01]  /*2730*/  FMUL.FTZ R28, R24, R27 ;  /* 0x0000001b181c7220 */ /* 0x000fe20000410000 */
[----:B------:R-:W-:Y:S02]  /*2740*/  IMAD R23, R51, UR4, RZ ;  /* 0x0000000433177c24 */ /* 0x000fe4000f8e02ff */
[----:B------:R-:W-:-:S04]  /*2750*/  IMAD.WIDE.U32 R20, R10, UR4, R20 ;  /* 0x000000040a147c25 */ /* 0x000fc8000f8e0014 */
[----:B------:R-:W-:Y:S02]  /*2760*/  IMAD R25, R10, UR5, R23 ;  /* 0x000000050a197c24 */ /* 0x000fe4000f8e0217 */
[----:B------:R-:W-:Y:S01]  /*2770*/  FMUL.FTZ R23, R40, R27 ;  /* 0x0000001b28177220 */ /* 0x000fe20000410000 */
[----:B-1----:R-:W-:Y:S02]  /*2780*/  LEA R22, P1, R20, UR10, 0x2 ;  /* 0x0000000a14167c11 */ /* 0x002fe4000f8210ff */
[----:B------:R-:W-:Y:S01]  /*2790*/  IADD3 R25, PT, PT, R21, R25, RZ ;  /* 0x0000001915197210 */ /* 0x000fe20007ffe0ff */
[----:B-----5:R-:W-:-:S03]  /*27a0*/  FFMA.FTZ R24, R16, R23, R18 ;  /* 0x0000001710187223 */ /* 0x020fc60000010012 */
[----:B------:R-:W-:Y:S01]  /*27b0*/  LEA.HI.X R23, R20, UR11, R25, 0x2, P1 ;  /* 0x0000000b14177c11 */ /* 0x000fe200088f1419 */
[----:B------:R-:W-:-:S05]  /*27c0*/  FFMA.FTZ R25, R17, R28, R19 ;  /* 0x0000001c11197223 */ /* 0x000fca0000010013 */
[----:B------:R0:W-:Y:S02]  /*27d0*/  STG.E.64 desc[UR6][R22.64], R24 ;  /* 0x0000001816007986 */ /* 0x0001e4000c101b06 */
.L_x_2960:
[----:B------:R-:W-:Y:S05]  /*27e0*/  BSYNC.RECONVERGENT B1 ;  /* 0x0000000000017941 */ /* 0x000fea0003800200 */
.L_x_2959:
[----:B------:R-:W-:Y:S04]  /*27f0*/  BSSY.RECONVERGENT B1, `(.L_x_2961) ;  /* 0x0000013000017945 */ /* 0x000fe80003800200 */
[----:B------:R-:W-:Y:S05]  /*2800*/  @P2 BRA `(.L_x_2962) ;  /* 0x0000000000442947 */ /* 0x000fea0003800000 */
[----:B------:R-:W0:Y:S01]  /*2810*/  LDCU.64 UR4, c[0x0][0x3e0] ;  /* 0x00007c00ff0477ac */ /* 0x000e220008000a00 */
[----:B-1----:R-:W-:Y:S01]  /*2820*/  MOV R20, R58 ;  /* 0x0000003a00147202 */ /* 0x002fe20000000f00 */
[C---:B------:R-:W-:Y:S01]  /*2830*/  FADD.FTZ R42, -R26.reuse, R42 ;  /* 0x0000002a1a2a7221 */ /* 0x040fe20000010100 */
[----:B------:R-:W-:Y:S01]  /*2840*/  MOV R21, R61 ;  /* 0x0000003d00157202 */ /* 0x000fe20000000f00 */
[----:B------:R-:W1:Y:S01]  /*2850*/  LDCU.64 UR10, c[0x0][0x380] ;  /* 0x00007000ff0a77ac */ /* 0x000e620008000a00 */
[----:B0-234-:R-:W-:Y:S01]  /*2860*/  FADD.FTZ R24, -R26, R43 ;  /* 0x0000002b1a187221 */ /* 0x01dfe20000010100 */
[----:B------:R-:W-:-:S03]  /*2870*/  FMUL.FTZ R23, R42, R27 ;  /* 0x0000001b2a177220 */ /* 0x000fc60000410000 */
[----:B------:R-:W-:Y:S01]  /*2880*/  FMUL.FTZ R24, R24, R27 ;  /* 0x0000001b18187220 */ /* 0x000fe20000410000 */
[----:B-----5:R-:W-:-:S03]  /*2890*/  FFMA.FTZ R28, R16, R23, R18 ;  /* 0x00000017101c7223 */ /* 0x020fc60000010012 */
[----:B------:R-:W-:Y:S01]  /*28a0*/  FFMA.FTZ R29, R17, R24, R19 ;  /* 0x00000018111d7223 */ /* 0x000fe20000010013 */
[----:B------:R-:W-:Y:S02]  /*28b0*/  IMAD R22, R53, UR4, RZ ;  /* 0x0000000435167c24 */ /* 0x000fe4000f8e02ff */
[----:B------:R-:W-:-:S04]  /*28c0*/  IMAD.WIDE.U32 R20, R11, UR4, R20 ;  /* 0x000000040b147c25 */ /* 0x000fc8000f8e0014 */
[----:B------:R-:W-:Y:S01]  /*28d0*/  IMAD R25, R11, UR5, R22 ;  /* 0x000000050b197c24 */ /* 0x000fe2000f8e0216 */
[----:B-1----:R-:W-:-:S04]  /*28e0*/  LEA R22, P1, R20, UR10, 0x2 ;  /* 0x0000000a14167c11 */ /* 0x002fc8000f8210ff */
[----:B------:R-:W-:-:S04]  /*28f0*/  IADD3 R25, PT, PT, R21, R25, RZ ;  /* 0x0000001915197210 */ /* 0x000fc80007ffe0ff */
[----:B------:R-:W-:-:S05]  /*2900*/  LEA.HI.X R23, R20, UR11, R25, 0x2, P1 ;  /* 0x0000000b14177c11 */ /* 0x000fca00088f1419 */
[----:B------:R0:W-:Y:S02]  /*2910*/  STG.E.64 desc[UR6][R22.64], R28 ;  /* 0x0000001c16007986 */ /* 0x0001e4000c101b06 */
.L_x_2962:
[----:B------:R-:W-:Y:S05]  /*2920*/  BSYNC.RECONVERGENT B1 ;  /* 0x0000000000017941 */ /* 0x000fea0003800200 */
.L_x_2961:
        /* <DEDUP_REMOVED lines=8> */
[----:B------:R-:W-:-:S04]  /*29b0*/  FMUL.FTZ R24, R24, R27 ;  /* 0x0000001b18187220 */ /* 0x000fc80000410000 */
[----:B-----5:R-:W-:Y:S01]  /*29c0*/  FFMA.FTZ R29, R17, R24, R19 ;  /* 0x00000018111d7223 */ /* 0x020fe20000010013 */
[----:B------:R-:W-:Y:S02]  /*29d0*/  IMAD R23, R55, UR4, RZ ;  /* 0x0000000437177c24 */ /* 0x000fe4000f8e02ff */
[----:B------:R-:W-:-:S04]  /*29e0*/  IMAD.WIDE.U32 R20, R12, UR4, R20 ;  /* 0x000000040c147c25 */ /* 0x000fc8000f8e0014 */
[----:B------:R-:W-:Y:S02]  /*29f0*/  IMAD R25, R12, UR5, R23 ;  /* 0x000000050c197c24 */ /* 0x000fe4000f8e0217 */
[----:B------:R-:W-:Y:S01]  /*2a00*/  FMUL.FTZ R23, R44, R27 ;  /* 0x0000001b2c177220 */ /* 0x000fe20000410000 */
[----:B-1----:R-:W-:Y:S02]  /*2a10*/  LEA R22, P1, R20, UR10, 0x2 ;  /* 0x0000000a14167c11 */ /* 0x002fe4000f8210ff */
[----:B------:R-:W-:Y:S01]  /*2a20*/  IADD3 R25, PT, PT, R21, R25, RZ ;  /* 0x0000001915197210 */ /* 0x000fe20007ffe0ff */
[----:B------:R-:W-:-:S03]  /*2a30*/  FFMA.FTZ R28, R16, R23, R18 ;  /* 0x00000017101c7223 */ /* 0x000fc60000010012 */
[----:B------:R-:W-:-:S05]  /*2a40*/  LEA.HI.X R23, R20, UR11, R25, 0x2, P1 ;  /* 0x0000000b14177c11 */ /* 0x000fca00088f1419 */
[----:B------:R0:W-:Y:S02]  /*2a50*/  STG.E.64 desc[UR6][R22.64], R28 ;  /* 0x0000001c16007986 */ /* 0x0001e4000c101b06 */
.L_x_2964:
[----:B------:R-:W-:Y:S05]  /*2a60*/  BSYNC.RECONVERGENT B1 ;  /* 0x0000000000017941 */ /* 0x000fea0003800200 */
.L_x_2963:
[----:B------:R-:W-:Y:S05]  /*2a70*/  @P4 BRA `(.L_x_2965) ;  /* 0x0000001000404947 */ /* 0x000fea0003800000 */
[----:B------:R-:W0:Y:S01]  /*2a80*/  LDCU.64 UR4, c[0x0][0x3e0] ;  /* 0x00007c00ff0477ac */ /* 0x000e220008000a00 */
[----:B-1----:R-:W-:Y:S01]  /*2a90*/  MOV R20, R58 ;  /* 0x0000003a00147202 */ /* 0x002fe20000000f00 */
[C---:B------:R-:W-:Y:S01]  /*2aa0*/  FADD.FTZ R46, -R26.reuse, R46 ;  /* 0x0000002e1a2e7221 */ /* 0x040fe20000010100 */
[----:B------:R-:W-:Y:S01]  /*2ab0*/  MOV R21, R61 ;  /* 0x0000003d00157202 */ /* 0x000fe20000000f00 */
[----:B------:R-:W1:Y:S01]  /*2ac0*/  LDCU.64 UR8, c[0x0][0x380] ;  /* 0x00007000ff0877ac */ /* 0x000e620008000a00 */
[----:B------:R-:W-:Y:S01]  /*2ad0*/  FADD.FTZ R26, -R26, R47 ;  /* 0x0000002f1a1a7221 */ /* 0x000fe20000010100 */
[----:B0-234-:R-:W-:-:S03]  /*2ae0*/  FMUL.FTZ R23, R46, R27 ;  /* 0x0000001b2e177220 */ /* 0x01dfc60000410000 */
        /* <DEDUP_REMOVED lines=9> */
[----:B------:R0:W-:Y:S01]  /*2b80*/  STG.E.64 desc[UR6][R22.64], R16 ;  /* 0x0000001016007986 */ /* 0x0001e2000c101b06 */
[----:B------:R-:W-:Y:S05]  /*2b90*/  BRA `(.L_x_2965) ;  /* 0x0000000c00f87947 */ /* 0x000fea0003800000 */
.L_x_2950:
        /* <DEDUP_REMOVED lines=9> */
[C---:B-1----:R-:W-:Y:S01]  /*2c30*/  FADD.FTZ R20, -R26.reuse, R33 ;  /* 0x000000211a147221 */ /* 0x042fe20000010100 */
[----:B------:R-:W-:Y:S01]  /*2c40*/  FADD.FTZ R32, -R26, R32 ;  /* 0x000000201a207221 */ /* 0x000fe20000010100 */
[----:B------:R-:W1:Y:S01]  /*2c50*/  LDCU.64 UR8, c[0x0][0x3e0] ;  /* 0x00007c00ff0877ac */ /* 0x000e620008000a00 */
[----:B------:R-:W-:Y:S01]  /*2c60*/  MOV R23, R61 ;  /* 0x0000003d00177202 */ /* 0x000fe20000000f00 */
[-C--:B0-----:R-:W-:Y:S01]  /*2c70*/  FMUL.FTZ R30, R20, R27.reuse ;  /* 0x0000001b141e7220 */ /* 0x081fe20000410000 */
[----:B------:R-:W-:Y:S01]  /*2c80*/  FMUL.FTZ R21, R32, R27 ;  /* 0x0000001b20157220 */ /* 0x000fe20000410000 */
[----:B------:R-:W0:Y:S02]  /*2c90*/  LDCU.64 UR10, c[0x0][0x380] ;  /* 0x00007000ff0a77ac */ /* 0x000e240008000a00 */
[----:B-----5:R-:W-:Y:S01]  /*2ca0*/  FFMA.FTZ R33, R17, R30, R19 ;  /* 0x0000001e11217223 */ /* 0x020fe20000010013 */
[----:B------:R-:W-:-:S03]  /*2cb0*/  FFMA.FTZ R24, R16, R21, R18 ;  /* 0x0000001510187223 */ /* 0x000fc60000010012 */
[----:B------:R-:W-:Y:S01]  /*2cc0*/  FMUL.FTZ R21, R33, -1.4426950216293334961 ;  /* 0xbfb8aa3b21157820 */ /* 0x000fe20000410000 */
[----:B------:R-:W-:-:S05]  /*2cd0*/  FMUL.FTZ R20, R24, -1.4426950216293334961 ;  /* 0xbfb8aa3b18147820 */ /* 0x000fca0000410000 */
[----:B------:R-:W2:Y:S01]  /*2ce0*/  MUFU.EX2 R21, R21 ;  /* 0x0000001500157308 */ /* 0x000ea20000000800 */
[----:B-1----:R-:W-:Y:S01]  /*2cf0*/  IMAD R48, R22, UR8, RZ ;  /* 0x0000000816307c24 */ /* 0x002fe2000f8e02ff */
[----:B------:R-:W-:-:S06]  /*2d00*/  MOV R22, R58 ;  /* 0x0000003a00167202 */ /* 0x000fcc0000000f00 */
[----:B------:R-:W1:Y:S01]  /*2d10*/  MUFU.EX2 R20, R20 ;  /* 0x0000001400147308 */ /* 0x000e620000000800 */
[----:B------:R-:W-:-:S04]  /*2d20*/  IMAD.WIDE.U32 R22, R25, UR8, R22 ;  /* 0x0000000819167c25 */ /* 0x000fc8000f8e0016 */
[----:B------:R-:W-:Y:S02]  /*2d30*/  IMAD R25, R25, UR9, R48 ;  /* 0x0000000919197c24 */ /* 0x000fe4000f8e0230 */
[----:B--2---:R-:W-:-:S03]  /*2d40*/  FADD.FTZ R32, R21, 1 ;  /* 0x3f80000015207421 */ /* 0x004fc60000010000 */
[----:B------:R-:W-:-:S03]  /*2d50*/  IADD3 R25, PT, PT, R23, R25, RZ ;  /* 0x0000001917197210 */ /* 0x000fc60007ffe0ff */
[----:B------:R-:W2:Y:S01]  /*2d60*/  MUFU.RCP R32, R32 ;  /* 0x0000002000207308 */ /* 0x000ea20000001000 */
[----:B-1----:R-:W-:Y:S01]  /*2d70*/  FADD.FTZ R30, R20, 1 ;  /* 0x3f800000141e7421 */ /* 0x002fe20000010000 */
[----:B0-----:R-:W-:-:S04]  /*2d80*/  LEA R20, P2, R22, UR10, 0x2 ;  /* 0x0000000a16147c11 */ /* 0x001fc8000f8410ff */
[----:B------:R-:W-:Y:S02]  /*2d90*/  LEA.HI.X R21, R22, UR11, R25, 0x2, P2 ;  /* 0x0000000b16157c11 */ /* 0x000fe400090f1419 */
[----:B------:R-:W0:Y:S01]  /*2da0*/  MUFU.RCP R31, R30 ;  /* 0x0000001e001f7308 */ /* 0x000e220000001000 */
[----:B--2---:R-:W-:Y:S01]  /*2db0*/  FMUL.FTZ R23, R33, R32 ;  /* 0x0000002021177220 */ /* 0x004fe20000410000 */
[----:B0-----:R-:W-:-:S05]  /*2dc0*/  FMUL.FTZ R22, R24, R31 ;  /* 0x0000001f18167220 */ /* 0x001fca0000410000 */
[----:B------:R2:W-:Y:S02]  /*2dd0*/  STG.E.64 desc[UR6][R20.64], R22 ;  /* 0x0000001614007986 */ /* 0x0005e4000c101b06 */
.L_x_2967:
[----:B------:R-:W-:Y:S05]  /*2de0*/  BSYNC.RECONVERGENT B1 ;  /* 0x0000000000017941 */ /* 0x000fea0003800200 */
.L_x_2966:
[----:B------:R-:W-:Y:S04]  /*2df0*/  BSSY.RECONVERGENT B1, `(.L_x_2968) ;  /* 0x000001d000017945 */ /* 0x000fe80003800200 */
[----:B------:R-:W-:Y:S05]  /*2e00*/  @P3 BRA `(.L_x_2969) ;  /* 0x00000000006c3947 */ /* 0x000fea0003800000 */
[C---:B------:R-:W-:Y:S01]  /*2e10*/  FADD.FTZ R36, -R26.reuse, R36 ;  /* 0x000000241a247221 */ /* 0x040fe20000010100 */
[----:B-12---:R-:W-:Y:S01]  /*2e20*/  FADD.FTZ R20, -R26, R37 ;  /* 0x000000251a147221 */ /* 0x006fe20000010100 */
[----:B------:R-:W1:Y:S02]  /*2e30*/  LDCU.64 UR8, c[0x0][0x3e0] ;  /* 0x00007c00ff0877ac */ /* 0x000e640008000a00 */
[-C--:B0-----:R-:W-:Y:S01]  /*2e40*/  FMUL.FTZ R21, R36, R27.reuse ;  /* 0x0000001b24157220 */ /* 0x081fe20000410000 */
[----:B------:R-:W-:Y:S01]  /*2e50*/  FMUL.FTZ R22, R20, R27 ;  /* 0x0000001b14167220 */ /* 0x000fe20000410000 */
[----:B------:R-:W0:Y:S02]  /*2e60*/  LDCU.64 UR10, c[0x0][0x380] ;  /* 0x00007000ff0a77ac */ /* 0x000e240008000a00 */
[----:B-----5:R-:W-:Y:S01]  /*2e70*/  FFMA.FTZ R31, R16, R21, R18 ;  /* 0x00000015101f7223 */ /* 0x020fe20000010012 */
[----:B------:R-:W-:Y:S01]  /*2e80*/  FFMA.FTZ R30, R17, R22, R19 ;  /* 0x00000016111e7223 */ /* 0x000fe20000010013 */
[----:B------:R-:W-:-:S02]  /*2e90*/  MOV R21, R61 ;  /* 0x0000003d00157202 */ /* 0x000fc40000000f00 */
[----:B------:R-:W-:Y:S01]  /*2ea0*/  FMUL.FTZ R20, R31, -1.4426950216293334961 ;  /* 0xbfb8aa3b1f147820 */ /* 0x000fe20000410000 */
[----:B------:R-:W-:-:S05]  /*2eb0*/  FMUL.FTZ R22, R30, -1.4426950216293334961 ;  /* 0xbfb8aa3b1e167820 */ /* 0x000fca0000410000 */
[----:B------:R-:W2:Y:S01]  /*2ec0*/  MUFU.EX2 R20, R20 ;  /* 0x0000001400147308 */ /* 0x000ea20000000800 */
[----:B-1----:R-:W-:-:S04]  /*2ed0*/  IMAD R32, R15, UR8, RZ ;  /* 0x000000080f207c24 */ /* 0x002fc8000f8e02ff */
[----:B------:R-:W-:-:S03]  /*2ee0*/  IMAD R23, R7, UR9, R32 ;  /* 0x0000000907177c24 */ /* 0x000fc6000f8e0220 */
[----:B------:R-:W1:Y:S01]  /*2ef0*/  MUFU.EX2 R22, R22 ;  /* 0x0000001600167308 */ /* 0x000e620000000800 */
[----:B--2---:R-:W-:Y:S01]  /*2f00*/  FADD.FTZ R24, R20, 1 ;  /* 0x3f80000014187421 */ /* 0x004fe20000010000 */
[----:B------:R-:W-:-:S06]  /*2f10*/  MOV R20, R58 ;  /* 0x0000003a00147202 */ /* 0x000fcc0000000f00 */
[----:B------:R-:W2:Y:S01]  /*2f20*/  MUFU.RCP R24, R24 ;  /* 0x0000001800187308 */ /* 0x000ea20000001000 */
[----:B------:R-:W-:-:S04]  /*2f30*/  IMAD.WIDE.U32 R20, R7, UR8, R20 ;  /* 0x0000000807147c25 */ /* 0x000fc8000f8e0014 */
[----:B-1----:R-:W-:Y:S01]  /*2f40*/  FADD.FTZ R25, R22, 1 ;  /* 0x3f80000016197421 */ /* 0x002fe20000010000 */
[----:B0-----:R-:W-:-:S05]  /*2f50*/  LEA R22, P2, R20, UR10, 0x2 ;  /* 0x0000000a14167c11 */ /* 0x001fca000f8410ff */
[----:B------:R-:W0:Y:S01]  /*2f60*/  MUFU.RCP R25, R25 ;  /* 0x0000001900197308 */ /* 0x000e220000001000 */
[----:B------:R-:W-:-:S04]  /*2f70*/  IADD3 R23, PT, PT, R21, R23, RZ ;  /* 0x0000001715177210 */ /* 0x000fc80007ffe0ff */
[----:B------:R-:W-:Y:S01]  /*2f80*/  LEA.HI.X R23, R20, UR11, R23, 0x2, P2 ;  /* 0x0000000b14177c11 */ /* 0x000fe200090f1417 */
[----:B--2---:R-:W-:Y:S01]  /*2f90*/  FMUL.FTZ R20, R31, R24 ;  /* 0x000000181f147220 */ /* 0x004fe20000410000 */
[----:B0-----:R-:W-:-:S05]  /*2fa0*/  FMUL.FTZ R21, R30, R25 ;  /* 0x000000191e157220 */ /* 0x001fca0000410000 */
[----:B------:R3:W-:Y:S02]  /*2fb0*/  STG.E.64 desc[UR6][R22.64], R20 ;  /* 0x0000001416007986 */ /* 0x0007e4000c101b06 */
.L_x_2969:
[----:B------:R-:W-:Y:S05]  /*2fc0*/  BSYNC.RECONVERGENT B1 ;  /* 0x0000000000017941 */ /* 0x000fea0003800200 */
.L_x_2968:
        /* <DEDUP_REMOVED lines=12> */
[C---:B------:R-:W-:Y:S01]  /*3090*/  FADD.FTZ R34, -R26.reuse, R34 ;  /* 0x000000221a227221 */ /* 0x040fe20000010100 */
[----:B-123--:R-:W-:Y:S01]  /*30a0*/  FADD.FTZ R20, -R26, R35 ;  /* 0x000000231a147221 */ /* 0x00efe20000010100 */
        /* <DEDUP_REMOVED lines=25> */
.L_x_2971:
[----:B------:R-:W-:Y:S05]  /*3240*/  BSYNC.RECONVERGENT B1 ;  /* 0x0000000000017941 */ /* 0x000fea0003800200 */
.L_x_2970:
[----:B------:R-:W-:Y:S04]  /*3250*/  BSSY.RECONVERGENT B1, `(.L_x_2972) ;  /* 0x000001d000017945 */ /* 0x000fe80003800200 */
[----:B------:R-:W-:Y:S05]  /*3260*/  @P1 BRA `(.L_x_2973) ;  /* 0x00000000006c1947 */ /* 0x000fea0003800000 */
[C---:B------:R-:W-:Y:S01]  /*3270*/  FADD.FTZ R38, -R26.reuse, R38 ;  /* 0x000000261a267221 */ /* 0x040fe20000010100 */
[----:B-1234-:R-:W-:Y:S01]  /*3280*/  FADD.FTZ R20, -R26, R39 ;  /* 0x000000271a147221 */ /* 0x01efe20000010100 */
[----:B------:R-:W1:Y:S01]  /*3290*/  LDCU.64 UR8, c[0x0][0x3e0] ;  /* 0x00007c00ff0877ac */ /* 0x000e620008000a00 */
[----:B------:R-:W-:Y:S01]  /*32a0*/  MOV R23, R61 ;  /* 0x0000003d00177202 */ /* 0x000fe20000000f00 */
        /* <DEDUP_REMOVED lines=14> */
[----:B--2---:R-:W-:Y:S01]  /*3390*/  FADD.FTZ R24, R20, 1 ;  /* 0x3f80000014187421 */ /* 0x004fe20000010000 */
[----:B0-----:R-:W-:-:S05]  /*33a0*/  LEA R20, P1, R22, UR10, 0x2 ;  /* 0x0000000a16147c11 */ /* 0x001fca000f8210ff */
[----:B------:R-:W0:Y:S01]  /*33b0*/  MUFU.RCP R24, R24 ;  /* 0x0000001800187308 */ /* 0x000e220000001000 */
[----:B-1----:R-:W-:Y:S01]  /*33c0*/  FADD.FTZ R25, R21, 1 ;  /* 0x3f80000015197421 */ /* 0x002fe20000010000 */
[----:B------:R-:W-:-:S06]  /*33d0*/  LEA.HI.X R21, R22, UR11, R31, 0x2, P1 ;  /* 0x0000000b16157c11 */ /* 0x000fcc00088f141f */
[----:B------:R-:W1:Y:S01]  /*33e0*/  MUFU.RCP R25, R25 ;  /* 0x0000001900197308 */ /* 0x000e620000001000 */
[----:B0-----:R-:W-:Y:S01]  /*33f0*/  FMUL.FTZ R22, R29, R24 ;  /* 0x000000181d167220 */ /* 0x001fe20000410000 */
[----:B-1----:R-:W-:-:S05]  /*3400*/  FMUL.FTZ R23, R28, R25 ;  /* 0x000000191c177220 */ /* 0x002fca0000410000 */
[----:B------:R0:W-:Y:S02]  /*3410*/  STG.E.64 desc[UR6][R20.64], R22 ;  /* 0x0000001614007986 */ /* 0x0001e4000c101b06 */
.L_x_2973:
[----:B------:R-:W-:Y:S05]  /*3420*/  BSYNC.RECONVERGENT B1 ;  /* 0x0000000000017941 */ /* 0x000fea0003800200 */
.L_x_2972:
[----:B------:R-:W-:Y:S04]  /*3430*/  BSSY.RECONVERGENT B1, `(.L_x_2974) ;  /* 0x000001d000017945 */ /* 0x000fe80003800200 */
[----:B------:R-:W-:Y:S05]  /*3440*/  @P6 BRA `(.L_x_2975) ;  /* 0x00000000006c6947 */ /* 0x000fea0003800000 */
[C---:B------:R-:W-:Y:S01]  /*3450*/  FADD.FTZ R40, -R26.reuse, R40 ;  /* 0x000000281a287221 */ /* 0x040fe20000010100 */
[----:B01234-:R-:W-:Y:S01]  /*3460*/  FADD.FTZ R20, -R26, R41 ;  /* 0x000000291a147221 */ /* 0x01ffe20000010100 */
[----:B------:R-:W0:Y:S01]  /*3470*/  LDCU.64 UR8, c[0x0][0x3e0] ;  /* 0x00007c00ff0877ac */ /* 0x000e220008000a00 */
[----:B------:R-:W-:Y:S01]  /*3480*/  MOV R23, R61 ;  /* 0x0000003d00177202 */ /* 0x000fe20000000f00 */
[-C--:B------:R-:W-:Y:S01]  /*3490*/  FMUL.FTZ R21, R40, R27.reuse ;  /* 0x0000001b28157220 */ /* 0x080fe20000410000 */
        /* <DEDUP_REMOVED lines=13> */
[----:B--2---:R-:W-:Y:S01]  /*3570*/  FADD.FTZ R24, R20, 1 ;  /* 0x3f80000014187421 */ /* 0x004fe20000010000 */
[----:B-1----:R-:W-:-:S05]  /*3580*/  LEA R20, P1, R22, UR10, 0x2 ;  /* 0x0000000a16147c11 */ /* 0x002fca000f8210ff */
[----:B------:R-:W1:Y:S01]  /*3590*/  MUFU.RCP R24, R24 ;  /* 0x0000001800187308 */ /* 0x000e620000001000 */
[----:B0-----:R-:W-:Y:S01]  /*35a0*/  FADD.FTZ R25, R21, 1 ;  /* 0x3f80000015197421 */ /* 0x001fe20000010000 */
[----:B------:R-:W-:-:S06]  /*35b0*/  LEA.HI.X R21, R22, UR11, R31, 0x2, P1 ;  /* 0x0000000b16157c11 */ /* 0x000fcc00088f141f */
[----:B------:R-:W0:Y:S01]  /*35c0*/  MUFU.RCP R25, R25 ;  /* 0x0000001900197308 */ /* 0x000e220000001000 */
[----:B-1----:R-:W-:Y:S01]  /*35d0*/  FMUL.FTZ R22, R29, R24 ;  /* 0x000000181d167220 */ /* 0x002fe20000410000 */
[----:B0-----:R-:W-:-:S05]  /*35e0*/  FMUL.FTZ R23, R28, R25 ;  /* 0x000000191c177220 */ /* 0x001fca0000410000 */
[----:B------:R0:W-:Y:S02]  /*35f0*/  STG.E.64 desc[UR6][R20.64], R22 ;  /* 0x0000001614007986 */ /* 0x0001e4000c101b06 */
.L_x_2975:
[----:B------:R-:W-:Y:S05]  /*3600*/  BSYNC.RECONVERGENT B1 ;  /* 0x0000000000017941 */ /* 0x000fea0003800200 */
.L_x_2974:
        /* <DEDUP_REMOVED lines=29> */
.L_x_2977:
[----:B------:R-:W-:Y:S05]  /*37e0*/  BSYNC.RECONVERGENT B1 ;  /* 0x0000000000017941 */ /* 0x000fea0003800200 */
.L_x_2976:
        /* <DEDUP_REMOVED lines=29> */
.L_x_2979:
[----:B------:R-:W-:Y:S05]  /*39c0*/  BSYNC.RECONVERGENT B1 ;  /* 0x0000000000017941 */ /* 0x000fea0003800200 */
.L_x_2978:
[----:B------:R-:W-:Y:S05]  /*39d0*/  @P4 BRA `(.L_x_2965) ;  /* 0x0000000000684947 */ /* 0x000fea0003800000 */
[C---:B------:R-:W-:Y:S01]  /*39e0*/  FADD.FTZ R46, -R26.reuse, R46 ;  /* 0x0000002e1a2e7221 */ /* 0x040fe20000010100 */
[----:B------:R-:W-:Y:S01]  /*39f0*/  FADD.FTZ R26, -R26, R47 ;  /* 0x0000002f1a1a7221 */ /* 0x000fe20000010100 */
[----:B------:R-:W1:Y:S01]  /*3a00*/  LDCU.64 UR4, c[0x0][0x3e0] ;  /* 0x00007c00ff0477ac */ /* 0x000e620008000a00 */
[----:B------:R-:W-:Y:S01]  /*3a10*/  MOV R59, R61 ;  /* 0x0000003d003b7202 */ /* 0x000fe20000000f00 */
[-C--:B0-234-:R-:W-:Y:S01]  /*3a20*/  FMUL.FTZ R21, R46, R27.reuse ;  /* 0x0000001b2e157220 */ /* 0x09dfe20000410000 */
        /* <DEDUP_REMOVED lines=21> */
.L_x_2965:
[----:B------:R-:W-:Y:S05]  /*3b80*/  BSYNC.RECONVERGENT B0 ;  /* 0x0000000000007941 */ /* 0x000fea0003800200 */
.L_x_2949:
        /* <DEDUP_REMOVED lines=8> */
.L_x_2981:
        /* <DEDUP_REMOVED lines=15> */
.L_x_3466:


//--------------------- .text._Z35group_norm_nhwc_fwd_one_pass_kernelI11Fp32IOFp32WLi512ELi28ELi448EEv26Group_norm_nhwc_fwd_params --------------------------
	.section	.text._Z35group_norm_nhwc_fwd_one_pass_kernelI11Fp32IOFp32WLi512ELi28ELi448EEv26Group_norm_nhwc_fwd_params,"ax",@progbits
	.align	128
        .global         _Z35group_norm_nhwc_fwd_one_pass_kernelI11Fp32IOFp32WLi512ELi28ELi448EEv26Group_norm_nhwc_fwd_params
        .type           _Z35group_norm_nhwc_fwd_one_pass_kernelI11Fp32IOFp32WLi512ELi28ELi448EEv26Group_norm_nhwc_fwd_params,@function
        .size           _Z35group_norm_nhwc_fwd_one_pass_kernelI11Fp32IOFp32WLi512ELi28ELi448EEv26Group_norm_nhwc_fwd_params,(.L_x_3467 - _Z35group_norm_nhwc_fwd_one_pass_kernelI11Fp32IOFp32WLi512ELi28ELi448EEv26Group_norm_nhwc_fwd_params)
        .other          _Z35group_norm_nhwc_fwd_one_pass_kernelI11Fp32IOFp32WLi512ELi28ELi448EEv26Group_norm_nhwc_fwd_params,@"STO_CUDA_ENTRY STV_DEFAULT"
_Z35group_norm_nhwc_fwd_one_pass_kernelI11Fp32IOFp32WLi512ELi28ELi448EEv26Group_norm_nhwc_fwd_params:
.text._Z35group_norm_nhwc_fwd_one_pass_kernelI11Fp32IOFp32WLi512ELi28ELi448EEv26Group_norm_nhwc_fwd_params:
        /* <DEDUP_REMOVED lines=14> */
[----:B------:R-:W1:Y:S03]  /*00e0*/  S2R R94, SR_LANEID ;  /* 0x00000000005e7919 */ /* 0x000e660000000000 */
[----:B------:R-:W2:Y:S01]  /*00f0*/  LDC R58, c[0x0][0x370] ;  /* 0x0000dc00ff3a7b82 */ /* 0x000ea20000000800 */
[----:B----4-:R-:W-:-:S02]  /*0100*/  ISETP.NE.U32.AND P1, PT, RZ, UR6, PT ;  /* 0x00000006ff007c0c */ /* 0x010fc4000bf25070 */
[C---:B0-----:R-:W-:Y:S02]  /*0110*/  LOP3.LUT R0, R98.reuse, 0xffff, RZ, 0xc0, !PT ;  /* 0x0000ffff62007812 */ /* 0x041fe400078ec0ff */
[----:B---3--:R-:W-:-:S03]  /*0120*/  LOP3.LUT P0, RZ, R98, R95, RZ, 0xfc, !PT ;  /* 0x0000005f62ff7212 */ /* 0x008fc6000780fcff */
[----:B------:R-:W-:Y:S01]  /*0130*/  IMAD R0, R0, 0x124a, RZ ;  /* 0x0000124a00007824 */ /* 0x000fe200078e02ff */
[----:B------:R-:W-:Y:S01]  /*0140*/  ISETP.NE.AND.EX P0, PT, RZ, UR7, !P0, P1 ;  /* 0x00000007ff007c0c */ /* 0x000fe2000c705310 */
[----:B------:R-:W0:Y:S03]  /*0150*/  LDCU.64 UR6, c[0x0][0x358] ;  /* 0x00006b00ff0677ac */ /* 0x000e260008000a00 */
[----:B------:R-:W-:-:S05]  /*0160*/  SHF.R.U32.HI R0, RZ, 0x10, R0 ;  /* 0x00000010ff007819 */ /* 0x000fca0000011600 */
[----:B-1----:R-:W-:Y:S01]  /*0170*/  IMAD R93, R95, UR4, R0 ;  /* 0x000000045f5d7c24 */ /* 0x002fe2000f8e0200 */
[----:B------:R-:W-:-:S04]  /*0180*/  PRMT R0, R0, 0x9910, RZ ;  /* 0x0000991000007816 */ /* 0x000fc800000000ff */
[C---:B------:R-:W-:Y:S01]  /*0190*/  IADD3 R56, PT, PT, R93.reuse, 0x20, RZ ;  /* 0x000000205d387810 */ /* 0x040fe20007ffe0ff */
        /* <DEDUP_REMOVED lines=34> */
[----:B0-2---:R-:W-:-:S07]  /*03c0*/  SHF.L.U32 R2, R2, 0x1, RZ ;  /* 0x0000000102027819 */ /* 0x005fce00000006ff */
.L_x_3057:
[----:B0----5:R-:W0:Y:S01]  /*03d0*/  LDC R36, c[0x0][0x3f8] ;  /* 0x0000fe00ff247b82 */ /* 0x021e220000000800 */
[----:B------:R-:W1:Y:S01]  /*03e0*/  LDCU.64 UR4, c[0x0][0x3e8] ;  /* 0x00007d00ff0477ac */ /* 0x000e620008000a00 */
[----:B------:R-:W-:Y:S02]  /*03f0*/  LOP3.LUT R103, R2, 0xffff, RZ, 0xc0, !PT ;  /* 0x0000ffff02677812 */ /* 0x000fe400078ec0ff */
[----:B------:R-:W-:Y:S01]  /*0400*/  CS2R R90, SRZ ;  /* 0x00000000005a7805 */ /* 0x000fe2000001ff00 */
[----:B--2---:R-:W2:Y:S01]  /*0410*/  LDCU.64 UR8, c[0x0][0x3f0] ;  /* 0x00007e00ff0877ac */ /* 0x004ea20008000a00 */
[----:B-1----:R-:W-:Y:S02]  /*0420*/  ISETP.GE.U32.AND P4, PT, R56, UR4, PT ;  /* 0x0000000438007c0c */ /* 0x002fe4000bf86070 */
[----:B------:R-:W-:Y:S02]  /*0430*/  ISETP.GE.U32.AND P5, PT, R30, UR4, PT ;  /* 0x000000041e007c0c */ /* 0x000fe4000bfa6070 */
[----:B------:R-:W-:-:S02]  /*0440*/  ISETP.GE.AND.EX P4, PT, R31, UR5, PT, P4 ;  /* 0x000000051f007c0c */ /* 0x000fc4000bf86340 */
[----:B0--34-:R-:W-:Y:S02]  /*0450*/  IABS R35, R36 ;  /* 0x0000002400237213 */ /* 0x019fe40000000000 */
        /* <DEDUP_REMOVED lines=28> */
[----:B------:R-:W-:Y:S02]  /*0620*/  ISETP.GE.AND.EX P3, PT, R27, UR5, PT, P3 ;  /* 0x000000051b007c0c */ /* 0x000fe4000bf66330 */
[----:B------:R-:W-:Y:S01]  /*0630*/  SHF.R.S32.HI R32, RZ, 0x1f, R35 ;  /* 0x0000001fff207819 */ /* 0x000fe20000011423 */
[----:B------:R-:W-:Y:S01]  /*0640*/  IMAD R0, R36, R0, R59 ;  /* 0x0000000024007224 */ /* 0x000fe200078e023b */
[----:B------:R-:W-:-:S03]  /*0650*/  ISETP.GE.U32.AND P2, PT, R26, UR4, PT ;  /* 0x000000041a007c0c */ /* 0x000fc6000bf46070 */
[----:B------:R-:W-:Y:S01]  /*0660*/  IMAD R0, R0, 0x1c, RZ ;  /* 0x0000001c00007824 */ /* 0x000fe200078e02ff */
[----:B------:R-:W-:Y:S01]  /*0670*/  ISETP.GE.AND.EX P2, PT, R25, UR5, PT, P2 ;  /* 0x0000000519007c0c */ /* 0x000fe2000bf46320 */
[----:B--2---:R-:W-:Y:S02]  /*0680*/  IMAD R34, R32, UR8, RZ ;  /* 0x0000000820227c24 */ /* 0x004fe4000f8e02ff */
[----:B------:R-:W0:Y:S01]  /*0690*/  @!P5 LDC.64 R32, c[0x0][0x3e0] ;  /* 0x0000f800ff20db82 */ /* 0x000e220000000a00 */
[C---:B------:R-:W-:Y:S01]  /*06a0*/  IADD3 R102, P1, PT, R0.reuse, R103, RZ ;  /* 0x0000006700667210 */ /* 0x040fe20007f3e0ff */
[----:B------:R-:W-:Y:S02]  /*06b0*/  IMAD R101, R35, UR9, R34 ;  /* 0x0000000923657c24 */ /* 0x000fe4000f8e0222 */
[----:B-1----:R-:W-:Y:S01]  /*06c0*/  @!P4 IMAD R34, R31, R40, RZ ;  /* 0x000000281f22c224 */ /* 0x002fe200078e02ff */
[----:B------:R-:W-:Y:S02]  /*06d0*/  LEA.HI.X.SX32 R103, R0, RZ, 0x1, P1 ;  /* 0x000000ff00677211 */ /* 0x000fe400008f0eff */
[----:B------:R-:W-:Y:S01]  /*06e0*/  ISETP.GE.U32.AND P1, PT, R24, UR4, PT ;  /* 0x0000000418007c0c */ /* 0x000fe2000bf26070 */
[----:B------:R-:W1:Y:S01]  /*06f0*/  @!P3 LDC.64 R38, c[0x0][0x3e0] ;  /* 0x0000f800ff26bb82 */ /* 0x000e620000000a00 */
[----:B------:R-:W-:-:S02]  /*0700*/  @!P4 IMAD R41, R56, R41, R34 ;  /* 0x000000293829c224 */ /* 0x000fc400078e0222 */
[----:B------:R-:W-:Y:S01]  /*0710*/  IMAD.WIDE.U32 R102, R35, UR8, R102 ;  /* 0x0000000823667c25 */ /* 0x000fe2000f8e0066 */
[----:B------:R-:W-:-:S04]  /*0720*/  ISETP.GE.AND.EX P1, PT, R23, UR5, PT, P1 ;  /* 0x0000000517007c0c */ /* 0x000fc8000bf26310 */
[----:B------:R-:W-:Y:S01]  /*0730*/  IADD3 R101, PT, PT, R103, R101, RZ ;  /* 0x0000006567657210 */ /* 0x000fe20007ffe0ff */
[----:B------:R-:W2:Y:S01]  /*0740*/  @!P5 LDC.64 R34, c[0x0][0x390] ;  /* 0x0000e400ff22db82 */ /* 0x000ea20000000a00 */
[-C--:B------:R-:W-:Y:S02]  /*0750*/  @!P4 MOV R100, R102.reuse ;  /* 0x000000660064c202 */ /* 0x080fe40000000f00 */
[----:B------:R-:W-:Y:S02]  /*0760*/  @!P5 MOV R46, R102 ;  /* 0x00000066002ed202 */ /* 0x000fe40000000f00 */
[----:B------:R-:W-:Y:S01]  /*0770*/  @!P5 MOV R47, R101 ;  /* 0x00000065002fd202 */ /* 0x000fe20000000f00 */
[----:B------:R-:W-:Y:S02]  /*0780*/  @!P4 IMAD.WIDE.U32 R36, R56, R40, R100 ;  /* 0x000000283824c225 */ /* 0x000fe400078e0064 */
[----:B------:R-:W4:Y:S02]  /*0790*/  @!P3 LDC.64 R44, c[0x0][0x390] ;  /* 0x0000e400ff2cbb82 */ /* 0x000f240000000a00 */
[-C--:B0-----:R-:W-:Y:S01]  /*07a0*/  @!P5 IMAD R40, R29, R32.reuse, RZ ;  /* 0x000000201d28d224 */ /* 0x081fe200078e02ff */
[----:B------:R-:W-:Y:S01]  /*07b0*/  @!P4 IADD3 R37, PT, PT, R37, R41, RZ ;  /* 0x000000292525c210 */ /* 0x000fe20007ffe0ff */
[----:B------:R-:W-:Y:S01]  /*07c0*/  @!P5 IMAD.WIDE.U32 R46, R30, R32, R46 ;  /* 0x000000201e2ed225 */ /* 0x000fe200078e002e */
[----:B---3--:R-:W-:-:S03]  /*07d0*/  @!P4 LEA R42, P6, R36, R42, 0x2 ;  /* 0x0000002a242ac211 */ /* 0x008fc600078c10ff */
[----:B-1----:R-:W-:Y:S01]  /*07e0*/  @!P3 IMAD R41, R27, R38, RZ ;  /* 0x000000261b29b224 */ /* 0x002fe200078e02ff */
[----:B------:R-:W-:Y:S01]  /*07f0*/  @!P4 LEA.HI.X R43, R36, R43, R37, 0x2, P6 ;  /* 0x0000002b242bc211 */ /* 0x000fe200030f1425 */
[----:B------:R-:W-:Y:S01]  /*0800*/  @!P5 IMAD R49, R30, R33, R40 ;  /* 0x000000211e31d224 */ /* 0x000fe200078e0228 */
[----:B------:R-:W0:Y:S01]  /*0810*/  @!P2 LDC.64 R36, c[0x0][0x3e0] ;  /* 0x0000f800ff24ab82 */ /* 0x000e220000000a00 */
[----:B------:R-:W-:Y:S01]  /*0820*/  @!P3 IMAD R51, R28, R39, R41 ;  /* 0x000000271c33b224 */ /* 0x000fe200078e0229 */
[----:B------:R-:W-:Y:S01]  /*0830*/  ISETP.GE.U32.AND P6, PT, R22, UR4, PT ;  /* 0x0000000416007c0c */ /* 0x000fe2000bfc6070 */
[----:B------:R1:W3:Y:S01]  /*0840*/  @!P4 LDG.E.64 R90, desc[UR6][R42.64] ;  /* 0x000000062a5ac981 */ /* 0x0002e2000c1e1b00 */
[----:B------:R-:W-:Y:S02]  /*0850*/  @!P3 MOV R40, R102 ;  /* 0x000000660028b202 */ /* 0x000fe40000000f00 */
[----:B------:R-:W-:Y:S02]  /*0860*/  @!P3 MOV R41, R101 ;  /* 0x000000650029b202 */ /* 0x000fe40000000f00 */
[----:B------:R-:W5:Y:S01]  /*0870*/  @!P1 LDC.64 R32, c[0x0][0x3e0] ;  /* 0x0000f800ff209b82 */ /* 0x000f620000000a00 */
[----:B------:R-:W-:Y:S01]  /*0880*/  ISETP.GE.AND.EX P6, PT, R21, UR5, PT, P6 ;  /* 0x0000000515007c0c */ /* 0x000fe2000bfc6360 */
[----:B------:R-:W-:Y:S01]  /*0890*/  @!P3 IMAD.WIDE.U32 R38, R28, R38, R40 ;  /* 0x000000261c26b225 */ /* 0x000fe200078e0028 */
[----:B------:R-:W-:-:S02]  /*08a0*/  @!P5 IADD3 R47, PT, PT, R47, R49, RZ ;  /* 0x000000312f2fd210 */ /* 0x000fc40007ffe0ff */
[----:B--2---:R-:W-:-:S03]  /*08b0*/  @!P5 LEA R48, P4, R46, R34, 0x2 ;  /* 0x000000222e30d211 */ /* 0x004fc600078810ff */
[----:B------:R-:W2:Y:S01]  /*08c0*/  @!P2 LDC.64 R40, c[0x0][0x390] ;  /* 0x0000e400ff28ab82 */ /* 0x000ea20000000a00 */
[----:B------:R-:W-:Y:S02]  /*08d0*/  @!P3 IADD3 R39, PT, PT, R39, R51, RZ ;  /* 0x000000332727b210 */ /* 0x000fe40007ffe0ff */
[----:B------:R-:W-:Y:S02]  /*08e0*/  @!P5 LEA.HI.X R49, R46, R35, R47, 0x2, P4 ;  /* 0x000000232e31d211 */ /* 0x000fe400020f142f */
[----:B------:R-:W-:Y:S02]  /*08f0*/  CS2R R88, SRZ ;  /* 0x0000000000587805 */ /* 0x000fe4000001ff00 */
[C---:B----4-:R-:W-:Y:S01]  /*0900*/  @!P3 LEA R44, P4, R38.reuse, R44, 0x2 ;  /* 0x0000002c262cb211 */ /* 0x050fe200078810ff */
[----:B------:R-:W4:Y:S03]  /*0910*/  @!P1 LDC.64 R34, c[0x0][0x390] ;  /* 0x0000e400ff229b82 */ /* 0x000f260000000a00 */
[----:B------:R-:W-:Y:S01]  /*0920*/  @!P3 LEA.HI.X R45, R38, R45, R39, 0x2, P4 ;  /* 0x0000002d262db211 */ /* 0x000fe200020f1427 */
[----:B------:R4:W3:Y:S01]  /*0930*/  @!P5 LDG.E.64 R88, desc[UR6][R48.64] ;  /* 0x000000063058d981 */ /* 0x0008e2000c1e1b00 */
[----:B0-----:R-:W-:Y:S01]  /*0940*/  @!P2 IMAD R46, R25, R36, RZ ;  /* 0x00000024192ea224 */ /* 0x001fe200078e02ff */
[----:B------:R-:W-:-:S02]  /*0950*/  ISETP.GE.U32.AND P5, PT, R20, UR4, PT ;  /* 0x0000000414007c0c */ /* 0x000fc4000bfa6070 */
[----:B------:R-:W0:Y:S01]  /*0960*/  @!P6 LDC.64 R38, c[0x0][0x3e0] ;  /* 0x0000f800ff26eb82 */ /* 0x000e220000000a00 */
[----:B-1----:R-:W-:Y:S02]  /*0970*/  @!P2 MOV R42, R102 ;  /* 0x00000066002aa202 */ /* 0x002fe40000000f00 */
[----:B------:R-:W-:Y:S01]  /*0980*/  @!P2 MOV R43, R101 ;  /* 0x00000065002ba202 */ /* 0x000fe20000000f00 */
[C---:B------:R-:W-:Y:S01]  /*0990*/  @!P2 IMAD R47, R26.reuse, R37, R46 ;  /* 0x000000251a2fa224 */ /* 0x040fe200078e022e */
[----:B------:R-:W-:Y:S01]  /*09a0*/  ISETP.GE.AND.EX P5, PT, R19, UR5, PT, P5 ;  /* 0x0000000513007c0c */ /* 0x000fe2000bfa6350 */
[----:B-----5:R-:W-:Y:S02]  /*09b0*/  @!P1 IMAD R46, R23, R32, RZ ;  /* 0x00000020172e9224 */ /* 0x020fe400078e02ff */
[----:B------:R-:W-:Y:S01]  /*09c0*/  @!P2 IMAD.WIDE.U32 R36, R26, R36, R42 ;  /* 0x000000241a24a225 */ /* 0x000fe200078e002a */
[----:B------:R-:W-:Y:S02]  /*09d0*/  @!P1 MOV R42, R102 ;  /* 0x00000066002a9202 */ /* 0x000fe40000000f00 */
[----:B------:R-:W-:-:S02]  /*09e0*/  @!P1 MOV R43, R101 ;  /* 0x00000065002b9202 */ /* 0x000fc40000000f00 */
[----:B------:R-:W-:Y:S01]  /*09f0*/  CS2R R86, SRZ ;  /* 0x0000000000567805 */ /* 0x000fe2000001ff00 */
[----:B------:R-:W-:Y:S01]  /*0a00*/  @!P1 IMAD R51, R24, R33, R46 ;  /* 0x0000002118339224 */ /* 0x000fe200078e022e */
[----:B------:R-:W-:Y:S02]  /*0a10*/  @!P2 IADD3 R37, PT, PT, R37, R47, RZ ;  /* 0x0000002f2525a210 */ /* 0x000fe40007ffe0ff */
[----:B--2---:R-:W-:Y:S01]  /*0a20*/  @!P2 LEA R40, P4, R36, R40, 0x2 ;  /* 0x000000282428a211 */ /* 0x004fe200078810ff */
[----:B------:R-:W-:Y:S01]  /*0a30*/  @!P1 IMAD.WIDE.U32 R32, R24, R32, R42 ;  /* 0x0000002018209225 */ /* 0x000fe200078e002a */
[----:B------:R1:W2:Y:S01]  /*0a40*/  @!P3 LDG.E.64 R86, desc[UR6][R44.64] ;  /* 0x000000062c56b981 */ /* 0x0002a2000c1e1b00 */
[----:B------:R-:W5:Y:S01]  /*0a50*/  @!P6 LDC.64 R42, c[0x0][0x390] ;  /* 0x0000e400ff2aeb82 */ /* 0x000f620000000a00 */
[----:B------:R-:W-:Y:S02]  /*0a60*/  @!P2 LEA.HI.X R41, R36, R41, R37, 0x2, P4 ;  /* 0x000000292429a211 */ /* 0x000fe400020f1425 */
[----:B------:R-:W-:-:S02]  /*0a70*/  @!P1 IADD3 R33, PT, PT, R33, R51, RZ ;  /* 0x0000003321219210 */ /* 0x000fc40007ffe0ff */
[----:B----4-:R-:W-:Y:S02]  /*0a80*/  @!P1 LEA R48, P3, R32, R34, 0x2 ;  /* 0x0000002220309211 */ /* 0x010fe400078610ff */
[----:B------:R-:W-:Y:S01]  /*0a90*/  ISETP.GE.U32.AND P4, PT, R18, UR4, PT ;  /* 0x0000000412007c0c */ /* 0x000fe2000bf86070 */
[----:B------:R-:W4:Y:S01]  /*0aa0*/  @!P5 LDC.64 R36, c[0x0][0x3e0] ;  /* 0x0000f800ff24db82 */ /* 0x000f220000000a00 */
[----:B------:R-:W-:Y:S01]  /*0ab0*/  @!P1 LEA.HI.X R49, R32, R35, R33, 0x2, P3 ;  /* 0x0000002320319211 */ /* 0x000fe200018f1421 */
[----:B0-----:R-:W-:Y:S01]  /*0ac0*/  @!P6 IMAD R32, R21, R38, RZ ;  /* 0x000000261520e224 */ /* 0x001fe200078e02ff */
[----:B------:R-:W-:Y:S02]  /*0ad0*/  ISETP.GE.AND.EX P4, PT, R17, UR5, PT, P4 ;  /* 0x0000000511007c0c */ /* 0x000fe4000bf86340 */
[----:B------:R-:W-:Y:S01]  /*0ae0*/  @!P6 MOV R33, R101 ;  /* 0x000000650021e202 */ /* 0x000fe20000000f00 */
[----:B-1----:R-:W-:Y:S01]  /*0af0*/  @!P6 IMAD R45, R22, R39, R32 ;  /* 0x00000027162de224 */ /* 0x002fe200078e0220 */
[----:B------:R-:W-:Y:S01]  /*0b00*/  @!P6 MOV R32, R102 ;  /* 0x000000660020e202 */ /* 0x000fe20000000f00 */
[----:B------:R-:W0:Y:S01]  /*0b10*/  @!P5 LDC.64 R34, c[0x0][0x390] ;  /* 0x0000e400ff22db82 */ /* 0x000e220000000a00 */
[----:B------:R-:W-:-:S02]  /*0b20*/  ISETP.GE.U32.AND P3, PT, R16, UR4, PT ;  /* 0x0000000410007c0c */ /* 0x000fc4000bf66070 */
[----:B------:R-:W-:Y:S02]  /*0b30*/  CS2R R84, SRZ ;  /* 0x0000000000547805 */ /* 0x000fe4000001ff00 */
[----:B------:R-:W-:Y:S01]  /*0b40*/  CS2R R82, SRZ ;  /* 0x0000000000527805 */ /* 0x000fe2000001ff00 */
[----:B------:R-:W-:Y:S01]  /*0b50*/  @!P6 IMAD.WIDE.U32 R38, R22, R38, R32 ;  /* 0x000000261626e225 */ /* 0x000fe200078e0020 */
[----:B------:R-:W-:Y:S01]  /*0b60*/  ISETP.GE.AND.EX P3, PT, R15, UR5, PT, P3 ;  /* 0x000000050f007c0c */ /* 0x000fe2000bf66330 */
[----:B------:R-:W1:Y:S01]  /*0b70*/  @!P4 LDC.64 R32, c[0x0][0x3e0] ;  /* 0x0000f800ff20cb82 */ /* 0x000e620000000a00 */
[----:B------:R5:W2:Y:S02]  /*0b80*/  @!P2 LDG.E.64 R84, desc[UR6][R40.64] ;  /* 0x000000062854a981 */ /* 0x000aa4000c1e1b00 */
[----:B------:R-:W-:Y:S02]  /*0b90*/  @!P6 IADD3 R39, PT, PT, R39, R45, RZ ;  /* 0x0000002d2727e210 */ /* 0x000fe40007ffe0ff */
[----:B------:R0:W2:Y:S01]  /*0ba0*/  @!P1 LDG.E.64 R82, desc[UR6][R48.64] ;  /* 0x0000000630529981 */ /* 0x0000a2000c1e1b00 */
[----:B------:R-:W-:-:S02]  /*0bb0*/  ISETP.GE.U32.AND P2, PT, R14, UR4, PT ;  /* 0x000000040e007c0c */ /* 0x000fc4000bf46070 */
[----:B------:R-:W-:-:S04]  /*0bc0*/  CS2R R80, SRZ ;  /* 0x0000000000507805 */ /* 0x000fc8000001ff00 */
[----:B------:R-:W1:Y:S01]  /*0bd0*/  @!P3 LDC.64 R46, c[0x0][0x3e0] ;  /* 0x0000f800ff2ebb82 */ /* 0x000e620000000a00 */
[----:B-----5:R-:W-:Y:S01]  /*0be0*/  @!P6 LEA R40, P1, R38, R42, 0x2 ;  /* 0x0000002a2628e211 */ /* 0x020fe200078210ff */
[----:B----4-:R-:W-:-:S03]  /*0bf0*/  @!P5 IMAD R42, R19, R36, RZ ;  /* 0x00000024132ad224 */ /* 0x010fc600078e02ff */
[----:B------:R-:W-:Y:S02]  /*0c00*/  @!P6 LEA.HI.X R41, R38, R43, R39, 0x2, P1 ;  /* 0x0000002b2629e211 */ /* 0x000fe400008f1427 */
[----:B------:R-:W-:Y:S02]  /*0c10*/  @!P5 MOV R38, R102 ;  /* 0x000000660026d202 */ /* 0x000fe40000000f00 */
[----:B------:R-:W-:Y:S01]  /*0c20*/  @!P5 MOV R39, R101 ;  /* 0x000000650027d202 */ /* 0x000fe20000000f00 */
[C---:B------:R-:W-:Y:S01]  /*0c30*/  @!P5 IMAD R51, R20.reuse, R37, R42 ;  /* 0x000000251433d224 */ /* 0x040fe200078e022a */
[----:B------:R-:W-:Y:S01]  /*0c40*/  ISETP.GE.AND.EX P2, PT, R13, UR5, PT, P2 ;  /* 0x000000050d007c0c */ /* 0x000fe2000bf46320 */
[----:B------:R-:W4:Y:S01]  /*0c50*/  @!P4 LDC.64 R42, c[0x0][0x390] ;  /* 0x0000e400ff2acb82 */ /* 0x000f220000000a00 */
[----:B------:R-:W-:Y:S01]  /*0c60*/  ISETP.GE.U32.AND P1, PT, R93, UR4, PT ;  /* 0x000000045d007c0c */ /* 0x000fe2000bf26070 */
[----:B------:R-:W-:Y:S01]  /*0c70*/  @!P5 IMAD.WIDE.U32 R36, R20, R36, R38 ;  /* 0x000000241424d225 */ /* 0x000fe200078e0026 */
[----:B------:R5:W2:Y:S02]  /*0c80*/  @!P6 LDG.E.64 R80, desc[UR6][R40.64] ;  /* 0x000000062850e981 */ /* 0x000aa4000c1e1b00 */
[----:B------:R-:W-:-:S02]  /*0c90*/  ISETP.GE.AND.EX P1, PT, R57, UR5, PT, P1 ;  /* 0x0000000539007c0c */ /* 0x000fc4000bf26310 */
[----:B------:R-:W-:Y:S02]  /*0ca0*/  @!P5 IADD3 R37, PT, PT, R37, R51, RZ ;  /* 0x000000332525d210 */ /* 0x000fe40007ffe0ff */
[C---:B0-----:R-:W-:Y:S01]  /*0cb0*/  @!P5 LEA R48, P6, R36.reuse, R34, 0x2 ;  /* 0x000000222430d211 */ /* 0x041fe200078c10ff */
[----:B-1----:R-:W-:Y:S02]  /*0cc0*/  @!P4 IMAD R34, R17, R32, RZ ;  /* 0x000000201122c224 */ /* 0x002fe400078e02ff */
[----:B------:R-:W0:Y:S01]  /*0cd0*/  @!P2 LDC.64 R44, c[0x0][0x3e0] ;  /* 0x0000f800ff2cab82 */ /* 0x000e220000000a00 */
[----:B------:R-:W-:Y:S01]  /*0ce0*/  @!P5 LEA.HI.X R49, R36, R35, R37, 0x2, P6 ;  /* 0x000000232431d211 */ /* 0x000fe200030f1425 */
[----:B------:R-:W-:Y:S01]  /*0cf0*/  @!P4 IMAD R51, R18, R33, R34 ;  /* 0x000000211233c224 */ /* 0x000fe200078e0222 */
[----:B------:R-:W-:-:S05]  /*0d00*/  @!P4 MOV R34, R102 ;  /* 0x000000660022c202 */ /* 0x000fca0000000f00 */
[----:B------:R-:W1:Y:S01]  /*0d10*/  @!P3 LDC.64 R36, c[0x0][0x390] ;  /* 0x0000e400ff24bb82 */ /* 0x000e620000000a00 */
[----:B------:R-:W-:Y:S02]  /*0d20*/  @!P4 MOV R35, R101 ;  /* 0x000000650023c202 */ /* 0x000fe40000000f00 */
[----:B------:R-:W-:Y:S02]  /*0d30*/  CS2R R78, SRZ ;  /* 0x00000000004e7805 */ /* 0x000fe4000001ff00 */
[----:B------:R-:W-:-:S03]  /*0d40*/  ISETP.GE.U32.AND P6, PT, R12, UR4, PT ;  /* 0x000000040c007c0c */ /* 0x000fc6000bfc6070 */
[----:B------:R-:W1:Y:S01]  /*0d50*/  @!P1 LDC.64 R38, c[0x0][0x3e0] ;  /* 0x0000f800ff269b82 */ /* 0x000e620000000a00 */
[----:B------:R-:W-:Y:S01]  /*0d60*/  @!P4 IMAD.WIDE.U32 R32, R18, R32, R34 ;  /* 0x000000201220c225 */ /* 0x000fe200078e0022 */
[----:B------:R-:W-:Y:S01]  /*0d70*/  ISETP.GE.AND.EX P6, PT, R11, UR5, PT, P6 ;  /* 0x000000050b007c0c */ /* 0x000fe2000bfc6360 */
[----:B------:R4:W2:Y:S02]  /*0d80*/  @!P5 LDG.E.64 R78, desc[UR6][R48.64] ;  /* 0x00000006304ed981 */ /* 0x0008a4000c1e1b00 */
[----:B-----5:R-:W-:Y:S01]  /*0d90*/  @!P3 IMAD R40, R15, R46, RZ ;  /* 0x0000002e0f28b224 */ /* 0x020fe200078e02ff */
[----:B------:R-:W-:Y:S02]  /*0da0*/  @!P4 IADD3 R33, PT, PT, R33, R51, RZ ;  /* 0x000000332121c210 */ /* 0x000fe40007ffe0ff */
[----:B------:R-:W5:Y:S01]  /*0db0*/  @!P2 LDC.64 R34, c[0x0][0x390] ;  /* 0x0000e400ff22ab82 */ /* 0x000f620000000a00 */
[----:B----4-:R-:W-:Y:S01]  /*0dc0*/  @!P4 LEA R42, P5, R32, R42, 0x2 ;  /* 0x0000002a202ac211 */ /* 0x010fe200078a10ff */
[----:B------:R-:W-:Y:S01]  /*0dd0*/  @!P3 IMAD R53, R16, R47, R40 ;  /* 0x0000002f1035b224 */ /* 0x000fe200078e0228 */
[----:B------:R-:W-:-:S02]  /*0de0*/  @!P3 MOV R48, R102 ;  /* 0x000000660030b202 */ /* 0x000fc40000000f00 */
[----:B------:R-:W-:-:S03]  /*0df0*/  @!P3 MOV R49, R101 ;  /* 0x000000650031b202 */ /* 0x000fc60000000f00 */
[----:B------:R-:W4:Y:S01]  /*0e00*/  @!P1 LDC.64 R40, c[0x0][0x390] ;  /* 0x0000e400ff289b82 */ /* 0x000f220000000a00 */
[----:B------:R-:W-:Y:S02]  /*0e10*/  CS2R R76, SRZ ;  /* 0x00000000004c7805 */ /* 0x000fe4000001ff00 */
[----:B------:R-:W-:Y:S01]  /*0e20*/  @!P4 LEA.HI.X R43, R32, R43, R33, 0x2, P5 ;  /* 0x0000002b202bc211 */ /* 0x000fe200028f1421 */
[----:B------:R-:W-:Y:S01]  /*0e30*/  @!P3 IMAD.WIDE.U32 R46, R16, R46, R48 ;  /* 0x0000002e102eb225 */ /* 0x000fe200078e0030 */
[----:B------:R-:W-:-:S03]  /*0e40*/  @!P2 MOV R48, R102 ;  /* 0x000000660030a202 */ /* 0x000fc60000000f00 */
[----:B------:R-:W2:Y:S01]  /*0e50*/  @!P4 LDG.E.64 R76, desc[UR6][R42.64] ;  /* 0x000000062a4cc981 */ /* 0x000ea2000c1e1b00 */
[----:B0-----:R-:W-:Y:S01]  /*0e60*/  @!P2 IMAD R50, R13, R44, RZ ;  /* 0x0000002c0d32a224 */ /* 0x001fe200078e02ff */
[----:B------:R-:W0:Y:S01]  /*0e70*/  @!P6 LDC.64 R32, c[0x0][0x3e0] ;  /* 0x0000f800ff20eb82 */ /* 0x000e220000000a00 */
[----:B------:R-:W-:Y:S02]  /*0e80*/  @!P3 IADD3 R47, PT, PT, R47, R53, RZ ;  /* 0x000000352f2fb210 */ /* 0x000fe40007ffe0ff */
[----:B-1----:R-:W-:Y:S02]  /*0e90*/  @!P3 LEA R36, P5, R46, R36, 0x2 ;  /* 0x000000242e24b211 */ /* 0x002fe400078a10ff */
[----:B------:R-:W-:Y:S02]  /*0ea0*/  ISETP.GE.U32.AND P4, PT, R10, UR4, PT ;  /* 0x000000040a007c0c */ /* 0x000fe4000bf86070 */
[----:B------:R-:W-:Y:S01]  /*0eb0*/  @!P2 MOV R49, R101 ;  /* 0x000000650031a202 */ /* 0x000fe20000000f00 */
[----:B------:R-:W-:Y:S01]  /*0ec0*/  @!P2 IMAD R51, R14, R45, R50 ;  /* 0x0000002d0e33a224 */ /* 0x000fe200078e0232 */
[----:B------:R-:W-:Y:S01]  /*0ed0*/  @!P3 LEA.HI.X R37, R46, R37, R47, 0x2, P5 ;  /* 0x000000252e25b211 */ /* 0x000fe200028f142f */
[----:B------:R-:W-:Y:S01]  /*0ee0*/  @!P1 IMAD R50, R57, R38, RZ ;  /* 0x0000002639329224 */ /* 0x000fe200078e02ff */
[----:B------:R-:W-:-:S02]  /*0ef0*/  @!P1 MOV R46, R102 ;  /* 0x00000066002e9202 */ /* 0x000fc40000000f00 */
[----:B------:R-:W-:Y:S02]  /*0f00*/  @!P1 MOV R47, R101 ;  /* 0x00000065002f9202 */ /* 0x000fe40000000f00 */
[----:B------:R-:W-:Y:S01]  /*0f10*/  ISETP.GE.AND.EX P4, PT, R9, UR5, PT, P4 ;  /* 0x0000000509007c0c */ /* 0x000fe2000bf86340 */
[----:B------:R-:W-:Y:S01]  /*0f20*/  @!P2 IMAD.WIDE.U32 R44, R14, R44, R48 ;  /* 0x0000002c0e2ca225 */ /* 0x000fe200078e0030 */
[----:B------:R-:W-:-:S03]  /*0f30*/  CS2R R74, SRZ ;  /* 0x00000000004a7805 */ /* 0x000fc6000001ff00 */
[C---:B------:R-:W-:Y:S02]  /*0f40*/  @!P1 IMAD R49, R93.reuse, R39, R50 ;  /* 0x000000275d319224 */ /* 0x040fe400078e0232 */
[----:B------:R-:W-:Y:S01]  /*0f50*/  @!P1 IMAD.WIDE.U32 R38, R93, R38, R46 ;  /* 0x000000265d269225 */ /* 0x000fe200078e002e */
[----:B------:R-:W-:Y:S01]  /*0f60*/  @!P2 IADD3 R45, PT, PT, R45, R51, RZ ;  /* 0x000000332d2da210 */ /* 0x000fe20007ffe0ff */
[----:B------:R-:W1:Y:S01]  /*0f70*/  @!P6 LDC.64 R46, c[0x0][0x390] ;  /* 0x0000e400ff2eeb82 */ /* 0x000e620000000a00 */
[----:B-----5:R-:W-:Y:S01]  /*0f80*/  @!P2 LEA R34, P5, R44, R34, 0x2 ;  /* 0x000000222c22a211 */ /* 0x020fe200078a10ff */
[----:B------:R5:W2:Y:S01]  /*0f90*/  @!P3 LDG.E.64 R74, desc[UR6][R36.64] ;  /* 0x00000006244ab981 */ /* 0x000aa2000c1e1b00 */
[----:B------:R-:W-:Y:S02]  /*0fa0*/  ISETP.GE.U32.AND P3, PT, R8, UR4, PT ;  /* 0x0000000408007c0c */ /* 0x000fe4000bf66070 */
[----:B------:R-:W-:Y:S02]  /*0fb0*/  @!P2 LEA.HI.X R35, R44, R35, R45, 0x2, P5 ;  /* 0x000000232c23a211 */ /* 0x000fe400028f142d */
[----:B------:R-:W-:Y:S01]  /*0fc0*/  @!P1 IADD3 R39, PT, PT, R39, R49, RZ ;  /* 0x0000003127279210 */ /* 0x000fe20007ffe0ff */
[----:B------:R-:W1:Y:S01]  /*0fd0*/  @!P4 LDC.64 R44, c[0x0][0x3e0] ;  /* 0x0000f800ff2ccb82 */ /* 0x000e620000000a00 */
[----:B----4-:R-:W-:-:S02]  /*0fe0*/  @!P1 LEA R40, P5, R38, R40, 0x2 ;  /* 0x0000002826289211 */ /* 0x010fc400078a10ff */
[----:B------:R-:W-:Y:S02]  /*0ff0*/  ISETP.GE.AND.EX P3, PT, R7, UR5, PT, P3 ;  /* 0x0000000507007c0c */ /* 0x000fe4000bf66330 */
[----:B------:R-:W-:Y:S01]  /*1000*/  @!P1 LEA.HI.X R41, R38, R41, R39, 0x2, P5 ;  /* 0x0000002926299211 */ /* 0x000fe200028f1427 */
[----:B0-----:R-:W-:Y:S01]  /*1010*/  @!P6 IMAD R38, R11, R32, RZ ;  /* 0x000000200b26e224 */ /* 0x001fe200078e02ff */
[----:B------:R-:W-:Y:S02]  /*1020*/  ISETP.GE.U32.AND P5, PT, R6, UR4, PT ;  /* 0x0000000406007c0c */ /* 0x000fe4000bfa6070 */
[----:B------:R-:W-:Y:S02]  /*1030*/  CS2R R72, SRZ ;  /* 0x0000000000487805 */ /* 0x000fe4000001ff00 */
[----:B-----5:R-:W-:Y:S02]  /*1040*/  @!P6 MOV R36, R102 ;  /* 0x000000660024e202 */ /* 0x020fe40000000f00 */
[----:B------:R-:W-:-:S02]  /*1050*/  CS2R R70, SRZ ;  /* 0x0000000000467805 */ /* 0x000fc4000001ff00 */
[----:B------:R-:W-:Y:S01]  /*1060*/  @!P6 MOV R37, R101 ;  /* 0x000000650025e202 */ /* 0x000fe20000000f00 */
[C---:B------:R-:W-:Y:S01]  /*1070*/  @!P6 IMAD R39, R12.reuse, R33, R38 ;  /* 0x000000210c27e224 */ /* 0x040fe200078e0226 */
[----:B------:R-:W-:Y:S01]  /*1080*/  ISETP.GE.AND.EX P5, PT, R5, UR5, PT, P5 ;  /* 0x0000000505007c0c */ /* 0x000fe2000bfa6350 */
[----:B------:R-:W0:Y:S01]  /*1090*/  @!P4 LDC.64 R42, c[0x0][0x390] ;  /* 0x0000e400ff2acb82 */ /* 0x000e220000000a00 */
[----:B------:R4:W5:Y:S01]  /*10a0*/  @!P1 LDG.E.64 R72, desc[UR6][R40.64] ;  /* 0x0000000628489981 */ /* 0x000962000c1e1b00 */
[----:B------:R-:W-:-:S03]  /*10b0*/  @!P6 IMAD.WIDE.U32 R32, R12, R32, R36 ;  /* 0x000000200c20e225 */ /* 0x000fc600078e0024 */
[----:B------:R4:W2:Y:S02]  /*10c0*/  @!P2 LDG.E.64 R70, desc[UR6][R34.64] ;  /* 0x000000062246a981 */ /* 0x0008a4000c1e1b00 */
[----:B------:R-:W-:Y:S02]  /*10d0*/  @!P6 IADD3 R33, PT, PT, R33, R39, RZ ;  /* 0x000000272121e210 */ /* 0x000fe40007ffe0ff */
[C---:B-1----:R-:W-:Y:S01]  /*10e0*/  @!P6 LEA R46, P2, R32.reuse, R46, 0x2 ;  /* 0x0000002e202ee211 */ /* 0x042fe200078410ff */
[----:B----4-:R-:W1:Y:S03]  /*10f0*/  @!P3 LDC.64 R40, c[0x0][0x3e0] ;  /* 0x0000f800ff28bb82 */ /* 0x010e660000000a00 */
[----:B------:R-:W-:Y:S01]  /*1100*/  @!P6 LEA.HI.X R47, R32, R47, R33, 0x2, P2 ;  /* 0x0000002f202fe211 */ /* 0x000fe200010f1421 */
[----:B------:R-:W-:Y:S01]  /*1110*/  @!P4 IMAD R36, R9, R44, RZ ;  /* 0x0000002c0924c224 */ /* 0x000fe200078e02ff */
[----:B------:R-:W-:-:S02]  /*1120*/  @!P4 MOV R34, R102 ;  /* 0x000000660022c202 */ /* 0x000fc40000000f00 */
[----:B------:R-:W-:Y:S01]  /*1130*/  @!P4 MOV R35, R101 ;  /* 0x000000650023c202 */ /* 0x000fe20000000f00 */
[----:B------:R-:W4:Y:S01]  /*1140*/  @!P5 LDC.64 R32, c[0x0][0x3e0] ;  /* 0x0000f800ff20db82 */ /* 0x000f220000000a00 */
[----:B------:R-:W-:Y:S02]  /*1150*/  ISETP.GE.U32.AND P2, PT, R4, UR4, PT ;  /* 0x0000000404007c0c */ /* 0x000fe4000bf46070 */
[----:B------:R-:W-:Y:S01]  /*1160*/  CS2R R68, SRZ ;  /* 0x0000000000447805 */ /* 0x000fe2000001ff00 */
[C---:B------:R-:W-:Y:S01]  /*1170*/  @!P4 IMAD R49, R10.reuse, R45, R36 ;  /* 0x0000002d0a31c224 */ /* 0x040fe200078e0224 */
[----:B------:R-:W-:Y:S01]  /*1180*/  ISETP.GE.AND.EX P2, PT, R3, UR5, PT, P2 ;  /* 0x0000000503007c0c */ /* 0x000fe2000bf46320 */
[----:B------:R-:W-:Y:S02]  /*1190*/  @!P4 IMAD.WIDE.U32 R44, R10, R44, R34 ;  /* 0x0000002c0a2cc225 */ /* 0x000fe400078e0022 */
[----:B------:R-:W3:Y:S01]  /*11a0*/  @!P3 LDC.64 R36, c[0x0][0x390] ;  /* 0x0000e400ff24bb82 */ /* 0x000ee20000000a00 */
[----:B------:R-:W2:Y:S02]  /*11b0*/  @!P6 LDG.E.64 R68, desc[UR6][R46.64] ;  /* 0x000000062e44e981 */ /* 0x000ea4000c1e1b00 */
[----:B------:R-:W-:-:S02]  /*11c0*/  @!P4 IADD3 R45, PT, PT, R45, R49, RZ ;  /* 0x000000312d2dc210 */ /* 0x000fc40007ffe0ff */
[----:B0-----:R-:W-:-:S03]  /*11d0*/  @!P4 LEA R42, P6, R44, R42, 0x2 ;  /* 0x0000002a2c2ac211 */ /* 0x001fc600078c10ff */
[----:B------:R-:W0:Y:S01]  /*11e0*/  @!P5 LDC.64 R38, c[0x0][0x390] ;  /* 0x0000e400ff26db82 */ /* 0x000e220000000a00 */
[----:B------:R-:W-:Y:S01]  /*11f0*/  @!P4 LEA.HI.X R43, R44, R43, R45, 0x2, P6 ;  /* 0x0000002b2c2bc211 */ /* 0x000fe200030f142d */
[----:B-1----:R-:W-:Y:S01]  /*1200*/  @!P3 IMAD R48, R7, R40, RZ ;  /* 0x000000280730b224 */ /* 0x002fe200078e02ff */
[----:B------:R-:W-:Y:S02]  /*1210*/  @!P3 MOV R44, R102 ;  /* 0x00000066002cb202 */ /* 0x000fe40000000f00 */
[----:B------:R-:W-:Y:S01]  /*1220*/  @!P3 MOV R45, R101 ;  /* 0x00000065002db202 */ /* 0x000fe20000000f00 */
[C---:B------:R-:W-:Y:S02]  /*1230*/  @!P3 IMAD R49, R8.reuse, R41, R48 ;  /* 0x000000290831b224 */ /* 0x040fe400078e0230 */
[----:B------:R-:W1:Y:S01]  /*1240*/  @!P2 LDC.64 R34, c[0x0][0x3e0] ;  /* 0x0000f800ff22ab82 */ /* 0x000e620000000a00 */
[----:B------:R-:W-:Y:S01]  /*1250*/  @!P5 MOV R41, R101 ;  /* 0x000000650029d202 */ /* 0x000fe20000000f00 */
[----:B------:R-:W-:Y:S01]  /*1260*/  @!P3 IMAD.WIDE.U32 R44, R8, R40, R44 ;  /* 0x00000028082cb225 */ /* 0x000fe200078e002c */
[----:B------:R-:W-:-:S03]  /*1270*/  @!P5 MOV R40, R102 ;  /* 0x000000660028d202 */ /* 0x000fc60000000f00 */
[-C--:B----4-:R-:W-:Y:S02]  /*1280*/  @!P5 IMAD R50, R5, R32.reuse, RZ ;  /* 0x000000200532d224 */ /* 0x090fe400078e02ff */
[----:B------:R-:W-:-:S04]  /*1290*/  @!P5 IMAD.WIDE.U32 R40, R6, R32, R40 ;  /* 0x000000200628d225 */ /* 0x000fc800078e0028 */
[----:B------:R-:W-:Y:S02]  /*12a0*/  @!P5 IMAD R51, R6, R33, R50 ;  /* 0x000000210633d224 */ /* 0x000fe400078e0232 */
[----:B------:R-:W4:Y:S01]  /*12b0*/  @!P2 LDC.64 R32, c[0x0][0x390] ;  /* 0x0000e400ff20ab82 */ /* 0x000f220000000a00 */
[----:B------:R-:W-:Y:S02]  /*12c0*/  @!P3 IADD3 R45, PT, PT, R45, R49, RZ ;  /* 0x000000312d2db210 */ /* 0x000fe40007ffe0ff */
[C---:B---3--:R-:W-:Y:S02]  /*12d0*/  @!P3 LEA R36, P6, R44.reuse, R36, 0x2 ;  /* 0x000000242c24b211 */ /* 0x048fe400078c10ff */
[----:B------:R-:W-:Y:S02]  /*12e0*/  @!P5 IADD3 R41, PT, PT, R41, R51, RZ ;  /* 0x000000332929d210 */ /* 0x000fe40007ffe0ff */
[----:B------:R-:W-:Y:S02]  /*12f0*/  @!P3 LEA.HI.X R37, R44, R37, R45, 0x2, P6 ;  /* 0x000000252c25b211 */ /* 0x000fe400030f142d */
[----:B0-----:R-:W-:-:S02]  /*1300*/  @!P5 LEA R38, P6, R40, R38, 0x2 ;  /* 0x000000262826d211 */ /* 0x001fc400078c10ff */
[----:B------:R-:W-:Y:S01]  /*1310*/  CS2R R66, SRZ ;  /* 0x0000000000427805 */ /* 0x000fe2000001ff00 */
[----:B-1----:R-:W-:Y:S01]  /*1320*/  @!P2 IMAD R44, R3, R34, RZ ;  /* 0x00000022032ca224 */ /* 0x002fe200078e02ff */
[----:B------:R-:W-:Y:S02]  /*1330*/  @!P5 LEA.HI.X R39, R40, R39, R41, 0x2, P6 ;  /* 0x000000272827d211 */ /* 0x000fe400030f1429 */
[----:B------:R-:W-:Y:S02]  /*1340*/  @!P2 MOV R40, R102 ;  /* 0x000000660028a202 */ /* 0x000fe40000000f00 */
[----:B------:R-:W-:Y:S02]  /*1350*/  CS2R R64, SRZ ;  /* 0x0000000000407805 */ /* 0x000fe4000001ff00 */
[----:B------:R-:W-:Y:S01]  /*1360*/  @!P2 MOV R41, R101 ;  /* 0x000000650029a202 */ /* 0x000fe20000000f00 */
[C---:B------:R-:W-:Y:S01]  /*1370*/  @!P2 IMAD R35, R4.reuse, R35, R44 ;  /* 0x000000230423a224 */ /* 0x040fe200078e022c */
[----:B------:R-:W3:Y:S01]  /*1380*/  @!P4 LDG.E.64 R66, desc[UR6][R42.64] ;  /* 0x000000062a42c981 */ /* 0x000ee2000c1e1b00 */
[----:B------:R-:W-:-:S03]  /*1390*/  @!P2 IMAD.WIDE.U32 R40, R4, R34, R40 ;  /* 0x000000220428a225 */ /* 0x000fc600078e0028 */
[----:B------:R0:W3:Y:S01]  /*13a0*/  @!P3 LDG.E.64 R64, desc[UR6][R36.64] ;  /* 0x000000062440b981 */ /* 0x0000e2000c1e1b00 */
[----:B------:R-:W-:Y:S02]  /*13b0*/  CS2R R62, SRZ ;  /* 0x00000000003e7805 */ /* 0x000fe4000001ff00 */
[----:B------:R-:W-:Y:S02]  /*13c0*/  @!P2 IADD3 R34, PT, PT, R41, R35, RZ ;  /* 0x000000232922a210 */ /* 0x000fe40007ffe0ff */
[C---:B----4-:R-:W-:Y:S02]  /*13d0*/  @!P2 LEA R32, P3, R40.reuse, R32, 0x2 ;  /* 0x000000202820a211 */ /* 0x050fe400078610ff */
[----:B------:R-:W-:Y:S01]  /*13e0*/  CS2R R60, SRZ ;  /* 0x00000000003c7805 */ /* 0x000fe2000001ff00 */
[----:B------:R-:W4:Y:S01]  /*13f0*/  @!P5 LDG.E.64 R62, desc[UR6][R38.64] ;  /* 0x00000006263ed981 */ /* 0x000f22000c1e1b00 */
[----:B------:R-:W-:-:S05]  /*1400*/  @!P2 LEA.HI.X R33, R40, R33, R34, 0x2, P3 ;  /* 0x000000212821a211 */ /* 0x000fca00018f1422 */
[----:B------:R1:W4:Y:S01]  /*1410*/  @!P2 LDG.E.64 R60, desc[UR6][R32.64] ;  /* 0x00000006203ca981 */ /* 0x000322000c1e1b00 */
[----:B0-----:R-:W-:Y:S01]  /*1420*/  FADD.FTZ R37, R90, R91 ;  /* 0x0000005b5a257221 */ /* 0x001fe20000010000 */
[----:B------:R-:W-:-:S04]  /*1430*/  FMUL.FTZ R41, R91, R91 ;  /* 0x0000005b5b297220 */ /* 0x000fc80000410000 */
[----:B------:R-:W-:Y:S01]  /*1440*/  FFMA.FTZ R36, R90, R90, R41 ;  /* 0x0000005a5a247223 */ /* 0x000fe20000010029 */
[----:B-1----:R-:W-:Y:S01]  /*1450*/  FADD.FTZ R33, R88, R89 ;  /* 0x0000005958217221 */ /* 0x002fe20000010000 */
[----:B------:R-:W-:-:S04]  /*1460*/  FMUL.FTZ R39, R89, R89 ;  /* 0x0000005959277220 */ /* 0x000fc80000410000 */
[----:B------:R-:W-:Y:S01]  /*1470*/  FFMA.FTZ R32, R88, R88, R39 ;  /* 0x0000005858207223 */ /* 0x000fe20000010027 */
[----:B------:R-:W-:Y:S01]  /*1480*/  ISETP.GT.AND P2, PT, R94, 0x1e, PT ;  /* 0x0000001e5e00780c */ /* 0x000fe20003f44270 */
[----:B-----5:R-:W-:Y:S01]  /*1490*/  FADD.FTZ R34, R72, R73 ;  /* 0x0000004948227221 */ /* 0x020fe20000010000 */
[----:B------:R-:W-:-:S03]  /*14a0*/  FMUL.FTZ R35, R73, R73 ;  /* 0x0000004949237220 */ /* 0x000fc60000410000 */
[----:B------:R-:W-:Y:S01]  /*14b0*/  FADD.FTZ R34, RZ, R34 ;  /* 0x00000022ff227221 */ /* 0x000fe20000010000 */
[----:B------:R-:W-:-:S03]  /*14c0*/  FFMA.FTZ R35, R72, R72, R35 ;  /* 0x0000004848237223 */ /* 0x000fc60000010023 */
[----:B------:R-:W-:Y:S01]  /*14d0*/  FADD.FTZ R34, R34, R37 ;  /* 0x0000002522227221 */ /* 0x000fe20000010000 */
[----:B------:R-:W-:-:S03]  /*14e0*/  FADD.FTZ R35, RZ, R35 ;  /* 0x00000023ff237221 */ /* 0x000fc60000010000 */
[----:B------:R-:W-:Y:S01]  /*14f0*/  FADD.FTZ R33, R34, R33 ;  /* 0x0000002122217221 */ /* 0x000fe20000010000 */
[----:B--2---:R-:W-:Y:S01]  /*1500*/  FADD.FTZ R34, R86, R87 ;  /* 0x0000005756227221 */ /* 0x004fe20000010000 */
[----:B------:R-:W-:Y:S01]  /*1510*/  FADD.FTZ R35, R35, R36 ;  /* 0x0000002423237221 */ /* 0x000fe20000010000 */
[----:B------:R-:W-:Y:S02]  /*1520*/  FMUL.FTZ R37, R87, R87 ;  /* 0x0000005757257220 */ /* 0x000fe40000410000 */
[----:B------:R-:W-:Y:S01]  /*1530*/  FADD.FTZ R33, R33, R34 ;  /* 0x0000002221217221 */ /* 0x000fe20000010000 */
[----:B------:R-:W-:Y:S01]  /*1540*/  FADD.FTZ R34, R84, R85 ;  /* 0x0000005554227221 */ /* 0x000fe20000010000 */
[----:B------:R-:W-:Y:S01]  /*1550*/  FADD.FTZ R32, R35, R32 ;  /* 0x0000002023207221 */ /* 0x000fe20000010000 */
[----:B------:R-:W-:Y:S01]  /*1560*/  FFMA.FTZ R37, R86, R86, R37 ;  /* 0x0000005656257223 */ /* 0x000fe20000010025 */
[----:B------:R-:W-:Y:S01]  /*1570*/  FMUL.FTZ R35, R85, R85 ;  /* 0x0000005555237220 */ /* 0x000fe20000410000 */
        /* <DEDUP_REMOVED lines=20> */
[----:B------:R-:W-:-:S02]  /*16c0*/  FADD.FTZ R33, R33, R34 ;  /* 0x0000002221217221 */ /* 0x000fc40000010000 */
[----:B------:R-:W-:Y:S01]  /*16d0*/  FADD.FTZ R32, R32, R37 ;  /* 0x0000002520207221 */ /* 0x000fe20000010000 */
[----:B------:R-:W-:Y:S01]  /*16e0*/  FFMA.FTZ R35, R76, R76, R35 ;  /* 0x0000004c4c237223 */ /* 0x000fe20000010023 */
[----:B------:R-:W-:Y:S01]  /*16f0*/  FMUL.FTZ R37, R75, R75 ;  /* 0x0000004b4b257220 */ /* 0x000fe20000410000 */
[----:B------:R-:W-:Y:S02]  /*1700*/  FADD.FTZ R34, R74, R75 ;  /* 0x0000004b4a227221 */ /* 0x000fe40000010000 */
        /* <DEDUP_REMOVED lines=13> */
[----:B------:R-:W-:Y:S01]  /*17e0*/  FADD.FTZ R32, R32, R37 ;  /* 0x0000002520207221 */ /* 0x000fe20000010000 */
[----:B---3--:R-:W-:Y:S01]  /*17f0*/  FMUL.FTZ R35, R67, R67 ;  /* 0x0000004343237220 */ /* 0x008fe20000410000 */
[----:B------:R-:W-:-:S03]  /*1800*/  FADD.FTZ R34, R66, R67 ;  /* 0x0000004342227221 */ /* 0x000fc60000010000 */
[----:B------:R-:W-:Y:S01]  /*1810*/  FFMA.FTZ R35, R66, R66, R35 ;  /* 0x0000004242237223 */ /* 0x000fe20000010023 */
[----:B------:R-:W-:Y:S01]  /*1820*/  FMUL.FTZ R37, R65, R65 ;  /* 0x0000004141257220 */ /* 0x000fe20000410000 */
[----:B------:R-:W-:Y:S01]  /*1830*/  FADD.FTZ R33, R33, R34 ;  /* 0x0000002221217221 */ /* 0x000fe20000010000 */
[----:B------:R-:W-:Y:S01]  /*1840*/  FADD.FTZ R34, R64, R65 ;  /* 0x0000004140227221 */ /* 0x000fe20000010000 */
[----:B------:R-:W-:Y:S01]  /*1850*/  FADD.FTZ R32, R32, R35 ;  /* 0x0000002320207221 */ /* 0x000fe20000010000 */
[----:B------:R-:W-:Y:S01]  /*1860*/  FFMA.FTZ R37, R64, R64, R37 ;  /* 0x0000004040257223 */ /* 0x000fe20000010025 */
[----:B----4-:R-:W-:Y:S01]  /*1870*/  FMUL.FTZ R35, R63, R63 ;  /* 0x0000003f3f237220 */ /* 0x010fe20000410000 */
[----:B------:R-:W-:Y:S02]  /*1880*/  FADD.FTZ R33, R33, R34 ;  /* 0x0000002221217221 */ /* 0x000fe40000010000 */
[----:B------:R-:W-:Y:S01]  /*1890*/  FADD.FTZ R32, R32, R37 ;  /* 0x0000002520207221 */ /* 0x000fe20000010000 */
        /* <DEDUP_REMOVED lines=45> */
.L_x_2983:
[----:B------:R-:W-:Y:S05]  /*1b70*/  BSYNC.RECONVERGENT B0 ;  /* 0x0000000000007941 */ /* 0x000fea0003800200 */
.L_x_2982:
        /* <DEDUP_REMOVED lines=41> */
.L_x_2985:
[----:B------:R-:W-:Y:S05]  /*1e10*/  BSYNC.RECONVERGENT B0 ;  /* 0x0000000000007941 */ /* 0x000fea0003800200 */
.L_x_2984:
        /* <DEDUP_REMOVED lines=24> */
.L_x_2988:
[----:B----4-:R-:W3:Y:S04]  /*1fa0*/  LDG.E.STRONG.GPU R34, desc[UR6][R32.64] ;  /* 0x0000000620227981 */ /* 0x010ee8000c1ef900 */
[----:B---3--:R-:W-:Y:S01]  /*1fb0*/  CCTL.IVALL ;  /* 0x00000000ff00798f */ /* 0x008fe20002000000 */
[----:B------:R-:W-:Y:S05]  /*1fc0*/  YIELD ;  /* 0x0000000000007946 */ /* 0x000fea0003800000 */
[----:B------:R-:W-:-:S13]  /*1fd0*/  ISETP.NE.AND P2, PT, R34, R39, PT ;  /* 0x000000272200720c */ /* 0x000fda0003f45270 */
[----:B------:R-:W-:Y:S05]  /*1fe0*/  @P2 BRA `(.L_x_2988) ;  /* 0xfffffffc00ec2947 */ /* 0x000fea000383ffff */
.L_x_2987:
        /* <DEDUP_REMOVED lines=15> */
.L_x_2990:
        /* <DEDUP_REMOVED lines=60> */
.L_x_2989:
[----:B------:R-:W-:-:S13]  /*24a0*/  LOP3.LUT P2, RZ, R58, 0x7, RZ, 0xc0, !PT ;  /* 0x000000073aff7812 */ /* 0x000fda000784c0ff */
[----:B------:R-:W-:Y:S05]  /*24b0*/  @!P2 BRA `(.L_x_2986) ;  /* 0x0000000000f4a947 */ /* 0x000fea0003800000 */
[C---:B---34-:R-:W-:Y:S02]  /*24c0*/  LOP3.LUT R32, R58.reuse, 0x7, RZ, 0xc0, !PT ;  /* 0x000000073a207812 */ /* 0x058fe400078ec0ff */
        /* <DEDUP_REMOVED lines=32> */
.L_x_2991:
        /* <DEDUP_REMOVED lines=18> */
.L_x_2992:
        /* <DEDUP_REMOVED lines=9> */
.L_x_2993:
[----:B------:R-:W-:Y:S05]  /*2880*/  BSYNC.RECONVERGENT B0 ;  /* 0x0000000000007941 */ /* 0x000fea0003800200 */
.L_x_2986:
[----:B------:R-:W0:Y:S01]  /*2890*/  S2UR UR5, SR_CgaCtaId ;  /* 0x00000000000579c3 */ /* 0x000e220000008800 */
[----:B------:R-:W2:Y:S01]  /*28a0*/  LDCU UR8, c[0x0][0x414] ;  /* 0x00008280ff0877ac */ /* 0x000ea20008000800 */
[----:B------:R-:W-:Y:S01]  /*28b0*/  LOP3.LUT R41, R2, 0xffff, RZ, 0xc0, !PT ;  /* 0x0000ffff02297812 */ /* 0x000fe200078ec0ff */
[----:B------:R-:W-:-:S03]  /*28c0*/  UMOV UR4, 0x400 ;  /* 0x0000040000047882 */ /* 0x000fc60000000000 */
[----:B------:R-:W-:Y:S02]  /*28d0*/  IADD3 R41, PT, PT, R0, R41, RZ ;  /* 0x0000002900297210 */ /* 0x000fe40007ffe0ff */
[----:B----4-:R-:W2:Y:S08]  /*28e0*/  @P0 LDC.64 R34, c[0x0][0x388] ;  /* 0x0000e200ff220b82 */ /* 0x010eb00000000a00 */
[----:B-1----:R-:W1:Y:S01]  /*28f0*/  LDC.64 R36, c[0x0][0x398] ;  /* 0x0000e600ff247b82 */ /* 0x002e620000000a00 */
[----:B0-----:R-:W-:-:S07]  /*2900*/  ULEA UR4, UR5, UR4, 0x18 ;  /* 0x0000000405047291 */ /* 0x001fce000f8ec0ff */
[----:B---3--:R-:W0:Y:S01]  /*2910*/  LDC.64 R32, c[0x0][0x3a0] ;  /* 0x0000e800ff207b82 */ /* 0x008e220000000a00 */
[----:B--2---:R-:W-:-:S04]  /*2920*/  @P0 IMAD.WIDE R38, R59, 0x8, R34 ;  /* 0x000000083b260825 */ /* 0x004fc800078e0222 */
[----:B------:R-:W-:Y:S01]  /*2930*/  @P0 FMUL.FTZ R34, R54, UR8 ;  /* 0x0000000836220c20 */ /* 0x000fe20008410000 */
[----:B------:R-:W-:Y:S01]  /*2940*/  @P0 FMUL.FTZ R35, R55, UR8 ;  /* 0x0000000837230c20 */ /* 0x000fe20008410000 */
[----:B------:R-:W-:Y:S04]  /*2950*/  @!P3 STS.64 [UR4+0x88], R54 ;  /* 0x00008836ff00b988 */ /* 0x000fe80008000a04 */
[----:B------:R-:W-:Y:S01]  /*2960*/  @P0 STG.E.64 desc[UR6][R38.64], R34 ;  /* 0x0000002226000986 */ /* 0x000fe2000c101b06 */
[C---:B-1----:R-:W-:Y:S01]  /*2970*/  IMAD.WIDE R36, R41.reuse, 0x4, R36 ;  /* 0x0000000429247825 */ /* 0x042fe200078e0224 */
[----:B------:R-:W-:Y:S03]  /*2980*/  BAR.SYNC.DEFER_BLOCKING 0x0 ;  /* 0x0000000000007b1d */ /* 0x000fe60000010000 */
[----:B0-----:R-:W-:-:S03]  /*2990*/  IMAD.WIDE R32, R41, 0x4, R32 ;  /* 0x0000000429207825 */ /* 0x001fc600078e0220 */
[----:B------:R-:W5:Y:S04]  /*29a0*/  LDG.E.64 R36, desc[UR6][R36.64] ;  /* 0x0000000624247981 */ /* 0x000f68000c1e1b00 */
[----:B------:R-:W5:Y:S01]  /*29b0*/  LDG.E.64 R32, desc[UR6][R32.64] ;  /* 0x0000000620207981 */ /* 0x000f62000c1e1b00 */
[----:B------:R-:W-:Y:S01]  /*29c0*/  HFMA2 R42, -RZ, RZ, 1.875, 0 ;  /* 0x3f800000ff2a7431 */ /* 0x000fe200000001ff */
[----:B------:R-:W-:Y:S02]  /*29d0*/  BSSY.RECONVERGENT B0, `(.L_x_2994) ;  /* 0x0000367000007945 */ /* 0x000fe40003800200 */
        /* <DEDUP_REMOVED lines=21> */
[----:B------:R-:W-:Y:S01]  /*2b30*/  MOV R34, R102 ;  /* 0x0000006600227202 */ /* 0x000fe20000000f00 */
[C---:B------:R-:W-:Y:S01]  /*2b40*/  FADD.FTZ R39, -R0.reuse, R72 ;  /* 0x0000004800277221 */ /* 0x040fe20000010100 */
[----:B------:R-:W-:Y:S01]  /*2b50*/  MOV R35, R101 ;  /* 0x0000006500237202 */ /* 0x000fe20000000f00 */
[----:B------:R-:W0:Y:S01]  /*2b60*/  LDCU.64 UR4, c[0x0][0x380] ;  /* 0x00007000ff0477ac */ /* 0x000e220008000a00 */
[----:B------:R-:W-:Y:S01]  /*2b70*/  FADD.FTZ R73, -R0, R73 ;  /* 0x0000004900497221 */ /* 0x000fe20000010100 */
[----:B-1----:R-:W-:-:S03]  /*2b80*/  FMUL.FTZ R39, R39, R42 ;  /* 0x0000002a27277220 */ /* 0x002fc60000410000 */
[----:B------:R-:W-:Y:S01]  /*2b90*/  FMUL.FTZ R44, R73, R42 ;  /* 0x0000002a492c7220 */ /* 0x000fe20000410000 */
[----:B--2---:R-:W-:Y:S02]  /*2ba0*/  IMAD R38, R57, UR10, RZ ;  /* 0x0000000a39267c24 */ /* 0x004fe4000f8e02ff */
[----:B------:R-:W-:-:S04]  /*2bb0*/  IMAD.WIDE.U32 R34, R93, UR10, R34 ;  /* 0x0000000a5d227c25 */ /* 0x000fc8000f8e0022 */
[----:B------:R-:W-:Y:S01]  /*2bc0*/  IMAD R41, R93, UR11, R38 ;  /* 0x0000000b5d297c24 */ /* 0x000fe2000f8e0226 */
[----:B0-----:R-:W-:Y:S01]  /*2bd0*/  LEA R40, P1, R34, UR4, 0x2 ;  /* 0x0000000422287c11 */ /* 0x001fe2000f8210ff */
[----:B-----5:R-:W-:Y:S01]  /*2be0*/  FFMA.FTZ R38, R36, R39, R32 ;  /* 0x0000002724267223 */ /* 0x020fe20000010020 */
[----:B------:R-:W-:Y:S02]  /*2bf0*/  FFMA.FTZ R39, R37, R44, R33 ;  /* 0x0000002c25277223 */ /* 0x000fe40000010021 */
[----:B------:R-:W-:-:S04]  /*2c00*/  IADD3 R41, PT, PT, R35, R41, RZ ;  /* 0x0000002923297210 */ /* 0x000fc80007ffe0ff */
[----:B------:R-:W-:-:S05]  /*2c10*/  LEA.HI.X R41, R34, UR5, R41, 0x2, P1 ;  /* 0x0000000522297c11 */ /* 0x000fca00088f1429 */
[----:B------:R2:W-:Y:S02]  /*2c20*/  STG.E.64 desc[UR6][R40.64], R38 ;  /* 0x0000002628007986 */ /* 0x0005e4000c101b06 */
.L_x_2997:
[----:B------:R-:W-:Y:S05]  /*2c30*/  BSYNC.RECONVERGENT B1 ;  /* 0x0000000000017941 */ /* 0x000fea0003800200 */
.L_x_2996:
[----:B------:R-:W-:Y:S04]  /*2c40*/  BSSY.RECONVERGENT B1, `(.L_x_2998) ;  /* 0x0000013000017945 */ /* 0x000fe80003800200 */
[----:B------:R-:W-:Y:S05]  /*2c50*/  @P2 BRA `(.L_x_2999) ;  /* 0x0000000000442947 */ /* 0x000fea0003800000 */
[----:B------:R-:W3:Y:S01]  /*2c60*/  LDCU.64 UR4, c[0x0][0x3e0] ;  /* 0x00007c00ff0477ac */ /* 0x000ee20008000a00 */
[----:B------:R-:W-:Y:S01]  /*2c70*/  MOV R34, R102 ;  /* 0x0000006600227202 */ /* 0x000fe20000000f00 */
[C---:B--2---:R-:W-:Y:S01]  /*2c80*/  FADD.FTZ R39, -R0.reuse, R90 ;  /* 0x0000005a00277221 */ /* 0x044fe20000010100 */
[----:B------:R-:W-:Y:S01]  /*2c90*/  MOV R35, R101 ;  /* 0x0000006500237202 */ /* 0x000fe20000000f00 */
[----:B------:R-:W2:Y:S01]  /*2ca0*/  LDCU.64 UR10, c[0x0][0x380] ;  /* 0x00007000ff0a77ac */ /* 0x000ea20008000a00 */
[----:B------:R-:W-:Y:S01]  /*2cb0*/  FADD.FTZ R91, -R0, R91 ;  /* 0x0000005b005b7221 */ /* 0x000fe20000010100 */
[----:B-1----:R-:W-:-:S03]  /*2cc0*/  FMUL.FTZ R39, R39, R42 ;  /* 0x0000002a27277220 */ /* 0x002fc60000410000 */
[----:B------:R-:W-:Y:S01]  /*2cd0*/  FMUL.FTZ R44, R91, R42 ;  /* 0x0000002a5b2c7220 */ /* 0x000fe20000410000 */
[----:B0----5:R-:W-:Y:S01]  /*2ce0*/  FFMA.FTZ R40, R36, R39, R32 ;  /* 0x0000002724287223 */ /* 0x021fe20000010020 */
[----:B---3--:R-:W-:Y:S02]  /*2cf0*/  IMAD R41, R31, UR4, RZ ;  /* 0x000000041f297c24 */ /* 0x008fe4000f8e02ff */
[----:B------:R-:W-:-:S04]  /*2d00*/  IMAD.WIDE.U32 R34, R56, UR4, R34 ;  /* 0x0000000438227c25 */ /* 0x000fc8000f8e0022 */
[----:B------:R-:W-:Y:S01]  /*2d10*/  IMAD R41, R56, UR5, R41 ;  /* 0x0000000538297c24 */ /* 0x000fe2000f8e0229 */
[----:B--2---:R-:W-:-:S04]  /*2d20*/  LEA R38, P1, R34, UR10, 0x2 ;  /* 0x0000000a22267c11 */ /* 0x004fc8000f8210ff */
[----:B------:R-:W-:-:S04]  /*2d30*/  IADD3 R41, PT, PT, R35, R41, RZ ;  /* 0x0000002923297210 */ /* 0x000fc80007ffe0ff */
[----:B------:R-:W-:Y:S01]  /*2d40*/  LEA.HI.X R39, R34, UR11, R41, 0x2, P1 ;  /* 0x0000000b22277c11 */ /* 0x000fe200088f1429 */
[----:B------:R-:W-:-:S05]  /*2d50*/  FFMA.FTZ R41, R37, R44, R33 ;  /* 0x0000002c25297223 */ /* 0x000fca0000010021 */
[----:B------:R3:W-:Y:S02]  /*2d60*/  STG.E.64 desc[UR6][R38.64], R40 ;  /* 0x0000002826007986 */ /* 0x0007e4000c101b06 */
.L_x_2999:
[----:B------:R-:W-:Y:S05]  /*2d70*/  BSYNC.RECONVERGENT B1 ;  /* 0x0000000000017941 */ /* 0x000fea0003800200 */
.L_x_2998:
        /* <DEDUP_REMOVED lines=10> */
[----:B------:R-:W4:Y:S01]  /*2e20*/  LDCU.64 UR4, c[0x0][0x3e0] ;  /* 0x00007c00ff0477ac */ /* 0x000f220008000a00 */
[----:B------:R-:W-:Y:S01]  /*2e30*/  MOV R34, R102 ;  /* 0x0000006600227202 */ /* 0x000fe20000000f00 */
[C---:B--23--:R-:W-:Y:S01]  /*2e40*/  FADD.FTZ R39, -R0.reuse, R88 ;  /* 0x0000005800277221 */ /* 0x04cfe20000010100 */
[----:B------:R-:W-:Y:S01]  /*2e50*/  MOV R35, R101 ;  /* 0x0000006500237202 */ /* 0x000fe20000000f00 */
[----:B------:R-:W2:Y:S01]  /*2e60*/  LDCU.64 UR10, c[0x0][0x380] ;  /* 0x00007000ff0a77ac */ /* 0x000ea20008000a00 */
[----:B------:R-:W-:Y:S01]  /*2e70*/  FADD.FTZ R89, -R0, R89 ;  /* 0x0000005900597221 */ /* 0x000fe20000010100 */
[----:B-1----:R-:W-:-:S03]  /*2e80*/  FMUL.FTZ R39, R39, R42 ;  /* 0x0000002a27277220 */ /* 0x002fc60000410000 */
[----:B------:R-:W-:Y:S01]  /*2e90*/  FMUL.FTZ R44, R89, R42 ;  /* 0x0000002a592c7220 */ /* 0x000fe20000410000 */
[----:B0----5:R-:W-:Y:S01]  /*2ea0*/  FFMA.FTZ R40, R36, R39, R32 ;  /* 0x0000002724287223 */ /* 0x021fe20000010020 */
[----:B----4-:R-:W-:Y:S02]  /*2eb0*/  IMAD R41, R29, UR4, RZ ;  /* 0x000000041d297c24 */ /* 0x010fe4000f8e02ff */
[----:B------:R-:W-:-:S04]  /*2ec0*/  IMAD.WIDE.U32 R34, R30, UR4, R34 ;  /* 0x000000041e227c25 */ /* 0x000fc8000f8e0022 */
[----:B------:R-:W-:Y:S01]  /*2ed0*/  IMAD R41, R30, UR5, R41 ;  /* 0x000000051e297c24 */ /* 0x000fe2000f8e0229 */
[----:B--2---:R-:W-:-:S04]  /*2ee0*/  LEA R38, P5, R34, UR10, 0x2 ;  /* 0x0000000a22267c11 */ /* 0x004fc8000f8a10ff */
[----:B------:R-:W-:-:S04]  /*2ef0*/  IADD3 R41, PT, PT, R35, R41, RZ ;  /* 0x0000002923297210 */ /* 0x000fc80007ffe0ff */
[----:B------:R-:W-:Y:S01]  /*2f00*/  LEA.HI.X R39, R34, UR11, R41, 0x2, P5 ;  /* 0x0000000b22277c11 */ /* 0x000fe2000a8f1429 */
[----:B------:R-:W-:-:S05]  /*2f10*/  FFMA.FTZ R41, R37, R44, R33 ;  /* 0x0000002c25297223 */ /* 0x000fca0000010021 */
[----:B------:R4:W-:Y:S02]  /*2f20*/  STG.E.64 desc[UR6][R38.64], R40 ;  /* 0x0000002826007986 */ /* 0x0009e4000c101b06 */
.L_x_3001:
[----:B------:R-:W-:Y:S05]  /*2f30*/  BSYNC.RECONVERGENT B1 ;  /* 0x0000000000017941 */ /* 0x000fea0003800200 */
.L_x_3000:
[----:B------:R-:W-:Y:S04]  /*2f40*/  BSSY.RECONVERGENT B1, `(.L_x_3002) ;  /* 0x0000013000017945 */ /* 0x000fe80003800200 */
[----:B------:R-:W-:Y:S05]  /*2f50*/  @P6 BRA `(.L_x_3003) ;  /* 0x0000000000446947 */ /* 0x000fea0003800000 */
[----:B------:R-:W0:Y:S01]  /*2f60*/  LDCU.64 UR4, c[0x0][0x3e0] ;  /* 0x00007c00ff0477ac */ /* 0x000e220008000a00 */
[----:B------:R-:W-:Y:S01]  /*2f70*/  MOV R34, R102 ;  /* 0x0000006600227202 */ /* 0x000fe20000000f00 */
[C---:B--234-:R-:W-:Y:S01]  /*2f80*/  FADD.FTZ R39, -R0.reuse, R86 ;  /* 0x0000005600277221 */ /* 0x05cfe20000010100 */
[----:B------:R-:W-:Y:S01]  /*2f90*/  MOV R35, R101 ;  /* 0x0000006500237202 */ /* 0x000fe20000000f00 */
[----:B------:R-:W2:Y:S01]  /*2fa0*/  LDCU.64 UR10, c[0x0][0x380] ;  /* 0x00007000ff0a77ac */ /* 0x000ea20008000a00 */
[----:B------:R-:W-:Y:S01]  /*2fb0*/  FADD.FTZ R87, -R0, R87 ;  /* 0x0000005700577221 */ /* 0x000fe20000010100 */
[----:B-1----:R-:W-:-:S03]  /*2fc0*/  FMUL.FTZ R39, R39, R42 ;  /* 0x0000002a27277220 */ /* 0x002fc60000410000 */
[----:B------:R-:W-:Y:S01]  /*2fd0*/  FMUL.FTZ R44, R87, R42 ;  /* 0x0000002a572c7220 */ /* 0x000fe20000410000 */
[----:B0----5:R-:W-:Y:S01]  /*2fe0*/  FFMA.FTZ R40, R36, R39, R32 ;  /* 0x0000002724287223 */ /* 0x021fe20000010020 */
[----:B------:R-:W-:Y:S02]  /*2ff0*/  IMAD R41, R27, UR4, RZ ;  /* 0x000000041b297c24 */ /* 0x000fe4000f8e02ff */
[----:B------:R-:W-:-:S04]  /*3000*/  IMAD.WIDE.U32 R34, R28, UR4, R34 ;  /* 0x000000041c227c25 */ /* 0x000fc8000f8e0022 */
[----:B------:R-:W-:Y:S01]  /*3010*/  IMAD R41, R28, UR5, R41 ;  /* 0x000000051c297c24 */ /* 0x000fe2000f8e0229 */
[----:B--2---:R-:W-:-:S04]  /*3020*/  LEA R38, P5, R34, UR10, 0x2 ;  /* 0x0000000a22267c11 */ /* 0x004fc8000f8a10ff */
[----:B------:R-:W-:-:S04]  /*3030*/  IADD3 R41, PT, PT, R35, R41, RZ ;  /* 0x0000002923297210 */ /* 0x000fc80007ffe0ff */
[----:B------:R-:W-:Y:S01]  /*3040*/  LEA.HI.X R39, R34, UR11, R41, 0x2, P5 ;  /* 0x0000000b22277c11 */ /* 0x000fe2000a8f1429 */
[----:B------:R-:W-:-:S05]  /*3050*/  FFMA.FTZ R41, R37, R44, R33 ;  /* 0x0000002c25297223 */ /* 0x000fca0000010021 */
[----:B------:R0:W-:Y:S02]  /*3060*/  STG.E.64 desc[UR6][R38.64], R40 ;  /* 0x0000002826007986 */ /* 0x0001e4000c101b06 */
.L_x_3003:
[----:B------:R-:W-:Y:S05]  /*3070*/  BSYNC.RECONVERGENT B1 ;  /* 0x0000000000017941 */ /* 0x000fea0003800200 */
.L_x_3002:
[----:B------:R-:W-:Y:S04]  /*3080*/  BSSY.RECONVERGENT B1, `(.L_x_3004) ;  /* 0x0000013000017945 */ /* 0x000fe80003800200 */
[----:B------:R-:W-:Y:S05]  /*3090*/  @P1 BRA `(.L_x_3005) ;  /* 0x0000000000441947 */ /* 0x000fea0003800000 */
[----:B------:R-:W1:Y:S01]  /*30a0*/  LDCU.64 UR4, c[0x0][0x3e0] ;  /* 0x00007c00ff0477ac */ /* 0x000e620008000a00 */
[----:B------:R-:W-:Y:S01]  /*30b0*/  MOV R34, R102 ;  /* 0x0000006600227202 */ /* 0x000fe20000000f00 */
[C---:B0-234-:R-:W-:Y:S01]  /*30c0*/  FADD.FTZ R39, -R0.reuse, R84 ;  /* 0x0000005400277221 */ /* 0x05dfe20000010100 */
[----:B------:R-:W-:Y:S01]  /*30d0*/  MOV R35, R101 ;  /* 0x0000006500237202 */ /* 0x000fe20000000f00 */
[----:B------:R-:W0:Y:S01]  /*30e0*/  LDCU.64 UR10, c[0x0][0x380] ;  /* 0x00007000ff0a77ac */ /* 0x000e220008000a00 */
[----:B------:R-:W-:Y:S01]  /*30f0*/  FADD.FTZ R85, -R0, R85 ;  /* 0x0000005500557221 */ /* 0x000fe20000010100 */
[----:B-1----:R-:W-:-:S03]  /*3100*/  FMUL.FTZ R39, R39, R42 ;  /* 0x0000002a27277220 */ /* 0x002fc60000410000 */
[----:B------:R-:W-:Y:S01]  /*3110*/  FMUL.FTZ R44, R85, R42 ;  /* 0x0000002a552c7220 */ /* 0x000fe20000410000 */
[----:B-----5:R-:W-:Y:S01]  /*3120*/  FFMA.FTZ R40, R36, R39, R32 ;  /* 0x0000002724287223 */ /* 0x020fe20000010020 */
[----:B------:R-:W-:Y:S02]  /*3130*/  IMAD R41, R25, UR4, RZ ;  /* 0x0000000419297c24 */ /* 0x000fe4000f8e02ff */
[----:B------:R-:W-:-:S04]  /*3140*/  IMAD.WIDE.U32 R34, R26, UR4, R34 ;  /* 0x000000041a227c25 */ /* 0x000fc8000f8e0022 */
[----:B------:R-:W-:Y:S01]  /*3150*/  IMAD R41, R26, UR5, R41 ;  /* 0x000000051a297c24 */ /* 0x000fe2000f8e0229 */
[----:B0-----:R-:W-:-:S04]  /*3160*/  LEA R38, P1, R34, UR10, 0x2 ;  /* 0x0000000a22267c11 */ /* 0x001fc8000f8210ff */
[----:B------:R-:W-:-:S04]  /*3170*/  IADD3 R41, PT, PT, R35, R41, RZ ;  /* 0x0000002923297210 */ /* 0x000fc80007ffe0ff */
[----:B------:R-:W-:Y:S01]  /*3180*/  LEA.HI.X R39, R34, UR11, R41, 0x2, P1 ;  /* 0x0000000b22277c11 */ /* 0x000fe200088f1429 */
[----:B------:R-:W-:-:S05]  /*3190*/  FFMA.FTZ R41, R37, R44, R33 ;  /* 0x0000002c25297223 */ /* 0x000fca0000010021 */
[----:B------:R0:W-:Y:S02]  /*31a0*/  STG.E.64 desc[UR6][R38.64], R40 ;  /* 0x0000002826007986 */ /* 0x0001e4000c101b06 */
.L_x_3005:
[----:B------:R-:W-:Y:S05]  /*31b0*/  BSYNC.RECONVERGENT B1 ;  /* 0x0000000000017941 */ /* 0x000fea0003800200 */
.L_x_3004:
        /* <DEDUP_REMOVED lines=16> */
[----:B------:R-:W-:-:S04]  /*32c0*/  IADD3 R41, PT, PT, R35, R41, RZ ;  /* 0x0000002923297210 */ /* 0x000fc80007ffe0ff */
[----:B------:R-:W-:-:S05]  /*32d0*/  LEA.HI.X R39, R34, UR11, R41, 0x2, P1 ;  /* 0x0000000b22277c11 */ /* 0x000fca00088f1429 */
[----:B------:R0:W-:Y:S02]  /*32e0*/  STG.E.64 desc[UR6][R38.64], R44 ;  /* 0x0000002c26007986 */ /* 0x0001e4000c101b06 */
.L_x_3007:
[----:B------:R-:W-:Y:S05]  /*32f0*/  BSYNC.RECONVERGENT B1 ;  /* 0x0000000000017941 */ /* 0x000fea0003800200 */
.L_x_3006:
        /* <DEDUP_REMOVED lines=27> */
.L_x_3009:
[----:B------:R-:W-:Y:S05]  /*34b0*/  BSYNC.RECONVERGENT B1 ;  /* 0x0000000000017941 */ /* 0x000fea0003800200 */
.L_x_3008:
        /* <DEDUP_REMOVED lines=19> */
.L_x_3011:
[----:B------:R-:W-:Y:S05]  /*35f0*/  BSYNC.RECONVERGENT B1 ;  /* 0x0000000000017941 */ /* 0x000fea0003800200 */
.L_x_3010:
        /* <DEDUP_REMOVED lines=19> */
.L_x_3013:
[----:B------:R-:W-:Y:S05]  /*3730*/  BSYNC.RECONVERGENT B1 ;  /* 0x0000000000017941 */ /* 0x000fea0003800200 */
.L_x_3012:
        /* <DEDUP_REMOVED lines=19> */
.L_x_3015:
[----:B------:R-:W-:Y:S05]  /*3870*/  BSYNC.RECONVERGENT B1 ;  /* 0x0000000000017941 */ /* 0x000fea0003800200 */
.L_x_3014:
        /* <DEDUP_REMOVED lines=29> */
.L_x_3017:
[----:B------:R-:W-:Y:S05]  /*3a50*/  BSYNC.RECONVERGENT B1 ;  /* 0x0000000000017941 */ /* 0x000fea0003800200 */
.L_x_3016:
        /* <DEDUP_REMOVED lines=19> */
.L_x_3019:
[----:B------:R-:W-:Y:S05]  /*3b90*/  BSYNC.RECONVERGENT B1 ;  /* 0x0000000000017941 */ /* 0x000fea0003800200 */
.L_x_3018:
[----:B------:R-:W-:Y:S04]  /*3ba0*/  BSSY.RECONVERGENT B1, `(.L_x_3020) ;  /* 0x0000013000017945 */ /* 0x000fe80003800200 */
[----:B------:R-:W-:Y:S05]  /*3bb0*/  @P1 BRA `(.L_x_3021) ;  /* 0x0000000000441947 */ /* 0x000fea0003800000 */
[----:B------:R-:W1:Y:S01]  /*3bc0*/  LDCU.64 UR4, c[0x0][0x3e0] ;  /* 0x00007c00ff0477ac */ /* 0x000e620008000a00 */
[----:B0-----:R-:W-:Y:S01]  /*3bd0*/  MOV R34, R102 ;  /* 0x0000006600227202 */ /* 0x001fe20000000f00 */
[C---:B--234-:R-:W-:Y:S01]  /*3be0*/  FADD.FTZ R41, -R0.reuse, R66 ;  /* 0x0000004200297221 */ /* 0x05cfe20000010100 */
        /* <DEDUP_REMOVED lines=14> */
.L_x_3021:
[----:B------:R-:W-:Y:S05]  /*3cd0*/  BSYNC.RECONVERGENT B1 ;  /* 0x0000000000017941 */ /* 0x000fea0003800200 */
.L_x_3020:
        /* <DEDUP_REMOVED lines=19> */
.L_x_3023:
[----:B------:R-:W-:Y:S05]  /*3e10*/  BSYNC.RECONVERGENT B1 ;  /* 0x0000000000017941 */ /* 0x000fea0003800200 */
.L_x_3022:
        /* <DEDUP_REMOVED lines=19> */
.L_x_3025:
[----:B------:R-:W-:Y:S05]  /*3f50*/  BSYNC.RECONVERGENT B1 ;  /* 0x0000000000017941 */ /* 0x000fea0003800200 */
.L_x_3024:
[----:B------:R-:W-:Y:S05]  /*3f60*/  @P4 BRA `(.L_x_3026) ;  /* 0x0000002000344947 */ /* 0x000fea0003800000 */
[----:B------:R-:W2:Y:S01]  /*3f70*/  LDCU.64 UR4, c[0x0][0x3e0] ;  /* 0x00007c00ff0477ac */ /* 0x000ea20008000a00 */
[----:B------:R-:W-:Y:S01]  /*3f80*/  MOV R100, R102 ;  /* 0x0000006600647202 */ /* 0x000fe20000000f00 */
[C---:B0-----:R-:W-:Y:S01]  /*3f90*/  FADD.FTZ R35, -R0.reuse, R60 ;  /* 0x0000003c00237221 */ /* 0x041fe20000010100 */
[----:B------:R-:W-:Y:S01]  /*3fa0*/  FADD.FTZ R61, -R0, R61 ;  /* 0x0000003d003d7221 */ /* 0x000fe20000010100 */
[----:B------:R-:W0:Y:S02]  /*3fb0*/  LDCU.64 UR8, c[0x0][0x380] ;  /* 0x00007000ff0877ac */ /* 0x000e240008000a00 */
[-C--:B-1----:R-:W-:Y:S01]  /*3fc0*/  FMUL.FTZ R35, R35, R42.reuse ;  /* 0x0000002a23237220 */ /* 0x082fe20000410000 */
[----:B------:R-:W-:-:S03]  /*3fd0*/  FMUL.FTZ R42, R61, R42 ;  /* 0x0000002a3d2a7220 */ /* 0x000fc60000410000 */
[----:B-----5:R-:W-:Y:S01]  /*3fe0*/  FFMA.FTZ R32, R36, R35, R32 ;  /* 0x0000002324207223 */ /* 0x020fe20000010020 */
[----:B------:R-:W-:Y:S01]  /*3ff0*/  FFMA.FTZ R33, R37, R42, R33 ;  /* 0x0000002a25217223 */ /* 0x000fe20000010021 */
[----:B--234-:R-:W-:Y:S02]  /*4000*/  IMAD R39, R3, UR4, RZ ;  /* 0x0000000403277c24 */ /* 0x01cfe4000f8e02ff */
[----:B------:R-:W-:-:S04]  /*4010*/  IMAD.WIDE.U32 R100, R4, UR4, R100 ;  /* 0x0000000404647c25 */ /* 0x000fc8000f8e0064 */
[----:B------:R-:W-:Y:S01]  /*4020*/  IMAD R39, R4, UR5, R39 ;  /* 0x0000000504277c24 */ /* 0x000fe2000f8e0227 */
[----:B0-----:R-:W-:-:S04]  /*4030*/  LEA R34, P1, R100, UR8, 0x2 ;  /* 0x0000000864227c11 */ /* 0x001fc8000f8210ff */
[----:B------:R-:W-:-:S04]  /*4040*/  IADD3 R39, PT, PT, R101, R39, RZ ;  /* 0x0000002765277210 */ /* 0x000fc80007ffe0ff */
[----:B------:R-:W-:-:S05]  /*4050*/  LEA.HI.X R35, R100, UR9, R39, 0x2, P1 ;  /* 0x0000000964237c11 */ /* 0x000fca00088f1427 */
[----:B------:R0:W-:Y:S01]  /*4060*/  STG.E.64 desc[UR6][R34.64], R32 ;  /* 0x0000002022007986 */ /* 0x0001e2000c101b06 */
[----:B------:R-:W-:Y:S05]  /*4070*/  BRA `(.L_x_3026) ;  /* 0x0000001c00f07947 */ /* 0x000fea0003800000 */
.L_x_2995:
[----:B------:R-:W2:Y:S01]  /*4080*/  LDCU.64 UR10, c[0x0][0x3e8] ;  /* 0x00007d00ff0a77ac */ /* 0x000ea20008000a00 */
[----:B------:R-:W-:Y:S01]  /*4090*/  BSSY.RECONVERGENT B1, `(.L_x_3027) ;  /* 0x0000021000017945 */ /* 0x000fe20003800200 */
[----:B--2---:R-:W-:Y:S02]  /*40a0*/  ISETP.GE.U32.AND P3, PT, R56, UR10, PT ;  /* 0x0000000a38007c0c */ /* 0x004fe4000bf66070 */
[----:B------:R-:W-:Y:S02]  /*40b0*/  ISETP.GE.U32.AND P5, PT, R30, UR10, PT ;  /* 0x0000000a1e007c0c */ /* 0x000fe4000bfa6070 */
[----:B------:R-:W-:Y:S02]  /*40c0*/  ISETP.GE.U32.AND P2, PT, R28, UR10, PT ;  /* 0x0000000a1c007c0c */ /* 0x000fe4000bf46070 */
[----:B------:R-:W-:Y:S01]  /*40d0*/  ISETP.GE.AND.EX P3, PT, R31, UR11, PT, P3 ;  /* 0x0000000b1f007c0c */ /* 0x000fe2000bf66330 */
[----:B------:R-:W-:-:S12]  /*40e0*/  @P1 BRA `(.L_x_3028) ;  /* 0x00000000006c1947 */ /* 0x000fd80003800000 */
[C---:B------:R-:W-:Y:S01]  /*40f0*/  FADD.FTZ R35, -R0.reuse, R72 ;  /* 0x0000004800237221 */ /* 0x040fe20000010100 */
[----:B------:R-:W-:Y:S01]  /*4100*/  FADD.FTZ R73, -R0, R73 ;  /* 0x0000004900497221 */ /* 0x000fe20000010100 */
[----:B------:R-:W2:Y:S01]  /*4110*/  LDCU.64 UR4, c[0x0][0x3e0] ;  /* 0x00007c00ff0477ac */ /* 0x000ea20008000a00 */
[----:B------:R-:W-:Y:S01]  /*4120*/  MOV R39, R101 ;  /* 0x0000006500277202 */ /* 0x000fe20000000f00 */
        /* <DEDUP_REMOVED lines=8> */
[----:B------:R-:W0:Y:S01]  /*41b0*/  MUFU.EX2 R34, R34 ;  /* 0x0000002200227308 */ /* 0x000e220000000800 */
[----:B--2---:R-:W-:Y:S02]  /*41c0*/  IMAD R46, R57, UR4, RZ ;  /* 0x00000004392e7c24 */ /* 0x004fe4000f8e02ff */
[----:B------:R-:W-:-:S05]  /*41d0*/  IMAD.WIDE.U32 R38, R93, UR4, R38 ;  /* 0x000000045d267c25 */ /* 0x000fca000f8e0026 */
[----:B------:R-:W2:Y:S01]  /*41e0*/  MUFU.EX2 R35, R35 ;  /* 0x0000002300237308 */ /* 0x000ea20000000800 */
[----:B------:R-:W-:-:S05]  /*41f0*/  IMAD R45, R93, UR5, R46 ;  /* 0x000000055d2d7c24 */ /* 0x000fca000f8e022e */
[----:B------:R-:W-:Y:S01]  /*4200*/  IADD3 R45, PT, PT, R39, R45, RZ ;  /* 0x0000002d272d7210 */ /* 0x000fe20007ffe0ff */
[----:B0-----:R-:W-:Y:S01]  /*4210*/  FADD.FTZ R40, R34, 1 ;  /* 0x3f80000022287421 */ /* 0x001fe20000010000 */
[----:B-1----:R-:W-:-:S05]  /*4220*/  LEA R34, P1, R38, UR8, 0x2 ;  /* 0x0000000826227c11 */ /* 0x002fca000f8210ff */
[----:B------:R-:W0:Y:S01]  /*4230*/  MUFU.RCP R40, R40 ;  /* 0x0000002800287308 */ /* 0x000e220000001000 */
[----:B--2---:R-:W-:Y:S01]  /*4240*/  FADD.FTZ R41, R35, 1 ;  /* 0x3f80000023297421 */ /* 0x004fe20000010000 */
[----:B------:R-:W-:-:S06]  /*4250*/  LEA.HI.X R35, R38, UR9, R45, 0x2, P1 ;  /* 0x0000000926237c11 */ /* 0x000fcc00088f142d */
[----:B------:R-:W1:Y:S01]  /*4260*/  MUFU.RCP R41, R41 ;  /* 0x0000002900297308 */ /* 0x000e620000001000 */
[----:B0-----:R-:W-:Y:S01]  /*4270*/  FMUL.FTZ R38, R43, R40 ;  /* 0x000000282b267220 */ /* 0x001fe20000410000 */
[----:B-1----:R-:W-:-:S05]  /*4280*/  FMUL.FTZ R39, R44, R41 ;  /* 0x000000292c277220 */ /* 0x002fca0000410000 */
[----:B------:R2:W-:Y:S02]  /*4290*/  STG.E.64 desc[UR6][R34.64], R38 ;  /* 0x0000002622007986 */ /* 0x0005e4000c101b06 */
.L_x_3028:
[----:B------:R-:W-:Y:S05]  /*42a0*/  BSYNC.RECONVERGENT B1 ;  /* 0x0000000000017941 */ /* 0x000fea0003800200 */
.L_x_3027:
[----:B------:R-:W-:Y:S04]  /*42b0*/  BSSY.RECONVERGENT B1, `(.L_x_3029) ;  /* 0x000001d000017945 */ /* 0x000fe80003800200 */
[----:B------:R-:W-:Y:S05]  /*42c0*/  @P3 BRA `(.L_x_3030) ;  /* 0x00000000006c3947 */ /* 0x000fea0003800000 */
[C---:B--2---:R-:W-:Y:S01]  /*42d0*/  FADD.FTZ R35, -R0.reuse, R90 ;  /* 0x0000005a00237221 */ /* 0x044fe20000010100 */
        /* <DEDUP_REMOVED lines=26> */
.L_x_3030:
[----:B------:R-:W-:Y:S05]  /*4480*/  BSYNC.RECONVERGENT B1 ;  /* 0x0000000000017941 */ /* 0x000fea0003800200 */
.L_x_3029:
        /* <DEDUP_REMOVED lines=10> */
[C---:B--23--:R-:W-:Y:S01]  /*4530*/  FADD.FTZ R35, -R0.reuse, R88 ;  /* 0x0000005800237221 */ /* 0x04cfe20000010100 */
        /* <DEDUP_REMOVED lines=26> */
.L_x_3032:
[----:B------:R-:W-:Y:S05]  /*46e0*/  BSYNC.RECONVERGENT B1 ;  /* 0x0000000000017941 */ /* 0x000fea0003800200 */
.L_x_3031:
[----:B------:R-:W-:Y:S04]  /*46f0*/  BSSY.RECONVERGENT B1, `(.L_x_3033) ;  /* 0x000001d000017945 */ /* 0x000fe80003800200 */
[----:B------:R-:W-:Y:S05]  /*4700*/  @P2 BRA `(.L_x_3034) ;  /* 0x00000000006c2947 */ /* 0x000fea0003800000 */
[C---:B--234-:R-:W-:Y:S01]  /*4710*/  FADD.FTZ R35, -R0.reuse, R86 ;  /* 0x0000005600237221 */ /* 0x05cfe20000010100 */
        /* <DEDUP_REMOVED lines=26> */
.L_x_3034:
[----:B------:R-:W-:Y:S05]  /*48c0*/  BSYNC.RECONVERGENT B1 ;  /* 0x0000000000017941 */ /* 0x000fea0003800200 */
.L_x_3033:
[----:B------:R-:W-:Y:S04]  /*48d0*/  BSSY.RECONVERGENT B1, `(.L_x_3035) ;  /* 0x000001d000017945 */ /* 0x000fe80003800200 */
[----:B------:R-:W-:Y:S05]  /*48e0*/  @P1 BRA `(.L_x_3036) ;  /* 0x00000000006c1947 */ /* 0x000fea0003800000 */
[C---:B0-234-:R-:W-:Y:S01]  /*48f0*/  FADD.FTZ R35, -R0.reuse, R84 ;  /* 0x0000005400237221 */ /* 0x05dfe20000010100 */
[----:B------:R-:W-:Y:S01]  /*4900*/  FADD.FTZ R85, -R0, R85 ;  /* 0x0000005500557221 */ /* 0x000fe20000010100 */
[----:B------:R-:W0:Y:S01]  /*4910*/  LDCU.64 UR4, c[0x0][0x3e0] ;  /* 0x00007c00ff0477ac */ /* 0x000e220008000a00 */
        /* <DEDUP_REMOVED lines=24> */
.L_x_3036:
[----:B------:R-:W-:Y:S05]  /*4aa0*/  BSYNC.RECONVERGENT B1 ;  /* 0x0000000000017941 */ /* 0x000fea0003800200 */
.L_x_3035:
        /* <DEDUP_REMOVED lines=29> */
.L_x_3038:
[----:B------:R-:W-:Y:S05]  /*4c80*/  BSYNC.RECONVERGENT B1 ;  /* 0x0000000000017941 */ /* 0x000fea0003800200 */
.L_x_3037:
        /* <DEDUP_REMOVED lines=37> */
.L_x_3040:
[----:B------:R-:W-:Y:S05]  /*4ee0*/  BSYNC.RECONVERGENT B1 ;  /* 0x0000000000017941 */ /* 0x000fea0003800200 */
.L_x_3039:
[----:B------:R-:W-:Y:S04]  /*4ef0*/  BSSY.RECONVERGENT B1, `(.L_x_3041) ;  /* 0x000001d000017945 */ /* 0x000fe80003800200 */
[----:B------:R-:W-:Y:S05]  /*4f00*/  @P3 BRA `(.L_x_3042) ;  /* 0x00000000006c3947 */ /* 0x000fea0003800000 */
[C---:B0-234-:R-:W-:Y:S01]  /*4f10*/  FADD.FTZ R35, -R0.reuse, R78 ;  /* 0x0000004e00237221 */ /* 0x05dfe20000010100 */
        /* <DEDUP_REMOVED lines=26> */
.L_x_3042:
[----:B------:R-:W-:Y:S05]  /*50c0*/  BSYNC.RECONVERGENT B1 ;  /* 0x0000000000017941 */ /* 0x000fea0003800200 */
.L_x_3041:
        /* <DEDUP_REMOVED lines=29> */
.L_x_3044:
[----:B------:R-:W-:Y:S05]  /*52a0*/  BSYNC.RECONVERGENT B1 ;  /* 0x0000000000017941 */ /* 0x000fea0003800200 */
.L_x_3043:
        /* <DEDUP_REMOVED lines=29> */
.L_x_3046:
[----:B------:R-:W-:Y:S05]  /*5480*/  BSYNC.RECONVERGENT B1 ;  /* 0x0000000000017941 */ /* 0x000fea0003800200 */
.L_x_3045:
        /* <DEDUP_REMOVED lines=39> */
.L_x_3048:
[----:B------:R-:W-:Y:S05]  /*5700*/  BSYNC.RECONVERGENT B1 ;  /* 0x0000000000017941 */ /* 0x000fea0003800200 */
.L_x_3047:
        /* <DEDUP_REMOVED lines=29> */
.L_x_3050:
[----:B------:R-:W-:Y:S05]  /*58e0*/  BSYNC.RECONVERGENT B1 ;  /* 0x0000000000017941 */ /* 0x000fea0003800200 */
.L_x_3049:
        /* <DEDUP_REMOVED lines=29> */
.L_x_3052:
[----:B------:R-:W-:Y:S05]  /*5ac0*/  BSYNC.RECONVERGENT B1 ;  /* 0x0000000000017941 */ /* 0x000fea0003800200 */
.L_x_3051:
        /* <DEDUP_REMOVED lines=29> */
.L_x_3054:
[----:B------:R-:W-:Y:S05]  /*5ca0*/  BSYNC.RECONVERGENT B1 ;  /* 0x0000000000017941 */ /* 0x000fea0003800200 */
.L_x_3053:
        /* <DEDUP_REMOVED lines=29> */
.L_x_3056:
[----:B------:R-:W-:Y:S05]  /*5e80*/  BSYNC.RECONVERGENT B1 ;  /* 0x0000000000017941 */ /* 0x000fea0003800200 */
.L_x_3055:
        /* <DEDUP_REMOVED lines=27> */
.L_x_3026:
[----:B------:R-:W-:Y:S05]  /*6040*/  BSYNC.RECONVERGENT B0 ;  /* 0x0000000000007941 */ /* 0x000fea0003800200 */
.L_x_2994:
        /* <DEDUP_REMOVED lines=8> */
.L_x_3058:
        /* <DEDUP_REMOVED lines=11> */
.L_x_3467:


//--------------------- .text._Z35group_norm_nhwc_fwd_one_pass_kernelI11Fp32IOBf16WLi64ELi28ELi448EEv26Group_norm_nhwc_fwd_params --------------------------
	.section	.text._Z35group_norm_nhwc_fwd_one_pass_kernelI11Fp32IOBf16WLi64ELi28ELi448EEv26Group_norm_nhwc_fwd_params,"ax",@progbits
	.align	128
        .global         _Z35group_norm_nhwc_fwd_one_pass_kernelI11Fp32IOBf16WLi64ELi28ELi448EEv26Group_norm_nhwc_fwd_params
        .type           _Z35group_norm_nhwc_fwd_one_pass_kernelI11Fp32IOBf16WLi64ELi28ELi448EEv26Group_norm_nhwc_fwd_params,@function
        .size           _Z35group_norm_nhwc_fwd_one_pass_kernelI11Fp32IOBf16WLi64ELi28ELi448EEv26Group_norm_nhwc_fwd_params,(.L_x_3468 - _Z35group_norm_nhwc_fwd_one_pass_kernelI11Fp32IOBf16WLi64ELi28ELi448EEv26Group_norm_nhwc_fwd_params)
        .other          _Z35group_norm_nhwc_fwd_one_pass_kernelI11Fp32IOBf16WLi64ELi28ELi448EEv26Group_norm_nhwc_fwd_params,@"STO_CUDA_ENTRY STV_DEFAULT"
_Z35group_norm_nhwc_fwd_one_pass_kernelI11Fp32IOBf16WLi64ELi28ELi448EEv26Group_norm_nhwc_fwd_params:
.text._Z35group_norm_nhwc_fwd_one_pass_kernelI11Fp32IOBf16WLi64ELi28ELi448EEv26Group_norm_nhwc_fwd_params:
        /* <DEDUP_REMOVED lines=27> */
.L_x_3078:
[----:B0-----:R-:W0:Y:S01]  /*01b0*/  LDC R0, c[0x0][0x3f8] ;  /* 0x0000fe00ff007b82 */ /* 0x001e220000000800 */
[----:B--23--:R-:W-:Y:S01]  /*01c0*/  IABS R7, UR8 ;  /* 0x0000000800077c13 */ /* 0x00cfe20008000000 */
[----:B-1----:R-:W1:Y:S01]  /*01d0*/  LDCU.64 UR10, c[0x0][0x3e8] ;  /* 0x00007d00ff0a77ac */ /* 0x002e620008000a00 */
[----:B------:R-:W-:Y:S02]  /*01e0*/  IADD3 R10, PT, PT, R24, 0x20, RZ ;  /* 0x00000020180a7810 */ /* 0x000fe40007ffe0ff */
[----:B------:R-:W-:Y:S02]  /*01f0*/  CS2R R20, SRZ ;  /* 0x0000000000147805 */ /* 0x000fe4000001ff00 */
[----:B------:R-:W-:Y:S02]  /*0200*/  SHF.R.S32.HI R13, RZ, 0x1f, R24 ;  /* 0x0000001fff0d7819 */ /* 0x000fe40000011418 */
[----:B------:R-:W-:Y:S02]  /*0210*/  SHF.R.S32.HI R11, RZ, 0x1f, R10 ;  /* 0x0000001fff0b7819 */ /* 0x000fe4000001140a */
        /* <DEDUP_REMOVED lines=119> */
.L_x_3060:
[----:B----4-:R-:W-:Y:S05]  /*0990*/  BSYNC.RECONVERGENT B0 ;  /* 0x0000000000007941 */ /* 0x010fea0003800200 */
.L_x_3059:
        /* <DEDUP_REMOVED lines=41> */
.L_x_3062:
[----:B------:R-:W-:Y:S05]  /*0c30*/  BSYNC.RECONVERGENT B0 ;  /* 0x0000000000007941 */ /* 0x000fea0003800200 */
.L_x_3061:
        /* <DEDUP_REMOVED lines=31> */
.L_x_3065:
[----:B-1----:R-:W2:Y:S04]  /*0e30*/  LDG.E.STRONG.GPU R6, desc[UR14][R4.64] ;  /* 0x0000000e04067981 */ /* 0x002ea8000c1ef900 */
[----:B--2---:R-:W-:Y:S01]  /*0e40*/  CCTL.IVALL ;  /* 0x00000000ff00798f */ /* 0x004fe20002000000 */
[----:B------:R-:W-:Y:S05]  /*0e50*/  YIELD ;  /* 0x0000000000007946 */ /* 0x000fea0003800000 */
[----:B------:R-:W-:-:S13]  /*0e60*/  ISETP.NE.AND P2, PT, R6, R9, PT ;  /* 0x000000090600720c */ /* 0x000fda0003f45270 */
[----:B------:R-:W-:Y:S05]  /*0e70*/  @P2 BRA `(.L_x_3065) ;  /* 0xfffffffc00ec2947 */ /* 0x000fea000383ffff */
.L_x_3064:
        /* <DEDUP_REMOVED lines=15> */
.L_x_3067:
        /* <DEDUP_REMOVED lines=24> */
[----:B--2---:R-:W-:Y:S01]  /*10f0*/  MOV R11, UR27 ;  /* 0x0000001b000b7c02 */ /* 0x004fe20008000f00 */
[----:B------:R-:W2:Y:S01]  /*1100*/  @!P4 LDG.E.64 R6, desc[UR14][R6.64] ;  /* 0x0000000e0606c981 */ /* 0x000ea2000c1e1b00 */
[----:B------:R-:W-:Y:S01]  /*1110*/  MOV R8, UR24 ;  /* 0x0000001800087c02 */ /* 0x000fe20008000f00 */
[----:B------:R-:W-:-:S03]  /*1120*/  IMAD.U32 R9, RZ, RZ, UR25 ;  /* 0x00000019ff097e24 */ /* 0x000fc6000f8e00ff */
[----:B------:R-:W3:Y:S04]  /*1130*/  @!P6 LDG.E.64 R10, desc[UR14][R10.64] ;  /* 0x0000000e0a0ae981 */ /* 0x000ee8000c1e1b00 */
        /* <DEDUP_REMOVED lines=10> */
[----:B--2---:R-:W-:Y:S01]  /*11e0*/  @!P4 FADD.FTZ R18, R18, R6 ;  /* 0x000000061212c221 */ /* 0x004fe20000010000 */
[----:B------:R-:W-:Y:S01]  /*11f0*/  @!P4 FADD.FTZ R19, R19, R7 ;  /* 0x000000071313c221 */ /* 0x000fe20000010000 */
[----:B------:R-:W-:-:S03]  /*1200*/  ISETP.EQ.OR P4, PT, R4, UR18, P3 ;  /* 0x0000001204007c0c */ /* 0x000fc60009f82670 */
[----:B------:R-:W-:Y:S01]  /*1210*/  IMAD.U32 R5, RZ, RZ, UR25 ;  /* 0x00000019ff057e24 */ /* 0x000fe2000f8e00ff */
[----:B------:R-:W-:Y:S01]  /*1220*/  MOV R4, UR24 ;  /* 0x0000001800047c02 */ /* 0x000fe20008000f00 */
[----:B---3--:R-:W-:Y:S01]  /*1230*/  @!P6 FADD.FTZ R18, R18, R10 ;  /* 0x0000000a1212e221 */ /* 0x008fe20000010000 */
        /* <DEDUP_REMOVED lines=46> */
.L_x_3066:
        /* <DEDUP_REMOVED lines=35> */
[----:B------:R-:W-:-:S04]  /*1750*/  MOV R6, UR12 ;  /* 0x0000000c00067c02 */ /* 0x000fc80008000f00 */
[----:B------:R-:W3:Y:S04]  /*1760*/  @!P5 LDG.E.64 R4, desc[UR14][R4.64] ;  /* 0x0000000e0404d981 */ /* 0x000ee8000c1e1b00 */
[----:B------:R-:W4:Y:S01]  /*1770*/  @!P4 LDG.E.64 R6, desc[UR14][R6.64] ;  /* 0x0000000e0606c981 */ /* 0x000f22000c1e1b00 */
        /* <DEDUP_REMOVED lines=9> */
[----:B---3--:R-:W-:Y:S01]  /*1810*/  @!P5 FADD.FTZ R18, R18, R4 ;  /* 0x000000041212d221 */ /* 0x008fe20000010000 */
[----:B------:R-:W-:-:S03]  /*1820*/  @!P5 FADD.FTZ R19, R19, R5 ;  /* 0x000000051313d221 */ /* 0x000fc60000010000 */
[----:B----4-:R-:W-:Y:S01]  /*1830*/  @!P4 FADD.FTZ R18, R18, R6 ;  /* 0x000000061212c221 */ /* 0x010fe20000010000 */
[----:B------:R-:W-:-:S03]  /*1840*/  @!P4 FADD.FTZ R19, R19, R7 ;  /* 0x000000071313c221 */ /* 0x000fc60000010000 */
[----:B-----5:R-:W-:Y:S01]  /*1850*/  @!P6 FADD.FTZ R18, R18, R8 ;  /* 0x000000081212e221 */ /* 0x020fe20000010000 */
[----:B------:R-:W-:-:S07]  /*1860*/  @!P6 FADD.FTZ R19, R19, R9 ;  /* 0x000000091313e221 */ /* 0x000fce0000010000 */
.L_x_3068:
        /* <DEDUP_REMOVED lines=27> */
.L_x_3069:
        /* <DEDUP_REMOVED lines=13> */
.L_x_3070:
[----:B------:R-:W-:Y:S05]  /*1af0*/  BSYNC.RECONVERGENT B0 ;  /* 0x0000000000007941 */ /* 0x000fea0003800200 */
.L_x_3063:
[----:B---3--:R-:W-:Y:S01]  /*1b00*/  LOP3.LUT R4, R23, 0xffff, RZ, 0xc0, !PT ;  /* 0x0000ffff17047812 */ /* 0x008fe200078ec0ff */
[----:B------:R-:W3:Y:S01]  /*1b10*/  S2UR UR9, SR_CgaCtaId ;  /* 0x00000000000979c3 */ /* 0x000ee20000008800 */
[----:B------:R-:W4:Y:S01]  /*1b20*/  LDCU UR10, c[0x0][0x414] ;  /* 0x00008280ff0a77ac */ /* 0x000f220008000800 */
[----:B--2---:R-:W-:Y:S02]  /*1b30*/  MOV R11, UR8 ;  /* 0x00000008000b7c02 */ /* 0x004fe40008000f00 */
        /* <DEDUP_REMOVED lines=15> */
[----:B------:R-:W-:-:S05]  /*1c30*/  IMAD.SHL.U32 R10, R10, 0x2, RZ ;  /* 0x000000020a0a7824 */ /* 0x000fca00078e00ff */
[----:B------:R-:W-:Y:S01]  /*1c40*/  LOP3.LUT R17, R10, 0xffff, RZ, 0xc0, !PT ;  /* 0x0000ffff0a117812 */ /* 0x000fe200078ec0ff */
[----:B------:R-:W-:-:S03]  /*1c50*/  @P0 FMUL.FTZ R10, R18, UR10 ;  /* 0x0000000a120a0c20 */ /* 0x000fc60008410000 */
[----:B------:R-:W-:Y:S02]  /*1c60*/  IADD3 R17, PT, PT, R0, R17, RZ ;  /* 0x0000001100117210 */ /* 0x000fe40007ffe0ff */
[----:B------:R2:W-:Y:S03]  /*1c70*/  @P0 STG.E.64 desc[UR14][R8.64], R10 ;  /* 0x0000000a08000986 */ /* 0x0005e6000c101b0e */
[C---:B-1----:R-:W-:Y:S01]  /*1c80*/  IMAD.WIDE R6, R17.reuse, 0x2, R6 ;  /* 0x0000000211067825 */ /* 0x042fe200078e0206 */
[----:B------:R-:W-:Y:S03]  /*1c90*/  BAR.SYNC.DEFER_BLOCKING 0x0 ;  /* 0x0000000000007b1d */ /* 0x000fe60000010000 */
[----:B---3--:R-:W-:-:S03]  /*1ca0*/  IMAD.WIDE R16, R17, 0x2, R4 ;  /* 0x0000000211107825 */ /* 0x008fc600078e0204 */
[----:B------:R-:W3:Y:S04]  /*1cb0*/  LDG.E.U16 R12, desc[UR14][R6.64] ;  /* 0x0000000e060c7981 */ /* 0x000ee8000c1e1500 */
[----:B------:R1:W4:Y:S04]  /*1cc0*/  LDG.E.U16 R13, desc[UR14][R6.64+0x2] ;  /* 0x0000020e060d7981 */ /* 0x000328000c1e1500 */
[----:B------:R-:W5:Y:S04]  /*1cd0*/  LDG.E.U16 R14, desc[UR14][R16.64] ;  /* 0x0000000e100e7981 */ /* 0x000f68000c1e1500 */
[----:B------:R-:W5:Y:S01]  /*1ce0*/  LDG.E.U16 R15, desc[UR14][R16.64+0x2] ;  /* 0x0000020e100f7981 */ /* 0x000f62000c1e1500 */
[----:B------:R-:W-:Y:S01]  /*1cf0*/  BSSY.RECONVERGENT B0, `(.L_x_3071) ;  /* 0x000007a000007945 */ /* 0x000fe20003800200 */
[----:B--2---:R-:W-:-:S02]  /*1d00*/  SHF.R.S32.HI R8, RZ, 0x1f, R24 ;  /* 0x0000001fff087819 */ /* 0x004fc40000011418 */
[----:B------:R-:W2:Y:S02]  /*1d10*/  LDS.64 R4, [UR5+0x88] ;  /* 0x00008805ff047984 */ /* 0x000ea40008000a00 */
[----:B--2---:R-:W-:-:S04]  /*1d20*/  FMUL.FTZ R0, R4, UR10 ;  /* 0x0000000a04007c20 */ /* 0x004fc80008410000 */
[----:B------:R-:W-:-:S04]  /*1d30*/  FMUL.FTZ R4, R0, R0 ;  /* 0x0000000000047220 */ /* 0x000fc80000410000 */
[----:B------:R-:W-:Y:S01]  /*1d40*/  FFMA.FTZ R4, R5, UR10, -R4 ;  /* 0x0000000a05047c23 */ /* 0x000fe20008010804 */
[----:B------:R-:W-:-:S04]  /*1d50*/  IADD3 R5, PT, PT, R24, 0x20, RZ ;  /* 0x0000002018057810 */ /* 0x000fc80007ffe0ff */
[----:B------:R-:W-:Y:S02]  /*1d60*/  FSETP.GTU.FTZ.AND P2, PT, R4, RZ, PT ;  /* 0x000000ff0400720b */ /* 0x000fe40003f5c000 */
[----:B-1----:R-:W-:-:S11]  /*1d70*/  SHF.R.S32.HI R6, RZ, 0x1f, R5 ;  /* 0x0000001fff067819 */ /* 0x002fd60000011405 */
[----:B------:R-:W1:Y:S02]  /*1d80*/  @P2 LDC R9, c[0x0][0x3a8] ;  /* 0x0000ea00ff092b82 */ /* 0x000e640000000800 */
[----:B-1----:R-:W-:Y:S01]  /*1d90*/  @P2 FADD.FTZ R9, R4, R9 ;  /* 0x0000000904092221 */ /* 0x002fe20000010000 */
[----:B------:R-:W-:-:S06]  /*1da0*/  MOV R4, 0x3f800000 ;  /* 0x3f80000000047802 */ /* 0x000fcc0000000f00 */
[----:B------:R1:W2:Y:S01]  /*1db0*/  @P2 MUFU.RSQ R4, R9 ;  /* 0x0000000900042308 */ /* 0x0002a20000001400 */
[----:B---3--:R-:W-:Y:S01]  /*1dc0*/  IMAD.U32 R7, R12, 0x10000, RZ ;  /* 0x000100000c077824 */ /* 0x008fe200078e00ff */
[----:B----4-:R-:W-:Y:S02]  /*1dd0*/  SHF.L.U32 R12, R13, 0x10, RZ ;  /* 0x000000100d0c7819 */ /* 0x010fe400000006ff */
[----:B-----5:R-:W-:Y:S02]  /*1de0*/  SHF.L.U32 R14, R14, 0x10, RZ ;  /* 0x000000100e0e7819 */ /* 0x020fe400000006ff */
[----:B------:R-:W-:Y:S01]  /*1df0*/  SHF.L.U32 R13, R15, 0x10, RZ ;  /* 0x000000100f0d7819 */ /* 0x000fe200000006ff */
[----:B-12---:R-:W-:Y:S06]  /*1e00*/  BRA.U UP0, `(.L_x_3072) ;  /* 0x0000000100b07547 */ /* 0x006fec000b800000 */
[----:B------:R-:W1:Y:S01]  /*1e10*/  LDCU.64 UR12, c[0x0][0x3e8] ;  /* 0x00007d00ff0c77ac */ /* 0x000e620008000a00 */
[----:B------:R-:W-:Y:S01]  /*1e20*/  BSSY.RECONVERGENT B1, `(.L_x_3073) ;  /* 0x0000017000017945 */ /* 0x000fe20003800200 */
[----:B-1----:R-:W-:Y:S02]  /*1e30*/  ISETP.GE.U32.AND P1, PT, R24, UR12, PT ;  /* 0x0000000c18007c0c */ /* 0x002fe4000bf26070 */
        /* <DEDUP_REMOVED lines=8> */
[----:B------:R-:W2:Y:S02]  /*1ec0*/  LDCU.64 UR10, c[0x0][0x380] ;  /* 0x00007000ff0a77ac */ /* 0x000ea40008000a00 */
[-C--:B------:R-:W-:Y:S01]  /*1ed0*/  FMUL.FTZ R10, R11, R4.reuse ;  /* 0x000000040b0a7220 */ /* 0x080fe20000410000 */
[----:B------:R-:W-:-:S03]  /*1ee0*/  FMUL.FTZ R11, R3, R4 ;  /* 0x00000004030b7220 */ /* 0x000fc60000410000 */
[----:B------:R-:W-:Y:S01]  /*1ef0*/  FFMA.FTZ R10, R7, R10, R14 ;  /* 0x0000000a070a7223 */ /* 0x000fe2000001000e */
[----:B------:R-:W-:Y:S01]  /*1f00*/  FFMA.FTZ R11, R12, R11, R13 ;  /* 0x0000000b0c0b7223 */ /* 0x000fe2000001000d */
[----:B-1----:R-:W-:Y:S01]  /*1f10*/  IMAD R15, R8, UR16, RZ ;  /* 0x00000010080f7c24 */ /* 0x002fe2000f8e02ff */
[----:B------:R-:W-:-:S03]  /*1f20*/  MOV R8, R26 ;  /* 0x0000001a00087202 */ /* 0x000fc60000000f00 */
[C---:B------:R-:W-:Y:S02]  /*1f30*/  IMAD R15, R24.reuse, UR17, R15 ;  /* 0x00000011180f7c24 */ /* 0x040fe4000f8e020f */
[----:B------:R-:W-:-:S03]  /*1f40*/  IMAD.WIDE.U32 R8, R24, UR16, R8 ;  /* 0x0000001018087c25 */ /* 0x000fc6000f8e0008 */
[----:B--2---:R-:W-:Y:S02]  /*1f50*/  LEA R2, P1, R8, UR10, 0x2 ;  /* 0x0000000a08027c11 */ /* 0x004fe4000f8210ff */
[----:B------:R-:W-:-:S04]  /*1f60*/  IADD3 R15, PT, PT, R9, R15, RZ ;  /* 0x0000000f090f7210 */ /* 0x000fc80007ffe0ff */
[----:B------:R-:W-:-:S05]  /*1f70*/  LEA.HI.X R3, R8, UR11, R15, 0x2, P1 ;  /* 0x0000000b08037c11 */ /* 0x000fca00088f140f */
[----:B------:R1:W-:Y:S02]  /*1f80*/  STG.E.64 desc[UR14][R2.64], R10 ;  /* 0x0000000a02007986 */ /* 0x0003e4000c101b0e */
.L_x_3074:
[----:B------:R-:W-:Y:S05]  /*1f90*/  BSYNC.RECONVERGENT B1 ;  /* 0x0000000000017941 */ /* 0x000fea0003800200 */
.L_x_3073:
[----:B------:R-:W-:Y:S05]  /*1fa0*/  @P2 BRA `(.L_x_3075) ;  /* 0x0000000400382947 */ /* 0x000fea0003800000 */
[----:B------:R-:W2:Y:S01]  /*1fb0*/  LDCU.64 UR10, c[0x0][0x3e0] ;  /* 0x00007c00ff0a77ac */ /* 0x000ea20008000a00 */
[----:B-1----:R-:W-:Y:S01]  /*1fc0*/  MOV R2, R26 ;  /* 0x0000001a00027202 */ /* 0x002fe20000000f00 */
[C---:B------:R-:W-:Y:S01]  /*1fd0*/  FADD.FTZ R9, -R0.reuse, R20 ;  /* 0x0000001400097221 */ /* 0x040fe20000010100 */
[----:B------:R-:W-:Y:S01]  /*1fe0*/  MOV R3, R29 ;  /* 0x0000001d00037202 */ /* 0x000fe20000000f00 */
[----:B------:R-:W1:Y:S01]  /*1ff0*/  LDCU.64 UR12, c[0x0][0x380] ;  /* 0x00007000ff0c77ac */ /* 0x000e620008000a00 */
[----:B------:R-:W-:Y:S01]  /*2000*/  FADD.FTZ R21, -R0, R21 ;  /* 0x0000001500157221 */ /* 0x000fe20000010100 */
[----:B------:R-:W-:-:S03]  /*2010*/  FMUL.FTZ R9, R9, R4 ;  /* 0x0000000409097220 */ /* 0x000fc60000410000 */
[----:B------:R-:W-:Y:S01]  /*2020*/  FMUL.FTZ R21, R21, R4 ;  /* 0x0000000415157220 */ /* 0x000fe20000410000 */
[----:B------:R-:W-:-:S03]  /*2030*/  FFMA.FTZ R20, R7, R9, R14 ;  /* 0x0000000907147223 */ /* 0x000fc6000001000e */
[----:B------:R-:W-:Y:S01]  /*2040*/  FFMA.FTZ R21, R12, R21, R13 ;  /* 0x000000150c157223 */ /* 0x000fe2000001000d */
[----:B--2---:R-:W-:Y:S02]  /*2050*/  IMAD R6, R6, UR10, RZ ;  /* 0x0000000a06067c24 */ /* 0x004fe4000f8e02ff */
[----:B------:R-:W-:-:S04]  /*2060*/  IMAD.WIDE.U32 R2, R5, UR10, R2 ;  /* 0x0000000a05027c25 */ /* 0x000fc8000f8e0002 */
[----:B------:R-:W-:Y:S01]  /*2070*/  IMAD R5, R5, UR11, R6 ;  /* 0x0000000b05057c24 */ /* 0x000fe2000f8e0206 */
[----:B-1----:R-:W-:-:S04]  /*2080*/  LEA R6, P1, R2, UR12, 0x2 ;  /* 0x0000000c02067c11 */ /* 0x002fc8000f8210ff */
[----:B------:R-:W-:-:S04]  /*2090*/  IADD3 R5, PT, PT, R3, R5, RZ ;  /* 0x0000000503057210 */ /* 0x000fc80007ffe0ff */
[----:B------:R-:W-:-:S05]  /*20a0*/  LEA.HI.X R7, R2, UR13, R5, 0x2, P1 ;  /* 0x0000000d02077c11 */ /* 0x000fca00088f1405 */
[----:B------:R2:W-:Y:S01]  /*20b0*/  STG.E.64 desc[UR14][R6.64], R20 ;  /* 0x0000001406007986 */ /* 0x0005e2000c101b0e */
[----:B------:R-:W-:Y:S05]  /*20c0*/  BRA `(.L_x_3075) ;  /* 0x0000000000f07947 */ /* 0x000fea0003800000 */
.L_x_3072:
[----:B------:R-:W-:Y:S04]  /*20d0*/  BSSY.RECONVERGENT B1, `(.L_x_3076) ;  /* 0x000001d000017945 */ /* 0x000fe80003800200 */
[----:B------:R-:W-:Y:S05]  /*20e0*/  @P1 BRA `(.L_x_3077) ;  /* 0x00000000006c1947 */ /* 0x000fea0003800000 */
[C---:B------:R-:W-:Y:S01]  /*20f0*/  FADD.FTZ R9, -R0.reuse, R2 ;  /* 0x0000000200097221 */ /* 0x040fe20000010100 */
[----:B------:R-:W-:Y:S01]  /*2100*/  FADD.FTZ R3, -R0, R3 ;  /* 0x0000000300037221 */ /* 0x000fe20000010100 */
[----:B------:R-:W1:Y:S02]  /*2110*/  LDCU.64 UR10, c[0x0][0x3e0] ;  /* 0x00007c00ff0a77ac */ /* 0x000e640008000a00 */
        /* <DEDUP_REMOVED lines=8> */
[----:B------:R-:W3:Y:S01]  /*21a0*/  MUFU.EX2 R2, R2 ;  /* 0x0000000200027308 */ /* 0x000ee20000000800 */
[----:B-1----:R-:W-:Y:S02]  /*21b0*/  IMAD R17, R8, UR10, RZ ;  /* 0x0000000a08117c24 */ /* 0x002fe4000f8e02ff */
[----:B------:R-:W-:Y:S02]  /*21c0*/  IMAD.MOV.U32 R8, RZ, RZ, R26 ;  /* 0x000000ffff087224 */ /* 0x000fe400078e001a */
[----:B------:R-:W-:-:S03]  /*21d0*/  IMAD R17, R24, UR11, R17 ;  /* 0x0000000b18117c24 */ /* 0x000fc6000f8e0211 */
[----:B------:R-:W1:Y:S01]  /*21e0*/  MUFU.EX2 R3, R3 ;  /* 0x0000000300037308 */ /* 0x000e620000000800 */
[----:B------:R-:W-:-:S05]  /*21f0*/  IMAD.WIDE.U32 R8, R24, UR10, R8 ;  /* 0x0000000a18087c25 */ /* 0x000fca000f8e0008 */
[----:B------:R-:W-:Y:S01]  /*2200*/  IADD3 R17, PT, PT, R9, R17, RZ ;  /* 0x0000001109117210 */ /* 0x000fe20007ffe0ff */
[----:B---3--:R-:W-:Y:S01]  /*2210*/  FADD.FTZ R16, R2, 1 ;  /* 0x3f80000002107421 */ /* 0x008fe20000010000 */
        /* <DEDUP_REMOVED lines=8> */
.L_x_3077:
[----:B------:R-:W-:Y:S05]  /*22a0*/  BSYNC.RECONVERGENT B1 ;  /* 0x0000000000017941 */ /* 0x000fea0003800200 */
.L_x_3076:
[----:B------:R-:W2:Y:S02]  /*22b0*/  LDCU.64 UR10, c[0x0][0x3e8] ;  /* 0x00007d00ff0a77ac */ /* 0x000ea40008000a00 */
[----:B--2---:R-:W-:-:S04]  /*22c0*/  ISETP.GE.U32.AND P1, PT, R5, UR10, PT ;  /* 0x0000000a05007c0c */ /* 0x004fc8000bf26070 */
[----:B------:R-:W-:-:S13]  /*22d0*/  ISETP.GE.AND.EX P1, PT, R6, UR11, PT, P1 ;  /* 0x0000000b06007c0c */ /* 0x000fda000bf26310 */
[----:B------:R-:W-:Y:S05]  /*22e0*/  @P1 BRA `(.L_x_3075) ;  /* 0x0000000000681947 */ /* 0x000fea0003800000 */
[C---:B-1----:R-:W-:Y:S01]  /*22f0*/  FADD.FTZ R3, -R0.reuse, R20 ;  /* 0x0000001400037221 */ /* 0x042fe20000010100 */
[----:B------:R-:W-:Y:S01]  /*2300*/  FADD.FTZ R21, -R0, R21 ;  /* 0x0000001500157221 */ /* 0x000fe20000010100 */
[----:B------:R-:W1:Y:S01]  /*2310*/  LDCU.64 UR10, c[0x0][0x3e0] ;  /* 0x00007c00ff0a77ac */ /* 0x000e620008000a00 */
[----:B------:R-:W-:Y:S01]  /*2320*/  MOV R27, R29 ;  /* 0x0000001d001b7202 */ /* 0x000fe20000000f00 */
[-C--:B------:R-:W-:Y:S01]  /*2330*/  FMUL.FTZ R3, R3, R4.reuse ;  /* 0x0000000403037220 */ /* 0x080fe20000410000 */
[----:B------:R-:W-:Y:S01]  /*2340*/  FMUL.FTZ R21, R21, R4 ;  /* 0x0000000415157220 */ /* 0x000fe20000410000 */
[----:B------:R-:W2:Y:S02]  /*2350*/  LDCU.64 UR12, c[0x0][0x380] ;  /* 0x00007000ff0c77ac */ /* 0x000ea40008000a00 */
[----:B------:R-:W-:Y:S01]  /*2360*/  FFMA.FTZ R7, R7, R3, R14 ;  /* 0x0000000307077223 */ /* 0x000fe2000001000e */
[----:B------:R-:W-:-:S03]  /*2370*/  FFMA.FTZ R21, R12, R21, R13 ;  /* 0x000000150c157223 */ /* 0x000fc6000001000d */
[----:B------:R-:W-:Y:S01]  /*2380*/  FMUL.FTZ R0, R7, -1.4426950216293334961 ;  /* 0xbfb8aa3b07007820 */ /* 0x000fe20000410000 */
[----:B------:R-:W-:-:S05]  /*2390*/  FMUL.FTZ R2, R21, -1.4426950216293334961 ;  /* 0xbfb8aa3b15027820 */ /* 0x000fca0000410000 */
[----:B------:R-:W3:Y:S01]  /*23a0*/  MUFU.EX2 R0, R0 ;  /* 0x0000000000007308 */ /* 0x000ee20000000800 */
[----:B-1----:R-:W-:Y:S02]  /*23b0*/  IMAD R6, R6, UR10, RZ ;  /* 0x0000000a06067c24 */ /* 0x002fe4000f8e02ff */
[----:B------:R-:W-:-:S05]  /*23c0*/  IMAD.WIDE.U32 R26, R5, UR10, R26 ;  /* 0x0000000a051a7c25 */ /* 0x000fca000f8e001a */
[----:B------:R-:W1:Y:S01]  /*23d0*/  MUFU.EX2 R2, R2 ;  /* 0x0000000200027308 */ /* 0x000e620000000800 */
[----:B------:R-:W-:-:S05]  /*23e0*/  IMAD R5, R5, UR11, R6 ;  /* 0x0000000b05057c24 */ /* 0x000fca000f8e0206 */
[----:B------:R-:W-:Y:S01]  /*23f0*/  IADD3 R5, PT, PT, R27, R5, RZ ;  /* 0x000000051b057210 */ /* 0x000fe20007ffe0ff */
[----:B---3--:R-:W-:-:S06]  /*2400*/  FADD.FTZ R4, R0, 1 ;  /* 0x3f80000000047421 */ /* 0x008fcc0000010000 */
[----:B------:R-:W3:Y:S01]  /*2410*/  MUFU.RCP R4, R4 ;  /* 0x0000000400047308 */ /* 0x000ee20000001000 */
[----:B-1----:R-:W-:Y:S01]  /*2420*/  FADD.FTZ R8, R2, 1 ;  /* 0x3f80000002087421 */ /* 0x002fe20000010000 */
[----:B--2---:R-:W-:-:S04]  /*2430*/  LEA R2, P1, R26, UR12, 0x2 ;  /* 0x0000000c1a027c11 */ /* 0x004fc8000f8210ff */
[----:B------:R-:W-:Y:S02]  /*2440*/  LEA.HI.X R3, R26, UR13, R5, 0x2, P1 ;  /* 0x0000000d1a037c11 */ /* 0x000fe400088f1405 */
[----:B------:R-:W1:Y:S01]  /*2450*/  MUFU.RCP R8, R8 ;  /* 0x0000000800087308 */ /* 0x000e620000001000 */
[----:B---3--:R-:W-:Y:S01]  /*2460*/  FMUL.FTZ R6, R7, R4 ;  /* 0x0000000407067220 */ /* 0x008fe20000410000 */
[----:B-1----:R-:W-:-:S05]  /*2470*/  FMUL.FTZ R7, R21, R8 ;  /* 0x0000000815077220 */ /* 0x002fca0000410000 */
[----:B------:R3:W-:Y:S02]  /*2480*/  STG.E.64 desc[UR14][R2.64], R6 ;  /* 0x0000000602007986 */ /* 0x0007e4000c101b0e */
.L_x_3075:
[----:B------:R-:W-:Y:S05]  /*2490*/  BSYNC.RECONVERGENT B0 ;  /* 0x0000000000007941 */ /* 0x000fea0003800200 */
.L_x_3071:
[----:B------:R-:W-:Y:S02]  /*24a0*/  UIADD3 UR8, UPT, UPT, UR19, UR8, URZ ;  /* 0x0000000813087290 */ /* 0x000fe4000fffe0ff */
[----:B------:R-:W-:Y:S02]  /*24b0*/  UIADD3 UR4, UPT, UPT, UR4, 0x1, URZ ;  /* 0x0000000104047890 */ /* 0x000fe4000fffe0ff */
[----:B------:R-:W-:-:S09]  /*24c0*/  UISETP.GE.AND UP1, UPT, UR8, UR7, UPT ;  /* 0x000000070800728c */ /* 0x000fd2000bf26270 */
[----:B------:R-:W-:Y:S05]  /*24d0*/  BRA.U !UP1, `(.L_x_3078) ;  /* 0xffffffdd09347547 */ /* 0x000fea000b83ffff */
[----:B------:R-:W-:Y:S05]  /*24e0*/  EXIT ;  /* 0x000000000000794d */ /* 0x000fea0003800000 */
.L_x_3079:
        /* <DEDUP_REMOVED lines=9> */
.L_x_3468:


//--------------------- .text._Z35group_norm_nhwc_fwd_one_pass_kernelI11Fp32IOBf16WLi128ELi28ELi448EEv26Group_norm_nhwc_fwd_params --------------------------
	.section	.text._Z35group_norm_nhwc_fwd_one_pass_kernelI11Fp32IOBf16WLi128ELi28ELi448EEv26Group_norm_nhwc_fwd_params,"ax",@progbits
	.align	128
        .global         _Z35group_norm_nhwc_fwd_one_pass_kernelI11Fp32IOBf16WLi128ELi28ELi448EEv26Group_norm_nhwc_fwd_params
        .type           _Z35group_norm_nhwc_fwd_one_pass_kernelI11Fp32IOBf16WLi128ELi28ELi448EEv26Group_norm_nhwc_fwd_params,@function
        .size           _Z35group_norm_nhwc_fwd_one_pass_kernelI11Fp32IOBf16WLi128ELi28ELi448EEv26Group_norm_nhwc_fwd_params,(.L_x_3469 - _Z35group_norm_nhwc_fwd_one_pass_kernelI11Fp32IOBf16WLi128ELi28ELi448EEv26Group_norm_nhwc_fwd_params)
        .other          _Z35group_norm_nhwc_fwd_one_pass_kernelI11Fp32IOBf16WLi128ELi28ELi448EEv26Group_norm_nhwc_fwd_params,@"STO_CUDA_ENTRY STV_DEFAULT"
_Z35group_norm_nhwc_fwd_one_pass_kernelI11Fp32IOBf16WLi128ELi28ELi448EEv26Group_norm_nhwc_fwd_params:
.text._Z35group_norm_nhwc_fwd_one_pass_kernelI11Fp32IOBf16WLi128ELi28ELi448EEv26Group_norm_nhwc_fwd_params:
        /* <DEDUP_REMOVED lines=25> */
.L_x_3107:
[----:B0-----:R-:W0:Y:S01]  /*0190*/  LDC R0, c[0x0][0x3f8] ;  /* 0x0000fe00ff007b82 */ /* 0x001e220000000800 */
        /* <DEDUP_REMOVED lines=8> */
[----:B0-----:R-:W-:-:S06]  /*0220*/  IADD3 R2, PT, PT, R4, 0xffffffe, RZ ;  /* 0x0ffffffe04027810 */ /* 0x001fcc0007ffe0ff */
[----:B------:R0:W5:Y:S02]  /*0230*/  F2I.FTZ.U32.TRUNC.NTZ R3, R2 ;  /* 0x0000000200037305 */ /* 0x000164000021f000 */
        /* <DEDUP_REMOVED lines=13> */
[----:B------:R-:W-:Y:S01]  /*0310*/  @!P2 IMAD.IADD R2, R2, 0x1, -R5 ;  /* 0x000000010202a824 */ /* 0x000fe200078e0a05 */
[----:B------:R-:W-:Y:S02]  /*0320*/  @!P2 IADD3 R3, PT, PT, R3, 0x1, RZ ;  /* 0x000000010303a810 */ /* 0x000fe40007ffe0ff */
        /* <DEDUP_REMOVED lines=14> */
[----:B------:R-:W-:Y:S01]  /*0410*/  VIADD R2, R23, 0x40 ;  /* 0x0000004017027836 */ /* 0x000fe20000000000 */
[----:B------:R-:W-:Y:S01]  /*0420*/  IADD3 R5, PT, PT, -R3, RZ, RZ ;  /* 0x000000ff03057210 */ /* 0x000fe20007ffe1ff */
[----:B------:R-:W1:Y:S01]  /*0430*/  @!P2 LDC.64 R10, c[0x0][0x390] ;  /* 0x0000e400ff0aab82 */ /* 0x000e620000000a00 */
[----:B------:R-:W-:-:S02]  /*0440*/  IADD3 R9, PT, PT, R9, R8, RZ ;  /* 0x0000000809097210 */ /* 0x000fc40007ffe0ff */
[----:B------:R-:W-:Y:S01]  /*0450*/  ISETP.GE.U32.AND P3, PT, R2, UR8, PT ;  /* 0x0000000802007c0c */ /* 0x000fe2000bf66070 */
[----:B------:R-:W-:Y:S01]  /*0460*/  IMAD R0, R0, R5, UR7 ;  /* 0x0000000700007e24 */ /* 0x000fe2000f8e0205 */
[----:B------:R-:W-:Y:S02]  /*0470*/  SHF.L.U32 R9, R9, 0x1, RZ ;  /* 0x0000000109097819 */ /* 0x000fe400000006ff */
[----:B------:R-:W-:Y:S01]  /*0480*/  SHF.R.S32.HI R5, RZ, 0x1f, R2 ;  /* 0x0000001fff057819 */ /* 0x000fe20000011402 */
[----:B------:R-:W-:Y:S01]  /*0490*/  IMAD R0, R0, 0x1c, RZ ;  /* 0x0000001c00007824 */ /* 0x000fe200078e02ff */
[----:B------:R-:W-:Y:S02]  /*04a0*/  LOP3.LUT R25, R9, 0xffff, RZ, 0xc0, !PT ;  /* 0x0000ffff09197812 */ /* 0x000fe400078ec0ff */
[----:B------:R-:W-:Y:S02]  /*04b0*/  ISETP.GE.AND.EX P3, PT, R5, UR9, PT, P3 ;  /* 0x0000000905007c0c */ /* 0x000fe4000bf66330 */
[----:B------:R-:W-:Y:S01]  /*04c0*/  SHF.R.S32.HI R9, RZ, 0x1f, R18 ;  /* 0x0000001fff097819 */ /* 0x000fe20000011412 */
[----:B0-----:R-:W-:Y:S01]  /*04d0*/  @!P2 IMAD R14, R7, R12, RZ ;  /* 0x0000000c070ea224 */ /* 0x001fe200078e02ff */
[----:B------:R-:W-:-:S02]  /*04e0*/  SHF.R.S32.HI R4, RZ, 0x1f, R3 ;  /* 0x0000001fff047819 */ /* 0x000fc40000011403 */
[----:B------:R-:W-:Y:S01]  /*04f0*/  IADD3 R24, P4, PT, R0, R25, RZ ;  /* 0x0000001900187210 */ /* 0x000fe20007f9e0ff */
[----:B------:R-:W-:Y:S01]  /*0500*/  @!P2 IMAD R13, R23, R13, R14 ;  /* 0x0000000d170da224 */ /* 0x000fe200078e020e */
[----:B------:R-:W-:Y:S01]  /*0510*/  ISETP.GE.AND.EX P1, PT, R9, UR9, PT, P1 ;  /* 0x0000000909007c0c */ /* 0x000fe2000bf26310 */
[----:B---3--:R-:W-:Y:S01]  /*0520*/  IMAD R6, R4, UR10, RZ ;  /* 0x0000000a04067c24 */ /* 0x008fe2000f8e02ff */
[----:B------:R-:W-:Y:S02]  /*0530*/  LEA.HI.X.SX32 R25, R0, RZ, 0x1, P4 ;  /* 0x000000ff00197211 */ /* 0x000fe400020f0eff */
[----:B------:R-:W-:Y:S01]  /*0540*/  IADD3 R4, PT, PT, R23, 0x60, RZ ;  /* 0x0000006017047810 */ /* 0x000fe20007ffe0ff */
[C---:B------:R-:W-:Y:S02]  /*0550*/  IMAD R27, R3.reuse, UR11, R6 ;  /* 0x0000000b031b7c24 */ /* 0x040fe4000f8e0206 */
[----:B------:R-:W-:Y:S01]  /*0560*/  IMAD.WIDE.U32 R24, R3, UR10, R24 ;  /* 0x0000000a03187c25 */ /* 0x000fe2000f8e0018 */
[----:B------:R-:W0:Y:S01]  /*0570*/  @!P3 LDC.64 R6, c[0x0][0x3e0] ;  /* 0x0000f800ff06bb82 */ /* 0x000e220000000a00 */
[----:B------:R-:W-:-:S02]  /*0580*/  ISETP.GE.U32.AND P4, PT, R4, UR8, PT ;  /* 0x0000000804007c0c */ /* 0x000fc4000bf86070 */
[----:B------:R-:W-:Y:S01]  /*0590*/  SHF.R.S32.HI R3, RZ, 0x1f, R4 ;  /* 0x0000001fff037819 */ /* 0x000fe20000011404 */
[----:B------:R-:W-:Y:S01]  /*05a0*/  @!P2 IMAD.MOV.U32 R26, RZ, RZ, R24 ;  /* 0x000000ffff1aa224 */ /* 0x000fe200078e0018 */
[----:B------:R-:W-:Y:S02]  /*05b0*/  IADD3 R27, PT, PT, R25, R27, RZ ;  /* 0x0000001b191b7210 */ /* 0x000fe40007ffe0ff */
[----:B------:R-:W-:Y:S01]  /*05c0*/  ISETP.GE.AND.EX P4, PT, R3, UR9, PT, P4 ;  /* 0x0000000903007c0c */ /* 0x000fe2000bf86340 */
[----:B------:R-:W2:Y:S01]  /*05d0*/  @!P1 LDC.64 R16, c[0x0][0x3e0] ;  /* 0x0000f800ff109b82 */ /* 0x000ea20000000a00 */
[----:B------:R-:W-:Y:S01]  /*05e0*/  @!P3 MOV R20, R24 ;  /* 0x000000180014b202 */ /* 0x000fe20000000f00 */
[----:B------:R-:W-:Y:S01]  /*05f0*/  @!P2 IMAD.WIDE.U32 R14, R23, R12, R26 ;  /* 0x0000000c170ea225 */ /* 0x000fe200078e001a */
[----:B------:R-:W-:-:S04]  /*0600*/  @!P3 MOV R21, R27 ;  /* 0x0000001b0015b202 */ /* 0x000fc80000000f00 */
[----:B------:R-:W-:Y:S02]  /*0610*/  @!P2 IADD3 R15, PT, PT, R15, R13, RZ ;  /* 0x0000000d0f0fa210 */ /* 0x000fe40007ffe0ff */
        /* <DEDUP_REMOVED lines=11> */
[----:B------:R-:W-:Y:S01]  /*06d0*/  @!P3 IMAD.IADD R5, R21, 0x1, R5 ;  /* 0x000000011505b824 */ /* 0x000fe200078e0205 */
[----:B------:R-:W-:Y:S01]  /*06e0*/  MOV R2, RZ ;  /* 0x000000ff00027202 */ /* 0x000fe20000000f00 */
[C---:B------:R-:W-:Y:S02]  /*06f0*/  @!P1 IMAD R17, R18.reuse, R17, R9 ;  /* 0x0000001112119224 */ /* 0x040fe400078e0209 */
[----:B------:R-:W-:Y:S01]  /*0700*/  @!P1 IMAD.WIDE.U32 R18, R18, R16, R6 ;  /* 0x0000001012129225 */ /* 0x000fe200078e0006 */
[----:B------:R-:W-:Y:S02]  /*0710*/  @!P4 MOV R16, R24 ;  /* 0x000000180010c202 */ /* 0x000fe40000000f00 */
[----:B------:R-:W3:Y:S01]  /*0720*/  @!P4 LDC.64 R6, c[0x0][0x390] ;  /* 0x0000e400ff06cb82 */ /* 0x000ee20000000a00 */
[----:B-1----:R-:W-:-:S02]  /*0730*/  @!P3 LEA R12, P6, R20, R12, 0x2 ;  /* 0x0000000c140cb211 */ /* 0x002fc400078c10ff */
[----:B------:R-:W-:Y:S02]  /*0740*/  @!P1 IADD3 R17, PT, PT, R19, R17, RZ ;  /* 0x0000001113119210 */ /* 0x000fe40007ffe0ff */
        /* <DEDUP_REMOVED lines=11> */
[----:B---3--:R-:W-:Y:S01]  /*0800*/  @!P4 LEA R10, P2, R16, R6, 0x2 ;  /* 0x00000006100ac211 */ /* 0x008fe200078410ff */
[----:B------:R-:W-:-:S03]  /*0810*/  @!P4 IMAD.IADD R9, R17, 0x1, R9 ;  /* 0x000000011109c824 */ /* 0x000fc600078e0209 */
[----:B------:R-:W2:Y:S02]  /*0820*/  @!P3 LDG.E.64 R4, desc[UR14][R12.64] ;  /* 0x0000000e0c04b981 */ /* 0x000ea4000c1e1b00 */
[----:B------:R-:W-:Y:S02]  /*0830*/  @!P4 LEA.HI.X R11, R16, R7, R9, 0x2, P2 ;  /* 0x00000007100bc211 */ /* 0x000fe400010f1409 */
        /* <DEDUP_REMOVED lines=61> */
.L_x_3081:
[----:B------:R-:W-:Y:S05]  /*0c10*/  BSYNC.RECONVERGENT B0 ;  /* 0x0000000000007941 */ /* 0x000fea0003800200 */
.L_x_3080:
        /* <DEDUP_REMOVED lines=41> */
.L_x_3083:
[----:B------:R-:W-:Y:S05]  /*0eb0*/  BSYNC.RECONVERGENT B0 ;  /* 0x0000000000007941 */ /* 0x000fea0003800200 */
.L_x_3082:
        /* <DEDUP_REMOVED lines=31> */
.L_x_3086:
[----:B---3--:R-:W2:Y:S04]  /*10b0*/  LDG.E.STRONG.GPU R12, desc[UR14][R8.64] ;  /* 0x0000000e080c7981 */ /* 0x008ea8000c1ef900 */
[----:B--2---:R-:W-:Y:S01]  /*10c0*/  CCTL.IVALL ;  /* 0x00000000ff00798f */ /* 0x004fe20002000000 */
[----:B------:R-:W-:Y:S05]  /*10d0*/  YIELD ;  /* 0x0000000000007946 */ /* 0x000fea0003800000 */
[----:B------:R-:W-:-:S13]  /*10e0*/  ISETP.NE.AND P2, PT, R12, R15, PT ;  /* 0x0000000f0c00720c */ /* 0x000fda0003f45270 */
[----:B------:R-:W-:Y:S05]  /*10f0*/  @P2 BRA `(.L_x_3086) ;  /* 0xfffffffc00ec2947 */ /* 0x000fea000383ffff */
.L_x_3085:
        /* <DEDUP_REMOVED lines=15> */
.L_x_3088:
[----:B------:R-:W-:Y:S01]  /*11f0*/  UIADD3 UR23, UPT, UPT, UR5, 0x1, URZ ;  /* 0x0000000105177890 */ /* 0x000fe2000fffe0ff */
[----:B------:R-:W-:Y:S01]  /*1200*/  ISETP.EQ.OR P2, PT, RZ, UR22, P3 ;  /* 0x00000016ff007c0c */ /* 0x000fe20009f42670 */
[----:B------:R-:W-:-:S04]  /*1210*/  UIADD3 UR24, UPT, UPT, UR5, 0x2, URZ ;  /* 0x0000000205187890 */ /* 0x000fc8000fffe0ff */
[----:B------:R-:W-:Y:S01]  /*1220*/  MOV R9, UR23 ;  /* 0x0000001700097c02 */ /* 0x000fe20008000f00 */
        /* <DEDUP_REMOVED lines=10> */
[----:B------:R-:W-:Y:S02]  /*12d0*/  MOV R12, UR24 ;  /* 0x00000018000c7c02 */ /* 0x000fe40008000f00 */
[----:B------:R-:W-:Y:S01]  /*12e0*/  MOV R13, UR25 ;  /* 0x00000019000d7c02 */ /* 0x000fe20008000f00 */
[----:B------:R-:W-:Y:S02]  /*12f0*/  @!UP0 UIMAD.WIDE.U32 UR24, UR21, 0x8, UR16 ;  /* 0x00000008151888a5 */ /* 0x000fe4000f8e0010 */
[----:B------:R-:W-:Y:S01]  /*1300*/  VOTEU.ALL UP0, P5 ;  /* 0x0000000000ff7886 */ /* 0x000fe20002800000 */
[----:B------:R-:W-:Y:S02]  /*1310*/  @!UP1 UIMAD.WIDE.U32 UR26, UR10, 0x8, UR16 ;  /* 0x000000080a1a98a5 */ /* 0x000fe4000f8e0010 */
[----:B------:R-:W0:Y:S01]  /*1320*/  @!P2 LDG.E.64 R12, desc[UR14][R12.64] ;  /* 0x0000000e0c0ca981 */ /* 0x000e22000c1e1b00 */
[----:B------:R-:W-:Y:S01]  /*1330*/  IMAD.U32 R14, RZ, RZ, UR24 ;  /* 0x00000018ff0e7e24 */ /* 0x000fe2000f8e00ff */
[----:B------:R-:W-:Y:S01]  /*1340*/  MOV R15, UR25 ;  /* 0x00000019000f7c02 */ /* 0x000fe20008000f00 */
[----:B------:R-:W-:Y:S01]  /*1350*/  @!UP0 UIMAD.WIDE.U32 UR24, UR20, 0x8, UR16 ;  /* 0x00000008141888a5 */ /* 0x000fe2000f8e0010 */
[----:B-1----:R-:W-:-:S02]  /*1360*/  MOV R16, UR26 ;  /* 0x0000001a00107c02 */ /* 0x002fc40008000f00 */
[----:B--2---:R-:W-:Y:S02]  /*1370*/  MOV R17, UR27 ;  /* 0x0000001b00117c02 */ /* 0x004fe40008000f00 */
[----:B------:R-:W2:Y:S01]  /*1380*/  @!P4 LDG.E.64 R14, desc[UR14][R14.64] ;  /* 0x0000000e0e0ec981 */ /* 0x000ea2000c1e1b00 */
[----:B------:R-:W-:Y:S02]  /*1390*/  MOV R18, UR24 ;  /* 0x0000001800127c02 */ /* 0x000fe40008000f00 */
[----:B------:R-:W-:Y:S01]  /*13a0*/  MOV R19, UR25 ;  /* 0x0000001900137c02 */ /* 0x000fe20008000f00 */
[----:B------:R-:W3:Y:S05]  /*13b0*/  @!P6 LDG.E.64 R16, desc[UR14][R16.64] ;  /* 0x0000000e1010e981 */ /* 0x000eea000c1e1b00 */
        /* <DEDUP_REMOVED lines=10> */
[----:B------:R-:W-:Y:S01]  /*1460*/  MOV R12, UR24 ;  /* 0x00000018000c7c02 */ /* 0x000fe20008000f00 */
[----:B--2---:R-:W-:Y:S01]  /*1470*/  @!P4 FADD.FTZ R10, R10, R14 ;  /* 0x0000000e0a0ac221 */ /* 0x004fe20000010000 */
[----:B------:R-:W-:Y:S01]  /*1480*/  @!P4 FADD.FTZ R11, R11, R15 ;  /* 0x0000000f0b0bc221 */ /* 0x000fe20000010000 */
[----:B------:R-:W-:-:S02]  /*1490*/  ISETP.EQ.OR P4, PT, R9, UR18, P3 ;  /* 0x0000001209007c0c */ /* 0x000fc40009f82670 */
[----:B---3--:R-:W-:Y:S01]  /*14a0*/  @!P6 FADD.FTZ R10, R10, R16 ;  /* 0x000000100a0ae221 */ /* 0x008fe20000010000 */
[----:B------:R-:W-:Y:S01]  /*14b0*/  @!P6 FADD.FTZ R11, R11, R17 ;  /* 0x000000110b0be221 */ /* 0x000fe20000010000 */
[----:B------:R-:W-:Y:S02]  /*14c0*/  ISETP.EQ.OR P6, PT, R12, UR18, P3 ;  /* 0x000000120c007c0c */ /* 0x000fe40009fc2670 */
        /* <DEDUP_REMOVED lines=45> */
.L_x_3087:
        /* <DEDUP_REMOVED lines=26> */
[----:B------:R-:W-:Y:S01]  /*1940*/  IMAD.U32 R9, RZ, RZ, UR9 ;  /* 0x00000009ff097e24 */ /* 0x000fe2000f8e00ff */
        /* <DEDUP_REMOVED lines=25> */
.L_x_3089:
        /* <DEDUP_REMOVED lines=28> */
.L_x_3090:
        /* <DEDUP_REMOVED lines=13> */
.L_x_3091:
[----:B------:R-:W-:Y:S05]  /*1d70*/  BSYNC.RECONVERGENT B0 ;  /* 0x0000000000007941 */ /* 0x000fea0003800200 */
.L_x_3084:
[----:B------:R-:W4:Y:S01]  /*1d80*/  S2R R14, SR_TID.X ;  /* 0x00000000000e7919 */ /* 0x000f220000002100 */
[----:B------:R-:W5:Y:S01]  /*1d90*/  S2UR UR8, SR_CgaCtaId ;  /* 0x00000000000879c3 */ /* 0x000f620000008800 */
[----:B------:R-:W0:Y:S01]  /*1da0*/  LDCU UR9, c[0x0][0x414] ;  /* 0x00008280ff0977ac */ /* 0x000e220008000800 */
[----:B------:R-:W-:Y:S01]  /*1db0*/  MOV R29, UR7 ;  /* 0x00000007001d7c02 */ /* 0x000fe20008000f00 */
[----:B------:R-:W-:-:S05]  /*1dc0*/  UMOV UR5, 0x400 ;  /* 0x0000040000057882 */ /* 0x000fca0000000000 */
[----:B-123--:R-:W1:Y:S08]  /*1dd0*/  @P0 LDC.64 R16, c[0x0][0x388] ;  /* 0x0000e200ff100b82 */ /* 0x00ee700000000a00 */
[----:B------:R-:W2:Y:S01]  /*1de0*/  LDC.64 R12, c[0x0][0x398] ;  /* 0x0000e600ff0c7b82 */ /* 0x000ea20000000a00 */
[----:B-----5:R-:W-:Y:S01]  /*1df0*/  ULEA UR5, UR8, UR5, 0x18 ;  /* 0x0000000508057291 */ /* 0x020fe2000f8ec0ff */
[----:B----4-:R-:W-:Y:S01]  /*1e00*/  LOP3.LUT R8, R14, 0xffff, RZ, 0xc0, !PT ;  /* 0x0000ffff0e087812 */ /* 0x010fe200078ec0ff */
[----:B-1----:R-:W-:-:S07]  /*1e10*/  @P0 IMAD.WIDE R16, R29, 0x8, R16 ;  /* 0x000000081d100825 */ /* 0x002fce00078e0210 */
[----:B------:R-:W-:Y:S01]  /*1e20*/  @!P3 STS.64 [UR5+0x88], R10 ;  /* 0x0000880aff00b988 */ /* 0x000fe20008000a05 */
[----:B------:R-:W-:-:S05]  /*1e30*/  IMAD R8, R8, 0x124a, RZ ;  /* 0x0000124a08087824 */ /* 0x000fca00078e02ff */
[----:B------:R-:W-:-:S04]  /*1e40*/  SHF.R.U32.HI R8, RZ, 0x10, R8 ;  /* 0x00000010ff087819 */ /* 0x000fc80000011608 */
[----:B------:R-:W-:-:S05]  /*1e50*/  PRMT R8, R8, 0x9910, RZ ;  /* 0x0000991008087816 */ /* 0x000fca00000000ff */
[----:B------:R-:W-:-:S05]  /*1e60*/  IMAD R8, R8, 0xe, RZ ;  /* 0x0000000e08087824 */ /* 0x000fca00078e02ff */
[----:B------:R-:W-:Y:S02]  /*1e70*/  IADD3 R15, PT, PT, RZ, -R8, RZ ;  /* 0x80000008ff0f7210 */ /* 0x000fe40007ffe0ff */
[----:B------:R-:W1:Y:S02]  /*1e80*/  LDC.64 R8, c[0x0][0x3a0] ;  /* 0x0000e800ff087b82 */ /* 0x000e640000000a00 */
[----:B------:R-:W-:-:S04]  /*1e90*/  PRMT R15, R15, 0x7710, RZ ;  /* 0x000077100f0f7816 */ /* 0x000fc800000000ff */
[----:B------:R-:W-:Y:S01]  /*1ea0*/  IADD3 R15, PT, PT, R15, R14, RZ ;  /* 0x0000000e0f0f7210 */ /* 0x000fe20007ffe0ff */
[----:B0-----:R-:W-:-:S03]  /*1eb0*/  @P0 FMUL.FTZ R14, R10, UR9 ;  /* 0x000000090a0e0c20 */ /* 0x001fc60008410000 */
[----:B------:R-:W-:-:S04]  /*1ec0*/  SHF.L.U32 R15, R15, 0x1, RZ ;  /* 0x000000010f0f7819 */ /* 0x000fc800000006ff */
[----:B------:R-:W-:Y:S01]  /*1ed0*/  LOP3.LUT R19, R15, 0xffff, RZ, 0xc0, !PT ;  /* 0x0000ffff0f137812 */ /* 0x000fe200078ec0ff */
[----:B------:R-:W-:-:S04]  /*1ee0*/  @P0 FMUL.FTZ R15, R11, UR9 ;  /* 0x000000090b0f0c20 */ /* 0x000fc80008410000 */
[----:B------:R-:W-:Y:S01]  /*1ef0*/  IMAD.IADD R19, R0, 0x1, R19 ;  /* 0x0000000100137824 */ /* 0x000fe200078e0213 */
[----:B------:R-:W-:Y:S03]  /*1f00*/  @P0 STG.E.64 desc[UR14][R16.64], R14 ;  /* 0x0000000e10000986 */ /* 0x000fe6000c101b0e */
[C---:B--2---:R-:W-:Y:S01]  /*1f10*/  IMAD.WIDE R12, R19.reuse, 0x2, R12 ;  /* 0x00000002130c7825 */ /* 0x044fe200078e020c */
[----:B------:R-:W-:Y:S03]  /*1f20*/  BAR.SYNC.DEFER_BLOCKING 0x0 ;  /* 0x0000000000007b1d */ /* 0x000fe60000010000 */
[----:B-1----:R-:W-:-:S03]  /*1f30*/  IMAD.WIDE R18, R19, 0x2, R8 ;  /* 0x0000000213127825 */ /* 0x002fc600078e0208 */
[----:B------:R-:W2:Y:S04]  /*1f40*/  LDG.E.U16 R28, desc[UR14][R12.64] ;  /* 0x0000000e0c1c7981 */ /* 0x000ea8000c1e1500 */
[----:B------:R-:W3:Y:S04]  /*1f50*/  LDG.E.U16 R29, desc[UR14][R18.64] ;  /* 0x0000000e121d7981 */ /* 0x000ee8000c1e1500 */
[----:B------:R-:W0:Y:S01]  /*1f60*/  LDS.64 R8, [UR5+0x88] ;  /* 0x00008805ff087984 */ /* 0x000e220008000a00 */
[----:B------:R-:W1:Y:S03]  /*1f70*/  LDCU.U8 UR5, c[0x0][0x3fc] ;  /* 0x00007f80ff0577ac */ /* 0x000e660008000000 */
[----:B------:R-:W4:Y:S04]  /*1f80*/  LDG.E.U16 R12, desc[UR14][R12.64+0x2] ;  /* 0x0000020e0c0c7981 */ /* 0x000f28000c1e1500 */
[----:B------:R-:W5:Y:S01]  /*1f90*/  LDG.E.U16 R18, desc[UR14][R18.64+0x2] ;  /* 0x0000020e12127981 */ /* 0x000f62000c1e1500 */
        /* <DEDUP_REMOVED lines=10> */
[----:B--2---:R-:W-:Y:S02]  /*2040*/  SHF.L.U32 R9, R28, 0x10, RZ ;  /* 0x000000101c097819 */ /* 0x004fe400000006ff */
[----:B----4-:R-:W-:Y:S02]  /*2050*/  SHF.L.U32 R10, R12, 0x10, RZ ;  /* 0x000000100c0a7819 */ /* 0x010fe400000006ff */
[----:B---3--:R-:W-:Y:S02]  /*2060*/  SHF.L.U32 R12, R29, 0x10, RZ ;  /* 0x000000101d0c7819 */ /* 0x008fe400000006ff */
[----:B-----5:R-:W-:Y:S01]  /*2070*/  SHF.L.U32 R11, R18, 0x10, RZ ;  /* 0x00000010120b7819 */ /* 0x020fe200000006ff */
        /* <DEDUP_REMOVED lines=12> */
[----:B------:R-:W-:Y:S01]  /*2140*/  FADD.FTZ R21, -R0, R21 ;  /* 0x0000001500157221 */ /* 0x000fe20000010100 */
[----:B------:R-:W-:Y:S01]  /*2150*/  MOV R17, R27 ;  /* 0x0000001b00117202 */ /* 0x000fe20000000f00 */
[----:B------:R-:W1:Y:S01]  /*2160*/  LDCU.64 UR8, c[0x0][0x380] ;  /* 0x00007000ff0877ac */ /* 0x000e620008000a00 */
[----:B0-----:R-:W-:Y:S02]  /*2170*/  IMAD R14, R14, UR12, RZ ;  /* 0x0000000c0e0e7c24 */ /* 0x001fe4000f8e02ff */
[----:B------:R-:W-:-:S04]  /*2180*/  IMAD.WIDE.U32 R16, R23, UR12, R16 ;  /* 0x0000000c17107c25 */ /* 0x000fc8000f8e0010 */
[----:B------:R-:W-:Y:S01]  /*2190*/  IMAD R15, R23, UR13, R14 ;  /* 0x0000000d170f7c24 */ /* 0x000fe2000f8e020e */
[----:B-1----:R-:W-:-:S04]  /*21a0*/  LEA R14, P1, R16, UR8, 0x2 ;  /* 0x00000008100e7c11 */ /* 0x002fc8000f8210ff */
[----:B------:R-:W-:Y:S01]  /*21b0*/  IADD3 R15, PT, PT, R17, R15, RZ ;  /* 0x0000000f110f7210 */ /* 0x000fe20007ffe0ff */
[----:B------:R-:W-:-:S03]  /*21c0*/  FADD.FTZ R17, -R0, R20 ;  /* 0x0000001400117221 */ /* 0x000fc60000010100 */
[----:B------:R-:W-:Y:S01]  /*21d0*/  LEA.HI.X R15, R16, UR9, R15, 0x2, P1 ;  /* 0x00000009100f7c11 */ /* 0x000fe200088f140f */
[-C--:B------:R-:W-:Y:S01]  /*21e0*/  FMUL.FTZ R16, R17, R8.reuse ;  /* 0x0000000811107220 */ /* 0x080fe20000410000 */
[----:B------:R-:W-:-:S03]  /*21f0*/  FMUL.FTZ R17, R21, R8 ;  /* 0x0000000815117220 */ /* 0x000fc60000410000 */
[----:B------:R-:W-:Y:S01]  /*2200*/  FFMA.FTZ R16, R9, R16, R12 ;  /* 0x0000001009107223 */ /* 0x000fe2000001000c */
[----:B------:R-:W-:-:S05]  /*2210*/  FFMA.FTZ R17, R10, R17, R11 ;  /* 0x000000110a117223 */ /* 0x000fca000001000b */
[----:B------:R0:W-:Y:S02]  /*2220*/  STG.E.64 desc[UR14][R14.64], R16 ;  /* 0x000000100e007986 */ /* 0x0001e4000c101b0e */
.L_x_3095:
[----:B------:R-:W-:Y:S05]  /*2230*/  BSYNC.RECONVERGENT B1 ;  /* 0x0000000000017941 */ /* 0x000fea0003800200 */
.L_x_3094:
        /* <DEDUP_REMOVED lines=14> */
[----:B------:R-:W1:Y:S03]  /*2320*/  LDCU.64 UR12, c[0x0][0x380] ;  /* 0x00007000ff0c77ac */ /* 0x000e660008000a00 */
[----:B------:R-:W-:-:S04]  /*2330*/  FMUL.FTZ R3, R3, R8 ;  /* 0x0000000803037220 */ /* 0x000fc80000410000 */
[----:B------:R-:W-:Y:S01]  /*2340*/  FFMA.FTZ R3, R10, R3, R11 ;  /* 0x000000030a037223 */ /* 0x000fe2000001000b */
[----:B0-----:R-:W-:-:S04]  /*2350*/  IMAD R14, R14, UR8, RZ ;  /* 0x000000080e0e7c24 */ /* 0x001fc8000f8e02ff */
[----:B------:R-:W-:Y:S01]  /*2360*/  IMAD R21, R19, UR9, R14 ;  /* 0x0000000913157c24 */ /* 0x000fe2000f8e020e */
[----:B------:R-:W-:-:S05]  /*2370*/  MOV R14, R24 ;  /* 0x00000018000e7202 */ /* 0x000fca0000000f00 */
[----:B------:R-:W-:-:S04]  /*2380*/  IMAD.WIDE.U32 R14, R19, UR8, R14 ;  /* 0x00000008130e7c25 */ /* 0x000fc8000f8e000e */
[----:B------:R-:W-:Y:S01]  /*2390*/  FADD.FTZ R19, -R0, R2 ;  /* 0x0000000200137221 */ /* 0x000fe20000010100 */
[----:B------:R-:W-:Y:S01]  /*23a0*/  IMAD.IADD R21, R15, 0x1, R21 ;  /* 0x000000010f157824 */ /* 0x000fe200078e0215 */
[C---:B-1----:R-:W-:Y:S02]  /*23b0*/  LEA R20, P1, R14.reuse, UR12, 0x2 ;  /* 0x0000000c0e147c11 */ /* 0x042fe4000f8210ff */
[----:B------:R-:W-:Y:S02]  /*23c0*/  FMUL.FTZ R2, R19, R8 ;  /* 0x0000000813027220 */ /* 0x000fe40000410000 */
[----:B------:R-:W-:Y:S02]  /*23d0*/  LEA.HI.X R21, R14, UR13, R21, 0x2, P1 ;  /* 0x0000000d0e157c11 */ /* 0x000fe400088f1415 */
[----:B------:R-:W-:-:S05]  /*23e0*/  FFMA.FTZ R2, R9, R2, R12 ;  /* 0x0000000209027223 */ /* 0x000fca000001000c */
[----:B------:R0:W-:Y:S02]  /*23f0*/  STG.E.64 desc[UR14][R20.64], R2 ;  /* 0x0000000214007986 */ /* 0x0001e4000c101b0e */
.L_x_3097:
[----:B------:R-:W-:Y:S05]  /*2400*/  BSYNC.RECONVERGENT B1 ;  /* 0x0000000000017941 */ /* 0x000fea0003800200 */
.L_x_3096:
[----:B------:R-:W-:Y:S04]  /*2410*/  BSSY.RECONVERGENT B1, `(.L_x_3098) ;  /* 0x0000013000017945 */ /* 0x000fe80003800200 */
[----:B------:R-:W-:Y:S05]  /*2420*/  @P2 BRA `(.L_x_3099) ;  /* 0x0000000000442947 */ /* 0x000fea0003800000 */
[----:B------:R-:W1:Y:S01]  /*2430*/  LDCU.64 UR8, c[0x0][0x3e0] ;  /* 0x00007c00ff0877ac */ /* 0x000e620008000a00 */
[----:B------:R-:W-:Y:S01]  /*2440*/  MOV R14, R24 ;  /* 0x00000018000e7202 */ /* 0x000fe20000000f00 */
[C---:B0-----:R-:W-:Y:S01]  /*2450*/  FADD.FTZ R3, -R0.reuse, R4 ;  /* 0x0000000400037221 */ /* 0x041fe20000010100 */
[----:B------:R-:W-:Y:S01]  /*2460*/  MOV R15, R27 ;  /* 0x0000001b000f7202 */ /* 0x000fe20000000f00 */
[----:B------:R-:W0:Y:S01]  /*2470*/  LDCU.64 UR12, c[0x0][0x380] ;  /* 0x00007000ff0c77ac */ /* 0x000e220008000a00 */
[----:B------:R-:W-:Y:S01]  /*2480*/  FADD.FTZ R5, -R0, R5 ;  /* 0x0000000500057221 */ /* 0x000fe20000010100 */
        /* <DEDUP_REMOVED lines=8> */
[----:B------:R-:W-:-:S04]  /*2510*/  IADD3 R13, PT, PT, R15, R13, RZ ;  /* 0x0000000d0f0d7210 */ /* 0x000fc80007ffe0ff */
[----:B------:R-:W-:-:S05]  /*2520*/  LEA.HI.X R5, R14, UR13, R13, 0x2, P1 ;  /* 0x0000000d0e057c11 */ /* 0x000fca00088f140d */
[----:B------:R1:W-:Y:S02]  /*2530*/  STG.E.64 desc[UR14][R4.64], R2 ;  /* 0x0000000204007986 */ /* 0x0003e4000c101b0e */
.L_x_3099:
[----:B------:R-:W-:Y:S05]  /*2540*/  BSYNC.RECONVERGENT B1 ;  /* 0x0000000000017941 */ /* 0x000fea0003800200 */
.L_x_3098:
[----:B------:R-:W-:Y:S05]  /*2550*/  @P3 BRA `(.L_x_3100) ;  /* 0x0000000800543947 */ /* 0x000fea0003800000 */
[----:B------:R-:W2:Y:S01]  /*2560*/  LDCU.64 UR8, c[0x0][0x3e0] ;  /* 0x00007c00ff0877ac */ /* 0x000ea20008000a00 */
[----:B01----:R-:W-:Y:S01]  /*2570*/  MOV R2, R24 ;  /* 0x0000001800027202 */ /* 0x003fe20000000f00 */
[C---:B------:R-:W-:Y:S01]  /*2580*/  FADD.FTZ R5, -R0.reuse, R6 ;  /* 0x0000000600057221 */ /* 0x040fe20000010100 */
[----:B------:R-:W-:Y:S01]  /*2590*/  MOV R3, R27 ;  /* 0x0000001b00037202 */ /* 0x000fe20000000f00 */
[----:B------:R-:W0:Y:S01]  /*25a0*/  LDCU.64 UR10, c[0x0][0x380] ;  /* 0x00007000ff0a77ac */ /* 0x000e220008000a00 */
        /* <DEDUP_REMOVED lines=9> */
[----:B------:R-:W-:-:S04]  /*2640*/  IADD3 R17, PT, PT, R3, R17, RZ ;  /* 0x0000001103117210 */ /* 0x000fc80007ffe0ff */
[----:B------:R-:W-:-:S05]  /*2650*/  LEA.HI.X R5, R2, UR11, R17, 0x2, P1 ;  /* 0x0000000b02057c11 */ /* 0x000fca00088f1411 */
[----:B------:R2:W-:Y:S01]  /*2660*/  STG.E.64 desc[UR14][R4.64], R6 ;  /* 0x0000000604007986 */ /* 0x0005e2000c101b0e */
[----:B------:R-:W-:Y:S05]  /*2670*/  BRA `(.L_x_3100) ;  /* 0x00000008000c7947 */ /* 0x000fea0003800000 */
.L_x_3093:
[----:B------:R-:W0:Y:S01]  /*2680*/  LDCU.64 UR8, c[0x0][0x3e8] ;  /* 0x00007d00ff0877ac */ /* 0x000e220008000a00 */
[----:B------:R-:W-:Y:S01]  /*2690*/  SHF.R.S32.HI R18, RZ, 0x1f, R23 ;  /* 0x0000001fff127819 */ /* 0x000fe20000011417 */
[C---:B------:R-:W-:Y:S01]  /*26a0*/  VIADD R13, R23.reuse, 0x40 ;  /* 0x00000040170d7836 */ /* 0x040fe20000000000 */
[C---:B------:R-:W-:Y:S01]  /*26b0*/  IADD3 R16, PT, PT, R23.reuse, 0x60, RZ ;  /* 0x0000006017107810 */ /* 0x040fe20007ffe0ff */
[----:B------:R-:W-:Y:S01]  /*26c0*/  BSSY.RECONVERGENT B1, `(.L_x_3101) ;  /* 0x0000021000017945 */ /* 0x000fe20003800200 */
[----:B0-----:R-:W-:Y:S02]  /*26d0*/  ISETP.GE.U32.AND P2, PT, R23, UR8, PT ;  /* 0x0000000817007c0c */ /* 0x001fe4000bf46070 */
        /* <DEDUP_REMOVED lines=9> */
[----:B------:R-:W1:Y:S01]  /*2770*/  LDCU.64 UR12, c[0x0][0x380] ;  /* 0x00007000ff0c77ac */ /* 0x000e620008000a00 */
[----:B------:R-:W-:Y:S01]  /*2780*/  FMUL.FTZ R17, R17, R8 ;  /* 0x0000000811117220 */ /* 0x000fe20000410000 */
[----:B0-----:R-:W-:Y:S02]  /*2790*/  IMAD R18, R18, UR10, RZ ;  /* 0x0000000a12127c24 */ /* 0x001fe4000f8e02ff */
[----:B------:R-:W-:-:S04]  /*27a0*/  IMAD.WIDE.U32 R14, R23, UR10, R14 ;  /* 0x0000000a170e7c25 */ /* 0x000fc8000f8e000e */
[----:B------:R-:W-:Y:S01]  /*27b0*/  IMAD R19, R23, UR11, R18 ;  /* 0x0000000b17137c24 */ /* 0x000fe2000f8e0212 */
[----:B-1----:R-:W-:-:S04]  /*27c0*/  LEA R18, P2, R14, UR12, 0x2 ;  /* 0x0000000c0e127c11 */ /* 0x002fc8000f8410ff */
[----:B------:R-:W-:Y:S01]  /*27d0*/  IADD3 R19, PT, PT, R15, R19, RZ ;  /* 0x000000130f137210 */ /* 0x000fe20007ffe0ff */
[----:B------:R-:W-:Y:S01]  /*27e0*/  FFMA.FTZ R15, R9, R17, R12 ;  /* 0x00000011090f7223 */ /* 0x000fe2000001000c */
[----:B------:R-:W-:Y:S02]  /*27f0*/  FMUL.FTZ R17, R21, R8 ;  /* 0x0000000815117220 */ /* 0x000fe40000410000 */
[----:B------:R-:W-:Y:S01]  /*2800*/  LEA.HI.X R19, R14, UR13, R19, 0x2, P2 ;  /* 0x0000000d0e137c11 */ /* 0x000fe200090f1413 */
[----:B------:R-:W-:Y:S01]  /*2810*/  FMUL.FTZ R20, R15, -1.4426950216293334961 ;  /* 0xbfb8aa3b0f147820 */ /* 0x000fe20000410000 */
[----:B------:R-:W-:-:S04]  /*2820*/  FFMA.FTZ R17, R10, R17, R11 ;  /* 0x000000110a117223 */ /* 0x000fc8000001000b */
[----:B------:R-:W-:Y:S01]  /*2830*/  FMUL.FTZ R28, R17, -1.4426950216293334961 ;  /* 0xbfb8aa3b111c7820 */ /* 0x000fe20000410000 */
        /* <DEDUP_REMOVED lines=9> */
.L_x_3102:
[----:B------:R-:W-:Y:S05]  /*28d0*/  BSYNC.RECONVERGENT B1 ;  /* 0x0000000000017941 */ /* 0x000fea0003800200 */
.L_x_3101:
        /* <DEDUP_REMOVED lines=10> */
[C---:B------:R-:W-:Y:S01]  /*2980*/  FADD.FTZ R3, -R0.reuse, R3 ;  /* 0x0000000300037221 */ /* 0x040fe20000010100 */
[----:B------:R-:W-:Y:S01]  /*2990*/  SHF.R.S32.HI R19, RZ, 0x1f, R20 ;  /* 0x0000001fff137819 */ /* 0x000fe20000011414 */
[----:B------:R-:W-:Y:S01]  /*29a0*/  FADD.FTZ R21, -R0, R2 ;  /* 0x0000000200157221 */ /* 0x000fe20000010100 */
[----:B------:R-:W1:Y:S03]  /*29b0*/  LDCU.64 UR12, c[0x0][0x380] ;  /* 0x00007000ff0c77ac */ /* 0x000e660008000a00 */
[----:B------:R-:W-:Y:S01]  /*29c0*/  FMUL.FTZ R21, R21, R8 ;  /* 0x0000000815157220 */ /* 0x000fe20000410000 */
[----:B0-----:R-:W-:-:S02]  /*29d0*/  IMAD R19, R19, UR10, RZ ;  /* 0x0000000a13137c24 */ /* 0x001fc4000f8e02ff */
[----:B------:R-:W-:-:S04]  /*29e0*/  IMAD.WIDE.U32 R14, R20, UR10, R14 ;  /* 0x0000000a140e7c25 */ /* 0x000fc8000f8e000e */
[----:B------:R-:W-:Y:S01]  /*29f0*/  IMAD R19, R20, UR11, R19 ;  /* 0x0000000b14137c24 */ /* 0x000fe2000f8e0213 */
[----:B-1----:R-:W-:-:S04]  /*2a00*/  LEA R2, P1, R14, UR12, 0x2 ;  /* 0x0000000c0e027c11 */ /* 0x002fc8000f8210ff */
[----:B------:R-:W-:Y:S01]  /*2a10*/  IADD3 R29, PT, PT, R15, R19, RZ ;  /* 0x000000130f1d7210 */ /* 0x000fe20007ffe0ff */
[----:B------:R-:W-:Y:S01]  /*2a20*/  FMUL.FTZ R19, R3, R8 ;  /* 0x0000000803137220 */ /* 0x000fe20000410000 */
[----:B------:R-:W-:Y:S02]  /*2a30*/  FFMA.FTZ R15, R9, R21, R12 ;  /* 0x00000015090f7223 */ /* 0x000fe4000001000c */
        /* <DEDUP_REMOVED lines=13> */
.L_x_3104:
[----:B------:R-:W-:Y:S05]  /*2b10*/  BSYNC.RECONVERGENT B1 ;  /* 0x0000000000017941 */ /* 0x000fea0003800200 */
.L_x_3103:
[----:B------:R-:W-:Y:S04]  /*2b20*/  BSSY.RECONVERGENT B1, `(.L_x_3105) ;  /* 0x000001d000017945 */ /* 0x000fe80003800200 */
[----:B------:R-:W-:Y:S05]  /*2b30*/  @P3 BRA `(.L_x_3106) ;  /* 0x00000000006c3947 */ /* 0x000fea0003800000 */
[C---:B0-----:R-:W-:Y:S01]  /*2b40*/  FADD.FTZ R3, -R0.reuse, R4 ;  /* 0x0000000400037221 */ /* 0x041fe20000010100 */
[----:B------:R-:W-:Y:S01]  /*2b50*/  FADD.FTZ R5, -R0, R5 ;  /* 0x0000000500057221 */ /* 0x000fe20000010100 */
        /* <DEDUP_REMOVED lines=10> */
[----:B0-----:R-:W-:-:S07]  /*2c00*/  IMAD R28, R17, UR10, RZ ;  /* 0x0000000a111c7c24 */ /* 0x001fce000f8e02ff */
[----:B------:R-:W0:Y:S01]  /*2c10*/  MUFU.EX2 R4, R4 ;  /* 0x0000000400047308 */ /* 0x000e220000000800 */
[----:B--2---:R-:W-:Y:S01]  /*2c20*/  FADD.FTZ R20, R2, 1 ;  /* 0x3f80000002147421 */ /* 0x004fe20000010000 */
[----:B------:R-:W-:-:S06]  /*2c30*/  MOV R2, R24 ;  /* 0x0000001800027202 */ /* 0x000fcc0000000f00 */
[----:B------:R-:W2:Y:S01]  /*2c40*/  MUFU.RCP R20, R20 ;  /* 0x0000001400147308 */ /* 0x000ea20000001000 */
[----:B------:R-:W-:-:S04]  /*2c50*/  IMAD.WIDE.U32 R2, R13, UR10, R2 ;  /* 0x0000000a0d027c25 */ /* 0x000fc8000f8e0002 */
[----:B0-----:R-:W-:Y:S01]  /*2c60*/  FADD.FTZ R19, R4, 1 ;  /* 0x3f80000004137421 */ /* 0x001fe20000010000 */
[----:B------:R-:W-:Y:S01]  /*2c70*/  IMAD R13, R13, UR11, R28 ;  /* 0x0000000b0d0d7c24 */ /* 0x000fe2000f8e021c */
[----:B-1----:R-:W-:-:S04]  /*2c80*/  LEA R4, P1, R2, UR12, 0x2 ;  /* 0x0000000c02047c11 */ /* 0x002fc8000f8210ff */
[----:B------:R-:W0:Y:S01]  /*2c90*/  MUFU.RCP R19, R19 ;  /* 0x0000001300137308 */ /* 0x000e220000001000 */
[----:B------:R-:W-:-:S04]  /*2ca0*/  IADD3 R13, PT, PT, R3, R13, RZ ;  /* 0x0000000d030d7210 */ /* 0x000fc80007ffe0ff */
[----:B------:R-:W-:Y:S01]  /*2cb0*/  LEA.HI.X R5, R2, UR13, R13, 0x2, P1 ;  /* 0x0000000d02057c11 */ /* 0x000fe200088f140d */
[----:B--2---:R-:W-:Y:S01]  /*2cc0*/  FMUL.FTZ R2, R15, R20 ;  /* 0x000000140f027220 */ /* 0x004fe20000410000 */
[----:B0-----:R-:W-:-:S05]  /*2cd0*/  FMUL.FTZ R3, R14, R19 ;  /* 0x000000130e037220 */ /* 0x001fca0000410000 */
[----:B------:R1:W-:Y:S02]  /*2ce0*/  STG.E.64 desc[UR14][R4.64], R2 ;  /* 0x0000000204007986 */ /* 0x0003e4000c101b0e */
.L_x_3106:
[----:B------:R-:W-:Y:S05]  /*2cf0*/  BSYNC.RECONVERGENT B1 ;  /* 0x0000000000017941 */ /* 0x000fea0003800200 */
.L_x_3105:
[----:B------:R-:W-:Y:S05]  /*2d00*/  @P4 BRA `(.L_x_3100) ;  /* 0x0000000000684947 */ /* 0x000fea0003800000 */
[C---:B01----:R-:W-:Y:S01]  /*2d10*/  FADD.FTZ R3, -R0.reuse, R6 ;  /* 0x0000000600037221 */ /* 0x043fe20000010100 */
[----:B------:R-:W-:Y:S01]  /*2d20*/  FADD.FTZ R7, -R0, R7 ;  /* 0x0000000700077221 */ /* 0x000fe20000010100 */
        /* <DEDUP_REMOVED lines=24> */
.L_x_3100:
[----:B------:R-:W-:Y:S05]  /*2eb0*/  BSYNC.RECONVERGENT B0 ;  /* 0x0000000000007941 */ /* 0x000fea0003800200 */
.L_x_3092:
        /* <DEDUP_REMOVED lines=8> */
.L_x_3108:
        /* <DEDUP_REMOVED lines=12> */
.L_x_3469:


//--------------------- .text._Z35group_norm_nhwc_fwd_one_pass_kernelI11Fp32IOBf16WLi256ELi28ELi448EEv26Group_norm_nhwc_fwd_params --------------------------
	.section	.text._Z35group_norm_nhwc_fwd_one_pass_kernelI11Fp32IOBf16WLi256ELi28ELi448EEv26Group_norm_nhwc_fwd_params,"ax",@progbits
	.align	128
        .global         _Z35group_norm_nhwc_fwd_one_pass_kernelI11Fp32IOBf16WLi256ELi28ELi448EEv26Group_norm_nhwc_fwd_params
        .type           _Z35group_norm_nhwc_fwd_one_pass_kernelI11Fp32IOBf16WLi256ELi28ELi448EEv26Group_norm_nhwc_fwd_params,@function
        .size           _Z35group_norm_nhwc_fwd_one_pass_kernelI11Fp32IOBf16WLi256ELi28ELi448EEv26Group_norm_nhwc_fwd_params,(.L_x_3470 - _Z35group_norm_nhwc_fwd_one_pass_kernelI11Fp32IOBf16WLi256ELi28ELi448EEv26Group_norm_nhwc_fwd_params)
        .other          _Z35group_norm_nhwc_fwd_one_pass_kernelI11Fp32IOBf16WLi256ELi28ELi448EEv26Group_norm_nhwc_fwd_params,@"STO_CUDA_ENTRY STV_DEFAULT"
_Z35group_norm_nhwc_fwd_one_pass_kernelI11Fp32IOBf16WLi256ELi28ELi448EEv26Group_norm_nhwc_fwd_params:
.text._Z35group_norm_nhwc_fwd_one_pass_kernelI11Fp32IOBf16WLi256ELi28ELi448EEv26Group_norm_nhwc_fwd_params:
        /* <DEDUP_REMOVED lines=41> */
.L_x_3152:
[----:B01234-:R-:W0:Y:S01]  /*0290*/  LDC R23, c[0x0][0x3f8] ;  /* 0x0000fe00ff177b82 */ /* 0x01fe220000000800 */
[----:B------:R-:W1:Y:S01]  /*02a0*/  LDCU UR8, c[0x0][0x404] ;  /* 0x00008080ff0877ac */ /* 0x000e620008000800 */
[----:B------:R-:W-:Y:S01]  /*02b0*/  LOP3.LUT R59, R14, 0xffff, RZ, 0xc0, !PT ;  /* 0x0000ffff0e3b7812 */ /* 0x000fe200078ec0ff */
[----:B------:R-:W2:Y:S01]  /*02c0*/  LDCU.64 UR4, c[0x0][0x3e8] ;  /* 0x00007d00ff0477ac */ /* 0x000ea20008000a00 */
[----:B-1----:R-:W-:Y:S01]  /*02d0*/  IMAD R33, R3, UR8, R50 ;  /* 0x0000000803217c24 */ /* 0x002fe2000f8e0232 */
[----:B------:R-:W1:Y:S01]  /*02e0*/  LDCU.64 UR8, c[0x0][0x3f0] ;  /* 0x00007e00ff0877ac */ /* 0x000e620008000a00 */
[----:B0-----:R-:W-:-:S03]  /*02f0*/  IABS R19, R23 ;  /* 0x0000001700137213 */ /* 0x001fc60000000000 */
        /* <DEDUP_REMOVED lines=225> */
.L_x_3110:
[----:B------:R-:W-:Y:S05]  /*1110*/  BSYNC.RECONVERGENT B0 ;  /* 0x0000000000007941 */ /* 0x000fea0003800200 */
.L_x_3109:
        /* <DEDUP_REMOVED lines=39> */
.L_x_3112:
[----:B------:R-:W-:Y:S05]  /*1390*/  BSYNC.RECONVERGENT B0 ;  /* 0x0000000000007941 */ /* 0x000fea0003800200 */
.L_x_3111:
        /* <DEDUP_REMOVED lines=26> */
.L_x_3115:
[----:B---3--:R-:W2:Y:S04]  /*1540*/  LDG.E.STRONG.GPU R18, desc[UR6][R16.64] ;  /* 0x0000000610127981 */ /* 0x008ea8000c1ef900 */
[----:B--2---:R-:W-:Y:S01]  /*1550*/  CCTL.IVALL ;  /* 0x00000000ff00798f */ /* 0x004fe20002000000 */
[----:B------:R-:W-:Y:S05]  /*1560*/  YIELD ;  /* 0x0000000000007946 */ /* 0x000fea0003800000 */
[----:B------:R-:W-:-:S13]  /*1570*/  ISETP.NE.AND P1, PT, R18, R23, PT ;  /* 0x000000171200720c */ /* 0x000fda0003f25270 */
[----:B------:R-:W-:Y:S05]  /*1580*/  @P1 BRA `(.L_x_3115) ;  /* 0xfffffffc00ec1947 */ /* 0x000fea000383ffff */
.L_x_3114:
        /* <DEDUP_REMOVED lines=14> */
.L_x_3117:
        /* <DEDUP_REMOVED lines=62> */
.L_x_3116:
        /* <DEDUP_REMOVED lines=36> */
.L_x_3118:
        /* <DEDUP_REMOVED lines=18> */
.L_x_3119:
        /* <DEDUP_REMOVED lines=9> */
.L_x_3120:
[----:B------:R-:W-:Y:S05]  /*1e40*/  BSYNC.RECONVERGENT B0 ;  /* 0x0000000000007941 */ /* 0x000fea0003800200 */
.L_x_3113:
[----:B------:R-:W4:Y:S01]  /*1e50*/  S2UR UR5, SR_CgaCtaId ;  /* 0x00000000000579c3 */ /* 0x000f220000008800 */
[----:B------:R-:W5:Y:S01]  /*1e60*/  LDCU UR8, c[0x0][0x414] ;  /* 0x00008280ff0877ac */ /* 0x000f620008000800 */
[----:B------:R-:W-:Y:S01]  /*1e70*/  LOP3.LUT R27, R14, 0xffff, RZ, 0xc0, !PT ;  /* 0x0000ffff0e1b7812 */ /* 0x000fe200078ec0ff */
        /* <DEDUP_REMOVED lines=16> */
[----:B------:R1:W2:Y:S04]  /*1f80*/  LDG.E.U16 R31, desc[UR6][R20.64+0x2] ;  /* 0x00000206141f7981 */ /* 0x0002a8000c1e1500 */
[----:B------:R-:W3:Y:S04]  /*1f90*/  LDG.E.U16 R48, desc[UR6][R26.64] ;  /* 0x000000061a307981 */ /* 0x000ee8000c1e1500 */
[----:B------:R3:W5:Y:S01]  /*1fa0*/  LDG.E.U16 R52, desc[UR6][R26.64+0x2] ;  /* 0x000002061a347981 */ /* 0x000762000c1e1500 */
[----:B----4-:R-:W-:Y:S01]  /*1fb0*/  IMAD R23, R3, UR5, R50 ;  /* 0x0000000503177c24 */ /* 0x010fe2000f8e0232 */
[----:B------:R-:W-:Y:S02]  /*1fc0*/  BSSY.RECONVERGENT B0, `(.L_x_3121) ;  /* 0x00001c2000007945 */ /* 0x000fe40003800200 */
[----:B------:R-:W4:Y:S01]  /*1fd0*/  LDS.64 R16, [UR4+0x88] ;  /* 0x00008804ff107984 */ /* 0x000f220008000a00 */
[----:B------:R-:W1:Y:S02]  /*1fe0*/  LDCU.U8 UR4, c[0x0][0x3fc] ;  /* 0x00007f80ff0477ac */ /* 0x000e640008000000 */
[----:B-1----:R-:W-:Y:S01]  /*1ff0*/  SHF.R.S32.HI R20, RZ, 0x1f, R23 ;  /* 0x0000001fff147819 */ /* 0x002fe20000011417 */
[----:B------:R-:W-:Y:S01]  /*2000*/  UISETP.NE.AND UP0, UPT, UR4, URZ, UPT ;  /* 0x000000ff0400728c */ /* 0x000fe2000bf05270 */
[----:B----4-:R-:W-:-:S04]  /*2010*/  FMUL.FTZ R16, R16, UR8 ;  /* 0x0000000810107c20 */ /* 0x010fc80008410000 */
        /* <DEDUP_REMOVED lines=25> */
[C---:B------:R-:W-:Y:S01]  /*21b0*/  FADD.FTZ R32, -R16.reuse, R32 ;  /* 0x0000002010207221 */ /* 0x040fe20000010100 */
[----:B------:R-:W-:Y:S01]  /*21c0*/  MOV R19, R61 ;  /* 0x0000003d00137202 */ /* 0x000fe20000000f00 */
[----:B------:R-:W1:Y:S01]  /*21d0*/  LDCU.64 UR4, c[0x0][0x380] ;  /* 0x00007000ff0477ac */ /* 0x000e620008000a00 */
[----:B------:R-:W-:Y:S01]  /*21e0*/  FADD.FTZ R30, -R16, R33 ;  /* 0x00000021101e7221 */ /* 0x000fe20000010100 */
[----:B------:R-:W-:-:S04]  /*21f0*/  FMUL.FTZ R22, R32, R17 ;  /* 0x0000001120167220 */ /* 0x000fc80000410000 */
[----:B------:R-:W-:Y:S01]  /*2200*/  FFMA.FTZ R22, R24, R22, R27 ;  /* 0x0000001618167223 */ /* 0x000fe2000001001b */
[----:B0-----:R-:W-:Y:S02]  /*2210*/  IMAD R20, R20, UR10, RZ ;  /* 0x0000000a14147c24 */ /* 0x001fe4000f8e02ff */
[----:B------:R-:W-:-:S04]  /*2220*/  IMAD.WIDE.U32 R18, R23, UR10, R18 ;  /* 0x0000000a17127c25 */ /* 0x000fc8000f8e0012 */
[----:B------:R-:W-:Y:S01]  /*2230*/  IMAD R23, R23, UR11, R20 ;  /* 0x0000000b17177c24 */ /* 0x000fe2000f8e0214 */
[----:B-1----:R-:W-:-:S04]  /*2240*/  LEA R20, P2, R18, UR4, 0x2 ;  /* 0x0000000412147c11 */ /* 0x002fc8000f8410ff */
[----:B------:R-:W-:Y:S01]  /*2250*/  IADD3 R19, PT, PT, R19, R23, RZ ;  /* 0x0000001713137210 */ /* 0x000fe20007ffe0ff */
[----:B------:R-:W-:-:S03]  /*2260*/  FMUL.FTZ R23, R30, R17 ;  /* 0x000000111e177220 */ /* 0x000fc60000410000 */
[----:B------:R-:W-:Y:S01]  /*2270*/  LEA.HI.X R21, R18, UR5, R19, 0x2, P2 ;  /* 0x0000000512157c11 */ /* 0x000fe200090f1413 */
[----:B------:R-:W-:-:S05]  /*2280*/  FFMA.FTZ R23, R25, R23, R26 ;  /* 0x0000001719177223 */ /* 0x000fca000001001a */
[----:B------:R0:W-:Y:S02]  /*2290*/  STG.E.64 desc[UR6][R20.64], R22 ;  /* 0x0000001614007986 */ /* 0x0001e4000c101b06 */
.L_x_3124:
[----:B------:R-:W-:Y:S05]  /*22a0*/  BSYNC.RECONVERGENT B1 ;  /* 0x0000000000017941 */ /* 0x000fea0003800200 */
.L_x_3123:
[----:B------:R-:W-:Y:S04]  /*22b0*/  BSSY.RECONVERGENT B1, `(.L_x_3125) ;  /* 0x0000013000017945 */ /* 0x000fe80003800200 */
[----:B------:R-:W-:Y:S05]  /*22c0*/  @P3 BRA `(.L_x_3126) ;  /* 0x0000000000443947 */ /* 0x000fea0003800000 */
[----:B------:R-:W0:Y:S01]  /*22d0*/  LDCU.64 UR4, c[0x0][0x3e0] ;  /* 0x00007c00ff0477ac */ /* 0x000e220008000a00 */
[----:B------:R-:W-:Y:S01]  /*22e0*/  MOV R18, R58 ;  /* 0x0000003a00127202 */ /* 0x000fe20000000f00 */
[C---:B------:R-:W-:Y:S01]  /*22f0*/  FADD.FTZ R36, -R16.reuse, R36 ;  /* 0x0000002410247221 */ /* 0x040fe20000010100 */
[----:B------:R-:W-:Y:S01]  /*2300*/  MOV R19, R61 ;  /* 0x0000003d00137202 */ /* 0x000fe20000000f00 */
[----:B------:R-:W1:Y:S01]  /*2310*/  LDCU.64 UR10, c[0x0][0x380] ;  /* 0x00007000ff0a77ac */ /* 0x000e620008000a00 */
[----:B------:R-:W-:Y:S01]  /*2320*/  FADD.FTZ R30, -R16, R37 ;  /* 0x00000025101e7221 */ /* 0x000fe20000010100 */
[----:B0-----:R-:W-:Y:S02]  /*2330*/  IMAD R20, R15, UR4, RZ ;  /* 0x000000040f147c24 */ /* 0x001fe4000f8e02ff */
[----:B------:R-:W-:-:S04]  /*2340*/  IMAD.WIDE.U32 R18, R7, UR4, R18 ;  /* 0x0000000407127c25 */ /* 0x000fc8000f8e0012 */
[----:B------:R-:W-:Y:S02]  /*2350*/  IMAD R21, R7, UR5, R20 ;  /* 0x0000000507157c24 */ /* 0x000fe4000f8e0214 */
[----:B------:R-:W-:Y:S01]  /*2360*/  FMUL.FTZ R20, R36, R17 ;  /* 0x0000001124147220 */ /* 0x000fe20000410000 */
[----:B-1----:R-:W-:Y:S02]  /*2370*/  LEA R22, P2, R18, UR10, 0x2 ;  /* 0x0000000a12167c11 */ /* 0x002fe4000f8410ff */
[----:B------:R-:W-:Y:S01]  /*2380*/  IADD3 R19, PT, PT, R19, R21, RZ ;  /* 0x0000001513137210 */ /* 0x000fe20007ffe0ff */
[----:B------:R-:W-:Y:S01]  /*2390*/  FMUL.FTZ R21, R30, R17 ;  /* 0x000000111e157220 */ /* 0x000fe20000410000 */
[----:B------:R-:W-:Y:S02]  /*23a0*/  FFMA.FTZ R20, R24, R20, R27 ;  /* 0x0000001418147223 */ /* 0x000fe4000001001b */
[----:B------:R-:W-:Y:S01]  /*23b0*/  LEA.HI.X R23, R18, UR11, R19, 0x2, P2 ;  /* 0x0000000b12177c11 */ /* 0x000fe200090f1413 */
[----:B------:R-:W-:-:S05]  /*23c0*/  FFMA.FTZ R21, R25, R21, R26 ;  /* 0x0000001519157223 */ /* 0x000fca000001001a */
[----:B------:R1:W-:Y:S02]  /*23d0*/  STG.E.64 desc[UR6][R22.64], R20 ;  /* 0x0000001416007986 */ /* 0x0003e4000c101b06 */
.L_x_3126:
[----:B------:R-:W-:Y:S05]  /*23e0*/  BSYNC.RECONVERGENT B1 ;  /* 0x0000000000017941 */ /* 0x000fea0003800200 */
.L_x_3125:
        /* <DEDUP_REMOVED lines=13> */
[----:B01----:R-:W-:Y:S01]  /*24c0*/  MOV R20, R58 ;  /* 0x0000003a00147202 */ /* 0x003fe20000000f00 */
[----:B------:R-:W-:Y:S01]  /*24d0*/  FADD.FTZ R34, -R16, R34 ;  /* 0x0000002210227221 */ /* 0x000fe20000010100 */
[----:B------:R-:W-:Y:S01]  /*24e0*/  MOV R21, R61 ;  /* 0x0000003d00157202 */ /* 0x000fe20000000f00 */
[----:B------:R-:W0:Y:S02]  /*24f0*/  LDCU.64 UR10, c[0x0][0x380] ;  /* 0x00007000ff0a77ac */ /* 0x000e240008000a00 */
[----:B------:R-:W-:-:S04]  /*2500*/  FMUL.FTZ R18, R34, R17 ;  /* 0x0000001122127220 */ /* 0x000fc80000410000 */
[----:B------:R-:W-:Y:S01]  /*2510*/  FFMA.FTZ R18, R24, R18, R27 ;  /* 0x0000001218127223 */ /* 0x000fe2000001001b */
[----:B--2---:R-:W-:Y:S02]  /*2520*/  IMAD R29, R29, UR4, RZ ;  /* 0x000000041d1d7c24 */ /* 0x004fe4000f8e02ff */
[----:B------:R-:W-:-:S04]  /*2530*/  IMAD.WIDE.U32 R20, R28, UR4, R20 ;  /* 0x000000041c147c25 */ /* 0x000fc8000f8e0014 */
[----:B------:R-:W-:Y:S02]  /*2540*/  IMAD R29, R28, UR5, R29 ;  /* 0x000000051c1d7c24 */ /* 0x000fe4000f8e021d */
[----:B------:R-:W-:Y:S01]  /*2550*/  FADD.FTZ R28, -R16, R35 ;  /* 0x00000023101c7221 */ /* 0x000fe20000010100 */
[----:B0-----:R-:W-:Y:S02]  /*2560*/  LEA R22, P5, R20, UR10, 0x2 ;  /* 0x0000000a14167c11 */ /* 0x001fe4000f8a10ff */
[----:B------:R-:W-:Y:S01]  /*2570*/  IADD3 R29, PT, PT, R21, R29, RZ ;  /* 0x0000001d151d7210 */ /* 0x000fe20007ffe0ff */
[----:B------:R-:W-:-:S03]  /*2580*/  FMUL.FTZ R19, R28, R17 ;  /* 0x000000111c137220 */ /* 0x000fc60000410000 */
[----:B------:R-:W-:Y:S01]  /*2590*/  LEA.HI.X R23, R20, UR11, R29, 0x2, P5 ;  /* 0x0000000b14177c11 */ /* 0x000fe2000a8f141d */
[----:B------:R-:W-:-:S05]  /*25a0*/  FFMA.FTZ R19, R25, R19, R26 ;  /* 0x0000001319137223 */ /* 0x000fca000001001a */
[----:B------:R2:W-:Y:S02]  /*25b0*/  STG.E.64 desc[UR6][R22.64], R18 ;  /* 0x0000001216007986 */ /* 0x0005e4000c101b06 */
.L_x_3128:
[----:B------:R-:W-:Y:S05]  /*25c0*/  BSYNC.RECONVERGENT B1 ;  /* 0x0000000000017941 */ /* 0x000fea0003800200 */
.L_x_3127:
[----:B------:R-:W-:Y:S04]  /*25d0*/  BSSY.RECONVERGENT B1, `(.L_x_3129) ;  /* 0x0000013000017945 */ /* 0x000fe80003800200 */
[----:B------:R-:W-:Y:S05]  /*25e0*/  @P1 BRA `(.L_x_3130) ;  /* 0x0000000000441947 */ /* 0x000fea0003800000 */
[----:B------:R-:W2:Y:S01]  /*25f0*/  LDCU.64 UR4, c[0x0][0x3e0] ;  /* 0x00007c00ff0477ac */ /* 0x000ea20008000a00 */
[----:B01----:R-:W-:Y:S01]  /*2600*/  MOV R20, R58 ;  /* 0x0000003a00147202 */ /* 0x003fe20000000f00 */
[C---:B------:R-:W-:Y:S01]  /*2610*/  FADD.FTZ R38, -R16.reuse, R38 ;  /* 0x0000002610267221 */ /* 0x040fe20000010100 */
[----:B------:R-:W-:Y:S01]  /*2620*/  MOV R21, R61 ;  /* 0x0000003d00157202 */ /* 0x000fe20000000f00 */
[----:B------:R-:W0:Y:S01]  /*2630*/  LDCU.64 UR10, c[0x0][0x380] ;  /* 0x00007000ff0a77ac */ /* 0x000e220008000a00 */
[----:B------:R-:W-:Y:S01]  /*2640*/  FADD.FTZ R28, -R16, R39 ;  /* 0x00000027101c7221 */ /* 0x000fe20000010100 */
[----:B--2---:R-:W-:Y:S02]  /*2650*/  IMAD R18, R49, UR4, RZ ;  /* 0x0000000431127c24 */ /* 0x004fe4000f8e02ff */
[----:B------:R-:W-:-:S04]  /*2660*/  IMAD.WIDE.U32 R20, R9, UR4, R20 ;  /* 0x0000000409147c25 */ /* 0x000fc8000f8e0014 */
[----:B------:R-:W-:Y:S02]  /*2670*/  IMAD R19, R9, UR5, R18 ;  /* 0x0000000509137c24 */ /* 0x000fe4000f8e0212 */
[----:B------:R-:W-:Y:S01]  /*2680*/  FMUL.FTZ R18, R38, R17 ;  /* 0x0000001126127220 */ /* 0x000fe20000410000 */
[----:B0-----:R-:W-:Y:S02]  /*2690*/  LEA R22, P1, R20, UR10, 0x2 ;  /* 0x0000000a14167c11 */ /* 0x001fe4000f8210ff */
[----:B------:R-:W-:Y:S01]  /*26a0*/  IADD3 R21, PT, PT, R21, R19, RZ ;  /* 0x0000001315157210 */ /* 0x000fe20007ffe0ff */
[----:B------:R-:W-:Y:S01]  /*26b0*/  FMUL.FTZ R19, R28, R17 ;  /* 0x000000111c137220 */ /* 0x000fe20000410000 */
[----:B------:R-:W-:Y:S02]  /*26c0*/  FFMA.FTZ R18, R24, R18, R27 ;  /* 0x0000001218127223 */ /* 0x000fe4000001001b */
[----:B------:R-:W-:Y:S01]  /*26d0*/  LEA.HI.X R23, R20, UR11, R21, 0x2, P1 ;  /* 0x0000000b14177c11 */ /* 0x000fe200088f1415 */
[----:B------:R-:W-:-:S05]  /*26e0*/  FFMA.FTZ R19, R25, R19, R26 ;  /* 0x0000001319137223 */ /* 0x000fca000001001a */
[----:B------:R3:W-:Y:S02]  /*26f0*/  STG.E.64 desc[UR6][R22.64], R18 ;  /* 0x0000001216007986 */ /* 0x0007e4000c101b06 */
.L_x_3130:
[----:B------:R-:W-:Y:S05]  /*2700*/  BSYNC.RECONVERGENT B1 ;  /* 0x0000000000017941 */ /* 0x000fea0003800200 */
.L_x_3129:
[----:B------:R-:W-:Y:S04]  /*2710*/  BSSY.RECONVERGENT B1, `(.L_x_3131) ;  /* 0x0000013000017945 */ /* 0x000fe80003800200 */
[----:B------:R-:W-:Y:S05]  /*2720*/  @P6 BRA `(.L_x_3132) ;  /* 0x0000000000446947 */ /* 0x000fea0003800000 */
[----:B------:R-:W4:Y:S01]  /*2730*/  LDCU.64 UR4, c[0x0][0x3e0] ;  /* 0x00007c00ff0477ac */ /* 0x000f220008000a00 */
[----:B--23--:R-:W-:Y:S01]  /*2740*/  MOV R18, R58 ;  /* 0x0000003a00127202 */ /* 0x00cfe20000000f00 */
[C---:B------:R-:W-:Y:S01]  /*2750*/  FADD.FTZ R40, -R16.reuse, R40 ;  /* 0x0000002810287221 */ /* 0x040fe20000010100 */
[----:B------:R-:W-:Y:S01]  /*2760*/  MOV R19, R61 ;  /* 0x0000003d00137202 */ /* 0x000fe20000000f00 */
[----:B------:R-:W2:Y:S01]  /*2770*/  LDCU.64 UR10, c[0x0][0x380] ;  /* 0x00007000ff0a77ac */ /* 0x000ea20008000a00 */
[----:B------:R-:W-:Y:S01]  /*2780*/  FADD.FTZ R28, -R16, R41 ;  /* 0x00000029101c7221 */ /* 0x000fe20000010100 */
[----:B01----:R-:W-:-:S04]  /*2790*/  FMUL.FTZ R20, R40, R17 ;  /* 0x0000001128147220 */ /* 0x003fc80000410000 */
[----:B------:R-:W-:Y:S01]  /*27a0*/  FFMA.FTZ R20, R24, R20, R27 ;  /* 0x0000001418147223 */ /* 0x000fe2000001001b */
[----:B----4-:R-:W-:Y:S02]  /*27b0*/  IMAD R21, R51, UR4, RZ ;  /* 0x0000000433157c24 */ /* 0x010fe4000f8e02ff */
[----:B------:R-:W-:-:S04]  /*27c0*/  IMAD.WIDE.U32 R18, R10, UR4, R18 ;  /* 0x000000040a127c25 */ /* 0x000fc8000f8e0012 */
[----:B------:R-:W-:Y:S01]  /*27d0*/  IMAD R21, R10, UR5, R21 ;  /* 0x000000050a157c24 */ /* 0x000fe2000f8e0215 */
[----:B--2---:R-:W-:-:S04]  /*27e0*/  LEA R22, P1, R18, UR10, 0x2 ;  /* 0x0000000a12167c11 */ /* 0x004fc8000f8210ff */
[----:B------:R-:W-:Y:S01]  /*27f0*/  IADD3 R19, PT, PT, R19, R21, RZ ;  /* 0x0000001513137210 */ /* 0x000fe20007ffe0ff */
[----:B------:R-:W-:-:S03]  /*2800*/  FMUL.FTZ R21, R28, R17 ;  /* 0x000000111c157220 */ /* 0x000fc60000410000 */
[----:B------:R-:W-:Y:S01]  /*2810*/  LEA.HI.X R23, R18, UR11, R19, 0x2, P1 ;  /* 0x0000000b12177c11 */ /* 0x000fe200088f1413 */
[----:B------:R-:W-:-:S05]  /*2820*/  FFMA.FTZ R21, R25, R21, R26 ;  /* 0x0000001519157223 */ /* 0x000fca000001001a */
[----:B------:R4:W-:Y:S02]  /*2830*/  STG.E.64 desc[UR6][R22.64], R20 ;  /* 0x0000001416007986 */ /* 0x0009e4000c101b06 */
.L_x_3132:
[----:B------:R-:W-:Y:S05]  /*2840*/  BSYNC.RECONVERGENT B1 ;  /* 0x0000000000017941 */ /* 0x000fea0003800200 */
.L_x_3131:
[----:B------:R-:W-:Y:S04]  /*2850*/  BSSY.RECONVERGENT B1, `(.L_x_3133) ;  /* 0x0000013000017945 */ /* 0x000fe80003800200 */
[----:B------:R-:W-:Y:S05]  /*2860*/  @P2 BRA `(.L_x_3134) ;  /* 0x0000000000442947 */ /* 0x000fea0003800000 */
[----:B------:R-:W5:Y:S01]  /*2870*/  LDCU.64 UR4, c[0x0][0x3e0] ;  /* 0x00007c00ff0477ac */ /* 0x000f620008000a00 */
[----:B--23--:R-:W-:Y:S01]  /*2880*/  MOV R18, R58 ;  /* 0x0000003a00127202 */ /* 0x00cfe20000000f00 */
[C---:B------:R-:W-:Y:S01]  /*2890*/  FADD.FTZ R42, -R16.reuse, R42 ;  /* 0x0000002a102a7221 */ /* 0x040fe20000010100 */
[----:B------:R-:W-:Y:S01]  /*28a0*/  MOV R19, R61 ;  /* 0x0000003d00137202 */ /* 0x000fe20000000f00 */
[----:B------:R-:W2:Y:S01]  /*28b0*/  LDCU.64 UR10, c[0x0][0x380] ;  /* 0x00007000ff0a77ac */ /* 0x000ea20008000a00 */
[----:B------:R-:W-:Y:S01]  /*28c0*/  FADD.FTZ R28, -R16, R43 ;  /* 0x0000002b101c7221 */ /* 0x000fe20000010100 */
[----:B01--4-:R-:W-:-:S03]  /*28d0*/  FMUL.FTZ R22, R42, R17 ;  /* 0x000000112a167220 */ /* 0x013fc60000410000 */
[----:B------:R-:W-:Y:S01]  /*28e0*/  FMUL.FTZ R23, R28, R17 ;  /* 0x000000111c177220 */ /* 0x000fe20000410000 */
[----:B------:R-:W-:-:S03]  /*28f0*/  FFMA.FTZ R22, R24, R22, R27 ;  /* 0x0000001618167223 */ /* 0x000fc6000001001b */
[----:B------:R-:W-:Y:S01]  /*2900*/  FFMA.FTZ R23, R25, R23, R26 ;  /* 0x0000001719177223 */ /* 0x000fe2000001001a */
[----:B-----5:R-:W-:Y:S02]  /*2910*/  IMAD R20, R53, UR4, RZ ;  /* 0x0000000435147c24 */ /* 0x020fe4000f8e02ff */
[----:B------:R-:W-:-:S04]  /*2920*/  IMAD.WIDE.U32 R18, R11, UR4, R18 ;  /* 0x000000040b127c25 */ /* 0x000fc8000f8e0012 */
[----:B------:R-:W-:Y:S01]  /*2930*/  IMAD R21, R11, UR5, R20 ;  /* 0x000000050b157c24 */ /* 0x000fe2000f8e0214 */
[----:B--2---:R-:W-:-:S04]  /*2940*/  LEA R20, P1, R18, UR10, 0x2 ;  /* 0x0000000a12147c11 */ /* 0x004fc8000f8210ff */
[----:B------:R-:W-:-:S04]  /*2950*/  IADD3 R21, PT, PT, R19, R21, RZ ;  /* 0x0000001513157210 */ /* 0x000fc80007ffe0ff */
[----:B------:R-:W-:-:S05]  /*2960*/  LEA.HI.X R21, R18, UR11, R21, 0x2, P1 ;  /* 0x0000000b12157c11 */ /* 0x000fca00088f1415 */
[----:B------:R0:W-:Y:S02]  /*2970*/  STG.E.64 desc[UR6][R20.64], R22 ;  /* 0x0000001614007986 */ /* 0x0001e4000c101b06 */
.L_x_3134:
[----:B------:R-:W-:Y:S05]  /*2980*/  BSYNC.RECONVERGENT B1 ;  /* 0x0000000000017941 */ /* 0x000fea0003800200 */
.L_x_3133:
        /* <DEDUP_REMOVED lines=19> */
.L_x_3136:
[----:B------:R-:W-:Y:S05]  /*2ac0*/  BSYNC.RECONVERGENT B1 ;  /* 0x0000000000017941 */ /* 0x000fea0003800200 */
.L_x_3135:
[----:B------:R-:W-:Y:S05]  /*2ad0*/  @P4 BRA `(.L_x_3137) ;  /* 0x0000001000404947 */ /* 0x000fea0003800000 */
[----:B------:R-:W0:Y:S01]  /*2ae0*/  LDCU.64 UR4, c[0x0][0x3e0] ;  /* 0x00007c00ff0477ac */ /* 0x000e220008000a00 */
[----:B--23--:R-:W-:Y:S01]  /*2af0*/  MOV R18, R58 ;  /* 0x0000003a00127202 */ /* 0x00cfe20000000f00 */
[----:B------:R-:W-:Y:S01]  /*2b00*/  FADD.FTZ R46, -R16, R46 ;  /* 0x0000002e102e7221 */ /* 0x000fe20000010100 */
[----:B------:R-:W-:Y:S01]  /*2b10*/  MOV R19, R61 ;  /* 0x0000003d00137202 */ /* 0x000fe20000000f00 */
[----:B------:R-:W2:Y:S02]  /*2b20*/  LDCU.64 UR8, c[0x0][0x380] ;  /* 0x00007000ff0877ac */ /* 0x000ea40008000a00 */
[----:B------:R-:W-:-:S04]  /*2b30*/  FMUL.FTZ R46, R46, R17 ;  /* 0x000000112e2e7220 */ /* 0x000fc80000410000 */
[----:B------:R-:W-:Y:S01]  /*2b40*/  FFMA.FTZ R24, R24, R46, R27 ;  /* 0x0000002e18187223 */ /* 0x000fe2000001001b */
[----:B01--4-:R-:W-:Y:S02]  /*2b50*/  IMAD R20, R57, UR4, RZ ;  /* 0x0000000439147c24 */ /* 0x013fe4000f8e02ff */
[----:B------:R-:W-:-:S04]  /*2b60*/  IMAD.WIDE.U32 R18, R13, UR4, R18 ;  /* 0x000000040d127c25 */ /* 0x000fc8000f8e0012 */
[----:B------:R-:W-:Y:S02]  /*2b70*/  IMAD R21, R13, UR5, R20 ;  /* 0x000000050d157c24 */ /* 0x000fe4000f8e0214 */
[----:B------:R-:W-:Y:S01]  /*2b80*/  FADD.FTZ R20, -R16, R47 ;  /* 0x0000002f10147221 */ /* 0x000fe20000010100 */
[----:B--2---:R-:W-:Y:S02]  /*2b90*/  LEA R16, P1, R18, UR8, 0x2 ;  /* 0x0000000812107c11 */ /* 0x004fe4000f8210ff */
[----:B------:R-:W-:Y:S01]  /*2ba0*/  IADD3 R21, PT, PT, R19, R21, RZ ;  /* 0x0000001513157210 */ /* 0x000fe20007ffe0ff */
[----:B------:R-:W-:-:S03]  /*2bb0*/  FMUL.FTZ R20, R20, R17 ;  /* 0x0000001114147220 */ /* 0x000fc60000410000 */
[----:B------:R-:W-:Y:S01]  /*2bc0*/  LEA.HI.X R17, R18, UR9, R21, 0x2, P1 ;  /* 0x0000000912117c11 */ /* 0x000fe200088f1415 */
[----:B------:R-:W-:-:S05]  /*2bd0*/  FFMA.FTZ R25, R25, R20, R26 ;  /* 0x0000001419197223 */ /* 0x000fca000001001a */
[----:B------:R0:W-:Y:S01]  /*2be0*/  STG.E.64 desc[UR6][R16.64], R24 ;  /* 0x0000001810007986 */ /* 0x0001e2000c101b06 */
[----:B------:R-:W-:Y:S05]  /*2bf0*/  BRA `(.L_x_3137) ;  /* 0x0000000c00f87947 */ /* 0x000fea0003800000 */
.L_x_3122:
        /* <DEDUP_REMOVED lines=9> */
[C---:B------:R-:W-:Y:S01]  /*2c90*/  FADD.FTZ R18, -R16.reuse, R33 ;  /* 0x0000002110127221 */ /* 0x040fe20000010100 */
        /* <DEDUP_REMOVED lines=12> */
[----:B------:R-:W-:-:S06]  /*2d60*/  MOV R20, R58 ;  /* 0x0000003a00147202 */ /* 0x000fcc0000000f00 */
[----:B------:R-:W0:Y:S01]  /*2d70*/  MUFU.EX2 R18, R18 ;  /* 0x0000001200127308 */ /* 0x000e220000000800 */
[----:B------:R-:W-:-:S04]  /*2d80*/  IMAD.WIDE.U32 R20, R23, UR8, R20 ;  /* 0x0000000817147c25 */ /* 0x000fc8000f8e0014 */
[----:B------:R-:W-:Y:S02]  /*2d90*/  IMAD R23, R23, UR9, R48 ;  /* 0x0000000917177c24 */ /* 0x000fe4000f8e0230 */
[----:B--2---:R-:W-:-:S03]  /*2da0*/  FADD.FTZ R32, R19, 1 ;  /* 0x3f80000013207421 */ /* 0x004fc60000010000 */
[----:B------:R-:W-:-:S03]  /*2db0*/  IADD3 R23, PT, PT, R21, R23, RZ ;  /* 0x0000001715177210 */ /* 0x000fc60007ffe0ff */
        /* <DEDUP_REMOVED lines=8> */
.L_x_3139:
[----:B------:R-:W-:Y:S05]  /*2e40*/  BSYNC.RECONVERGENT B1 ;  /* 0x0000000000017941 */ /* 0x000fea0003800200 */
.L_x_3138:
[----:B------:R-:W-:Y:S04]  /*2e50*/  BSSY.RECONVERGENT B1, `(.L_x_3140) ;  /* 0x000001d000017945 */ /* 0x000fe80003800200 */
[----:B------:R-:W-:Y:S05]  /*2e60*/  @P3 BRA `(.L_x_3141) ;  /* 0x00000000006c3947 */ /* 0x000fea0003800000 */
[C---:B------:R-:W-:Y:S01]  /*2e70*/  FADD.FTZ R36, -R16.reuse, R36 ;  /* 0x0000002410247221 */ /* 0x040fe20000010100 */
[----:B0-----:R-:W-:Y:S01]  /*2e80*/  FADD.FTZ R18, -R16, R37 ;  /* 0x0000002510127221 */ /* 0x001fe20000010100 */
        /* <DEDUP_REMOVED lines=25> */
.L_x_3141:
[----:B------:R-:W-:Y:S05]  /*3020*/  BSYNC.RECONVERGENT B1 ;  /* 0x0000000000017941 */ /* 0x000fea0003800200 */
.L_x_3140:
        /* <DEDUP_REMOVED lines=13> */
[----:B01----:R-:W-:Y:S01]  /*3100*/  FADD.FTZ R18, -R16, R35 ;  /* 0x0000002310127221 */ /* 0x003fe20000010100 */
        /* <DEDUP_REMOVED lines=25> */
.L_x_3143:
[----:B------:R-:W-:Y:S05]  /*32a0*/  BSYNC.RECONVERGENT B1 ;  /* 0x0000000000017941 */ /* 0x000fea0003800200 */
.L_x_3142:
[----:B------:R-:W-:Y:S04]  /*32b0*/  BSSY.RECONVERGENT B1, `(.L_x_3144) ;  /* 0x000001d000017945 */ /* 0x000fe80003800200 */
[----:B------:R-:W-:Y:S05]  /*32c0*/  @P1 BRA `(.L_x_3145) ;  /* 0x00000000006c1947 */ /* 0x000fea0003800000 */
[C---:B------:R-:W-:Y:S01]  /*32d0*/  FADD.FTZ R38, -R16.reuse, R38 ;  /* 0x0000002610267221 */ /* 0x040fe20000010100 */
[----:B012---:R-:W-:Y:S01]  /*32e0*/  FADD.FTZ R18, -R16, R39 ;  /* 0x0000002710127221 */ /* 0x007fe20000010100 */
        /* <DEDUP_REMOVED lines=25> */
.L_x_3145:
[----:B------:R-:W-:Y:S05]  /*3480*/  BSYNC.RECONVERGENT B1 ;  /* 0x0000000000017941 */ /* 0x000fea0003800200 */
.L_x_3144:
[----:B------:R-:W-:Y:S04]  /*3490*/  BSSY.RECONVERGENT B1, `(.L_x_3146) ;  /* 0x000001d000017945 */ /* 0x000fe80003800200 */
[----:B------:R-:W-:Y:S05]  /*34a0*/  @P6 BRA `(.L_x_3147) ;  /* 0x00000000006c6947 */ /* 0x000fea0003800000 */
[C---:B------:R-:W-:Y:S01]  /*34b0*/  FADD.FTZ R40, -R16.reuse, R40 ;  /* 0x0000002810287221 */ /* 0x040fe20000010100 */
[----:B0123--:R-:W-:Y:S01]  /*34c0*/  FADD.FTZ R18, -R16, R41 ;  /* 0x0000002910127221 */ /* 0x00ffe20000010100 */
        /* <DEDUP_REMOVED lines=25> */
.L_x_3147:
[----:B------:R-:W-:Y:S05]  /*3660*/  BSYNC.RECONVERGENT B1 ;  /* 0x0000000000017941 */ /* 0x000fea0003800200 */
.L_x_3146:
        /* <DEDUP_REMOVED lines=29> */
.L_x_3149:
[----:B------:R-:W-:Y:S05]  /*3840*/  BSYNC.RECONVERGENT B1 ;  /* 0x0000000000017941 */ /* 0x000fea0003800200 */
.L_x_3148:
        /* <DEDUP_REMOVED lines=29> */
.L_x_3151:
[----:B------:R-:W-:Y:S05]  /*3a20*/  BSYNC.RECONVERGENT B1 ;  /* 0x0000000000017941 */ /* 0x000fea0003800200 */
.L_x_3150:
[----:B------:R-:W-:Y:S05]  /*3a30*/  @P4 BRA `(.L_x_3137) ;  /* 0x0000000000684947 */ /* 0x000fea0003800000 */
[C---:B------:R-:W-:Y:S01]  /*3a40*/  FADD.FTZ R46, -R16.reuse, R46 ;  /* 0x0000002e102e7221 */ /* 0x040fe20000010100 */
[----:B------:R-:W-:Y:S01]  /*3a50*/  FADD.FTZ R16, -R16, R47 ;  /* 0x0000002f10107221 */ /* 0x000fe20000010100 */
[----:B------:R-:W0:Y:S01]  /*3a60*/  LDCU.64 UR4, c[0x0][0x3e0] ;  /* 0x00007c00ff0477ac */ /* 0x000e220008000a00 */
[----:B------:R-:W-:Y:S01]  /*3a70*/  MOV R59, R61 ;  /* 0x0000003d003b7202 */ /* 0x000fe20000000f00 */
[-C--:B------:R-:W-:Y:S01]  /*3a80*/  FMUL.FTZ R46, R46, R17.reuse ;  /* 0x000000112e2e7220 */ /* 0x080fe20000410000 */
[----:B------:R-:W-:Y:S01]  /*3a90*/  FMUL.FTZ R17, R16, R17 ;  /* 0x0000001110117220 */ /* 0x000fe20000410000 */
[----:B------:R-:W5:Y:S02]  /*3aa0*/  LDCU.64 UR8, c[0x0][0x380] ;  /* 0x00007000ff0877ac */ /* 0x000f640008000a00 */
[----:B------:R-:W-:Y:S01]  /*3ab0*/  FFMA.FTZ R27, R24, R46, R27 ;  /* 0x0000002e181b7223 */ /* 0x000fe2000001001b */
[----:B------:R-:W-:-:S03]  /*3ac0*/  FFMA.FTZ R26, R25, R17, R26 ;  /* 0x00000011191a7223 */ /* 0x000fc6000001001a */
[----:B------:R-:W-:Y:S01]  /*3ad0*/  FMUL.FTZ R16, R27, -1.4426950216293334961 ;  /* 0xbfb8aa3b1b107820 */ /* 0x000fe20000410000 */
[----:B------:R-:W-:-:S05]  /*3ae0*/  FMUL.FTZ R17, R26, -1.4426950216293334961 ;  /* 0xbfb8aa3b1a117820 */ /* 0x000fca0000410000 */
[----:B------:R-:W5:Y:S01]  /*3af0*/  MUFU.EX2 R16, R16 ;  /* 0x0000001000107308 */ /* 0x000f620000000800 */
[----:B01234-:R-:W-:Y:S02]  /*3b00*/  IMAD R20, R57, UR4, RZ ;  /* 0x0000000439147c24 */ /* 0x01ffe4000f8e02ff */
[----:B------:R-:W-:-:S05]  /*3b10*/  IMAD.WIDE.U32 R58, R13, UR4, R58 ;  /* 0x000000040d3a7c25 */ /* 0x000fca000f8e003a */
[----:B------:R-:W0:Y:S01]  /*3b20*/  MUFU.EX2 R17, R17 ;  /* 0x0000001100117308 */ /* 0x000e220000000800 */
[----:B------:R-:W-:-:S05]  /*3b30*/  IMAD R21, R13, UR5, R20 ;  /* 0x000000050d157c24 */ /* 0x000fca000f8e0214 */
[----:B------:R-:W-:Y:S01]  /*3b40*/  IADD3 R21, PT, PT, R59, R21, RZ ;  /* 0x000000153b157210 */ /* 0x000fe20007ffe0ff */
[----:B-----5:R-:W-:Y:S01]  /*3b50*/  FADD.FTZ R18, R16, 1 ;  /* 0x3f80000010127421 */ /* 0x020fe20000010000 */
[----:B------:R-:W-:-:S05]  /*3b60*/  LEA R16, P1, R58, UR8, 0x2 ;  /* 0x000000083a107c11 */ /* 0x000fca000f8210ff */
[----:B------:R-:W1:Y:S01]  /*3b70*/  MUFU.RCP R18, R18 ;  /* 0x0000001200127308 */ /* 0x000e620000001000 */
[----:B0-----:R-:W-:Y:S01]  /*3b80*/  FADD.FTZ R19, R17, 1 ;  /* 0x3f80000011137421 */ /* 0x001fe20000010000 */
[----:B------:R-:W-:-:S06]  /*3b90*/  LEA.HI.X R17, R58, UR9, R21, 0x2, P1 ;  /* 0x000000093a117c11 */ /* 0x000fcc00088f1415 */
[----:B------:R-:W0:Y:S01]  /*3ba0*/  MUFU.RCP R19, R19 ;  /* 0x0000001300137308 */ /* 0x000e220000001000 */
[----:B-1----:R-:W-:Y:S01]  /*3bb0*/  FMUL.FTZ R20, R27, R18 ;  /* 0x000000121b147220 */ /* 0x002fe20000410000 */
[----:B0-----:R-:W-:-:S05]  /*3bc0*/  FMUL.FTZ R21, R26, R19 ;  /* 0x000000131a157220 */ /* 0x001fca0000410000 */
[----:B------:R0:W-:Y:S02]  /*3bd0*/  STG.E.64 desc[UR6][R16.64], R20 ;  /* 0x0000001410007986 */ /* 0x0001e4000c101b06 */
.L_x_3137:
[----:B------:R-:W-:Y:S05]  /*3be0*/  BSYNC.RECONVERGENT B0 ;  /* 0x0000000000007941 */ /* 0x000fea0003800200 */
.L_x_3121:
        /* <DEDUP_REMOVED lines=8> */
.L_x_3153:
        /* <DEDUP_REMOVED lines=9> */
.L_x_3470:


//--------------------- .text._Z35group_norm_nhwc_fwd_one_pass_kernelI11Fp32IOBf16WLi512ELi28ELi448EEv26Group_norm_nhwc_fwd_params --------------------------
	.section	.text._Z35group_norm_nhwc_fwd_one_pass_kernelI11Fp32IOBf16WLi512ELi28ELi448EEv26Group_norm_nhwc_fwd_params,"ax",@progbits
	.align	128
        .global         _Z35group_norm_nhwc_fwd_one_pass_kernelI11Fp32IOBf16WLi512ELi28ELi448EEv26Group_norm_nhwc_fwd_params
        .type           _Z35group_norm_nhwc_fwd_one_pass_kernelI11Fp32IOBf16WLi512ELi28ELi448EEv26Group_norm_nhwc_fwd_params,@function
        .size           _Z35group_norm_nhwc_fwd_one_pass_kernelI11Fp32IOBf16WLi512ELi28ELi448EEv26Group_norm_nhwc_fwd_params,(.L_x_3471 - _Z35group_norm_nhwc_fwd_one_pass_kernelI11Fp32IOBf16WLi512ELi28ELi448EEv26Group_norm_nhwc_fwd_params)
        .other          _Z35group_norm_nhwc_fwd_one_pass_kernelI11Fp32IOBf16WLi512ELi28ELi448EEv26Group_norm_nhwc_fwd_params,@"STO_CUDA_ENTRY STV_DEFAULT"
_Z35group_norm_nhwc_fwd_one_pass_kernelI11Fp32IOBf16WLi512ELi28ELi448EEv26Group_norm_nhwc_fwd_params:
.text._Z35group_norm_nhwc_fwd_one_pass_kernelI11Fp32IOBf16WLi512ELi28ELi448EEv26Group_norm_nhwc_fwd_params:
        /* <DEDUP_REMOVED lines=61> */
.L_x_3229:
[----:B01234-:R-:W0:Y:S01]  /*03d0*/  LDC R36, c[0x0][0x3f8] ;  /* 0x0000fe00ff247b82 */ /* 0x01fe220000000800 */
[----:B------:R-:W1:Y:S01]  /*03e0*/  LDCU.64 UR4, c[0x0][0x3e8] ;  /* 0x00007d00ff0477ac */ /* 0x000e620008000a00 */
[----:B------:R-:W-:Y:S02]  /*03f0*/  LOP3.LUT R103, R2, 0xffff, RZ, 0xc0, !PT ;  /* 0x0000ffff02677812 */ /* 0x000fe400078ec0ff */
[----:B------:R-:W-:Y:S01]  /*0400*/  CS2R R90, SRZ ;  /* 0x00000000005a7805 */ /* 0x000fe2000001ff00 */
[----:B------:R-:W2:Y:S01]  /*0410*/  LDCU.64 UR8, c[0x0][0x3f0] ;  /* 0x00007e00ff0877ac */ /* 0x000ea20008000a00 */
[----:B-1----:R-:W-:Y:S02]  /*0420*/  ISETP.GE.U32.AND P4, PT, R56, UR4, PT ;  /* 0x0000000438007c0c */ /* 0x002fe4000bf86070 */
[----:B------:R-:W-:Y:S02]  /*0430*/  ISETP.GE.U32.AND P5, PT, R30, UR4, PT ;  /* 0x000000041e007c0c */ /* 0x000fe4000bfa6070 */
[----:B------:R-:W-:-:S02]  /*0440*/  ISETP.GE.AND.EX P4, PT, R31, UR5, PT, P4 ;  /* 0x000000051f007c0c */ /* 0x000fc4000bf86340 */
[----:B0-----:R-:W-:Y:S02]  /*0450*/  IABS R35, R36 ;  /* 0x0000002400237213 */ /* 0x001fe40000000000 */
        /* <DEDUP_REMOVED lines=369> */
.L_x_3155:
[----:B------:R-:W-:Y:S05]  /*1b70*/  BSYNC.RECONVERGENT B0 ;  /* 0x0000000000007941 */ /* 0x000fea0003800200 */
.L_x_3154:
        /* <DEDUP_REMOVED lines=41> */
.L_x_3157:
[----:B------:R-:W-:Y:S05]  /*1e10*/  BSYNC.RECONVERGENT B0 ;  /* 0x0000000000007941 */ /* 0x000fea0003800200 */
.L_x_3156:
        /* <DEDUP_REMOVED lines=24> */
.L_x_3160:
[----:B----4-:R-:W3:Y:S04]  /*1fa0*/  LDG.E.STRONG.GPU R34, desc[UR6][R32.64] ;  /* 0x0000000620227981 */ /* 0x010ee8000c1ef900 */
[----:B---3--:R-:W-:Y:S01]  /*1fb0*/  CCTL.IVALL ;  /* 0x00000000ff00798f */ /* 0x008fe20002000000 */
[----:B------:R-:W-:Y:S05]  /*1fc0*/  YIELD ;  /* 0x0000000000007946 */ /* 0x000fea0003800000 */
[----:B------:R-:W-:-:S13]  /*1fd0*/  ISETP.NE.AND P2, PT, R34, R39, PT ;  /* 0x000000272200720c */ /* 0x000fda0003f45270 */
[----:B------:R-:W-:Y:S05]  /*1fe0*/  @P2 BRA `(.L_x_3160) ;  /* 0xfffffffc00ec2947 */ /* 0x000fea000383ffff */
.L_x_3159:
        /* <DEDUP_REMOVED lines=15> */
.L_x_3162:
        /* <DEDUP_REMOVED lines=60> */
.L_x_3161:
        /* <DEDUP_REMOVED lines=35> */
.L_x_3163:
        /* <DEDUP_REMOVED lines=18> */
.L_x_3164:
        /* <DEDUP_REMOVED lines=9> */
.L_x_3165:
[----:B------:R-:W-:Y:S05]  /*2880*/  BSYNC.RECONVERGENT B0 ;  /* 0x0000000000007941 */ /* 0x000fea0003800200 */
.L_x_3158:
[----:B------:R-:W5:Y:S01]  /*2890*/  S2UR UR5, SR_CgaCtaId ;  /* 0x00000000000579c3 */ /* 0x000f620000008800 */
[----:B------:R-:W0:Y:S01]  /*28a0*/  LDCU UR8, c[0x0][0x414] ;  /* 0x00008280ff0877ac */ /* 0x000e220008000800 */
[----:B------:R-:W-:Y:S01]  /*28b0*/  LOP3.LUT R41, R2, 0xffff, RZ, 0xc0, !PT ;  /* 0x0000ffff02297812 */ /* 0x000fe200078ec0ff */
[----:B------:R-:W-:-:S03]  /*28c0*/  UMOV UR4, 0x400 ;  /* 0x0000040000047882 */ /* 0x000fc60000000000 */
[----:B------:R-:W-:Y:S02]  /*28d0*/  IADD3 R41, PT, PT, R0, R41, RZ ;  /* 0x0000002900297210 */ /* 0x000fe40007ffe0ff */
[----:B----4-:R-:W2:Y:S08]  /*28e0*/  @P0 LDC.64 R34, c[0x0][0x388] ;  /* 0x0000e200ff220b82 */ /* 0x010eb00000000a00 */
[----:B-1----:R-:W1:Y:S01]  /*28f0*/  LDC.64 R36, c[0x0][0x398] ;  /* 0x0000e600ff247b82 */ /* 0x002e620000000a00 */
[----:B-----5:R-:W-:-:S07]  /*2900*/  ULEA UR4, UR5, UR4, 0x18 ;  /* 0x0000000405047291 */ /* 0x020fce000f8ec0ff */
[----:B---3--:R-:W3:Y:S01]  /*2910*/  LDC.64 R32, c[0x0][0x3a0] ;  /* 0x0000e800ff207b82 */ /* 0x008ee20000000a00 */
[----:B--2---:R-:W-:-:S04]  /*2920*/  @P0 IMAD.WIDE R38, R59, 0x8, R34 ;  /* 0x000000083b260825 */ /* 0x004fc800078e0222 */
[----:B0-----:R-:W-:Y:S01]  /*2930*/  @P0 FMUL.FTZ R34, R54, UR8 ;  /* 0x0000000836220c20 */ /* 0x001fe20008410000 */
[----:B------:R-:W-:Y:S01]  /*2940*/  @P0 FMUL.FTZ R35, R55, UR8 ;  /* 0x0000000837230c20 */ /* 0x000fe20008410000 */
[----:B------:R-:W-:Y:S04]  /*2950*/  @!P3 STS.64 [UR4+0x88], R54 ;  /* 0x00008836ff00b988 */ /* 0x000fe80008000a04 */
[----:B------:R0:W-:Y:S01]  /*2960*/  @P0 STG.E.64 desc[UR6][R38.64], R34 ;  /* 0x0000002226000986 */ /* 0x0001e2000c101b06 */
[C---:B-1----:R-:W-:Y:S01]  /*2970*/  IMAD.WIDE R36, R41.reuse, 0x2, R36 ;  /* 0x0000000229247825 */ /* 0x042fe200078e0224 */
[----:B------:R-:W-:Y:S03]  /*2980*/  BAR.SYNC.DEFER_BLOCKING 0x0 ;  /* 0x0000000000007b1d */ /* 0x000fe60000010000 */
[----:B---3--:R-:W-:-:S03]  /*2990*/  IMAD.WIDE R32, R41, 0x2, R32 ;  /* 0x0000000229207825 */ /* 0x008fc600078e0220 */
[----:B------:R-:W2:Y:S04]  /*29a0*/  LDG.E.U16 R42, desc[UR6][R36.64] ;  /* 0x00000006242a7981 */ /* 0x000ea8000c1e1500 */
[----:B------:R-:W3:Y:S04]  /*29b0*/  LDG.E.U16 R43, desc[UR6][R36.64+0x2] ;  /* 0x00000206242b7981 */ /* 0x000ee8000c1e1500 */
[----:B------:R-:W4:Y:S04]  /*29c0*/  LDG.E.U16 R44, desc[UR6][R32.64] ;  /* 0x00000006202c7981 */ /* 0x000f28000c1e1500 */
[----:B------:R-:W5:Y:S01]  /*29d0*/  LDG.E.U16 R45, desc[UR6][R32.64+0x2] ;  /* 0x00000206202d7981 */ /* 0x000f62000c1e1500 */
[----:B0-----:R-:W-:Y:S01]  /*29e0*/  HFMA2 R38, -RZ, RZ, 1.875, 0 ;  /* 0x3f800000ff267431 */ /* 0x001fe200000001ff */
        /* <DEDUP_REMOVED lines=42> */
.L_x_3169:
[----:B------:R-:W-:Y:S05]  /*2c90*/  BSYNC.RECONVERGENT B1 ;  /* 0x0000000000017941 */ /* 0x000fea0003800200 */
.L_x_3168:
        /* <DEDUP_REMOVED lines=8> */
[----:B------:R-:W-:-:S04]  /*2d20*/  FMUL.FTZ R35, R35, R38 ;  /* 0x0000002623237220 */ /* 0x000fc80000410000 */
[----:B------:R-:W-:Y:S01]  /*2d30*/  FFMA.FTZ R36, R39, R35, R42 ;  /* 0x0000002327247223 */ /* 0x000fe2000001002a */
[----:B-1----:R-:W-:Y:S02]  /*2d40*/  IMAD R37, R31, UR4, RZ ;  /* 0x000000041f257c24 */ /* 0x002fe4000f8e02ff */
[----:B------:R-:W-:-:S04]  /*2d50*/  IMAD.WIDE.U32 R32, R56, UR4, R32 ;  /* 0x0000000438207c25 */ /* 0x000fc8000f8e0020 */
[----:B------:R-:W-:Y:S01]  /*2d60*/  IMAD R37, R56, UR5, R37 ;  /* 0x0000000538257c24 */ /* 0x000fe2000f8e0225 */
[----:B0-----:R-:W-:-:S04]  /*2d70*/  LEA R34, P1, R32, UR10, 0x2 ;  /* 0x0000000a20227c11 */ /* 0x001fc8000f8210ff */
[----:B------:R-:W-:Y:S01]  /*2d80*/  IADD3 R33, PT, PT, R33, R37, RZ ;  /* 0x0000002521217210 */ /* 0x000fe20007ffe0ff */
[----:B------:R-:W-:-:S03]  /*2d90*/  FMUL.FTZ R37, R91, R38 ;  /* 0x000000265b257220 */ /* 0x000fc60000410000 */
[----:B------:R-:W-:Y:S01]  /*2da0*/  LEA.HI.X R35, R32, UR11, R33, 0x2, P1 ;  /* 0x0000000b20237c11 */ /* 0x000fe200088f1421 */
[----:B------:R-:W-:-:S05]  /*2db0*/  FFMA.FTZ R37, R40, R37, R41 ;  /* 0x0000002528257223 */ /* 0x000fca0000010029 */
[----:B------:R1:W-:Y:S02]  /*2dc0*/  STG.E.64 desc[UR6][R34.64], R36 ;  /* 0x0000002422007986 */ /* 0x0003e4000c101b06 */
.L_x_3171:
[----:B------:R-:W-:Y:S05]  /*2dd0*/  BSYNC.RECONVERGENT B1 ;  /* 0x0000000000017941 */ /* 0x000fea0003800200 */
.L_x_3170:
        /* <DEDUP_REMOVED lines=12> */
[C---:B01----:R-:W-:Y:S01]  /*2ea0*/  FADD.FTZ R35, -R0.reuse, R88 ;  /* 0x0000005800237221 */ /* 0x043fe20000010100 */
[----:B------:R-:W-:Y:S01]  /*2eb0*/  MOV R33, R101 ;  /* 0x0000006500217202 */ /* 0x000fe20000000f00 */
[----:B------:R-:W0:Y:S01]  /*2ec0*/  LDCU.64 UR10, c[0x0][0x380] ;  /* 0x00007000ff0a77ac */ /* 0x000e220008000a00 */
[----:B------:R-:W-:Y:S01]  /*2ed0*/  FADD.FTZ R89, -R0, R89 ;  /* 0x0000005900597221 */ /* 0x000fe20000010100 */
[----:B------:R-:W-:-:S04]  /*2ee0*/  FMUL.FTZ R35, R35, R38 ;  /* 0x0000002623237220 */ /* 0x000fc80000410000 */
[----:B------:R-:W-:Y:S01]  /*2ef0*/  FFMA.FTZ R36, R39, R35, R42 ;  /* 0x0000002327247223 */ /* 0x000fe2000001002a */
[----:B--2---:R-:W-:Y:S02]  /*2f00*/  IMAD R37, R29, UR4, RZ ;  /* 0x000000041d257c24 */ /* 0x004fe4000f8e02ff */
        /* <DEDUP_REMOVED lines=8> */
.L_x_3173:
[----:B------:R-:W-:Y:S05]  /*2f90*/  BSYNC.RECONVERGENT B1 ;  /* 0x0000000000017941 */ /* 0x000fea0003800200 */
.L_x_3172:
[----:B------:R-:W-:Y:S04]  /*2fa0*/  BSSY.RECONVERGENT B1, `(.L_x_3174) ;  /* 0x0000013000017945 */ /* 0x000fe80003800200 */
[----:B------:R-:W-:Y:S05]  /*2fb0*/  @P6 BRA `(.L_x_3175) ;  /* 0x0000000000446947 */ /* 0x000fea0003800000 */
[----:B------:R-:W3:Y:S01]  /*2fc0*/  LDCU.64 UR4, c[0x0][0x3e0] ;  /* 0x00007c00ff0477ac */ /* 0x000ee20008000a00 */
[----:B012---:R-:W-:Y:S01]  /*2fd0*/  MOV R34, R102 ;  /* 0x0000006600227202 */ /* 0x007fe20000000f00 */
        /* <DEDUP_REMOVED lines=12> */
[----:B------:R-:W-:-:S04]  /*30a0*/  IADD3 R37, PT, PT, R35, R37, RZ ;  /* 0x0000002523257210 */ /* 0x000fc80007ffe0ff */
[----:B------:R-:W-:-:S05]  /*30b0*/  LEA.HI.X R37, R34, UR11, R37, 0x2, P5 ;  /* 0x0000000b22257c11 */ /* 0x000fca000a8f1425 */
[----:B------:R3:W-:Y:S02]  /*30c0*/  STG.E.64 desc[UR6][R36.64], R32 ;  /* 0x0000002024007986 */ /* 0x0007e4000c101b06 */
.L_x_3175:
[----:B------:R-:W-:Y:S05]  /*30d0*/  BSYNC.RECONVERGENT B1 ;  /* 0x0000000000017941 */ /* 0x000fea0003800200 */
.L_x_3174:
[----:B------:R-:W-:Y:S04]  /*30e0*/  BSSY.RECONVERGENT B1, `(.L_x_3176) ;  /* 0x0000013000017945 */ /* 0x000fe80003800200 */
[----:B------:R-:W-:Y:S05]  /*30f0*/  @P1 BRA `(.L_x_3177) ;  /* 0x0000000000441947 */ /* 0x000fea0003800000 */
[----:B------:R-:W4:Y:S01]  /*3100*/  LDCU.64 UR4, c[0x0][0x3e0] ;  /* 0x00007c00ff0477ac */ /* 0x000f220008000a00 */
[----:B---3--:R-:W-:Y:S01]  /*3110*/  MOV R32, R102 ;  /* 0x0000006600207202 */ /* 0x008fe20000000f00 */
[C---:B012---:R-:W-:Y:S01]  /*3120*/  FADD.FTZ R35, -R0.reuse, R84 ;  /* 0x0000005400237221 */ /* 0x047fe20000010100 */
[----:B------:R-:W-:Y:S01]  /*3130*/  MOV R33, R101 ;  /* 0x0000006500217202 */ /* 0x000fe20000000f00 */
[----:B------:R-:W0:Y:S01]  /*3140*/  LDCU.64 UR10, c[0x0][0x380] ;  /* 0x00007000ff0a77ac */ /* 0x000e220008000a00 */
[----:B------:R-:W-:Y:S01]  /*3150*/  FADD.FTZ R85, -R0, R85 ;  /* 0x0000005500557221 */ /* 0x000fe20000010100 */
        /* <DEDUP_REMOVED lines=8> */
[----:B------:R-:W-:-:S04]  /*31e0*/  IADD3 R37, PT, PT, R33, R37, RZ ;  /* 0x0000002521257210 */ /* 0x000fc80007ffe0ff */
[----:B------:R-:W-:-:S05]  /*31f0*/  LEA.HI.X R37, R32, UR11, R37, 0x2, P1 ;  /* 0x0000000b20257c11 */ /* 0x000fca00088f1425 */
[----:B------:R4:W-:Y:S02]  /*3200*/  STG.E.64 desc[UR6][R36.64], R34 ;  /* 0x0000002224007986 */ /* 0x0009e4000c101b06 */
.L_x_3177:
[----:B------:R-:W-:Y:S05]  /*3210*/  BSYNC.RECONVERGENT B1 ;  /* 0x0000000000017941 */ /* 0x000fea0003800200 */
.L_x_3176:
[----:B------:R-:W-:Y:S04]  /*3220*/  BSSY.RECONVERGENT B1, `(.L_x_3178) ;  /* 0x0000013000017945 */ /* 0x000fe80003800200 */
[----:B------:R-:W-:Y:S05]  /*3230*/  @P2 BRA `(.L_x_3179) ;  /* 0x0000000000442947 */ /* 0x000fea0003800000 */
[----:B------:R-:W5:Y:S01]  /*3240*/  LDCU.64 UR4, c[0x0][0x3e0] ;  /* 0x00007c00ff0477ac */ /* 0x000f620008000a00 */
[----:B---3--:R-:W-:Y:S01]  /*3250*/  MOV R32, R102 ;  /* 0x0000006600207202 */ /* 0x008fe20000000f00 */
[C---:B012-4-:R-:W-:Y:S01]  /*3260*/  FADD.FTZ R35, -R0.reuse, R82 ;  /* 0x0000005200237221 */ /* 0x057fe20000010100 */
[----:B------:R-:W-:Y:S01]  /*3270*/  MOV R33, R101 ;  /* 0x0000006500217202 */ /* 0x000fe20000000f00 */
[----:B------:R-:W0:Y:S01]  /*3280*/  LDCU.64 UR10, c[0x0][0x380] ;  /* 0x00007000ff0a77ac */ /* 0x000e220008000a00 */
[----:B------:R-:W-:Y:S01]  /*3290*/  FADD.FTZ R83, -R0, R83 ;  /* 0x0000005300537221 */ /* 0x000fe20000010100 */
[----:B------:R-:W-:-:S04]  /*32a0*/  FMUL.FTZ R35, R35, R38 ;  /* 0x0000002623237220 */ /* 0x000fc80000410000 */
[----:B------:R-:W-:Y:S01]  /*32b0*/  FFMA.FTZ R36, R39, R35, R42 ;  /* 0x0000002327247223 */ /* 0x000fe2000001002a */
[----:B-----5:R-:W-:Y:S02]  /*32c0*/  IMAD R37, R23, UR4, RZ ;  /* 0x0000000417257c24 */ /* 0x020fe4000f8e02ff */
        /* <DEDUP_REMOVED lines=8> */
.L_x_3179:
[----:B------:R-:W-:Y:S05]  /*3350*/  BSYNC.RECONVERGENT B1 ;  /* 0x0000000000017941 */ /* 0x000fea0003800200 */
.L_x_3178:
        /* <DEDUP_REMOVED lines=27> */
.L_x_3181:
[----:B------:R-:W-:Y:S05]  /*3510*/  BSYNC.RECONVERGENT B1 ;  /* 0x0000000000017941 */ /* 0x000fea0003800200 */
.L_x_3180:
        /* <DEDUP_REMOVED lines=16> */
[----:B------:R-:W-:-:S04]  /*3620*/  IADD3 R37, PT, PT, R33, R37, RZ ;  /* 0x0000002521257210 */ /* 0x000fc80007ffe0ff */
[----:B------:R-:W-:-:S05]  /*3630*/  LEA.HI.X R35, R32, UR11, R37, 0x2, P3 ;  /* 0x0000000b20237c11 */ /* 0x000fca00098f1425 */
[----:B------:R0:W-:Y:S02]  /*3640*/  STG.E.64 desc[UR6][R34.64], R78 ;  /* 0x0000004e22007986 */ /* 0x0001e4000c101b06 */
.L_x_3183:
[----:B------:R-:W-:Y:S05]  /*3650*/  BSYNC.RECONVERGENT B1 ;  /* 0x0000000000017941 */ /* 0x000fea0003800200 */
.L_x_3182:
        /* <DEDUP_REMOVED lines=19> */
.L_x_3185:
[----:B------:R-:W-:Y:S05]  /*3790*/  BSYNC.RECONVERGENT B1 ;  /* 0x0000000000017941 */ /* 0x000fea0003800200 */
.L_x_3184:
        /* <DEDUP_REMOVED lines=19> */
.L_x_3187:
[----:B------:R-:W-:Y:S05]  /*38d0*/  BSYNC.RECONVERGENT B1 ;  /* 0x0000000000017941 */ /* 0x000fea0003800200 */
.L_x_3186:
        /* <DEDUP_REMOVED lines=29> */
.L_x_3189:
[----:B------:R-:W-:Y:S05]  /*3ab0*/  BSYNC.RECONVERGENT B1 ;  /* 0x0000000000017941 */ /* 0x000fea0003800200 */
.L_x_3188:
        /* <DEDUP_REMOVED lines=19> */
.L_x_3191:
[----:B------:R-:W-:Y:S05]  /*3bf0*/  BSYNC.RECONVERGENT B1 ;  /* 0x0000000000017941 */ /* 0x000fea0003800200 */
.L_x_3190:
        /* <DEDUP_REMOVED lines=19> */
.L_x_3193:
[----:B------:R-:W-:Y:S05]  /*3d30*/  BSYNC.RECONVERGENT B1 ;  /* 0x0000000000017941 */ /* 0x000fea0003800200 */
.L_x_3192:
        /* <DEDUP_REMOVED lines=19> */
.L_x_3195:
[----:B------:R-:W-:Y:S05]  /*3e70*/  BSYNC.RECONVERGENT B1 ;  /* 0x0000000000017941 */ /* 0x000fea0003800200 */
.L_x_3194:
[----:B------:R-:W-:Y:S04]  /*3e80*/  BSSY.RECONVERGENT B1, `(.L_x_3196) ;  /* 0x0000013000017945 */ /* 0x000fe80003800200 */
[----:B------:R-:W-:Y:S05]  /*3e90*/  @P3 BRA `(.L_x_3197) ;  /* 0x0000000000443947 */ /* 0x000fea0003800000 */
[----:B------:R-:W5:Y:S01]  /*3ea0*/  LDCU.64 UR4, c[0x0][0x3e0] ;  /* 0x00007c00ff0477ac */ /* 0x000f620008000a00 */
[----:B0--3--:R-:W-:Y:S01]  /*3eb0*/  MOV R32, R102 ;  /* 0x0000006600207202 */ /* 0x009fe20000000f00 */
[C---:B-12-4-:R-:W-:Y:S01]  /*3ec0*/  FADD.FTZ R37, -R0.reuse, R62 ;  /* 0x0000003e00257221 */ /* 0x056fe20000010100 */
        /* <DEDUP_REMOVED lines=14> */
.L_x_3197:
[----:B------:R-:W-:Y:S05]  /*3fb0*/  BSYNC.RECONVERGENT B1 ;  /* 0x0000000000017941 */ /* 0x000fea0003800200 */
.L_x_3196:
[----:B------:R-:W-:Y:S05]  /*3fc0*/  @P4 BRA `(.L_x_3198) ;  /* 0x0000002000344947 */ /* 0x000fea0003800000 */
[----:B------:R-:W1:Y:S01]  /*3fd0*/  LDCU.64 UR4, c[0x0][0x3e0] ;  /* 0x00007c00ff0477ac */ /* 0x000e620008000a00 */
[----:B------:R-:W-:Y:S01]  /*3fe0*/  MOV R100, R102 ;  /* 0x0000006600647202 */ /* 0x000fe20000000f00 */
[C---:B0--3--:R-:W-:Y:S01]  /*3ff0*/  FADD.FTZ R33, -R0.reuse, R60 ;  /* 0x0000003c00217221 */ /* 0x049fe20000010100 */
[----:B------:R-:W-:Y:S01]  /*4000*/  FADD.FTZ R61, -R0, R61 ;  /* 0x0000003d003d7221 */ /* 0x000fe20000010100 */
[----:B------:R-:W0:Y:S02]  /*4010*/  LDCU.64 UR8, c[0x0][0x380] ;  /* 0x00007000ff0877ac */ /* 0x000e240008000a00 */
[-C--:B------:R-:W-:Y:S01]  /*4020*/  FMUL.FTZ R33, R33, R38.reuse ;  /* 0x0000002621217220 */ /* 0x080fe20000410000 */
[----:B------:R-:W-:-:S03]  /*4030*/  FMUL.FTZ R61, R61, R38 ;  /* 0x000000263d3d7220 */ /* 0x000fc60000410000 */
[----:B------:R-:W-:Y:S01]  /*4040*/  FFMA.FTZ R60, R39, R33, R42 ;  /* 0x00000021273c7223 */ /* 0x000fe2000001002a */
[----:B------:R-:W-:Y:S01]  /*4050*/  FFMA.FTZ R61, R40, R61, R41 ;  /* 0x0000003d283d7223 */ /* 0x000fe20000010029 */
[----:B-12-4-:R-:W-:Y:S02]  /*4060*/  IMAD R35, R3, UR4, RZ ;  /* 0x0000000403237c24 */ /* 0x016fe4000f8e02ff */
[----:B------:R-:W-:-:S04]  /*4070*/  IMAD.WIDE.U32 R100, R4, UR4, R100 ;  /* 0x0000000404647c25 */ /* 0x000fc8000f8e0064 */
[----:B------:R-:W-:Y:S01]  /*4080*/  IMAD R35, R4, UR5, R35 ;  /* 0x0000000504237c24 */ /* 0x000fe2000f8e0223 */
[----:B0-----:R-:W-:-:S04]  /*4090*/  LEA R32, P1, R100, UR8, 0x2 ;  /* 0x0000000864207c11 */ /* 0x001fc8000f8210ff */
[----:B------:R-:W-:-:S04]  /*40a0*/  IADD3 R35, PT, PT, R101, R35, RZ ;  /* 0x0000002365237210 */ /* 0x000fc80007ffe0ff */
[----:B------:R-:W-:-:S05]  /*40b0*/  LEA.HI.X R33, R100, UR9, R35, 0x2, P1 ;  /* 0x0000000964217c11 */ /* 0x000fca00088f1423 */
[----:B------:R0:W-:Y:S01]  /*40c0*/  STG.E.64 desc[UR6][R32.64], R60 ;  /* 0x0000003c20007986 */ /* 0x0001e2000c101b06 */
[----:B------:R-:W-:Y:S05]  /*40d0*/  BRA `(.L_x_3198) ;  /* 0x0000001c00f07947 */ /* 0x000fea0003800000 */
.L_x_3167:
[----:B------:R-:W0:Y:S01]  /*40e0*/  LDCU.64 UR10, c[0x0][0x3e8] ;  /* 0x00007d00ff0a77ac */ /* 0x000e220008000a00 */
[----:B------:R-:W-:Y:S01]  /*40f0*/  BSSY.RECONVERGENT B1, `(.L_x_3199) ;  /* 0x0000021000017945 */ /* 0x000fe20003800200 */
[----:B0-----:R-:W-:Y:S02]  /*4100*/  ISETP.GE.U32.AND P3, PT, R56, UR10, PT ;  /* 0x0000000a38007c0c */ /* 0x001fe4000bf66070 */
[----:B------:R-:W-:Y:S02]  /*4110*/  ISETP.GE.U32.AND P5, PT, R30, UR10, PT ;  /* 0x0000000a1e007c0c */ /* 0x000fe4000bfa6070 */
[----:B------:R-:W-:Y:S02]  /*4120*/  ISETP.GE.U32.AND P2, PT, R28, UR10, PT ;  /* 0x0000000a1c007c0c */ /* 0x000fe4000bf46070 */
[----:B------:R-:W-:Y:S01]  /*4130*/  ISETP.GE.AND.EX P3, PT, R31, UR11, PT, P3 ;  /* 0x0000000b1f007c0c */ /* 0x000fe2000bf66330 */
[----:B------:R-:W-:-:S12]  /*4140*/  @P1 BRA `(.L_x_3200) ;  /* 0x00000000006c1947 */ /* 0x000fd80003800000 */
[C---:B------:R-:W-:Y:S01]  /*4150*/  FADD.FTZ R33, -R0.reuse, R72 ;  /* 0x0000004800217221 */ /* 0x040fe20000010100 */
[----:B------:R-:W-:Y:S01]  /*4160*/  FADD.FTZ R73, -R0, R73 ;  /* 0x0000004900497221 */ /* 0x000fe20000010100 */
        /* <DEDUP_REMOVED lines=25> */
.L_x_3200:
[----:B------:R-:W-:Y:S05]  /*4300*/  BSYNC.RECONVERGENT B1 ;  /* 0x0000000000017941 */ /* 0x000fea0003800200 */
.L_x_3199:
[----:B------:R-:W-:Y:S04]  /*4310*/  BSSY.RECONVERGENT B1, `(.L_x_3201) ;  /* 0x000001d000017945 */ /* 0x000fe80003800200 */
[----:B------:R-:W-:Y:S05]  /*4320*/  @P3 BRA `(.L_x_3202) ;  /* 0x00000000006c3947 */ /* 0x000fea0003800000 */
[C---:B0-----:R-:W-:Y:S01]  /*4330*/  FADD.FTZ R33, -R0.reuse, R90 ;  /* 0x0000005a00217221 */ /* 0x041fe20000010100 */
        /* <DEDUP_REMOVED lines=26> */
.L_x_3202:
[----:B------:R-:W-:Y:S05]  /*44e0*/  BSYNC.RECONVERGENT B1 ;  /* 0x0000000000017941 */ /* 0x000fea0003800200 */
.L_x_3201:
        /* <DEDUP_REMOVED lines=10> */
[C---:B01----:R-:W-:Y:S01]  /*4590*/  FADD.FTZ R33, -R0.reuse, R88 ;  /* 0x0000005800217221 */ /* 0x043fe20000010100 */
        /* <DEDUP_REMOVED lines=26> */
.L_x_3204:
[----:B------:R-:W-:Y:S05]  /*4740*/  BSYNC.RECONVERGENT B1 ;  /* 0x0000000000017941 */ /* 0x000fea0003800200 */
.L_x_3203:
[----:B------:R-:W-:Y:S04]  /*4750*/  BSSY.RECONVERGENT B1, `(.L_x_3205) ;  /* 0x000001d000017945 */ /* 0x000fe80003800200 */
[----:B------:R-:W-:Y:S05]  /*4760*/  @P2 BRA `(.L_x_3206) ;  /* 0x00000000006c2947 */ /* 0x000fea0003800000 */
[C---:B012---:R-:W-:Y:S01]  /*4770*/  FADD.FTZ R33, -R0.reuse, R86 ;  /* 0x0000005600217221 */ /* 0x047fe20000010100 */
        /* <DEDUP_REMOVED lines=26> */
.L_x_3206:
[----:B------:R-:W-:Y:S05]  /*4920*/  BSYNC.RECONVERGENT B1 ;  /* 0x0000000000017941 */ /* 0x000fea0003800200 */
.L_x_3205:
[----:B------:R-:W-:Y:S04]  /*4930*/  BSSY.RECONVERGENT B1, `(.L_x_3207) ;  /* 0x000001d000017945 */ /* 0x000fe80003800200 */
[----:B------:R-:W-:Y:S05]  /*4940*/  @P1 BRA `(.L_x_3208) ;  /* 0x00000000006c1947 */ /* 0x000fea0003800000 */
[C---:B0123--:R-:W-:Y:S01]  /*4950*/  FADD.FTZ R33, -R0.reuse, R84 ;  /* 0x0000005400217221 */ /* 0x04ffe20000010100 */
        /* <DEDUP_REMOVED lines=26> */
.L_x_3208:
[----:B------:R-:W-:Y:S05]  /*4b00*/  BSYNC.RECONVERGENT B1 ;  /* 0x0000000000017941 */ /* 0x000fea0003800200 */
.L_x_3207:
[----:B------:R-:W-:Y:S04]  /*4b10*/  BSSY.RECONVERGENT B1, `(.L_x_3209) ;  /* 0x000001d000017945 */ /* 0x000fe80003800200 */
[----:B------:R-:W-:Y:S05]  /*4b20*/  @P6 BRA `(.L_x_3210) ;  /* 0x00000000006c6947 */ /* 0x000fea0003800000 */
[C---:B01234-:R-:W-:Y:S01]  /*4b30*/  FADD.FTZ R33, -R0.reuse, R82 ;  /* 0x0000005200217221 */ /* 0x05ffe20000010100 */
        /* <DEDUP_REMOVED lines=26> */
.L_x_3210:
[----:B------:R-:W-:Y:S05]  /*4ce0*/  BSYNC.RECONVERGENT B1 ;  /* 0x0000000000017941 */ /* 0x000fea0003800200 */
.L_x_3209:
        /* <DEDUP_REMOVED lines=37> */
.L_x_3212:
[----:B------:R-:W-:Y:S05]  /*4f40*/  BSYNC.RECONVERGENT B1 ;  /* 0x0000000000017941 */ /* 0x000fea0003800200 */
.L_x_3211:
        /* <DEDUP_REMOVED lines=29> */
.L_x_3214:
[----:B------:R-:W-:Y:S05]  /*5120*/  BSYNC.RECONVERGENT B1 ;  /* 0x0000000000017941 */ /* 0x000fea0003800200 */
.L_x_3213:
        /* <DEDUP_REMOVED lines=29> */
.L_x_3216:
[----:B------:R-:W-:Y:S05]  /*5300*/  BSYNC.RECONVERGENT B1 ;  /* 0x0000000000017941 */ /* 0x000fea0003800200 */
.L_x_3215:
[----:B------:R-:W-:Y:S04]  /*5310*/  BSSY.RECONVERGENT B1, `(.L_x_3217) ;  /* 0x000001d000017945 */ /* 0x000fe80003800200 */
[----:B------:R-:W-:Y:S05]  /*5320*/  @P6 BRA `(.L_x_3218) ;  /* 0x00000000006c6947 */ /* 0x000fea0003800000 */
[C---:B01234-:R-:W-:Y:S01]  /*5330*/  FADD.FTZ R33, -R0.reuse, R74 ;  /* 0x0000004a00217221 */ /* 0x05ffe20000010100 */
        /* <DEDUP_REMOVED lines=26> */
.L_x_3218:
[----:B------:R-:W-:Y:S05]  /*54e0*/  BSYNC.RECONVERGENT B1 ;  /* 0x0000000000017941 */ /* 0x000fea0003800200 */
.L_x_3217:
        /* <DEDUP_REMOVED lines=39> */
.L_x_3220:
[----:B------:R-:W-:Y:S05]  /*5760*/  BSYNC.RECONVERGENT B1 ;  /* 0x0000000000017941 */ /* 0x000fea0003800200 */
.L_x_3219:
        /* <DEDUP_REMOVED lines=29> */
.L_x_3222:
[----:B------:R-:W-:Y:S05]  /*5940*/  BSYNC.RECONVERGENT B1 ;  /* 0x0000000000017941 */ /* 0x000fea0003800200 */
.L_x_3221:
        /* <DEDUP_REMOVED lines=29> */
.L_x_3224:
[----:B------:R-:W-:Y:S05]  /*5b20*/  BSYNC.RECONVERGENT B1 ;  /* 0x0000000000017941 */ /* 0x000fea0003800200 */
.L_x_3223:
        /* <DEDUP_REMOVED lines=29> */
.L_x_3226:
[----:B------:R-:W-:Y:S05]  /*5d00*/  BSYNC.RECONVERGENT B1 ;  /* 0x0000000000017941 */ /* 0x000fea0003800200 */
.L_x_3225:
        /* <DEDUP_REMOVED lines=29> */
.L_x_3228:
[----:B------:R-:W-:Y:S05]  /*5ee0*/  BSYNC.RECONVERGENT B1 ;  /* 0x0000000000017941 */ /* 0x000fea0003800200 */
.L_x_3227:
[----:B------:R-:W-:Y:S05]  /*5ef0*/  @P6 BRA `(.L_x_3198) ;  /* 0x0000000000686947 */ /* 0x000fea0003800000 */
[C---:B01234-:R-:W-:Y:S01]  /*5f00*/  FADD.FTZ R33, -R0.reuse, R60 ;  /* 0x0000003c00217221 */ /* 0x05ffe20000010100 */
        /* <DEDUP_REMOVED lines=25> */
.L_x_3198:
[----:B------:R-:W-:Y:S05]  /*60a0*/  BSYNC.RECONVERGENT B0 ;  /* 0x0000000000007941 */ /* 0x000fea0003800200 */
.L_x_3166:
        /* <DEDUP_REMOVED lines=8> */
.L_x_3230:
        /* <DEDUP_REMOVED lines=13> */
.L_x_3471:


//--------------------- .text._Z35group_norm_nhwc_fwd_one_pass_kernelI11Fp32IOFp16WLi64ELi28ELi448EEv26Group_norm_nhwc_fwd_params --------------------------
	.section	.text._Z35group_norm_nhwc_fwd_one_pass_kernelI11Fp32IOFp16WLi64ELi28ELi448EEv26Group_norm_nhwc_fwd_params,"ax",@progbits
	.align	128
        .global         _Z35group_norm_nhwc_fwd_one_pass_kernelI11Fp32IOFp16WLi64ELi28ELi448EEv26Group_norm_nhwc_fwd_params
        .type           _Z35group_norm_nhwc_fwd_one_pass_kernelI11Fp32IOFp16WLi64ELi28ELi448EEv26Group_norm_nhwc_fwd_params,@function
        .size           _Z35group_norm_nhwc_fwd_one_pass_kernelI11Fp32IOFp16WLi64ELi28ELi448EEv26Group_norm_nhwc_fwd_params,(.L_x_3472 - _Z35group_norm_nhwc_fwd_one_pass_kernelI11Fp32IOFp16WLi64ELi28ELi448EEv26Group_norm_nhwc_fwd_params)
        .other          _Z35group_norm_nhwc_fwd_one_pass_kernelI11Fp32IOFp16WLi64ELi28ELi448EEv26Group_norm_nhwc_fwd_params,@"STO_CUDA_ENTRY STV_DEFAULT"
_Z35group_norm_nhwc_fwd_one_pass_kernelI11Fp32IOFp16WLi64ELi28ELi448EEv26Group_norm_nhwc_fwd_params:
.text._Z35group_norm_nhwc_fwd_one_pass_kernelI11Fp32IOFp16WLi64ELi28ELi448EEv26Group_norm_nhwc_fwd_params:
        /* <DEDUP_REMOVED lines=27> */
.L_x_3250:
        /* <DEDUP_REMOVED lines=68> */
[----:B0-----:R-:W-:Y:S02]  /*05f0*/  @!P1 LEA R6, P3, R8, R2, 0x2 ;  /* 0x0000000208069211 */ /* 0x001fe400078610ff */
[----:B------:R-:W-:Y:S01]  /*0600*/  MOV R2, RZ ;  /* 0x000000ff00027202 */ /* 0x000fe20000000f00 */
[----:B------:R-:W-:Y:S01]  /*0610*/  @!P1 IMAD.IADD R7, R9, 0x1, R11 ;  /* 0x0000000109079824 */ /* 0x000fe200078e020b */
[----:B------:R-:W-:Y:S02]  /*0620*/  @!P2 IADD3 R9, PT, PT, R13, R15, RZ ;  /* 0x0000000f0d09a210 */ /* 0x000fe40007ffe0ff */
[----:B-1----:R-:W-:Y:S02]  /*0630*/  @!P2 LEA R10, P4, R12, R4, 0x2 ;  /* 0x000000040c0aa211 */ /* 0x002fe400078810ff */
        /* <DEDUP_REMOVED lines=53> */
.L_x_3232:
[----:B----4-:R-:W-:Y:S05]  /*0990*/  BSYNC.RECONVERGENT B0 ;  /* 0x0000000000007941 */ /* 0x010fea0003800200 */
.L_x_3231:
        /* <DEDUP_REMOVED lines=41> */
.L_x_3234:
[----:B------:R-:W-:Y:S05]  /*0c30*/  BSYNC.RECONVERGENT B0 ;  /* 0x0000000000007941 */ /* 0x000fea0003800200 */
.L_x_3233:
[----:B------:R-:W-:Y:S05]  /*0c40*/  @!P2 BRA `(.L_x_3235) ;  /* 0x0000000c00aca947 */ /* 0x000fea0003800000 */
[----:B---3--:R-:W3:Y:S01]  /*0c50*/  LDC.64 R4, c[0x0][0x3b8] ;  /* 0x0000ee00ff047b82 */ /* 0x008ee20000000a00 */
[----:B------:R-:W-:Y:S01]  /*0c60*/  ULOP3.LUT UR9, UR4, 0x1, URZ, 0xc0, !UPT ;  /* 0x0000000104097892 */ /* 0x000fe2000f8ec0ff */
[----:B------:R-:W-:-:S03]  /*0c70*/  ISETP.GE.U32.AND P4, PT, R22, 0x8, PT ;  /* 0x000000081600780c */ /* 0x000fc60003f86070 */
[----:B------:R-:W-:-:S06]  /*0c80*/  UIMAD UR5, UR9, UR19, URZ ;  /* 0x00000013090572a4 */ /* 0x000fcc000f8e02ff */
[----:B------:R-:W-:-:S04]  /*0c90*/  IMAD R6, R22, UR5, RZ ;  /* 0x0000000516067c24 */ /* 0x000fc8000f8e02ff */
[----:B-1----:R-:W-:-:S04]  /*0ca0*/  IMAD.SHL.U32 R7, R6, 0x2, RZ ;  /* 0x0000000206077824 */ /* 0x002fc800078e00ff */
        /* <DEDUP_REMOVED lines=16> */
[----:B-1----:R-:W-:Y:S01]  /*0db0*/  IMAD.WIDE.U32 R4, R7, 0x4, R4 ;  /* 0x0000000407047825 */ /* 0x002fe200078e0004 */
[----:B------:R-:W-:-:S05]  /*0dc0*/  MOV R7, UR11 ;  /* 0x0000000b00077c02 */ /* 0x000fca0008000f00 */
[----:B------:R1:W-:Y:S01]  /*0dd0*/  STG.E.64 desc[UR14][R6.64], R18 ;  /* 0x0000001206007986 */ /* 0x0003e2000c101b0e */
[----:B------:R-:W-:Y:S06]  /*0de0*/  MEMBAR.ALL.GPU ;  /* 0x0000000000007992 */ /* 0x000fec000000a000 */
[----:B------:R-:W-:-:S00]  /*0df0*/  ERRBAR ;  /* 0x00000000000079ab */ /* 0x000fc00000000000 */
[----:B------:R-:W-:Y:S06]  /*0e00*/  CGAERRBAR ;  /* 0x00000000000075ab */ /* 0x000fec0000000000 */
[----:B------:R1:W-:Y:S01]  /*0e10*/  REDG.E.ADD.S32.STRONG.GPU desc[UR14][R4.64], R11 ;  /* 0x0000000b0400798e */ /* 0x0003e2000c12e30e */
[----:B------:R-:W-:Y:S05]  /*0e20*/  @!P2 BRA `(.L_x_3236) ;  /* 0x000000000014a947 */ /* 0x000fea0003800000 */
.L_x_3237:
[----:B-1----:R-:W2:Y:S04]  /*0e30*/  LDG.E.STRONG.GPU R6, desc[UR14][R4.64] ;  /* 0x0000000e04067981 */ /* 0x002ea8000c1ef900 */
[----:B--2---:R-:W-:Y:S01]  /*0e40*/  CCTL.IVALL ;  /* 0x00000000ff00798f */ /* 0x004fe20002000000 */
[----:B------:R-:W-:Y:S05]  /*0e50*/  YIELD ;  /* 0x0000000000007946 */ /* 0x000fea0003800000 */
[----:B------:R-:W-:-:S13]  /*0e60*/  ISETP.NE.AND P2, PT, R6, R9, PT ;  /* 0x000000090600720c */ /* 0x000fda0003f45270 */
[----:B------:R-:W-:Y:S05]  /*0e70*/  @P2 BRA `(.L_x_3237) ;  /* 0xfffffffc00ec2947 */ /* 0x000fea000383ffff */
.L_x_3236:
        /* <DEDUP_REMOVED lines=15> */
.L_x_3239:
[----:B------:R-:W-:Y:S01]  /*0f70*/  UIADD3 UR24, UPT, UPT, UR5, 0x1, URZ ;  /* 0x0000000105187890 */ /* 0x000fe2000fffe0ff */
[----:B------:R-:W-:Y:S01]  /*0f80*/  ISETP.EQ.OR P2, PT, RZ, UR23, P3 ;  /* 0x00000017ff007c0c */ /* 0x000fe20009f42670 */
[----:B------:R-:W-:-:S04]  /*0f90*/  UIADD3 UR25, UPT, UPT, UR5, 0x2, URZ ;  /* 0x0000000205197890 */ /* 0x000fc8000fffe0ff */
[----:B-1----:R-:W-:Y:S01]  /*0fa0*/  IMAD.U32 R4, RZ, RZ, UR24 ;  /* 0x00000018ff047e24 */ /* 0x002fe2000f8e00ff */
        /* <DEDUP_REMOVED lines=87> */
.L_x_3238:
        /* <DEDUP_REMOVED lines=53> */
.L_x_3240:
        /* <DEDUP_REMOVED lines=27> */
.L_x_3241:
        /* <DEDUP_REMOVED lines=13> */
.L_x_3242:
[----:B------:R-:W-:Y:S05]  /*1af0*/  BSYNC.RECONVERGENT B0 ;  /* 0x0000000000007941 */ /* 0x000fea0003800200 */
.L_x_3235:
        /* <DEDUP_REMOVED lines=14> */
[----:B------:R-:W-:-:S05]  /*1be0*/  PRMT R10, R10, 0x7710, RZ ;  /* 0x000077100a0a7816 */ /* 0x000fca00000000ff */
[----:B------:R-:W-:Y:S01]  /*1bf0*/  IMAD.IADD R10, R10, 0x1, R23 ;  /* 0x000000010a0a7824 */ /* 0x000fe200078e0217 */
[----:B------:R-:W-:Y:S01]  /*1c00*/  @!P3 STS.64 [UR5+0x88], R18 ;  /* 0x00008812ff00b988 */ /* 0x000fe20008000a05 */
[----:B--2---:R-:W-:-:S04]  /*1c10*/  @P0 IMAD.WIDE R8, R11, 0x8, R8 ;  /* 0x000000080b080825 */ /* 0x004fc800078e0208 */
[----:B----4-:R-:W-:Y:S01]  /*1c20*/  @P0 FMUL.FTZ R11, R19, UR10 ;  /* 0x0000000a130b0c20 */ /* 0x010fe20008410000 */
        /* <DEDUP_REMOVED lines=18> */
[----:B------:R-:W-:-:S04]  /*1d50*/  VIADD R5, R24, 0x20 ;  /* 0x0000002018057836 */ /* 0x000fc80000000000 */
[----:B------:R-:W-:Y:S02]  /*1d60*/  FSETP.GTU.FTZ.AND P2, PT, R4, RZ, PT ;  /* 0x000000ff0400720b */ /* 0x000fe40003f5c000 */
[----:B-1----:R-:W-:-:S11]  /*1d70*/  SHF.R.S32.HI R6, RZ, 0x1f, R5 ;  /* 0x0000001fff067819 */ /* 0x002fd60000011405 */
[----:B------:R-:W1:Y:S02]  /*1d80*/  @P2 LDC R9, c[0x0][0x3a8] ;  /* 0x0000ea00ff092b82 */ /* 0x000e640000000800 */
[----:B-1----:R-:W-:Y:S01]  /*1d90*/  @P2 FADD.FTZ R9, R4, R9 ;  /* 0x0000000904092221 */ /* 0x002fe20000010000 */
[----:B------:R-:W-:-:S06]  /*1da0*/  MOV R4, 0x3f800000 ;  /* 0x3f80000000047802 */ /* 0x000fcc0000000f00 */
[----:B------:R1:W2:Y:S01]  /*1db0*/  @P2 MUFU.RSQ R4, R9 ;  /* 0x0000000900042308 */ /* 0x0002a20000001400 */
[----:B---3--:R-:W-:Y:S02]  /*1dc0*/  HADD2.F32 R7, -RZ, R12.H0_H0 ;  /* 0x2000000cff077230 */ /* 0x008fe40000004100 */
[----:B----4-:R-:W-:Y:S02]  /*1dd0*/  HADD2.F32 R12, -RZ, R13.H0_H0 ;  /* 0x2000000dff0c7230 */ /* 0x010fe40000004100 */
[----:B-----5:R-:W-:Y:S02]  /*1de0*/  HADD2.F32 R14, -RZ, R14.H0_H0 ;  /* 0x2000000eff0e7230 */ /* 0x020fe40000004100 */
[----:B------:R-:W-:Y:S01]  /*1df0*/  HADD2.F32 R13, -RZ, R15.H0_H0 ;  /* 0x2000000fff0d7230 */ /* 0x000fe20000004100 */
        /* <DEDUP_REMOVED lines=9> */
[----:B------:R-:W-:Y:S01]  /*1e90*/  MOV R9, R29 ;  /* 0x0000001d00097202 */ /* 0x000fe20000000f00 */
        /* <DEDUP_REMOVED lines=15> */
.L_x_3246:
[----:B------:R-:W-:Y:S05]  /*1f90*/  BSYNC.RECONVERGENT B1 ;  /* 0x0000000000017941 */ /* 0x000fea0003800200 */
.L_x_3245:
        /* <DEDUP_REMOVED lines=14> */
[----:B-1----:R-:W-:-:S03]  /*2080*/  LEA R6, P1, R2, UR12, 0x2 ;  /* 0x0000000c02067c11 */ /* 0x002fc6000f8210ff */
[----:B------:R-:W-:-:S05]  /*2090*/  IMAD.IADD R5, R3, 0x1, R5 ;  /* 0x0000000103057824 */ /* 0x000fca00078e0205 */
[----:B------:R-:W-:-:S05]  /*20a0*/  LEA.HI.X R7, R2, UR13, R5, 0x2, P1 ;  /* 0x0000000d02077c11 */ /* 0x000fca00088f1405 */
[----:B------:R2:W-:Y:S01]  /*20b0*/  STG.E.64 desc[UR14][R6.64], R20 ;  /* 0x0000001406007986 */ /* 0x0005e2000c101b0e */
[----:B------:R-:W-:Y:S05]  /*20c0*/  BRA `(.L_x_3247) ;  /* 0x0000000000f07947 */ /* 0x000fea0003800000 */
.L_x_3244:
        /* <DEDUP_REMOVED lines=14> */
[----:B-1----:R-:W-:Y:S01]  /*21b0*/  IMAD R17, R8, UR10, RZ ;  /* 0x0000000a08117c24 */ /* 0x002fe2000f8e02ff */
[----:B------:R-:W-:-:S03]  /*21c0*/  MOV R8, R26 ;  /* 0x0000001a00087202 */ /* 0x000fc60000000f00 */
        /* <DEDUP_REMOVED lines=13> */
.L_x_3249:
[----:B------:R-:W-:Y:S05]  /*22a0*/  BSYNC.RECONVERGENT B1 ;  /* 0x0000000000017941 */ /* 0x000fea0003800200 */
.L_x_3248:
        /* <DEDUP_REMOVED lines=30> */
.L_x_3247:
[----:B------:R-:W-:Y:S05]  /*2490*/  BSYNC.RECONVERGENT B0 ;  /* 0x0000000000007941 */ /* 0x000fea0003800200 */
.L_x_3243:
[----:B------:R-:W-:Y:S02]  /*24a0*/  UIADD3 UR8, UPT, UPT, UR19, UR8, URZ ;  /* 0x0000000813087290 */ /* 0x000fe4000fffe0ff */
[----:B------:R-:W-:Y:S02]  /*24b0*/  UIADD3 UR4, UPT, UPT, UR4, 0x1, URZ ;  /* 0x0000000104047890 */ /* 0x000fe4000fffe0ff */
[----:B------:R-:W-:-:S09]  /*24c0*/  UISETP.GE.AND UP1, UPT, UR8, UR7, UPT ;  /* 0x000000070800728c */ /* 0x000fd2000bf26270 */
[----:B------:R-:W-:Y:S05]  /*24d0*/  BRA.U !UP1, `(.L_x_3250) ;  /* 0xffffffdd09347547 */ /* 0x000fea000b83ffff */
[----:B------:R-:W-:Y:S05]  /*24e0*/  EXIT ;  /* 0x000000000000794d */ /* 0x000fea0003800000 */
.L_x_3251:
        /* <DEDUP_REMOVED lines=9> */
.L_x_3472:


//--------------------- .text._Z35group_norm_nhwc_fwd_one_pass_kernelI11Fp32IOFp16WLi128ELi28ELi448EEv26Group_norm_nhwc_fwd_params --------------------------
	.section	.text._Z35group_norm_nhwc_fwd_one_pass_kernelI11Fp32IOFp16WLi128ELi28ELi448EEv26Group_norm_nhwc_fwd_params,"ax",@progbits
	.align	128
        .global         _Z35group_norm_nhwc_fwd_one_pass_kernelI11Fp32IOFp16WLi128ELi28ELi448EEv26Group_norm_nhwc_fwd_params
        .type           _Z35group_norm_nhwc_fwd_one_pass_kernelI11Fp32IOFp16WLi128ELi28ELi448EEv26Group_norm_nhwc_fwd_params,@function
        .size           _Z35group_norm_nhwc_fwd_one_pass_kernelI11Fp32IOFp16WLi128ELi28ELi448EEv26Group_norm_nhwc_fwd_params,(.L_x_3473 - _Z35group_norm_nhwc_fwd_one_pass_kernelI11Fp32IOFp16WLi128ELi28ELi448EEv26Group_norm_nhwc_fwd_params)
        .other          _Z35group_norm_nhwc_fwd_one_pass_kernelI11Fp32IOFp16WLi128ELi28ELi448EEv26Group_norm_nhwc_fwd_params,@"STO_CUDA_ENTRY STV_DEFAULT"
_Z35group_norm_nhwc_fwd_one_pass_kernelI11Fp32IOFp16WLi128ELi28ELi448EEv26Group_norm_nhwc_fwd_params:
.text._Z35group_norm_nhwc_fwd_one_pass_kernelI11Fp32IOFp16WLi128ELi28ELi448EEv26Group_norm_nhwc_fwd_params:
        /* <DEDUP_REMOVED lines=25> */
.L_x_3279:
        /* <DEDUP_REMOVED lines=24> */
[-C--:B------:R-:W-:Y:S02]  /*0310*/  @!P2 IADD3 R2, PT, PT, R2, -R5.reuse, RZ ;  /* 0x800000050202a210 */ /* 0x080fe40007ffe0ff */
[----:B------:R-:W-:Y:S02]  /*0320*/  @!P2 IADD3 R3, PT, PT, R3, 0x1, RZ ;  /* 0x000000010303a810 */ /* 0x000fe40007ffe0ff */
[----:B------:R-:W-:Y:S02]  /*0330*/  ISETP.GE.U32.AND P1, PT, R2, R5, PT ;  /* 0x000000050200720c */ /* 0x000fe40003f26070 */
[----:B------:R-:W-:Y:S02]  /*0340*/  LOP3.LUT R2, R0, UR7, RZ, 0x3c, !PT ;  /* 0x0000000700027c12 */ /* 0x000fe4000f8e3cff */
[----:B--2---:R-:W-:Y:S02]  /*0350*/  ISETP.GE.U32.AND P2, PT, R23, UR8, PT ;  /* 0x0000000817007c0c */ /* 0x004fe4000bf46070 */
[----:B------:R-:W-:-:S02]  /*0360*/  ISETP.GE.AND P4, PT, R2, RZ, PT ;  /* 0x000000ff0200720c */ /* 0x000fc40003f86270 */
[----:B------:R-:W-:Y:S02]  /*0370*/  PRMT R2, R4, 0x9910, RZ ;  /* 0x0000991004027816 */ /* 0x000fe400000000ff */
[----:B------:R-:W-:-:S03]  /*0380*/  ISETP.GE.AND.EX P2, PT, R7, UR9, PT, P2 ;  /* 0x0000000907007c0c */ /* 0x000fc6000bf46320 */
[----:B------:R-:W-:Y:S02]  /*0390*/  IMAD R2, R2, 0xe, RZ ;  /* 0x0000000e02027824 */ /* 0x000fe400078e02ff */
[----:B------:R-:W-:Y:S01]  /*03a0*/  @P1 VIADD R3, R3, 0x1 ;  /* 0x0000000103031836 */ /* 0x000fe20000000000 */
[----:B------:R-:W-:Y:S02]  /*03b0*/  ISETP.GE.U32.AND P1, PT, R18, UR8, PT ;  /* 0x0000000812007c0c */ /* 0x000fe4000bf26070 */
[----:B------:R-:W-:Y:S02]  /*03c0*/  IADD3 R2, PT, PT, RZ, -R2, RZ ;  /* 0x80000002ff027210 */ /* 0x000fe40007ffe0ff */
[----:B------:R-:W-:Y:S02]  /*03d0*/  @!P4 IADD3 R3, PT, PT, -R3, RZ, RZ ;  /* 0x000000ff0303c210 */ /* 0x000fe40007ffe1ff */
[----:B------:R-:W-:Y:S01]  /*03e0*/  @!P3 LOP3.LUT R3, RZ, R0, RZ, 0x33, !PT ;  /* 0x00000000ff03b212 */ /* 0x000fe200078e33ff */
[----:B------:R-:W0:Y:S01]  /*03f0*/  @!P2 LDC.64 R12, c[0x0][0x3e0] ;  /* 0x0000f800ff0cab82 */ /* 0x000e220000000a00 */
[----:B------:R-:W-:-:S02]  /*0400*/  PRMT R9, R2, 0x7710, RZ ;  /* 0x0000771002097816 */ /* 0x000fc400000000ff */
[----:B------:R-:W-:Y:S02]  /*0410*/  IADD3 R5, PT, PT, -R3, RZ, RZ ;  /* 0x000000ff03057210 */ /* 0x000fe40007ffe1ff */
[----:B------:R-:W-:Y:S02]  /*0420*/  IADD3 R9, PT, PT, R9, R8, RZ ;  /* 0x0000000809097210 */ /* 0x000fe40007ffe0ff */
[----:B------:R-:W-:Y:S01]  /*0430*/  IADD3 R2, PT, PT, R23, 0x40, RZ ;  /* 0x0000004017027810 */ /* 0x000fe20007ffe0ff */
[----:B------:R-:W-:Y:S01]  /*0440*/  IMAD R0, R0, R5, UR7 ;  /* 0x0000000700007e24 */ /* 0x000fe2000f8e0205 */
[----:B------:R-:W-:Y:S01]  /*0450*/  SHF.R.S32.HI R4, RZ, 0x1f, R3 ;  /* 0x0000001fff047819 */ /* 0x000fe20000011403 */
[----:B------:R-:W-:Y:S01]  /*0460*/  IMAD.SHL.U32 R9, R9, 0x2, RZ ;  /* 0x0000000209097824 */ /* 0x000fe200078e00ff */
[----:B------:R-:W-:Y:S01]  /*0470*/  ISETP.GE.U32.AND P3, PT, R2, UR8, PT ;  /* 0x0000000802007c0c */ /* 0x000fe2000bf66070 */
[----:B------:R-:W-:Y:S01]  /*0480*/  IMAD R0, R0, 0x1c, RZ ;  /* 0x0000001c00007824 */ /* 0x000fe200078e02ff */
[----:B------:R-:W-:Y:S01]  /*0490*/  SHF.R.S32.HI R5, RZ, 0x1f, R2 ;  /* 0x0000001fff057819 */ /* 0x000fe20000011402 */
[----:B------:R-:W1:Y:S01]  /*04a0*/  @!P2 LDC.64 R10, c[0x0][0x390] ;  /* 0x0000e400ff0aab82 */ /* 0x000e620000000a00 */
[----:B------:R-:W-:Y:S01]  /*04b0*/  LOP3.LUT R25, R9, 0xffff, RZ, 0xc0, !PT ;  /* 0x0000ffff09197812 */ /* 0x000fe200078ec0ff */
[----:B---3--:R-:W-:Y:S01]  /*04c0*/  IMAD R6, R4, UR10, RZ ;  /* 0x0000000a04067c24 */ /* 0x008fe2000f8e02ff */
[----:B------:R-:W-:-:S02]  /*04d0*/  ISETP.GE.AND.EX P3, PT, R5, UR9, PT, P3 ;  /* 0x0000000905007c0c */ /* 0x000fc4000bf66330 */
[----:B------:R-:W-:Y:S01]  /*04e0*/  SHF.R.S32.HI R9, RZ, 0x1f, R18 ;  /* 0x0000001fff097819 */ /* 0x000fe20000011412 */
[----:B------:R-:W-:Y:S01]  /*04f0*/  IMAD R27, R3, UR11, R6 ;  /* 0x0000000b031b7c24 */ /* 0x000fe2000f8e0206 */
[C---:B------:R-:W-:Y:S02]  /*0500*/  IADD3 R24, P4, PT, R0.reuse, R25, RZ ;  /* 0x0000001900187210 */ /* 0x040fe40007f9e0ff */
[----:B------:R-:W-:Y:S01]  /*0510*/  ISETP.GE.AND.EX P1, PT, R9, UR9, PT, P1 ;  /* 0x0000000909007c0c */ /* 0x000fe2000bf26310 */
[----:B0-----:R-:W-:Y:S01]  /*0520*/  @!P2 IMAD R14, R7, R12, RZ ;  /* 0x0000000c070ea224 */ /* 0x001fe200078e02ff */
[----:B------:R-:W-:Y:S02]  /*0530*/  LEA.HI.X.SX32 R25, R0, RZ, 0x1, P4 ;  /* 0x000000ff00197211 */ /* 0x000fe400020f0eff */
[C---:B------:R-:W-:Y:S01]  /*0540*/  IADD3 R4, PT, PT, R23.reuse, 0x60, RZ ;  /* 0x0000006017047810 */ /* 0x040fe20007ffe0ff */
[----:B------:R-:W-:Y:S02]  /*0550*/  @!P2 IMAD R13, R23, R13, R14 ;  /* 0x0000000d170da224 */ /* 0x000fe400078e020e */
[----:B------:R-:W-:Y:S01]  /*0560*/  IMAD.WIDE.U32 R24, R3, UR10, R24 ;  /* 0x0000000a03187c25 */ /* 0x000fe2000f8e0018 */
[----:B------:R-:W0:Y:S01]  /*0570*/  @!P3 LDC.64 R6, c[0x0][0x3e0] ;  /* 0x0000f800ff06bb82 */ /* 0x000e220000000a00 */
[----:B------:R-:W-:-:S02]  /*0580*/  ISETP.GE.U32.AND P4, PT, R4, UR8, PT ;  /* 0x0000000804007c0c */ /* 0x000fc4000bf86070 */
[----:B------:R-:W-:Y:S02]  /*0590*/  SHF.R.S32.HI R3, RZ, 0x1f, R4 ;  /* 0x0000001fff037819 */ /* 0x000fe40000011404 */
[----:B------:R-:W-:Y:S02]  /*05a0*/  IADD3 R27, PT, PT, R25, R27, RZ ;  /* 0x0000001b191b7210 */ /* 0x000fe40007ffe0ff */
[-C--:B------:R-:W-:Y:S01]  /*05b0*/  @!P2 MOV R26, R24.reuse ;  /* 0x00000018001aa202 */ /* 0x080fe20000000f00 */
[----:B------:R-:W2:Y:S01]  /*05c0*/  @!P1 LDC.64 R16, c[0x0][0x3e0] ;  /* 0x0000f800ff109b82 */ /* 0x000ea20000000a00 */
[----:B------:R-:W-:Y:S02]  /*05d0*/  ISETP.GE.AND.EX P4, PT, R3, UR9, PT, P4 ;  /* 0x0000000903007c0c */ /* 0x000fe4000bf86340 */
[----:B------:R-:W-:Y:S01]  /*05e0*/  @!P3 MOV R20, R24 ;  /* 0x000000180014b202 */ /* 0x000fe20000000f00 */
[----:B------:R-:W-:Y:S01]  /*05f0*/  @!P2 IMAD.WIDE.U32 R14, R23, R12, R26 ;  /* 0x0000000c170ea225 */ /* 0x000fe200078e001a */
[----:B------:R-:W-:-:S04]  /*0600*/  @!P3 MOV R21, R27 ;  /* 0x0000001b0015b202 */ /* 0x000fc80000000f00 */
[----:B------:R-:W-:Y:S02]  /*0610*/  @!P2 IADD3 R15, PT, PT, R15, R13, RZ ;  /* 0x0000000d0f0fa210 */ /* 0x000fe40007ffe0ff */
[C---:B-1----:R-:W-:Y:S01]  /*0620*/  @!P2 LEA R28, P5, R14.reuse, R10, 0x2 ;  /* 0x0000000a0e1ca211 */ /* 0x042fe200078a10ff */
[----:B------:R-:W1:Y:S03]  /*0630*/  @!P3 LDC.64 R12, c[0x0][0x390] ;  /* 0x0000e400ff0cbb82 */ /* 0x000e660000000a00 */
[----:B------:R-:W-:Y:S01]  /*0640*/  @!P2 LEA.HI.X R29, R14, R11, R15, 0x2, P5 ;  /* 0x0000000b0e1da211 */ /* 0x000fe200028f140f */
[-C--:B0-----:R-:W-:Y:S02]  /*0650*/  @!P3 IMAD R5, R5, R6.reuse, RZ ;  /* 0x000000060505b224 */ /* 0x081fe400078e02ff */
[C---:B------:R-:W-:Y:S02]  /*0660*/  @!P3 IMAD.WIDE.U32 R20, R2.reuse, R6, R20 ;  /* 0x000000060214b225 */ /* 0x040fe400078e0014 */
[----:B------:R-:W0:Y:S02]  /*0670*/  @!P1 LDC.64 R14, c[0x0][0x390] ;  /* 0x0000e400ff0e9b82 */ /* 0x000e240000000a00 */
[----:B------:R-:W-:Y:S01]  /*0680*/  @!P3 IMAD R5, R2, R7, R5 ;  /* 0x000000070205b224 */ /* 0x000fe200078e0205 */
[----:B------:R-:W-:Y:S01]  /*0690*/  @!P1 MOV R7, R27 ;  /* 0x0000001b00079202 */ /* 0x000fe20000000f00 */
[----:B--2---:R-:W-:Y:S01]  /*06a0*/  @!P1 IMAD R9, R9, R16, RZ ;  /* 0x0000001009099224 */ /* 0x004fe200078e02ff */
[----:B------:R-:W-:Y:S01]  /*06b0*/  MOV R2, RZ ;  /* 0x000000ff00027202 */ /* 0x000fe20000000f00 */
[----:B------:R-:W-:Y:S01]  /*06c0*/  @!P1 IMAD.MOV.U32 R6, RZ, RZ, R24 ;  /* 0x000000ffff069224 */ /* 0x000fe200078e0018 */
[----:B------:R-:W-:Y:S01]  /*06d0*/  @!P3 IADD3 R5, PT, PT, R21, R5, RZ ;  /* 0x000000051505b210 */ /* 0x000fe20007ffe0ff */
[----:B------:R-:W2:Y:S01]  /*06e0*/  @!P4 LDC.64 R10, c[0x0][0x3e0] ;  /* 0x0000f800ff0acb82 */ /* 0x000ea20000000a00 */
[----:B------:R-:W-:-:S02]  /*06f0*/  @!P1 IMAD R17, R18, R17, R9 ;  /* 0x0000001112119224 */ /* 0x000fc400078e0209 */
[----:B------:R-:W-:Y:S01]  /*0700*/  @!P1 IMAD.WIDE.U32 R18, R18, R16, R6 ;  /* 0x0000001012129225 */ /* 0x000fe200078e0006 */
[----:B------:R-:W-:-:S04]  /*0710*/  @!P4 MOV R16, R24 ;  /* 0x000000180010c202 */ /* 0x000fc80000000f00 */
[----:B------:R-:W3:Y:S01]  /*0720*/  @!P4 LDC.64 R6, c[0x0][0x390] ;  /* 0x0000e400ff06cb82 */ /* 0x000ee20000000a00 */
[----:B------:R-:W-:Y:S02]  /*0730*/  @!P1 IADD3 R17, PT, PT, R19, R17, RZ ;  /* 0x0000001113119210 */ /* 0x000fe40007ffe0ff */
[----:B-1----:R-:W-:-:S04]  /*0740*/  @!P3 LEA R12, P6, R20, R12, 0x2 ;  /* 0x0000000c140cb211 */ /* 0x002fc800078c10ff */
[----:B------:R-:W-:Y:S02]  /*0750*/  @!P3 LEA.HI.X R13, R20, R13, R5, 0x2, P6 ;  /* 0x0000000d140db211 */ /* 0x000fe400030f1405 */
[----:B------:R-:W-:Y:S02]  /*0760*/  CS2R R20, SRZ ;  /* 0x0000000000147805 */ /* 0x000fe4000001ff00 */
[----:B0-----:R-:W-:-:S04]  /*0770*/  @!P1 LEA R14, P5, R18, R14, 0x2 ;  /* 0x0000000e120e9211 */ /* 0x001fc800078a10ff */
[----:B------:R-:W-:Y:S01]  /*0780*/  @!P1 LEA.HI.X R15, R18, R15, R17, 0x2, P5 ;  /* 0x0000000f120f9211 */ /* 0x000fe200028f1411 */
[----:B------:R-:W-:Y:S01]  /*0790*/  @!P4 IMAD.MOV.U32 R17, RZ, RZ, R27 ;  /* 0x000000ffff11c224 */ /* 0x000fe200078e001b */
[----:B------:R-:W5:Y:S01]  /*07a0*/  @!P2 LDG.E.64 R20, desc[UR14][R28.64] ;  /* 0x0000000e1c14a981 */ /* 0x000f62000c1e1b00 */
        /* <DEDUP_REMOVED lines=70> */
.L_x_3253:
[----:B------:R-:W-:Y:S05]  /*0c10*/  BSYNC.RECONVERGENT B0 ;  /* 0x0000000000007941 */ /* 0x000fea0003800200 */
.L_x_3252:
        /* <DEDUP_REMOVED lines=41> */
.L_x_3255:
[----:B------:R-:W-:Y:S05]  /*0eb0*/  BSYNC.RECONVERGENT B0 ;  /* 0x0000000000007941 */ /* 0x000fea0003800200 */
.L_x_3254:
        /* <DEDUP_REMOVED lines=31> */
.L_x_3258:
[----:B---3--:R-:W2:Y:S04]  /*10b0*/  LDG.E.STRONG.GPU R12, desc[UR14][R8.64] ;  /* 0x0000000e080c7981 */ /* 0x008ea8000c1ef900 */
[----:B--2---:R-:W-:Y:S01]  /*10c0*/  CCTL.IVALL ;  /* 0x00000000ff00798f */ /* 0x004fe20002000000 */
[----:B------:R-:W-:Y:S05]  /*10d0*/  YIELD ;  /* 0x0000000000007946 */ /* 0x000fea0003800000 */
[----:B------:R-:W-:-:S13]  /*10e0*/  ISETP.NE.AND P2, PT, R12, R15, PT ;  /* 0x0000000f0c00720c */ /* 0x000fda0003f45270 */
[----:B------:R-:W-:Y:S05]  /*10f0*/  @P2 BRA `(.L_x_3258) ;  /* 0xfffffffc00ec2947 */ /* 0x000fea000383ffff */
.L_x_3257:
        /* <DEDUP_REMOVED lines=15> */
.L_x_3260:
        /* <DEDUP_REMOVED lines=20> */
[----:B------:R-:W-:Y:S01]  /*1330*/  MOV R14, UR24 ;  /* 0x00000018000e7c02 */ /* 0x000fe20008000f00 */
[----:B------:R-:W-:Y:S01]  /*1340*/  IMAD.U32 R15, RZ, RZ, UR25 ;  /* 0x00000019ff0f7e24 */ /* 0x000fe2000f8e00ff */
        /* <DEDUP_REMOVED lines=15> */
[----:B------:R-:W-:Y:S02]  /*1440*/  IMAD.U32 R12, RZ, RZ, UR24 ;  /* 0x00000018ff0c7e24 */ /* 0x000fe4000f8e00ff */
[----:B------:R-:W-:Y:S01]  /*1450*/  MOV R9, UR23 ;  /* 0x0000001700097c02 */ /* 0x000fe20008000f00 */
[----:B------:R-:W-:Y:S01]  /*1460*/  UIADD3 UR23, UPT, UPT, UR5, 0x7, URZ ;  /* 0x0000000705177890 */ /* 0x000fe2000fffe0ff */
        /* <DEDUP_REMOVED lines=20> */
[----:B------:R-:W-:Y:S02]  /*15b0*/  MOV R14, UR24 ;  /* 0x00000018000e7c02 */ /* 0x000fe40008000f00 */
[----:B------:R-:W-:Y:S01]  /*15c0*/  MOV R15, UR25 ;  /* 0x00000019000f7c02 */ /* 0x000fe20008000f00 */
[----:B------:R-:W-:Y:S01]  /*15d0*/  @!UP0 UIMAD.WIDE.U32 UR24, UR9, 0x8, UR16 ;  /* 0x00000008091888a5 */ /* 0x000fe2000f8e0010 */
[----:B------:R-:W-:Y:S01]  /*15e0*/  MOV R16, UR26 ;  /* 0x0000001a00107c02 */ /* 0x000fe20008000f00 */
[----:B------:R-:W-:-:S03]  /*15f0*/  IMAD.U32 R17, RZ, RZ, UR27 ;  /* 0x0000001bff117e24 */ /* 0x000fc6000f8e00ff */
[----:B------:R-:W3:Y:S01]  /*1600*/  @!P4 LDG.E.64 R14, desc[UR14][R14.64] ;  /* 0x0000000e0e0ec981 */ /* 0x000ee2000c1e1b00 */
[----:B------:R-:W-:Y:S02]  /*1610*/  MOV R18, UR24 ;  /* 0x0000001800127c02 */ /* 0x000fe40008000f00 */
[----:B------:R-:W-:Y:S01]  /*1620*/  MOV R19, UR25 ;  /* 0x0000001900137c02 */ /* 0x000fe20008000f00 */
[----:B------:R-:W4:Y:S05]  /*1630*/  @!P6 LDG.E.64 R16, desc[UR14][R16.64] ;  /* 0x0000000e1010e981 */ /* 0x000f2a000c1e1b00 */
        /* <DEDUP_REMOVED lines=22> */
.L_x_3259:
        /* <DEDUP_REMOVED lines=41> */
[----:B------:R-:W-:-:S05]  /*1a30*/  IMAD.U32 R18, RZ, RZ, UR5 ;  /* 0x00000005ff127e24 */ /* 0x000fca000f8e00ff */
        /* <DEDUP_REMOVED lines=10> */
.L_x_3261:
        /* <DEDUP_REMOVED lines=28> */
.L_x_3262:
        /* <DEDUP_REMOVED lines=13> */
.L_x_3263:
[----:B------:R-:W-:Y:S05]  /*1d70*/  BSYNC.RECONVERGENT B0 ;  /* 0x0000000000007941 */ /* 0x000fea0003800200 */
.L_x_3256:
[----:B------:R-:W4:Y:S01]  /*1d80*/  S2R R14, SR_TID.X ;  /* 0x00000000000e7919 */ /* 0x000f220000002100 */
[----:B------:R-:W5:Y:S01]  /*1d90*/  S2UR UR8, SR_CgaCtaId ;  /* 0x00000000000879c3 */ /* 0x000f620000008800 */
[----:B------:R-:W0:Y:S01]  /*1da0*/  LDCU UR9, c[0x0][0x414] ;  /* 0x00008280ff0977ac */ /* 0x000e220008000800 */
[----:B------:R-:W-:Y:S01]  /*1db0*/  IMAD.U32 R29, RZ, RZ, UR7 ;  /* 0x00000007ff1d7e24 */ /* 0x000fe2000f8e00ff */
        /* <DEDUP_REMOVED lines=18> */
[----:B------:R-:W-:-:S03]  /*1ee0*/  @P0 FMUL.FTZ R15, R11, UR9 ;  /* 0x000000090b0f0c20 */ /* 0x000fc60008410000 */
[----:B------:R-:W-:Y:S02]  /*1ef0*/  IADD3 R19, PT, PT, R0, R19, RZ ;  /* 0x0000001300137210 */ /* 0x000fe40007ffe0ff */
        /* <DEDUP_REMOVED lines=21> */
[----:B----4-:R-:W-:Y:S02]  /*2050*/  HADD2.F32 R10, -RZ, R12.H0_H0 ;  /* 0x2000000cff0a7230 */ /* 0x010fe40000004100 */
[----:B---3--:R-:W-:Y:S02]  /*2060*/  HADD2.F32 R12, -RZ, R29.H0_H0 ;  /* 0x2000001dff0c7230 */ /* 0x008fe40000004100 */
        /* <DEDUP_REMOVED lines=19> */
[----:B-1----:R-:W-:-:S03]  /*21a0*/  LEA R14, P1, R16, UR8, 0x2 ;  /* 0x00000008100e7c11 */ /* 0x002fc6000f8210ff */
[----:B------:R-:W-:Y:S02]  /*21b0*/  IMAD.IADD R15, R17, 0x1, R15 ;  /* 0x00000001110f7824 */ /* 0x000fe400078e020f */
[----:B------:R-:W-:-:S03]  /*21c0*/  FADD.FTZ R17, -R0, R20 ;  /* 0x0000001400117221 */ /* 0x000fc60000010100 */
[----:B------:R-:W-:Y:S01]  /*21d0*/  LEA.HI.X R15, R16, UR9, R15, 0x2, P1 ;  /* 0x00000009100f7c11 */ /* 0x000fe200088f140f */
[-C--:B------:R-:W-:Y:S01]  /*21e0*/  FMUL.FTZ R16, R17, R8.reuse ;  /* 0x0000000811107220 */ /* 0x080fe20000410000 */
[----:B------:R-:W-:-:S03]  /*21f0*/  FMUL.FTZ R17, R21, R8 ;  /* 0x0000000815117220 */ /* 0x000fc60000410000 */
[----:B------:R-:W-:Y:S01]  /*2200*/  FFMA.FTZ R16, R9, R16, R12 ;  /* 0x0000001009107223 */ /* 0x000fe2000001000c */
[----:B------:R-:W-:-:S05]  /*2210*/  FFMA.FTZ R17, R10, R17, R11 ;  /* 0x000000110a117223 */ /* 0x000fca000001000b */
[----:B------:R0:W-:Y:S02]  /*2220*/  STG.E.64 desc[UR14][R14.64], R16 ;  /* 0x000000100e007986 */ /* 0x0001e4000c101b0e */
.L_x_3267:
[----:B------:R-:W-:Y:S05]  /*2230*/  BSYNC.RECONVERGENT B1 ;  /* 0x0000000000017941 */ /* 0x000fea0003800200 */
.L_x_3266:
        /* <DEDUP_REMOVED lines=22> */
[----:B------:R-:W-:-:S03]  /*23a0*/  IADD3 R21, PT, PT, R15, R21, RZ ;  /* 0x000000150f157210 */ /* 0x000fc60007ffe0ff */
[----:B------:R-:W-:Y:S01]  /*23b0*/  FMUL.FTZ R2, R19, R8 ;  /* 0x0000000813027220 */ /* 0x000fe20000410000 */
[----:B-1----:R-:W-:-:S03]  /*23c0*/  LEA R20, P1, R14, UR12, 0x2 ;  /* 0x0000000c0e147c11 */ /* 0x002fc6000f8210ff */
[----:B------:R-:W-:Y:S01]  /*23d0*/  FFMA.FTZ R2, R9, R2, R12 ;  /* 0x0000000209027223 */ /* 0x000fe2000001000c */
[----:B------:R-:W-:-:S05]  /*23e0*/  LEA.HI.X R21, R14, UR13, R21, 0x2, P1 ;  /* 0x0000000d0e157c11 */ /* 0x000fca00088f1415 */
[----:B------:R0:W-:Y:S04]  /*23f0*/  STG.E.64 desc[UR14][R20.64], R2 ;  /* 0x0000000214007986 */ /* 0x0001e8000c101b0e */
.L_x_3269:
[----:B------:R-:W-:Y:S05]  /*2400*/  BSYNC.RECONVERGENT B1 ;  /* 0x0000000000017941 */ /* 0x000fea0003800200 */
.L_x_3268:
        /* <DEDUP_REMOVED lines=19> */
.L_x_3271:
[----:B------:R-:W-:Y:S05]  /*2540*/  BSYNC.RECONVERGENT B1 ;  /* 0x0000000000017941 */ /* 0x000fea0003800200 */
.L_x_3270:
[----:B------:R-:W-:Y:S05]  /*2550*/  @P3 BRA `(.L_x_3272) ;  /* 0x0000000800543947 */ /* 0x000fea0003800000 */
[----:B------:R-:W2:Y:S01]  /*2560*/  LDCU.64 UR8, c[0x0][0x3e0] ;  /* 0x00007c00ff0877ac */ /* 0x000ea20008000a00 */
[----:B01----:R-:W-:Y:S01]  /*2570*/  MOV R2, R24 ;  /* 0x0000001800027202 */ /* 0x003fe20000000f00 */
[----:B------:R-:W-:Y:S02]  /*2580*/  IMAD.MOV.U32 R3, RZ, RZ, R27 ;  /* 0x000000ffff037224 */ /* 0x000fe400078e001b */
[C---:B------:R-:W-:Y:S01]  /*2590*/  FADD.FTZ R5, -R0.reuse, R6 ;  /* 0x0000000600057221 */ /* 0x040fe20000010100 */
[----:B------:R-:W0:Y:S01]  /*25a0*/  LDCU.64 UR10, c[0x0][0x380] ;  /* 0x00007000ff0a77ac */ /* 0x000e220008000a00 */
[----:B------:R-:W-:Y:S02]  /*25b0*/  FADD.FTZ R7, -R0, R7 ;  /* 0x0000000700077221 */ /* 0x000fe40000010100 */
[-C--:B------:R-:W-:Y:S02]  /*25c0*/  FMUL.FTZ R5, R5, R8.reuse ;  /* 0x0000000805057220 */ /* 0x080fe40000410000 */
[----:B------:R-:W-:-:S02]  /*25d0*/  FMUL.FTZ R7, R7, R8 ;  /* 0x0000000807077220 */ /* 0x000fc40000410000 */
[----:B------:R-:W-:Y:S02]  /*25e0*/  FFMA.FTZ R6, R9, R5, R12 ;  /* 0x0000000509067223 */ /* 0x000fe4000001000c */
        /* <DEDUP_REMOVED lines=9> */
.L_x_3265:
[----:B------:R-:W0:Y:S01]  /*2680*/  LDCU.64 UR8, c[0x0][0x3e8] ;  /* 0x00007d00ff0877ac */ /* 0x000e220008000a00 */
[----:B------:R-:W-:Y:S01]  /*2690*/  SHF.R.S32.HI R18, RZ, 0x1f, R23 ;  /* 0x0000001fff127819 */ /* 0x000fe20000011417 */
[----:B------:R-:W-:Y:S01]  /*26a0*/  BSSY.RECONVERGENT B1, `(.L_x_3273) ;  /* 0x0000023000017945 */ /* 0x000fe20003800200 */
[C---:B------:R-:W-:Y:S02]  /*26b0*/  IADD3 R13, PT, PT, R23.reuse, 0x40, RZ ;  /* 0x00000040170d7810 */ /* 0x040fe40007ffe0ff */
[C---:B------:R-:W-:Y:S02]  /*26c0*/  IADD3 R16, PT, PT, R23.reuse, 0x60, RZ ;  /* 0x0000006017107810 */ /* 0x040fe40007ffe0ff */
[----:B0-----:R-:W-:Y:S02]  /*26d0*/  ISETP.GE.U32.AND P2, PT, R23, UR8, PT ;  /* 0x0000000817007c0c */ /* 0x001fe4000bf46070 */
[----:B------:R-:W-:Y:S02]  /*26e0*/  ISETP.GE.U32.AND P3, PT, R13, UR8, PT ;  /* 0x000000080d007c0c */ /* 0x000fe4000bf66070 */
[----:B------:R-:W-:-:S02]  /*26f0*/  ISETP.GE.AND.EX P2, PT, R18, UR9, PT, P2 ;  /* 0x0000000912007c0c */ /* 0x000fc4000bf46320 */
        /* <DEDUP_REMOVED lines=29> */
.L_x_3274:
[----:B------:R-:W-:Y:S05]  /*28d0*/  BSYNC.RECONVERGENT B1 ;  /* 0x0000000000017941 */ /* 0x000fea0003800200 */
.L_x_3273:
        /* <DEDUP_REMOVED lines=35> */
.L_x_3276:
[----:B------:R-:W-:Y:S05]  /*2b10*/  BSYNC.RECONVERGENT B1 ;  /* 0x0000000000017941 */ /* 0x000fea0003800200 */
.L_x_3275:
        /* <DEDUP_REMOVED lines=29> */
.L_x_3278:
[----:B------:R-:W-:Y:S05]  /*2cf0*/  BSYNC.RECONVERGENT B1 ;  /* 0x0000000000017941 */ /* 0x000fea0003800200 */
.L_x_3277:
        /* <DEDUP_REMOVED lines=27> */
.L_x_3272:
[----:B------:R-:W-:Y:S05]  /*2eb0*/  BSYNC.RECONVERGENT B0 ;  /* 0x0000000000007941 */ /* 0x000fea0003800200 */
.L_x_3264:
        /* <DEDUP_REMOVED lines=8> */
.L_x_3280:
        /* <DEDUP_REMOVED lines=12> */
.L_x_3473:


//--------------------- .text._Z35group_norm_nhwc_fwd_one_pass_kernelI11Fp32IOFp16WLi256ELi28ELi448EEv26Group_norm_nhwc_fwd_params --------------------------
	.section	.text._Z35group_norm_nhwc_fwd_one_pass_kernelI11Fp32IOFp16WLi256ELi28ELi448EEv26Group_norm_nhwc_fwd_params,"ax",@progbits
	.align	128
        .global         _Z35group_norm_nhwc_fwd_one_pass_kernelI11Fp32IOFp16WLi256ELi28ELi448EEv26Group_norm_nhwc_fwd_params
        .type           _Z35group_norm_nhwc_fwd_one_pass_kernelI11Fp32IOFp16WLi256ELi28ELi448EEv26Group_norm_nhwc_fwd_params,@function
        .size           _Z35group_norm_nhwc_fwd_one_pass_kernelI11Fp32IOFp16WLi256ELi28ELi448EEv26Group_norm_nhwc_fwd_params,(.L_x_3474 - _Z35group_norm_nhwc_fwd_one_pass_kernelI11Fp32IOFp16WLi256ELi28ELi448EEv26Group_norm_nhwc_fwd_params)
        .other          _Z35group_norm_nhwc_fwd_one_pass_kernelI11Fp32IOFp16WLi256ELi28ELi448EEv26Group_norm_nhwc_fwd_params,@"STO_CUDA_ENTRY STV_DEFAULT"
_Z35group_norm_nhwc_fwd_one_pass_kernelI11Fp32IOFp16WLi256ELi28ELi448EEv26Group_norm_nhwc_fwd_params:
.text._Z35group_norm_nhwc_fwd_one_pass_kernelI11Fp32IOFp16WLi256ELi28ELi448EEv26Group_norm_nhwc_fwd_params:
        /* <DEDUP_REMOVED lines=41> */
.L_x_3324:
        /* <DEDUP_REMOVED lines=232> */
.L_x_3282:
[----:B------:R-:W-:Y:S05]  /*1110*/  BSYNC.RECONVERGENT B0 ;  /* 0x0000000000007941 */ /* 0x000fea0003800200 */
.L_x_3281:
        /* <DEDUP_REMOVED lines=39> */
.L_x_3284:
[----:B------:R-:W-:Y:S05]  /*1390*/  BSYNC.RECONVERGENT B0 ;  /* 0x0000000000007941 */ /* 0x000fea0003800200 */
.L_x_3283:
        /* <DEDUP_REMOVED lines=26> */
.L_x_3287:
[----:B---3--:R-:W2:Y:S04]  /*1540*/  LDG.E.STRONG.GPU R18, desc[UR6][R16.64] ;  /* 0x0000000610127981 */ /* 0x008ea8000c1ef900 */
[----:B--2---:R-:W-:Y:S01]  /*1550*/  CCTL.IVALL ;  /* 0x00000000ff00798f */ /* 0x004fe20002000000 */
[----:B------:R-:W-:Y:S05]  /*1560*/  YIELD ;  /* 0x0000000000007946 */ /* 0x000fea0003800000 */
[----:B------:R-:W-:-:S13]  /*1570*/  ISETP.NE.AND P1, PT, R18, R23, PT ;  /* 0x000000171200720c */ /* 0x000fda0003f25270 */
[----:B------:R-:W-:Y:S05]  /*1580*/  @P1 BRA `(.L_x_3287) ;  /* 0xfffffffc00ec1947 */ /* 0x000fea000383ffff */
.L_x_3286:
        /* <DEDUP_REMOVED lines=14> */
.L_x_3289:
        /* <DEDUP_REMOVED lines=62> */
.L_x_3288:
        /* <DEDUP_REMOVED lines=36> */
.L_x_3290:
        /* <DEDUP_REMOVED lines=18> */
.L_x_3291:
        /* <DEDUP_REMOVED lines=9> */
.L_x_3292:
[----:B------:R-:W-:Y:S05]  /*1e40*/  BSYNC.RECONVERGENT B0 ;  /* 0x0000000000007941 */ /* 0x000fea0003800200 */
.L_x_3285:
        /* <DEDUP_REMOVED lines=69> */
.L_x_3296:
[----:B------:R-:W-:Y:S05]  /*22a0*/  BSYNC.RECONVERGENT B1 ;  /* 0x0000000000017941 */ /* 0x000fea0003800200 */
.L_x_3295:
        /* <DEDUP_REMOVED lines=19> */
.L_x_3298:
[----:B------:R-:W-:Y:S05]  /*23e0*/  BSYNC.RECONVERGENT B1 ;  /* 0x0000000000017941 */ /* 0x000fea0003800200 */
.L_x_3297:
        /* <DEDUP_REMOVED lines=29> */
.L_x_3300:
[----:B------:R-:W-:Y:S05]  /*25c0*/  BSYNC.RECONVERGENT B1 ;  /* 0x0000000000017941 */ /* 0x000fea0003800200 */
.L_x_3299:
        /* <DEDUP_REMOVED lines=19> */
.L_x_3302:
[----:B------:R-:W-:Y:S05]  /*2700*/  BSYNC.RECONVERGENT B1 ;  /* 0x0000000000017941 */ /* 0x000fea0003800200 */
.L_x_3301:
        /* <DEDUP_REMOVED lines=19> */
.L_x_3304:
[----:B------:R-:W-:Y:S05]  /*2840*/  BSYNC.RECONVERGENT B1 ;  /* 0x0000000000017941 */ /* 0x000fea0003800200 */
.L_x_3303:
        /* <DEDUP_REMOVED lines=19> */
.L_x_3306:
[----:B------:R-:W-:Y:S05]  /*2980*/  BSYNC.RECONVERGENT B1 ;  /* 0x0000000000017941 */ /* 0x000fea0003800200 */
.L_x_3305:
        /* <DEDUP_REMOVED lines=19> */
.L_x_3308:
[----:B------:R-:W-:Y:S05]  /*2ac0*/  BSYNC.RECONVERGENT B1 ;  /* 0x0000000000017941 */ /* 0x000fea0003800200 */
.L_x_3307:
        /* <DEDUP_REMOVED lines=19> */
.L_x_3294:
        /* <DEDUP_REMOVED lines=36> */
.L_x_3311:
[----:B------:R-:W-:Y:S05]  /*2e40*/  BSYNC.RECONVERGENT B1 ;  /* 0x0000000000017941 */ /* 0x000fea0003800200 */
.L_x_3310:
        /* <DEDUP_REMOVED lines=29> */
.L_x_3313:
[----:B------:R-:W-:Y:S05]  /*3020*/  BSYNC.RECONVERGENT B1 ;  /* 0x0000000000017941 */ /* 0x000fea0003800200 */
.L_x_3312:
        /* <DEDUP_REMOVED lines=39> */
.L_x_3315:
[----:B------:R-:W-:Y:S05]  /*32a0*/  BSYNC.RECONVERGENT B1 ;  /* 0x0000000000017941 */ /* 0x000fea0003800200 */
.L_x_3314:
        /* <DEDUP_REMOVED lines=29> */
.L_x_3317:
[----:B------:R-:W-:Y:S05]  /*3480*/  BSYNC.RECONVERGENT B1 ;  /* 0x0000000000017941 */ /* 0x000fea0003800200 */
.L_x_3316:
        /* <DEDUP_REMOVED lines=29> */
.L_x_3319:
[----:B------:R-:W-:Y:S05]  /*3660*/  BSYNC.RECONVERGENT B1 ;  /* 0x0000000000017941 */ /* 0x000fea0003800200 */
.L_x_3318:
        /* <DEDUP_REMOVED lines=29> */
.L_x_3321:
[----:B------:R-:W-:Y:S05]  /*3840*/  BSYNC.RECONVERGENT B1 ;  /* 0x0000000000017941 */ /* 0x000fea0003800200 */
.L_x_3320:
        /* <DEDUP_REMOVED lines=29> */
.L_x_3323:
[----:B------:R-:W-:Y:S05]  /*3a20*/  BSYNC.RECONVERGENT B1 ;  /* 0x0000000000017941 */ /* 0x000fea0003800200 */
.L_x_3322:
        /* <DEDUP_REMOVED lines=27> */
.L_x_3309:
[----:B------:R-:W-:Y:S05]  /*3be0*/  BSYNC.RECONVERGENT B0 ;  /* 0x0000000000007941 */ /* 0x000fea0003800200 */
.L_x_3293:
        /* <DEDUP_REMOVED lines=8> */
.L_x_3325:
        /* <DEDUP_REMOVED lines=9> */
.L_x_3474:


//--------------------- .text._Z35group_norm_nhwc_fwd_one_pass_kernelI11Fp32IOFp16WLi512ELi28ELi448EEv26Group_norm_nhwc_fwd_params --------------------------
	.section	.text._Z35group_norm_nhwc_fwd_one_pass_kernelI11Fp32IOFp16WLi512ELi28ELi448EEv26Group_norm_nhwc_fwd_params,"ax",@progbits
	.align	128
        .global         _Z35group_norm_nhwc_fwd_one_pass_kernelI11Fp32IOFp16WLi512ELi28ELi448EEv26Group_norm_nhwc_fwd_params
        .type           _Z35group_norm_nhwc_fwd_one_pass_kernelI11Fp32IOFp16WLi512ELi28ELi448EEv26Group_norm_nhwc_fwd_params,@function
        .size           _Z35group_norm_nhwc_fwd_one_pass_kernelI11Fp32IOFp16WLi512ELi28ELi448EEv26Group_norm_nhwc_fwd_params,(.L_x_3475 - _Z35group_norm_nhwc_fwd_one_pass_kernelI11Fp32IOFp16WLi512ELi28ELi448EEv26Group_norm_nhwc_fwd_params)
        .other          _Z35group_norm_nhwc_fwd_one_pass_kernelI11Fp32IOFp16WLi512ELi28ELi448EEv26Group_norm_nhwc_fwd_params,@"STO_CUDA_ENTRY STV_DEFAULT"
_Z35group_norm_nhwc_fwd_one_pass_kernelI11Fp32IOFp16WLi512ELi28ELi448EEv26Group_norm_nhwc_fwd_params:
.text._Z35group_norm_nhwc_fwd_one_pass_kernelI11Fp32IOFp16WLi512ELi28ELi448EEv26Group_norm_nhwc_fwd_params:
        /* <DEDUP_REMOVED lines=61> */
.L_x_3401:
        /* <DEDUP_REMOVED lines=378> */
.L_x_3327:
[----:B------:R-:W-:Y:S05]  /*1b70*/  BSYNC.RECONVERGENT B0 ;  /* 0x0000000000007941 */ /* 0x000fea0003800200 */
.L_x_3326:
        /* <DEDUP_REMOVED lines=41> */
.L_x_3329:
[----:B------:R-:W-:Y:S05]  /*1e10*/  BSYNC.RECONVERGENT B0 ;  /* 0x0000000000007941 */ /* 0x000fea0003800200 */
.L_x_3328:
        /* <DEDUP_REMOVED lines=24> */
.L_x_3332:
[----:B----4-:R-:W3:Y:S04]  /*1fa0*/  LDG.E.STRONG.GPU R34, desc[UR6][R32.64] ;  /* 0x0000000620227981 */ /* 0x010ee8000c1ef900 */
[----:B---3--:R-:W-:Y:S01]  /*1fb0*/  CCTL.IVALL ;  /* 0x00000000ff00798f */ /* 0x008fe20002000000 */
[----:B------:R-:W-:Y:S05]  /*1fc0*/  YIELD ;  /* 0x0000000000007946 */ /* 0x000fea0003800000 */
[----:B------:R-:W-:-:S13]  /*1fd0*/  ISETP.NE.AND P2, PT, R34, R39, PT ;  /* 0x000000272200720c */ /* 0x000fda0003f45270 */
[----:B------:R-:W-:Y:S05]  /*1fe0*/  @P2 BRA `(.L_x_3332) ;  /* 0xfffffffc00ec2947 */ /* 0x000fea000383ffff */
.L_x_3331:
        /* <DEDUP_REMOVED lines=15> */
.L_x_3334:
        /* <DEDUP_REMOVED lines=60> */
.L_x_3333:
        /* <DEDUP_REMOVED lines=35> */
.L_x_3335:
        /* <DEDUP_REMOVED lines=18> */
.L_x_3336:
        /* <DEDUP_REMOVED lines=9> */
.L_x_3337:
[----:B------:R-:W-:Y:S05]  /*2880*/  BSYNC.RECONVERGENT B0 ;  /* 0x0000000000007941 */ /* 0x000fea0003800200 */
.L_x_3330:
        /* <DEDUP_REMOVED lines=64> */
.L_x_3341:
[----:B------:R-:W-:Y:S05]  /*2c90*/  BSYNC.RECONVERGENT B1 ;  /* 0x0000000000017941 */ /* 0x000fea0003800200 */
.L_x_3340:
        /* <DEDUP_REMOVED lines=19> */
.L_x_3343:
[----:B------:R-:W-:Y:S05]  /*2dd0*/  BSYNC.RECONVERGENT B1 ;  /* 0x0000000000017941 */ /* 0x000fea0003800200 */
.L_x_3342:
        /* <DEDUP_REMOVED lines=27> */
.L_x_3345:
[----:B------:R-:W-:Y:S05]  /*2f90*/  BSYNC.RECONVERGENT B1 ;  /* 0x0000000000017941 */ /* 0x000fea0003800200 */
.L_x_3344:
        /* <DEDUP_REMOVED lines=19> */
.L_x_3347:
[----:B------:R-:W-:Y:S05]  /*30d0*/  BSYNC.RECONVERGENT B1 ;  /* 0x0000000000017941 */ /* 0x000fea0003800200 */
.L_x_3346:
        /* <DEDUP_REMOVED lines=19> */
.L_x_3349:
[----:B------:R-:W-:Y:S05]  /*3210*/  BSYNC.RECONVERGENT B1 ;  /* 0x0000000000017941 */ /* 0x000fea0003800200 */
.L_x_3348:
        /* <DEDUP_REMOVED lines=19> */
.L_x_3351:
[----:B------:R-:W-:Y:S05]  /*3350*/  BSYNC.RECONVERGENT B1 ;  /* 0x0000000000017941 */ /* 0x000fea0003800200 */
.L_x_3350:
        /* <DEDUP_REMOVED lines=27> */
.L_x_3353:
[----:B------:R-:W-:Y:S05]  /*3510*/  BSYNC.RECONVERGENT B1 ;  /* 0x0000000000017941 */ /* 0x000fea0003800200 */
.L_x_3352:
        /* <DEDUP_REMOVED lines=19> */
.L_x_3355:
[----:B------:R-:W-:Y:S05]  /*3650*/  BSYNC.RECONVERGENT B1 ;  /* 0x0000000000017941 */ /* 0x000fea0003800200 */
.L_x_3354:
        /* <DEDUP_REMOVED lines=19> */
.L_x_3357:
[----:B------:R-:W-:Y:S05]  /*3790*/  BSYNC.RECONVERGENT B1 ;  /* 0x0000000000017941 */ /* 0x000fea0003800200 */
.L_x_3356:
        /* <DEDUP_REMOVED lines=19> */
.L_x_3359:
[----:B------:R-:W-:Y:S05]  /*38d0*/  BSYNC.RECONVERGENT B1 ;  /* 0x0000000000017941 */ /* 0x000fea0003800200 */
.L_x_3358:
        /* <DEDUP_REMOVED lines=29> */
.L_x_3361:
[----:B------:R-:W-:Y:S05]  /*3ab0*/  BSYNC.RECONVERGENT B1 ;  /* 0x0000000000017941 */ /* 0x000fea0003800200 */
.L_x_3360:
        /* <DEDUP_REMOVED lines=19> */
.L_x_3363:
[----:B------:R-:W-:Y:S05]  /*3bf0*/  BSYNC.RECONVERGENT B1 ;  /* 0x0000000000017941 */ /* 0x000fea0003800200 */
.L_x_3362:
        /* <DEDUP_REMOVED lines=19> */
.L_x_3365:
[----:B------:R-:W-:Y:S05]  /*3d30*/  BSYNC.RECONVERGENT B1 ;  /* 0x0000000000017941 */ /* 0x000fea0003800200 */
.L_x_3364:
        /* <DEDUP_REMOVED lines=19> */
.L_x_3367:
[----:B------:R-:W-:Y:S05]  /*3e70*/  BSYNC.RECONVERGENT B1 ;  /* 0x0000000000017941 */ /* 0x000fea0003800200 */
.L_x_3366:
        /* <DEDUP_REMOVED lines=19> */
.L_x_3369:
[----:B------:R-:W-:Y:S05]  /*3fb0*/  BSYNC.RECONVERGENT B1 ;  /* 0x0000000000017941 */ /* 0x000fea0003800200 */
.L_x_3368:
        /* <DEDUP_REMOVED lines=18> */
.L_x_3339:
        /* <DEDUP_REMOVED lines=34> */
.L_x_3372:
[----:B------:R-:W-:Y:S05]  /*4300*/  BSYNC.RECONVERGENT B1 ;  /* 0x0000000000017941 */ /* 0x000fea0003800200 */
.L_x_3371:
        /* <DEDUP_REMOVED lines=29> */
.L_x_3374:
[----:B------:R-:W-:Y:S05]  /*44e0*/  BSYNC.RECONVERGENT B1 ;  /* 0x0000000000017941 */ /* 0x000fea0003800200 */
.L_x_3373:
        /* <DEDUP_REMOVED lines=37> */
.L_x_3376:
[----:B------:R-:W-:Y:S05]  /*4740*/  BSYNC.RECONVERGENT B1 ;  /* 0x0000000000017941 */ /* 0x000fea0003800200 */
.L_x_3375:
        /* <DEDUP_REMOVED lines=29> */
.L_x_3378:
[----:B------:R-:W-:Y:S05]  /*4920*/  BSYNC.RECONVERGENT B1 ;  /* 0x0000000000017941 */ /* 0x000fea0003800200 */
.L_x_3377:
        /* <DEDUP_REMOVED lines=29> */
.L_x_3380:
[----:B------:R-:W-:Y:S05]  /*4b00*/  BSYNC.RECONVERGENT B1 ;  /* 0x0000000000017941 */ /* 0x000fea0003800200 */
.L_x_3379:
        /* <DEDUP_REMOVED lines=29> */
.L_x_3382:
[----:B------:R-:W-:Y:S05]  /*4ce0*/  BSYNC.RECONVERGENT B1 ;  /* 0x0000000000017941 */ /* 0x000fea0003800200 */
.L_x_3381:
        /* <DEDUP_REMOVED lines=37> */
.L_x_3384:
[----:B------:R-:W-:Y:S05]  /*4f40*/  BSYNC.RECONVERGENT B1 ;  /* 0x0000000000017941 */ /* 0x000fea0003800200 */
.L_x_3383:
        /* <DEDUP_REMOVED lines=29> */
.L_x_3386:
[----:B------:R-:W-:Y:S05]  /*5120*/  BSYNC.RECONVERGENT B1 ;  /* 0x0000000000017941 */ /* 0x000fea0003800200 */
.L_x_3385:
        /* <DEDUP_REMOVED lines=29> */
.L_x_3388:
[----:B------:R-:W-:Y:S05]  /*5300*/  BSYNC.RECONVERGENT B1 ;  /* 0x0000000000017941 */ /* 0x000fea0003800200 */
.L_x_3387:
        /* <DEDUP_REMOVED lines=29> */
.L_x_3390:
[----:B------:R-:W-:Y:S05]  /*54e0*/  BSYNC.RECONVERGENT B1 ;  /* 0x0000000000017941 */ /* 0x000fea0003800200 */
.L_x_3389:
        /* <DEDUP_REMOVED lines=39> */
.L_x_3392:
[----:B------:R-:W-:Y:S05]  /*5760*/  BSYNC.RECONVERGENT B1 ;  /* 0x0000000000017941 */ /* 0x000fea0003800200 */
.L_x_3391:
        /* <DEDUP_REMOVED lines=29> */
.L_x_3394:
[----:B------:R-:W-:Y:S05]  /*5940*/  BSYNC.RECONVERGENT B1 ;  /* 0x0000000000017941 */ /* 0x000fea0003800200 */
.L_x_3393:
        /* <DEDUP_REMOVED lines=29> */
.L_x_3396:
[----:B------:R-:W-:Y:S05]  /*5b20*/  BSYNC.RECONVERGENT B1 ;  /* 0x0000000000017941 */ /* 0x000fea0003800200 */
.L_x_3395:
        /* <DEDUP_REMOVED lines=29> */
.L_x_3398:
[----:B------:R-:W-:Y:S05]  /*5d00*/  BSYNC.RECONVERGENT B1 ;  /* 0x0000000000017941 */ /* 0x000fea0003800200 */
.L_x_3397:
        /* <DEDUP_REMOVED lines=29> */
.L_x_3400:
[----:B------:R-:W-:Y:S05]  /*5ee0*/  BSYNC.RECONVERGENT B1 ;  /* 0x0000000000017941 */ /* 0x000fea0003800200 */
.L_x_3399:
        /* <DEDUP_REMOVED lines=27> */
.L_x_3370:
[----:B------:R-:W-:Y:S05]  /*60a0*/  BSYNC.RECONVERGENT B0 ;  /* 0x0000000000007941 */ /* 0x000fea0003800200 */
.L_x_3338:
        /* <DEDUP_REMOVED lines=8> */
.L_x_3402:
        /* <DEDUP_REMOVED lines=13> */
.L_x_3475:


//--------------------- .nv.shared.reserved.0     --------------------------
	.section	.nv.shared.reserved.0,"aw",@nobits
	.weak		__nv_reservedSMEM_offset_0_alias
	.size		__nv_reservedSMEM_offset_0_alias, 0, 64
	.other		__nv_reservedSMEM_offset_0_alias,@"STO_CUDA_RESERVED_SHARED STV_DEFAULT"
__nv_reservedSMEM_offset_0_alias:
	.zero		0
	.zero		64


//--------------------- .nv.global                --------------------------
	.section	.nv.global,"aw",@nobits
.nv.global:
	.type		_ZN61_INTERNAL_4326794b_30_group_norm_nhwc_one_pass_28_cu_ee9af4cc6thrust24THRUST_300001_SM_1000_NS12placeholders2_5E,@object
	.size		_ZN61_INTERNAL_4326794b_30_group_norm_nhwc_one_pass_28_cu_ee9af4cc6thrust24THRUST_300001_SM_1000_NS12placeholders2_5E,(_ZN61_INTERNAL_4326794b_30_group_norm_nhwc_one_pass_28_cu_ee9af4cc4cuda3std3__45__cpo6cbeginE - _ZN61_INTERNAL_4326794b_30_group_norm_nhwc_one_pass_28_cu_ee9af4cc6thrust24THRUST_300001_SM_1000_NS12placeholders2_5E)
_ZN61_INTERNAL_4326794b_30_group_norm_nhwc_one_pass_28_cu_ee9af4cc6thrust24THRUST_300001_SM_1000_NS12placeholders2_5E:
	.zero		1
	.type		_ZN61_INTERNAL_4326794b_30_group_norm_nhwc_one_pass_28_cu_ee9af4cc4cuda3std3__45__cpo6cbeginE,@object
	.size		_ZN61_INTERNAL_4326794b_30_group_norm_nhwc_one_pass_28_cu_ee9af4cc4cuda3std3__45__cpo6cbeginE,(_ZN61_INTERNAL_4326794b_30_group_norm_nhwc_one_pass_28_cu_ee9af4cc4cuda3std6ranges3__45__cpo6cbeginE - _ZN61_INTERNAL_4326794b_30_group_norm_nhwc_one_pass_28_cu_ee9af4cc4cuda3std3__45__cpo6cbeginE)
_ZN61_INTERNAL_4326794b_30_group_norm_nhwc_one_pass_28_cu_ee9af4cc4cuda3std3__45__cpo6cbeginE:
	.zero		1
	.type		_ZN61_INTERNAL_4326794b_30_group_norm_nhwc_one_pass_28_cu_ee9af4cc4cuda3std6ranges3__45__cpo6cbeginE,@object
	.size		_ZN61_INTERNAL_4326794b_30_group_norm_nhwc_one_pass_28_cu_ee9af4cc4cuda3std6ranges3__45__cpo6cbeginE,(_ZN61_INTERNAL_4326794b_30_group_norm_nhwc_one_pass_28_cu_ee9af4cc4cuda3std3__48in_placeE - _ZN61_INTERNAL_4326794b_30_group_norm_nhwc_one_pass_28_cu_ee9af4cc4cuda3std6ranges3__45__cpo6cbeginE)
_ZN61_INTERNAL_4326794b_30_group_norm_nhwc_one_pass_28_cu_ee9af4cc4cuda3std6ranges3__45__cpo6cbeginE:
	.zero		1
	.type		_ZN61_INTERNAL_4326794b_30_group_norm_nhwc_one_pass_28_cu_ee9af4cc4cuda3std3__48in_placeE,@object
	.size		_ZN61_INTERNAL_4326794b_30_group_norm_nhwc_one_pass_28_cu_ee9af4cc4cuda3std3__48in_placeE,(_ZN61_INTERNAL_4326794b_30_group_norm_nhwc_one_pass_28_cu_ee9af4cc4cuda3std6ranges3__45__cpo4sizeE - _ZN61_INTERNAL_4326794b_30_group_norm_nhwc_one_pass_28_cu_ee9af4cc4cuda3std3__48in_placeE)
_ZN61_INTERNAL_4326794b_30_group_norm_nhwc_one_pass_28_cu_ee9af4cc4cuda3std3__48in_placeE:
	.zero		1
	.type		_ZN61_INTERNAL_4326794b_30_group_norm_nhwc_one_pass_28_cu_ee9af4cc4cuda3std6ranges3__45__cpo4sizeE,@object
	.size		_ZN61_INTERNAL_4326794b_30_group_norm_nhwc_one_pass_28_cu_ee9af4cc4cuda3std6ranges3__45__cpo4sizeE,(_ZN61_INTERNAL_4326794b_30_group_norm_nhwc_one_pass_28_cu_ee9af4cc6thrust24THRUST_300001_SM_1000_NS12placeholders2_9E - _ZN61_INTERNAL_4326794b_30_group_norm_nhwc_one_pass_28_cu_ee9af4cc4cuda3std6ranges3__45__cpo4sizeE)
_ZN61_INTERNAL_4326794b_30_group_norm_nhwc_one_pass_28_cu_ee9af4cc4cuda3std6ranges3__45__cpo4sizeE:
	.zero		1
	.type		_ZN61_INTERNAL_4326794b_30_group_norm_nhwc_one_pass_28_cu_ee9af4cc6thrust24THRUST_300001_SM_1000_NS12placeholders2_9E,@object
	.size		_ZN61_INTERNAL_4326794b_30_group_norm_nhwc_one_pass_28_cu_ee9af4cc6thrust24THRUST_300001_SM_1000_NS12placeholders2_9E,(_ZN61_INTERNAL_4326794b_30_group_norm_nhwc_one_pass_28_cu_ee9af4cc4cuda3std3__45__cpo7crbeginE - _ZN61_INTERNAL_4326794b_30_group_norm_nhwc_one_pass_28_cu_ee9af4cc6thrust24THRUST_300001_SM_1000_NS12placeholders2_9E)
_ZN61_INTERNAL_4326794b_30_group_norm_nhwc_one_pass_28_cu_ee9af4cc6thrust24THRUST_300001_SM_1000_NS12placeholders2_9E:
	.zero		1
	.type		_ZN61_INTERNAL_4326794b_30_group_norm_nhwc_one_pass_28_cu_ee9af4cc4cuda3std3__45__cpo7crbeginE,@object
	.size		_ZN61_INTERNAL_4326794b_30_group_norm_nhwc_one_pass_28_cu_ee9af4cc4cuda3std3__45__cpo7crbeginE,(_ZN61_INTERNAL_4326794b_30_group_norm_nhwc_one_pass_28_cu_ee9af4cc4cuda3std6ranges3__45__cpo4nextE - _ZN61_INTERNAL_4326794b_30_group_norm_nhwc_one_pass_28_cu_ee9af4cc4cuda3std3__45__cpo7crbeginE)
_ZN61_INTERNAL_4326794b_30_group_norm_nhwc_one_pass_28_cu_ee9af4cc4cuda3std3__45__cpo7crbeginE:
	.zero		1
	.type		_ZN61_INTERNAL_4326794b_30_group_norm_nhwc_one_pass_28_cu_ee9af4cc4cuda3std6ranges3__45__cpo4nextE,@object
	.size		_ZN61_INTERNAL_4326794b_30_group_norm_nhwc_one_pass_28_cu_ee9af4cc4cuda3std6ranges3__45__cpo4nextE,(_ZN61_INTERNAL_4326794b_30_group_norm_nhwc_one_pass_28_cu_ee9af4cc4cuda3std6ranges3__45__cpo4swapE - _ZN61_INTERNAL_4326794b_30_group_norm_nhwc_one_pass_28_cu_ee9af4cc4cuda3std6ranges3__45__cpo4nextE)
_ZN61_INTERNAL_4326794b_30_group_norm_nhwc_one_pass_28_cu_ee9af4cc4cuda3std6ranges3__45__cpo4nextE:
	.zero		1
	.type		_ZN61_INTERNAL_4326794b_30_group_norm_nhwc_one_pass_28_cu_ee9af4cc4cuda3std6ranges3__45__cpo4swapE,@object
	.size		_ZN61_INTERNAL_4326794b_30_group_norm_nhwc_one_pass_28_cu_ee9af4cc4cuda3std6ranges3__45__cpo4swapE,(_ZN61_INTERNAL_4326794b_30_group_norm_nhwc_one_pass_28_cu_ee9af4cc6thrust24THRUST_300001_SM_1000_NS12placeholders2_1E - _ZN61_INTERNAL_4326794b_30_group_norm_nhwc_one_pass_28_cu_ee9af4cc4cuda3std6ranges3__45__cpo4swapE)
_ZN61_INTERNAL_4326794b_30_group_norm_nhwc_one_pass_28_cu_ee9af4cc4cuda3std6ranges3__45__cpo4swapE:
	.zero		1
	.type		_ZN61_INTERNAL_4326794b_30_group_norm_nhwc_one_pass_28_cu_ee9af4cc6thrust24THRUST_300001_SM_1000_NS12placeholders2_1E,@object
	.size		_ZN61_INTERNAL_4326794b_30_group_norm_nhwc_one_pass_28_cu_ee9af4cc6thrust24THRUST_300001_SM_1000_NS12placeholders2_1E,(_ZN61_INTERNAL_4326794b_30_group_norm_nhwc_one_pass_28_cu_ee9af4cc6thrust24THRUST_300001_SM_1000_NS12placeholders2_3E - _ZN61_INTERNAL_4326794b_30_group_norm_nhwc_one_pass_28_cu_ee9af4cc6thrust24THRUST_300001_SM_1000_NS12placeholders2_1E)
_ZN61_INTERNAL_4326794b_30_group_norm_nhwc_one_pass_28_cu_ee9af4cc6thrust24THRUST_300001_SM_1000_NS12placeholders2_1E:
	.zero		1
	.type		_ZN61_INTERNAL_4326794b_30_group_norm_nhwc_one_pass_28_cu_ee9af4cc6thrust24THRUST_300001_SM_1000_NS12placeholders2_3E,@object
	.size		_ZN61_INTERNAL_4326794b_30_group_norm_nhwc_one_pass_28_cu_ee9af4cc6thrust24THRUST_300001_SM_1000_NS12placeholders2_3E,(_ZN61_INTERNAL_4326794b_30_group_norm_nhwc_one_pass_28_cu_ee9af4cc4cuda3std3__45__cpo5beginE - _ZN61_INTERNAL_4326794b_30_group_norm_nhwc_one_pass_28_cu_ee9af4cc6thrust24THRUST_300001_SM_1000_NS12placeholders2_3E)
_ZN61_INTERNAL_4326794b_30_group_norm_nhwc_one_pass_28_cu_ee9af4cc6thrust24THRUST_300001_SM_1000_NS12placeholders2_3E:
	.zero		1
	.type		_ZN61_INTERNAL_4326794b_30_group_norm_nhwc_one_pass_28_cu_ee9af4cc4cuda3std3__45__cpo5beginE,@object
	.size		_ZN61_INTERNAL_4326794b_30_group_norm_nhwc_one_pass_28_cu_ee9af4cc4cuda3std3__45__cpo5beginE,(_ZN61_INTERNAL_4326794b_30_group_norm_nhwc_one_pass_28_cu_ee9af4cc4cuda3std6ranges3__45__cpo5beginE - _ZN61_INTERNAL_4326794b_30_group_norm_nhwc_one_pass_28_cu_ee9af4cc4cuda3std3__45__cpo5beginE)
_ZN61_INTERNAL_4326794b_30_group_norm_nhwc_one_pass_28_cu_ee9af4cc4cuda3std3__45__cpo5beginE:
	.zero		1
	.type		_ZN61_INTERNAL_4326794b_30_group_norm_nhwc_one_pass_28_cu_ee9af4cc4cuda3std6ranges3__45__cpo5beginE,@object
	.size		_ZN61_INTERNAL_4326794b_30_group_norm_nhwc_one_pass_28_cu_ee9af4cc4cuda3std6ranges3__45__cpo5beginE,(_ZN61_INTERNAL_4326794b_30_group_norm_nhwc_one_pass_28_cu_ee9af4cc4cuda3std3__463_GLOBAL__N__4326794b_30_group_norm_nhwc_one_pass_28_cu_ee9af4cc6ignoreE - _ZN61_INTERNAL_4326794b_30_group_norm_nhwc_one_pass_28_cu_ee9af4cc4cuda3std6ranges3__45__cpo5beginE)
_ZN61_INTERNAL_4326794b_30_group_norm_nhwc_one_pass_28_cu_ee9af4cc4cuda3std6ranges3__45__cpo5beginE:
	.zero		1
	.type		_ZN61_INTERNAL_4326794b_30_group_norm_nhwc_one_pass_28_cu_ee9af4cc4cuda3std3__463_GLOBAL__N__4326794b_30_group_norm_nhwc_one_pass_28_cu_ee9af4cc6ignoreE,@object
	.size		_ZN61_INTERNAL_4326794b_30_group_norm_nhwc_one_pass_28_cu_ee9af4cc4cuda3std3__463_GLOBAL__N__4326794b_30_group_norm_nhwc_one_pass_28_cu_ee9af4cc6ignoreE,(_ZN61_INTERNAL_4326794b_30_group_norm_nhwc_one_pass_28_cu_ee9af4cc4cuda3std6ranges3__45__cpo4dataE - _ZN61_INTERNAL_4326794b_30_group_norm_nhwc_one_pass_28_cu_ee9af4cc4cuda3std3__463_GLOBAL__N__4326794b_30_group_norm_nhwc_one_pass_28_cu_ee9af4cc6ignoreE)
_ZN61_INTERNAL_4326794b_30_group_norm_nhwc_one_pass_28_cu_ee9af4cc4cuda3std3__463_GLOBAL__N__4326794b_30_group_norm_nhwc_one_pass_28_cu_ee9af4cc6ignoreE:
	.zero		1
	.type		_ZN61_INTERNAL_4326794b_30_group_norm_nhwc_one_pass_28_cu_ee9af4cc4cuda3std6ranges3__45__cpo4dataE,@object
	.size		_ZN61_INTERNAL_4326794b_30_group_norm_nhwc_one_pass_28_cu_ee9af4cc4cuda3std6ranges3__45__cpo4dataE,(_ZN61_INTERNAL_4326794b_30_group_norm_nhwc_one_pass_28_cu_ee9af4cc6thrust24THRUST_300001_SM_1000_NS12placeholders2_7E - _ZN61_INTERNAL_4326794b_30_group_norm_nhwc_one_pass_28_cu_ee9af4cc4cuda3std6ranges3__45__cpo4dataE)
_ZN61_INTERNAL_4326794b_30_group_norm_nhwc_one_pass_28_cu_ee9af4cc4cuda3std6ranges3__45__cpo4dataE:
	.zero		1
	.type		_ZN61_INTERNAL_4326794b_30_group_norm_nhwc_one_pass_28_cu_ee9af4cc6thrust24THRUST_300001_SM_1000_NS12placeholders2_7E,@object
	.size		_ZN61_INTERNAL_4326794b_30_group_norm_nhwc_one_pass_28_cu_ee9af4cc6thrust24THRUST_300001_SM_1000_NS12placeholders2_7E,(_ZN61_INTERNAL_4326794b_30_group_norm_nhwc_one_pass_28_cu_ee9af4cc4cuda3std3__45__cpo6rbeginE - _ZN61_INTERNAL_4326794b_30_group_norm_nhwc_one_pass_28_cu_ee9af4cc6thrust24THRUST_300001_SM_1000_NS12placeholders2_7E)
_ZN61_INTERNAL_4326794b_30_group_norm_nhwc_one_pass_28_cu_ee9af4cc6thrust24THRUST_300001_SM_1000_NS12placeholders2_7E:
	.zero		1
	.type		_ZN61_INTERNAL_4326794b_30_group_norm_nhwc_one_pass_28_cu_ee9af4cc4cuda3std3__45__cpo6rbeginE,@object
	.size		_ZN61_INTERNAL_4326794b_30_group_norm_nhwc_one_pass_28_cu_ee9af4cc4cuda3std3__45__cpo6rbeginE,(_ZN61_INTERNAL_4326794b_30_group_norm_nhwc_one_pass_28_cu_ee9af4cc4cuda3std6ranges3__45__cpo7advanceE - _ZN61_INTERNAL_4326794b_30_group_norm_nhwc_one_pass_28_cu_ee9af4cc4cuda3std3__45__cpo6rbeginE)
_ZN61_INTERNAL_4326794b_30_group_norm_nhwc_one_pass_28_cu_ee9af4cc4cuda3std3__45__cpo6rbeginE:
	.zero		1
	.type		_ZN61_INTERNAL_4326794b_30_group_norm_nhwc_one_pass_28_cu_ee9af4cc4cuda3std6ranges3__45__cpo7advanceE,@object
	.size		_ZN61_INTERNAL_4326794b_30_group_norm_nhwc_one_pass_28_cu_ee9af4cc4cuda3std6ranges3__45__cpo7advanceE,(_ZN61_INTERNAL_4326794b_30_group_norm_nhwc_one_pass_28_cu_ee9af4cc4cuda3std3__47nulloptE - _ZN61_INTERNAL_4326794b_30_group_norm_nhwc_one_pass_28_cu_ee9af4cc4cuda3std6ranges3__45__cpo7advanceE)
_ZN61_INTERNAL_4326794b_30_group_norm_nhwc_one_pass_28_cu_ee9af4cc4cuda3std6ranges3__45__cpo7advanceE:
	.zero		1
	.type		_ZN61_INTERNAL_4326794b_30_group_norm_nhwc_one_pass_28_cu_ee9af4cc4cuda3std3__47nulloptE,@object
	.size		_ZN61_INTERNAL_4326794b_30_group_norm_nhwc_one_pass_28_cu_ee9af4cc4cuda3std3__47nulloptE,(_ZN61_INTERNAL_4326794b_30_group_norm_nhwc_one_pass_28_cu_ee9af4cc4cuda3std6ranges3__45__cpo8distanceE - _ZN61_INTERNAL_4326794b_30_group_norm_nhwc_one_pass_28_cu_ee9af4cc4cuda3std3__47nulloptE)
_ZN61_INTERNAL_4326794b_30_group_norm_nhwc_one_pass_28_cu_ee9af4cc4cuda3std3__47nulloptE:
	.zero		1
	.type		_ZN61_INTERNAL_4326794b_30_group_norm_nhwc_one_pass_28_cu_ee9af4cc4cuda3std6ranges3__45__cpo8distanceE,@object
	.size		_ZN61_INTERNAL_4326794b_30_group_norm_nhwc_one_pass_28_cu_ee9af4cc4cuda3std6ranges3__45__cpo8distanceE,(_ZN61_INTERNAL_4326794b_30_group_norm_nhwc_one_pass_28_cu_ee9af4cc6thrust24THRUST_300001_SM_1000_NS12placeholders2_6E - _ZN61_INTERNAL_4326794b_30_group_norm_nhwc_one_pass_28_cu_ee9af4cc4cuda3std6ranges3__45__cpo8distanceE)
_ZN61_INTERNAL_4326794b_30_group_norm_nhwc_one_pass_28_cu_ee9af4cc4cuda3std6ranges3__45__cpo8distanceE:
	.zero		1
	.type		_ZN61_INTERNAL_4326794b_30_group_norm_nhwc_one_pass_28_cu_ee9af4cc6thrust24THRUST_300001_SM_1000_NS12placeholders2_6E,@object
	.size		_ZN61_INTERNAL_4326794b_30_group_norm_nhwc_one_pass_28_cu_ee9af4cc6thrust24THRUST_300001_SM_1000_NS12placeholders2_6E,(_ZN61_INTERNAL_4326794b_30_group_norm_nhwc_one_pass_28_cu_ee9af4cc4cuda3std3__45__cpo4cendE - _ZN61_INTERNAL_4326794b_30_group_norm_nhwc_one_pass_28_cu_ee9af4cc6thrust24THRUST_300001_SM_1000_NS12placeholders2_6E)
_ZN61_INTERNAL_4326794b_30_group_norm_nhwc_one_pass_28_cu_ee9af4cc6thrust24THRUST_300001_SM_1000_NS12placeholders2_6E:
	.zero		1
	.type		_ZN61_INTERNAL_4326794b_30_group_norm_nhwc_one_pass_28_cu_ee9af4cc4cuda3std3__45__cpo4cendE,@object
	.size		_ZN61_INTERNAL_4326794b_30_group_norm_nhwc_one_pass_28_cu_ee9af4cc4cuda3std3__45__cpo4cendE,(_ZN61_INTERNAL_4326794b_30_group_norm_nhwc_one_pass_28_cu_ee9af4cc4cuda3std6ranges3__45__cpo4cendE - _ZN61_INTERNAL_4326794b_30_group_norm_nhwc_one_pass_28_cu_ee9af4cc4cuda3std3__45__cpo4cendE)
_ZN61_INTERNAL_4326794b_30_group_norm_nhwc_one_pass_28_cu_ee9af4cc4cuda3std3__45__cpo4cendE:
	.zero		1
	.type		_ZN61_INTERNAL_4326794b_30_group_norm_nhwc_one_pass_28_cu_ee9af4cc4cuda3std6ranges3__45__cpo4cendE,@object
	.size		_ZN61_INTERNAL_4326794b_30_group_norm_nhwc_one_pass_28_cu_ee9af4cc4cuda3std6ranges3__45__cpo4cendE,(_ZN61_INTERNAL_4326794b_30_group_norm_nhwc_one_pass_28_cu_ee9af4cc4cuda3std3__420unreachable_sentinelE - _ZN61_INTERNAL_4326794b_30_group_norm_nhwc_one_pass_28_cu_ee9af4cc4cuda3std6ranges3__45__cpo4cendE)
_ZN61_INTERNAL_4326794b_30_group_norm_nhwc_one_pass_28_cu_ee9af4cc4cuda3std6ranges3__45__cpo4cendE:
	.zero		1
	.type		_ZN61_INTERNAL_4326794b_30_group_norm_nhwc_one_pass_28_cu_ee9af4cc4cuda3std3__420unreachable_sentinelE,@object
	.size		_ZN61_INTERNAL_4326794b_30_group_norm_nhwc_one_pass_28_cu_ee9af4cc4cuda3std3__420unreachable_sentinelE,(_ZN61_INTERNAL_4326794b_30_group_norm_nhwc_one_pass_28_cu_ee9af4cc4cuda3std6ranges3__45__cpo5ssizeE - _ZN61_INTERNAL_4326794b_30_group_norm_nhwc_one_pass_28_cu_ee9af4cc4cuda3std3__420unreachable_sentinelE)
_ZN61_INTERNAL_4326794b_30_group_norm_nhwc_one_pass_28_cu_ee9af4cc4cuda3std3__420unreachable_sentinelE:
	.zero		1
	.type		_ZN61_INTERNAL_4326794b_30_group_norm_nhwc_one_pass_28_cu_ee9af4cc4cuda3std6ranges3__45__cpo5ssizeE,@object
	.size		_ZN61_INTERNAL_4326794b_30_group_norm_nhwc_one_pass_28_cu_ee9af4cc4cuda3std6ranges3__45__cpo5ssizeE,(_ZN61_INTERNAL_4326794b_30_group_norm_nhwc_one_pass_28_cu_ee9af4cc6thrust24THRUST_300001_SM_1000_NS12placeholders3_10E - _ZN61_INTERNAL_4326794b_30_group_norm_nhwc_one_pass_28_cu_ee9af4cc4cuda3std6ranges3__45__cpo5ssizeE)
_ZN61_INTERNAL_4326794b_30_group_norm_nhwc_one_pass_28_cu_ee9af4cc4cuda3std6ranges3__45__cpo5ssizeE:
	.zero		1
	.type		_ZN61_INTERNAL_4326794b_30_group_norm_nhwc_one_pass_28_cu_ee9af4cc6thrust24THRUST_300001_SM_1000_NS12placeholders3_10E,@object
	.size		_ZN61_INTERNAL_4326794b_30_group_norm_nhwc_one_pass_28_cu_ee9af4cc6thrust24THRUST_300001_SM_1000_NS12placeholders3_10E,(_ZN61_INTERNAL_4326794b_30_group_norm_nhwc_one_pass_28_cu_ee9af4cc4cuda3std3__45__cpo5crendE - _ZN61_INTERNAL_4326794b_30_group_norm_nhwc_one_pass_28_cu_ee9af4cc6thrust24THRUST_300001_SM_1000_NS12placeholders3_10E)
_ZN61_INTERNAL_4326794b_30_group_norm_nhwc_one_pass_28_cu_ee9af4cc6thrust24THRUST_300001_SM_1000_NS12placeholders3_10E:
	.zero		1
	.type		_ZN61_INTERNAL_4326794b_30_group_norm_nhwc_one_pass_28_cu_ee9af4cc4cuda3std3__45__cpo5crendE,@object
	.size		_ZN61_INTERNAL_4326794b_30_group_norm_nhwc_one_pass_28_cu_ee9af4cc4cuda3std3__45__cpo5crendE,(_ZN61_INTERNAL_4326794b_30_group_norm_nhwc_one_pass_28_cu_ee9af4cc4cuda3std6ranges3__45__cpo4prevE - _ZN61_INTERNAL_4326794b_30_group_norm_nhwc_one_pass_28_cu_ee9af4cc4cuda3std3__45__cpo5crendE)
_ZN61_INTERNAL_4326794b_30_group_norm_nhwc_one_pass_28_cu_ee9af4cc4cuda3std3__45__cpo5crendE:
	.zero		1
	.type		_ZN61_INTERNAL_4326794b_30_group_norm_nhwc_one_pass_28_cu_ee9af4cc4cuda3std6ranges3__45__cpo4prevE,@object
	.size		_ZN61_INTERNAL_4326794b_30_group_norm_nhwc_one_pass_28_cu_ee9af4cc4cuda3std6ranges3__45__cpo4prevE,(_ZN61_INTERNAL_4326794b_30_group_norm_nhwc_one_pass_28_cu_ee9af4cc4cuda3std6ranges3__45__cpo9iter_moveE - _ZN61_INTERNAL_4326794b_30_group_norm_nhwc_one_pass_28_cu_ee9af4cc4cuda3std6ranges3__45__cpo4prevE)
_ZN61_INTERNAL_4326794b_30_group_norm_nhwc_one_pass_28_cu_ee9af4cc4cuda3std6ranges3__45__cpo4prevE:
	.zero		1
	.type		_ZN61_INTERNAL_4326794b_30_group_norm_nhwc_one_pass_28_cu_ee9af4cc4cuda3std6ranges3__45__cpo9iter_moveE,@object
	.size		_ZN61_INTERNAL_4326794b_30_group_norm_nhwc_one_pass_28_cu_ee9af4cc4cuda3std6ranges3__45__cpo9iter_moveE,(_ZN61_INTERNAL_4326794b_30_group_norm_nhwc_one_pass_28_cu_ee9af4cc6thrust24THRUST_300001_SM_1000_NS12placeholders2_2E - _ZN61_INTERNAL_4326794b_30_group_norm_nhwc_one_pass_28_cu_ee9af4cc4cuda3std6ranges3__45__cpo9iter_moveE)
_ZN61_INTERNAL_4326794b_30_group_norm_nhwc_one_pass_28_cu_ee9af4cc4cuda3std6ranges3__45__cpo9iter_moveE:
	.zero		1
	.type		_ZN61_INTERNAL_4326794b_30_group_norm_nhwc_one_pass_28_cu_ee9af4cc6thrust24THRUST_300001_SM_1000_NS12placeholders2_2E,@object
	.size		_ZN61_INTERNAL_4326794b_30_group_norm_nhwc_one_pass_28_cu_ee9af4cc6thrust24THRUST_300001_SM_1000_NS12placeholders2_2E,(_ZN61_INTERNAL_4326794b_30_group_norm_nhwc_one_pass_28_cu_ee9af4cc6thrust24THRUST_300001_SM_1000_NS12placeholders2_4E - _ZN61_INTERNAL_4326794b_30_group_norm_nhwc_one_pass_28_cu_ee9af4cc6thrust24THRUST_300001_SM_1000_NS12placeholders2_2E)
_ZN61_INTERNAL_4326794b_30_group_norm_nhwc_one_pass_28_cu_ee9af4cc6thrust24THRUST_300001_SM_1000_NS12placeholders2_2E:
	.zero		1
	.type		_ZN61_INTERNAL_4326794b_30_group_norm_nhwc_one_pass_28_cu_ee9af4cc6thrust24THRUST_300001_SM_1000_NS12placeholders2_4E,@object
	.size		_ZN61_INTERNAL_4326794b_30_group_norm_nhwc_one_pass_28_cu_ee9af4cc6thrust24THRUST_300001_SM_1000_NS12placeholders2_4E,(_ZN61_INTERNAL_4326794b_30_group_norm_nhwc_one_pass_28_cu_ee9af4cc4cuda3std3__45__cpo3endE - _ZN61_INTERNAL_4326794b_30_group_norm_nhwc_one_pass_28_cu_ee9af4cc6thrust24THRUST_300001_SM_1000_NS12placeholders2_4E)
_ZN61_INTERNAL_4326794b_30_group_norm_nhwc_one_pass_28_cu_ee9af4cc6thrust24THRUST_300001_SM_1000_NS12placeholders2_4E:
	.zero		1
	.type		_ZN61_INTERNAL_4326794b_30_group_norm_nhwc_one_pass_28_cu_ee9af4cc4cuda3std3__45__cpo3endE,@object
	.size		_ZN61_INTERNAL_4326794b_30_group_norm_nhwc_one_pass_28_cu_ee9af4cc4cuda3std3__45__cpo3endE,(_ZN61_INTERNAL_4326794b_30_group_norm_nhwc_one_pass_28_cu_ee9af4cc4cuda3std6ranges3__45__cpo3endE - _ZN61_INTERNAL_4326794b_30_group_norm_nhwc_one_pass_28_cu_ee9af4cc4cuda3std3__45__cpo3endE)
_ZN61_INTERNAL_4326794b_30_group_norm_nhwc_one_pass_28_cu_ee9af4cc4cuda3std3__45__cpo3endE:
	.zero		1
	.type		_ZN61_INTERNAL_4326794b_30_group_norm_nhwc_one_pass_28_cu_ee9af4cc4cuda3std6ranges3__45__cpo3endE,@object
	.size		_ZN61_INTERNAL_4326794b_30_group_norm_nhwc_one_pass_28_cu_ee9af4cc4cuda3std6ranges3__45__cpo3endE,(_ZN61_INTERNAL_4326794b_30_group_norm_nhwc_one_pass_28_cu_ee9af4cc4cuda3std3__419piecewise_constructE - _ZN61_INTERNAL_4326794b_30_group_norm_nhwc_one_pass_28_cu_ee9af4cc4cuda3std6ranges3__45__cpo3endE)
_ZN61_INTERNAL_4326794b_30_group_norm_nhwc_one_pass_28_cu_ee9af4cc4cuda3std6ranges3__45__cpo3endE:
	.zero		1
	.type		_ZN61_INTERNAL_4326794b_30_group_norm_nhwc_one_pass_28_cu_ee9af4cc4cuda3std3__419piecewise_constructE,@object
	.size		_ZN61_INTERNAL_4326794b_30_group_norm_nhwc_one_pass_28_cu_ee9af4cc4cuda3std3__419piecewise_constructE,(_ZN61_INTERNAL_4326794b_30_group_norm_nhwc_one_pass_28_cu_ee9af4cc4cuda3std6ranges3__45__cpo5cdataE - _ZN61_INTERNAL_4326794b_30_group_norm_nhwc_one_pass_28_cu_ee9af4cc4cuda3std3__419piecewise_constructE)
_ZN61_INTERNAL_4326794b_30_group_norm_nhwc_one_pass_28_cu_ee9af4cc4cuda3std3__419piecewise_constructE:
	.zero		1
	.type		_ZN61_INTERNAL_4326794b_30_group_norm_nhwc_one_pass_28_cu_ee9af4cc4cuda3std6ranges3__45__cpo5cdataE,@object
	.size		_ZN61_INTERNAL_4326794b_30_group_norm_nhwc_one_pass_28_cu_ee9af4cc4cuda3std6ranges3__45__cpo5cdataE,(_ZN61_INTERNAL_4326794b_30_group_norm_nhwc_one_pass_28_cu_ee9af4cc6thrust24THRUST_300001_SM_1000_NS12placeholders2_8E - _ZN61_INTERNAL_4326794b_30_group_norm_nhwc_one_pass_28_cu_ee9af4cc4cuda3std6ranges3__45__cpo5cdataE)
_ZN61_INTERNAL_4326794b_30_group_norm_nhwc_one_pass_28_cu_ee9af4cc4cuda3std6ranges3__45__cpo5cdataE:
	.zero		1
	.type		_ZN61_INTERNAL_4326794b_30_group_norm_nhwc_one_pass_28_cu_ee9af4cc6thrust24THRUST_300001_SM_1000_NS12placeholders2_8E,@object
	.size		_ZN61_INTERNAL_4326794b_30_group_norm_nhwc_one_pass_28_cu_ee9af4cc6thrust24THRUST_300001_SM_1000_NS12placeholders2_8E,(_ZN61_INTERNAL_4326794b_30_group_norm_nhwc_one_pass_28_cu_ee9af4cc4cuda3std3__45__cpo4rendE - _ZN61_INTERNAL_4326794b_30_group_norm_nhwc_one_pass_28_cu_ee9af4cc6thrust24THRUST_300001_SM_1000_NS12placeholders2_8E)
_ZN61_INTERNAL_4326794b_30_group_norm_nhwc_one_pass_28_cu_ee9af4cc6thrust24THRUST_300001_SM_1000_NS12placeholders2_8E:
	.zero		1
	.type		_ZN61_INTERNAL_4326794b_30_group_norm_nhwc_one_pass_28_cu_ee9af4cc4cuda3std3__45__cpo4rendE,@object
	.size		_ZN61_INTERNAL_4326794b_30_group_norm_nhwc_one_pass_28_cu_ee9af4cc4cuda3std3__45__cpo4rendE,(_ZN61_INTERNAL_4326794b_30_group_norm_nhwc_one_pass_28_cu_ee9af4cc4cuda3std6ranges3__45__cpo9iter_swapE - _ZN61_INTERNAL_4326794b_30_group_norm_nhwc_one_pass_28_cu_ee9af4cc4cuda3std3__45__cpo4rendE)
_ZN61_INTERNAL_4326794b_30_group_norm_nhwc_one_pass_28_cu_ee9af4cc4cuda3std3__45__cpo4rendE:
	.zero		1
	.type		_ZN61_INTERNAL_4326794b_30_group_norm_nhwc_one_pass_28_cu_ee9af4cc4cuda3std6ranges3__45__cpo9iter_swapE,@object
	.size		_ZN61_INTERNAL_4326794b_30_group_norm_nhwc_one_pass_28_cu_ee9af4cc4cuda3std6ranges3__45__cpo9iter_swapE,(_ZN61_INTERNAL_4326794b_30_group_norm_nhwc_one_pass_28_cu_ee9af4cc4cuda3std3__48unexpectE - _ZN61_INTERNAL_4326794b_30_group_norm_nhwc_one_pass_28_cu_ee9af4cc4cuda3std6ranges3__45__cpo9iter_swapE)
_ZN61_INTERNAL_4326794b_30_group_norm_nhwc_one_pass_28_cu_ee9af4cc4cuda3std6ranges3__45__cpo9iter_swapE:
	.zero		1
	.type		_ZN61_INTERNAL_4326794b_30_group_norm_nhwc_one_pass_28_cu_ee9af4cc4cuda3std3__48unexpectE,@object
	.size		_ZN61_INTERNAL_4326794b_30_group_norm_nhwc_one_pass_28_cu_ee9af4cc4cuda3std3__48unexpectE,(_ZN61_INTERNAL_4326794b_30_group_norm_nhwc_one_pass_28_cu_ee9af4cc6thrust24THRUST_300001_SM_1000_NS6system6detail10sequential3seqE - _ZN61_INTERNAL_4326794b_30_group_norm_nhwc_one_pass_28_cu_ee9af4cc4cuda3std3__48unexpectE)
_ZN61_INTERNAL_4326794b_30_group_norm_nhwc_one_pass_28_cu_ee9af4cc4cuda3std3__48unexpectE:
	.zero		1
	.type		_ZN61_INTERNAL_4326794b_30_group_norm_nhwc_one_pass_28_cu_ee9af4cc6thrust24THRUST_300001_SM_1000_NS6system6detail10sequential3seqE,@object
	.size		_ZN61_INTERNAL_4326794b_30_group_norm_nhwc_one_pass_28_cu_ee9af4cc6thrust24THRUST_300001_SM_1000_NS6system6detail10sequential3seqE,(.L_29 - _ZN61_INTERNAL_4326794b_30_group_norm_nhwc_one_pass_28_cu_ee9af4cc6thrust24THRUST_300001_SM_1000_NS6system6detail10sequential3seqE)
_ZN61_INTERNAL_4326794b_30_group_norm_nhwc_one_pass_28_cu_ee9af4cc6thrust24THRUST_300001_SM_1000_NS6system6detail10sequential3seqE:
	.zero		1
.L_29:


//--------------------- .nv.shared._Z35group_norm_nhwc_bwd_one_pass_kernelI11Bf16IOFp32WLi64ELi28ELi448EEv26Group_norm_nhwc_bwd_params --------------------------
	.section	.nv.shared._Z35group_norm_nhwc_bwd_one_pass_kernelI11Bf16IOFp32WLi64ELi28ELi448EEv26Group_norm_nhwc_bwd_params,"aw",@nobits
	.sectionflags	@""
	.align	16
.nv.shared._Z35group_norm_nhwc_bwd_one_pass_kernelI11Bf16IOFp32WLi64ELi28ELi448EEv26Group_norm_nhwc_bwd_params:
	.zero		8336


//--------------------- .nv.shared._Z35group_norm_nhwc_bwd_one_pass_kernelI11Bf16IOFp32WLi128ELi28ELi448EEv26Group_norm_nhwc_bwd_params --------------------------
	.section	.nv.shared._Z35group_norm_nhwc_bwd_one_pass_kernelI11Bf16IOFp32WLi128ELi28ELi448EEv26Group_norm_nhwc_bwd_params,"aw",@nobits
	.sectionflags	@""
	.align	16
.nv.shared._Z35group_norm_nhwc_bwd_one_pass_kernelI11Bf16IOFp32WLi128ELi28ELi448EEv26Group_norm_nhwc_bwd_params:
	.zero		8336


//--------------------- .nv.shared._Z35group_norm_nhwc_bwd_one_pass_kernelI11Bf16IOFp32WLi256ELi28ELi448EEv26Group_norm_nhwc_bwd_params --------------------------
	.section	.nv.shared._Z35group_norm_nhwc_bwd_one_pass_kernelI11Bf16IOFp32WLi256ELi28ELi448EEv26Group_norm_nhwc_bwd_params,"aw",@nobits
	.sectionflags	@""
	.align	16
.nv.shared._Z35group_norm_nhwc_bwd_one_pass_kernelI11Bf16IOFp32WLi256ELi28ELi448EEv26Group_norm_nhwc_bwd_params:
	.zero		8336


//--------------------- .nv.shared._Z35group_norm_nhwc_bwd_one_pass_kernelI11Bf16IOFp32WLi512ELi28ELi448EEv26Group_norm_nhwc_bwd_params --------------------------
	.section	.nv.shared._Z35group_norm_nhwc_bwd_one_pass_kernelI11Bf16IOFp32WLi512ELi28ELi448EEv26Group_norm_nhwc_bwd_params,"aw",@nobits
	.sectionflags	@""
	.align	16
.nv.shared._Z35group_norm_nhwc_bwd_one_pass_kernelI11Bf16IOFp32WLi512ELi28ELi448EEv26Group_norm_nhwc_bwd_params:
	.zero		8336


//--------------------- .nv.shared._Z35group_norm_nhwc_bwd_one_pass_kernelI11Bf16IOBf16WLi64ELi28ELi448EEv26Group_norm_nhwc_bwd_params --------------------------
	.section	.nv.shared._Z35group_norm_nhwc_bwd_one_pass_kernelI11Bf16IOBf16WLi64ELi28ELi448EEv26Group_norm_nhwc_bwd_params,"aw",@nobits
	.sectionflags	@""
	.align	16
.nv.shared._Z35group_norm_nhwc_bwd_one_pass_kernelI11Bf16IOBf16WLi64ELi28ELi448EEv26Group_norm_nhwc_bwd_params:
	.zero		8336


//--------------------- .nv.shared._Z35group_norm_nhwc_bwd_one_pass_kernelI11Bf16IOBf16WLi128ELi28ELi448EEv26Group_norm_nhwc_bwd_params --------------------------
	.section	.nv.shared._Z35group_norm_nhwc_bwd_one_pass_kernelI11Bf16IOBf16WLi128ELi28ELi448EEv26Group_norm_nhwc_bwd_params,"aw",@nobits
	.sectionflags	@""
	.align	16
.nv.shared._Z35group_norm_nhwc_bwd_one_pass_kernelI11Bf16IOBf16WLi128ELi28ELi448EEv26Group_norm_nhwc_bwd_params:
	.zero		8336


//--------------------- .nv.shared._Z35group_norm_nhwc_bwd_one_pass_kernelI11Bf16IOBf16WLi256ELi28ELi448EEv26Group_norm_nhwc_bwd_params --------------------------
	.section	.nv.shared._Z35group_norm_nhwc_bwd_one_pass_kernelI11Bf16IOBf16WLi256ELi28ELi448EEv26Group_norm_nhwc_bwd_params,"aw",@nobits
	.sectionflags	@""
	.align	16
.nv.shared._Z35group_norm_nhwc_bwd_one_pass_kernelI11Bf16IOBf16WLi256ELi28ELi448EEv26Group_norm_nhwc_bwd_params:
	.zero		8336


//--------------------- .nv.shared._Z35group_norm_nhwc_bwd_one_pass_kernelI11Bf16IOBf16WLi512ELi28ELi448EEv26Group_norm_nhwc_bwd_params --------------------------
	.section	.nv.shared._Z35group_norm_nhwc_bwd_one_pass_kernelI11Bf16IOBf16WLi512ELi28ELi448EEv26Group_norm_nhwc_bwd_params,"aw",@nobits
	.sectionflags	@""
	.align	16
.nv.shared._Z35group_norm_nhwc_bwd_one_pass_kernelI11Bf16IOBf16WLi512ELi28ELi448EEv26Group_norm_nhwc_bwd_params:
	.zero		8336


//--------------------- .nv.shared._Z35group_norm_nhwc_bwd_one_pass_kernelI11Bf16IOFp16WLi64ELi28ELi448EEv26Group_norm_nhwc_bwd_params --------------------------
	.section	.nv.shared._Z35group_norm_nhwc_bwd_one_pass_kernelI11Bf16IOFp16WLi64ELi28ELi448EEv26Group_norm_nhwc_bwd_params,"aw",@nobits
	.sectionflags	@""
	.align	16
.nv.shared._Z35group_norm_nhwc_bwd_one_pass_kernelI11Bf16IOFp16WLi64ELi28ELi448EEv26Group_norm_nhwc_bwd_params:
	.zero		8336


//--------------------- .nv.shared._Z35group_norm_nhwc_bwd_one_pass_kernelI11Bf16IOFp16WLi128ELi28ELi448EEv26Group_norm_nhwc_bwd_params --------------------------
	.section	.nv.shared._Z35group_norm_nhwc_bwd_one_pass_kernelI11Bf16IOFp16WLi128ELi28ELi448EEv26Group_norm_nhwc_bwd_params,"aw",@nobits
	.sectionflags	@""
	.align	16
.nv.shared._Z35group_norm_nhwc_bwd_one_pass_kernelI11Bf16IOFp16WLi128ELi28ELi448EEv26Group_norm_nhwc_bwd_params:
	.zero		8336


//--------------------- .nv.shared._Z35group_norm_nhwc_bwd_one_pass_kernelI11Bf16IOFp16WLi256ELi28ELi448EEv26Group_norm_nhwc_bwd_params --------------------------
	.section	.nv.shared._Z35group_norm_nhwc_bwd_one_pass_kernelI11Bf16IOFp16WLi256ELi28ELi448EEv26Group_norm_nhwc_bwd_params,"aw",@nobits
	.sectionflags	@""
	.align	16
.nv.shared._Z35group_norm_nhwc_bwd_one_pass_kernelI11Bf16IOFp16WLi256ELi28ELi448EEv26Group_norm_nhwc_bwd_params:
	.zero		8336


//--------------------- .nv.shared._Z35group_norm_nhwc_bwd_one_pass_kernelI11Bf16IOFp16WLi512ELi28ELi448EEv26Group_norm_nhwc_bwd_params --------------------------
	.section	.nv.shared._Z35group_norm_nhwc_bwd_one_pass_kernelI11Bf16IOFp16WLi512ELi28ELi448EEv26Group_norm_nhwc_bwd_params,"aw",@nobits
	.sectionflags	@""
	.align	16
.nv.shared._Z35group_norm_nhwc_bwd_one_pass_kernelI11Bf16IOFp16WLi512ELi28ELi448EEv26Group_norm_nhwc_bwd_params:
	.zero		8336


//--------------------- .nv.shared._Z35group_norm_nhwc_bwd_one_pass_kernelI11Fp16IOFp32WLi64ELi28ELi448EEv26Group_norm_nhwc_bwd_params --------------------------
	.section	.nv.shared._Z35group_norm_nhwc_bwd_one_pass_kernelI11Fp16IOFp32WLi64ELi28ELi448EEv26Group_norm_nhwc_bwd_params,"aw",@nobits
	.sectionflags	@""
	.align	16
.nv.shared._Z35group_norm_nhwc_bwd_one_pass_kernelI11Fp16IOFp32WLi64ELi28ELi448EEv26Group_norm_nhwc_bwd_params:
	.zero		8336


//--------------------- .nv.shared._Z35group_norm_nhwc_bwd_one_pass_kernelI11Fp16IOFp32WLi128ELi28ELi448EEv26Group_norm_nhwc_bwd_params --------------------------
	.section	.nv.shared._Z35group_norm_nhwc_bwd_one_pass_kernelI11Fp16IOFp32WLi128ELi28ELi448EEv26Group_norm_nhwc_bwd_params,"aw",@nobits
	.sectionflags	@""
	.align	16
.nv.shared._Z35group_norm_nhwc_bwd_one_pass_kernelI11Fp16IOFp32WLi128ELi28ELi448EEv26Group_norm_nhwc_bwd_params:
	.zero		8336


//--------------------- .nv.shared._Z35group_norm_nhwc_bwd_one_pass_kernelI11Fp16IOFp32WLi256ELi28ELi448EEv26Group_norm_nhwc_bwd_params --------------------------
	.section	.nv.shared._Z35group_norm_nhwc_bwd_one_pass_kernelI11Fp16IOFp32WLi256ELi28ELi448EEv26Group_norm_nhwc_bwd_params,"aw",@nobits
	.sectionflags	@""
	.align	16
.nv.shared._Z35group_norm_nhwc_bwd_one_pass_kernelI11Fp16IOFp32WLi256ELi28ELi448EEv26Group_norm_nhwc_bwd_params:
	.zero		8336


//--------------------- .nv.shared._Z35group_norm_nhwc_bwd_one_pass_kernelI11Fp16IOFp32WLi512ELi28ELi448EEv26Group_norm_nhwc_bwd_params --------------------------
	.section	.nv.shared._Z35group_norm_nhwc_bwd_one_pass_kernelI11Fp16IOFp32WLi512ELi28ELi448EEv26Group_norm_nhwc_bwd_params,"aw",@nobits
	.sectionflags	@""
	.align	16
.nv.shared._Z35group_norm_nhwc_bwd_one_pass_kernelI11Fp16IOFp32WLi512ELi28ELi448EEv26Group_norm_nhwc_bwd_params:
	.zero		8336


//--------------------- .nv.shared._Z35group_norm_nhwc_bwd_one_pass_kernelI11Fp16IOBf16WLi64ELi28ELi448EEv26Group_norm_nhwc_bwd_params --------------------------
	.section	.nv.shared._Z35group_norm_nhwc_bwd_one_pass_kernelI11Fp16IOBf16WLi64ELi28ELi448EEv26Group_norm_nhwc_bwd_params,"aw",@nobits
	.sectionflags	@""
	.align	16
.nv.shared._Z35group_norm_nhwc_bwd_one_pass_kernelI11Fp16IOBf16WLi64ELi28ELi448EEv26Group_norm_nhwc_bwd_params:
	.zero		8336


//--------------------- .nv.shared._Z35group_norm_nhwc_bwd_one_pass_kernelI11Fp16IOBf16WLi128ELi28ELi448EEv26Group_norm_nhwc_bwd_params --------------------------
	.section	.nv.shared._Z35group_norm_nhwc_bwd_one_pass_kernelI11Fp16IOBf16WLi128ELi28ELi448EEv26Group_norm_nhwc_bwd_params,"aw",@nobits
	.sectionflags	@""
	.align	16
.nv.shared._Z35group_norm_nhwc_bwd_one_pass_kernelI11Fp16IOBf16WLi128ELi28ELi448EEv26Group_norm_nhwc_bwd_params:
	.zero		8336


//--------------------- .nv.shared._Z35group_norm_nhwc_bwd_one_pass_kernelI11Fp16IOBf16WLi256ELi28ELi448EEv26Group_norm_nhwc_bwd_params --------------------------
	.section	.nv.shared._Z35group_norm_nhwc_bwd_one_pass_kernelI11Fp16IOBf16WLi256ELi28ELi448EEv26Group_norm_nhwc_bwd_params,"aw",@nobits
	.sectionflags	@""
	.align	16
.nv.shared._Z35group_norm_nhwc_bwd_one_pass_kernelI11Fp16IOBf16WLi256ELi28ELi448EEv26Group_norm_nhwc_bwd_params:
	.zero		8336


//--------------------- .nv.shared._Z35group_norm_nhwc_bwd_one_pass_kernelI11Fp16IOBf16WLi512ELi28ELi448EEv26Group_norm_nhwc_bwd_params --------------------------
	.section	.nv.shared._Z35group_norm_nhwc_bwd_one_pass_kernelI11Fp16IOBf16WLi512ELi28ELi448EEv26Group_norm_nhwc_bwd_params,"aw",@nobits
	.sectionflags	@""
	.align	16
.nv.shared._Z35group_norm_nhwc_bwd_one_pass_kernelI11Fp16IOBf16WLi512ELi28ELi448EEv26Group_norm_nhwc_bwd_params:
	.zero		8336


//--------------------- .nv.shared._Z35group_norm_nhwc_bwd_one_pass_kernelI11Fp16IOFp16WLi64ELi28ELi448EEv26Group_norm_nhwc_bwd_params --------------------------
	.section	.nv.shared._Z35group_norm_nhwc_bwd_one_pass_kernelI11Fp16IOFp16WLi64ELi28ELi448EEv26Group_norm_nhwc_bwd_params,"aw",@nobits
	.sectionflags	@""
	.align	16
.nv.shared._Z35group_norm_nhwc_bwd_one_pass_kernelI11Fp16IOFp16WLi64ELi28ELi448EEv26Group_norm_nhwc_bwd_params:
	.zero		8336


//--------------------- .nv.shared._Z35group_norm_nhwc_bwd_one_pass_kernelI11Fp16IOFp16WLi128ELi28ELi448EEv26Group_norm_nhwc_bwd_params --------------------------
	.section	.nv.shared._Z35group_norm_nhwc_bwd_one_pass_kernelI11Fp16IOFp16WLi128ELi28ELi448EEv26Group_norm_nhwc_bwd_params,"aw",@nobits
	.sectionflags	@""
	.align	16
.nv.shared._Z35group_norm_nhwc_bwd_one_pass_kernelI11Fp16IOFp16WLi128ELi28ELi448EEv26Group_norm_nhwc_bwd_params:
	.zero		8336


//--------------------- .nv.shared._Z35group_norm_nhwc_bwd_one_pass_kernelI11Fp16IOFp16WLi256ELi28ELi448EEv26Group_norm_nhwc_bwd_params --------------------------
	.section	.nv.shared._Z35group_norm_nhwc_bwd_one_pass_kernelI11Fp16IOFp16WLi256ELi28ELi448EEv26Group_norm_nhwc_bwd_params,"aw",@nobits
	.sectionflags	@""
	.align	16
.nv.shared._Z35group_norm_nhwc_bwd_one_pass_kernelI11Fp16IOFp16WLi256ELi28ELi448EEv26Group_norm_nhwc_bwd_params:
	.zero		8336


//--------------------- .nv.shared._Z35group_norm_nhwc_bwd_one_pass_kernelI11Fp16IOFp16WLi512ELi28ELi448EEv26Group_norm_nhwc_bwd_params --------------------------
	.section	.nv.shared._Z35group_norm_nhwc_bwd_one_pass_kernelI11Fp16IOFp16WLi512ELi28ELi448EEv26Group_norm_nhwc_bwd_params,"aw",@nobits
	.sectionflags	@""
	.align	16
.nv.shared._Z35group_norm_nhwc_bwd_one_pass_kernelI11Fp16IOFp16WLi512ELi28ELi448EEv26Group_norm_nhwc_bwd_params:
	.zero		8336


//--------------------- .nv.shared._Z35group_norm_nhwc_bwd_one_pass_kernelI11Fp32IOFp32WLi64ELi28ELi448EEv26Group_norm_nhwc_bwd_params --------------------------
	.section	.nv.shared._Z35group_norm_nhwc_bwd_one_pass_kernelI11Fp32IOFp32WLi64ELi28ELi448EEv26Group_norm_nhwc_bwd_params,"aw",@nobits
	.sectionflags	@""
	.align	16
.nv.shared._Z35group_norm_nhwc_bwd_one_pass_kernelI11Fp32IOFp32WLi64ELi28ELi448EEv26Group_norm_nhwc_bwd_params:
	.zero		8336


//--------------------- .nv.shared._Z35group_norm_nhwc_bwd_one_pass_kernelI11Fp32IOFp32WLi128ELi28ELi448EEv26Group_norm_nhwc_bwd_params --------------------------
	.section	.nv.shared._Z35group_norm_nhwc_bwd_one_pass_kernelI11Fp32IOFp32WLi128ELi28ELi448EEv26Group_norm_nhwc_bwd_params,"aw",@nobits
	.sectionflags	@""
	.align	16
.nv.shared._Z35group_norm_nhwc_bwd_one_pass_kernelI11Fp32IOFp32WLi128ELi28ELi448EEv26Group_norm_nhwc_bwd_params:
	.zero		8336


//--------------------- .nv.shared._Z35group_norm_nhwc_bwd_one_pass_kernelI11Fp32IOFp32WLi256ELi28ELi448EEv26Group_norm_nhwc_bwd_params --------------------------
	.section	.nv.shared._Z35group_norm_nhwc_bwd_one_pass_kernelI11Fp32IOFp32WLi256ELi28ELi448EEv26Group_norm_nhwc_bwd_params,"aw",@nobits
	.sectionflags	@""
	.align	16
.nv.shared._Z35group_norm_nhwc_bwd_one_pass_kernelI11Fp32IOFp32WLi256ELi28ELi448EEv26Group_norm_nhwc_bwd_params:
	.zero		8336


//--------------------- .nv.shared._Z35group_norm_nhwc_bwd_one_pass_kernelI11Fp32IOFp32WLi512ELi28ELi448EEv26Group_norm_nhwc_bwd_params --------------------------
	.section	.nv.shared._Z35group_norm_nhwc_bwd_one_pass_kernelI11Fp32IOFp32WLi512ELi28ELi448EEv26Group_norm_nhwc_bwd_params,"aw",@nobits
	.sectionflags	@""
	.align	16
.nv.shared._Z35group_norm_nhwc_bwd_one_pass_kernelI11Fp32IOFp32WLi512ELi28ELi448EEv26Group_norm_nhwc_bwd_params:
	.zero		8336


//--------------------- .nv.shared._Z35group_norm_nhwc_bwd_one_pass_kernelI11Fp32IOBf16WLi64ELi28ELi448EEv26Group_norm_nhwc_bwd_params --------------------------
	.section	.nv.shared._Z35group_norm_nhwc_bwd_one_pass_kernelI11Fp32IOBf16WLi64ELi28ELi448EEv26Group_norm_nhwc_bwd_params,"aw",@nobits
	.sectionflags	@""
	.align	16
.nv.shared._Z35group_norm_nhwc_bwd_one_pass_kernelI11Fp32IOBf16WLi64ELi28ELi448EEv26Group_norm_nhwc_bwd_params:
	.zero		8336


//--------------------- .nv.shared._Z35group_norm_nhwc_bwd_one_pass_kernelI11Fp32IOBf16WLi128ELi28ELi448EEv26Group_norm_nhwc_bwd_params --------------------------
	.section	.nv.shared._Z35group_norm_nhwc_bwd_one_pass_kernelI11Fp32IOBf16WLi128ELi28ELi448EEv26Group_norm_nhwc_bwd_params,"aw",@nobits
	.sectionflags	@""
	.align	16
.nv.shared._Z35group_norm_nhwc_bwd_one_pass_kernelI11Fp32IOBf16WLi128ELi28ELi448EEv26Group_norm_nhwc_bwd_params:
	.zero		8336


//--------------------- .nv.shared._Z35group_norm_nhwc_bwd_one_pass_kernelI11Fp32IOBf16WLi256ELi28ELi448EEv26Group_norm_nhwc_bwd_params --------------------------
	.section	.nv.shared._Z35group_norm_nhwc_bwd_one_pass_kernelI11Fp32IOBf16WLi256ELi28ELi448EEv26Group_norm_nhwc_bwd_params,"aw",@nobits
	.sectionflags	@""
	.align	16
.nv.shared._Z35group_norm_nhwc_bwd_one_pass_kernelI11Fp32IOBf16WLi256ELi28ELi448EEv26Group_norm_nhwc_bwd_params:
	.zero		8336


//--------------------- .nv.shared._Z35group_norm_nhwc_bwd_one_pass_kernelI11Fp32IOBf16WLi512ELi28ELi448EEv26Group_norm_nhwc_bwd_params --------------------------
	.section	.nv.shared._Z35group_norm_nhwc_bwd_one_pass_kernelI11Fp32IOBf16WLi512ELi28ELi448EEv26Group_norm_nhwc_bwd_params,"aw",@nobits
	.sectionflags	@""
	.align	16
.nv.shared._Z35group_norm_nhwc_bwd_one_pass_kernelI11Fp32IOBf16WLi512ELi28ELi448EEv26Group_norm_nhwc_bwd_params:
	.zero		8336


//--------------------- .nv.shared._Z35group_norm_nhwc_bwd_one_pass_kernelI11Fp32IOFp16WLi64ELi28ELi448EEv26Group_norm_nhwc_bwd_params --------------------------
	.section	.nv.shared._Z35group_norm_nhwc_bwd_one_pass_kernelI11Fp32IOFp16WLi64ELi28ELi448EEv26Group_norm_nhwc_bwd_params,"aw",@nobits
	.sectionflags	@""
	.align	16
.nv.shared._Z35group_norm_nhwc_bwd_one_pass_kernelI11Fp32IOFp16WLi64ELi28ELi448EEv26Group_norm_nhwc_bwd_params:
	.zero		8336


//--------------------- .nv.shared._Z35group_norm_nhwc_bwd_one_pass_kernelI11Fp32IOFp16WLi128ELi28ELi448EEv26Group_norm_nhwc_bwd_params --------------------------
	.section	.nv.shared._Z35group_norm_nhwc_bwd_one_pass_kernelI11Fp32IOFp16WLi128ELi28ELi448EEv26Group_norm_nhwc_bwd_params,"aw",@nobits
	.sectionflags	@""
	.align	16
.nv.shared._Z35group_norm_nhwc_bwd_one_pass_kernelI11Fp32IOFp16WLi128ELi28ELi448EEv26Group_norm_nhwc_bwd_params:
	.zero		8336


//--------------------- .nv.shared._Z35group_norm_nhwc_bwd_one_pass_kernelI11Fp32IOFp16WLi256ELi28ELi448EEv26Group_norm_nhwc_bwd_params --------------------------
	.section	.nv.shared._Z35group_norm_nhwc_bwd_one_pass_kernelI11Fp32IOFp16WLi256ELi28ELi448EEv26Group_norm_nhwc_bwd_params,"aw",@nobits
	.sectionflags	@""
	.align	16
.nv.shared._Z35group_norm_nhwc_bwd_one_pass_kernelI11Fp32IOFp16WLi256ELi28ELi448EEv26Group_norm_nhwc_bwd_params:
	.zero		8336


//--------------------- .nv.shared._Z35group_norm_nhwc_bwd_one_pass_kernelI11Fp32IOFp16WLi512ELi28ELi448EEv26Group_norm_nhwc_bwd_params --------------------------
	.section	.nv.shared._Z35group_norm_nhwc_bwd_one_pass_kernelI11Fp32IOFp16WLi512ELi28ELi448EEv26Group_norm_nhwc_bwd_params,"aw",@nobits
	.sectionflags	@""
	.align	16
.nv.shared._Z35group_norm_nhwc_bwd_one_pass_kernelI11Fp32IOFp16WLi512ELi28ELi448EEv26Group_norm_nhwc_bwd_params:
	.zero		8336


//--------------------- .nv.shared._Z35group_norm_nhwc_fwd_one_pass_kernelI11Bf16IOFp32WLi64ELi28ELi448EEv26Group_norm_nhwc_fwd_params --------------------------
	.section	.nv.shared._Z35group_norm_nhwc_fwd_one_pass_kernelI11Bf16IOFp32WLi64ELi28ELi448EEv26Group_norm_nhwc_fwd_params,"aw",@nobits
	.sectionflags	@""
	.align	8
.nv.shared._Z35group_norm_nhwc_fwd_one_pass_kernelI11Bf16IOFp32WLi64ELi28ELi448EEv26Group_norm_nhwc_fwd_params:
	.zero		1168


//--------------------- .nv.shared._Z35group_norm_nhwc_fwd_one_pass_kernelI11Bf16IOFp32WLi128ELi28ELi448EEv26Group_norm_nhwc_fwd_params --------------------------
	.section	.nv.shared._Z35group_norm_nhwc_fwd_one_pass_kernelI11Bf16IOFp32WLi128ELi28ELi448EEv26Group_norm_nhwc_fwd_params,"aw",@nobits
	.sectionflags	@""
	.align	8
.nv.shared._Z35group_norm_nhwc_fwd_one_pass_kernelI11Bf16IOFp32WLi128ELi28ELi448EEv26Group_norm_nhwc_fwd_params:
	.zero		1168


//--------------------- .nv.shared._Z35group_norm_nhwc_fwd_one_pass_kernelI11Bf16IOFp32WLi256ELi28ELi448EEv26Group_norm_nhwc_fwd_params --------------------------
	.section	.nv.shared._Z35group_norm_nhwc_fwd_one_pass_kernelI11Bf16IOFp32WLi256ELi28ELi448EEv26Group_norm_nhwc_fwd_params,"aw",@nobits
	.sectionflags	@""
	.align	8
.nv.shared._Z35group_norm_nhwc_fwd_one_pass_kernelI11Bf16IOFp32WLi256ELi28ELi448EEv26Group_norm_nhwc_fwd_params:
	.zero		1168


//--------------------- .nv.shared._Z35group_norm_nhwc_fwd_one_pass_kernelI11Bf16IOFp32WLi512ELi28ELi448EEv26Group_norm_nhwc_fwd_params --------------------------
	.section	.nv.shared._Z35group_norm_nhwc_fwd_one_pass_kernelI11Bf16IOFp32WLi512ELi28ELi448EEv26Group_norm_nhwc_fwd_params,"aw",@nobits
	.sectionflags	@""
	.align	8
.nv.shared._Z35group_norm_nhwc_fwd_one_pass_kernelI11Bf16IOFp32WLi512ELi28ELi448EEv26Group_norm_nhwc_fwd_params:
	.zero		1168


//--------------------- .nv.shared._Z35group_norm_nhwc_fwd_one_pass_kernelI11Bf16IOBf16WLi64ELi28ELi448EEv26Group_norm_nhwc_fwd_params --------------------------
	.section	.nv.shared._Z35group_norm_nhwc_fwd_one_pass_kernelI11Bf16IOBf16WLi64ELi28ELi448EEv26Group_norm_nhwc_fwd_params,"aw",@nobits
	.sectionflags	@""
	.align	8
.nv.shared._Z35group_norm_nhwc_fwd_one_pass_kernelI11Bf16IOBf16WLi64ELi28ELi448EEv26Group_norm_nhwc_fwd_params:
	.zero		1168


//--------------------- .nv.shared._Z35group_norm_nhwc_fwd_one_pass_kernelI11Bf16IOBf16WLi128ELi28ELi448EEv26Group_norm_nhwc_fwd_params --------------------------
	.section	.nv.shared._Z35group_norm_nhwc_fwd_one_pass_kernelI11Bf16IOBf16WLi128ELi28ELi448EEv26Group_norm_nhwc_fwd_params,"aw",@nobits
	.sectionflags	@""
	.align	8
.nv.shared._Z35group_norm_nhwc_fwd_one_pass_kernelI11Bf16IOBf16WLi128ELi28ELi448EEv26Group_norm_nhwc_fwd_params:
	.zero		1168


//--------------------- .nv.shared._Z35group_norm_nhwc_fwd_one_pass_kernelI11Bf16IOBf16WLi256ELi28ELi448EEv26Group_norm_nhwc_fwd_params --------------------------
	.section	.nv.shared._Z35group_norm_nhwc_fwd_one_pass_kernelI11Bf16IOBf16WLi256ELi28ELi448EEv26Group_norm_nhwc_fwd_params,"aw",@nobits
	.sectionflags	@""
	.align	8
.nv.shared._Z35group_norm_nhwc_fwd_one_pass_kernelI11Bf16IOBf16WLi256ELi28ELi448EEv26Group_norm_nhwc_fwd_params:
	.zero		1168


//--------------------- .nv.shared._Z35group_norm_nhwc_fwd_one_pass_kernelI11Bf16IOBf16WLi512ELi28ELi448EEv26Group_norm_nhwc_fwd_params --------------------------
	.section	.nv.shared._Z35group_norm_nhwc_fwd_one_pass_kernelI11Bf16IOBf16WLi512ELi28ELi448EEv26Group_norm_nhwc_fwd_params,"aw",@nobits
	.sectionflags	@""
	.align	8
.nv.shared._Z35group_norm_nhwc_fwd_one_pass_kernelI11Bf16IOBf16WLi512ELi28ELi448EEv26Group_norm_nhwc_fwd_params:
	.zero		1168


//--------------------- .nv.shared._Z35group_norm_nhwc_fwd_one_pass_kernelI11Bf16IOFp16WLi64ELi28ELi448EEv26Group_norm_nhwc_fwd_params --------------------------
	.section	.nv.shared._Z35group_norm_nhwc_fwd_one_pass_kernelI11Bf16IOFp16WLi64ELi28ELi448EEv26Group_norm_nhwc_fwd_params,"aw",@nobits
	.sectionflags	@""
	.align	8
.nv.shared._Z35group_norm_nhwc_fwd_one_pass_kernelI11Bf16IOFp16WLi64ELi28ELi448EEv26Group_norm_nhwc_fwd_params:
	.zero		1168


//--------------------- .nv.shared._Z35group_norm_nhwc_fwd_one_pass_kernelI11Bf16IOFp16WLi128ELi28ELi448EEv26Group_norm_nhwc_fwd_params --------------------------
	.section	.nv.shared._Z35group_norm_nhwc_fwd_one_pass_kernelI11Bf16IOFp16WLi128ELi28ELi448EEv26Group_norm_nhwc_fwd_params,"aw",@nobits
	.sectionflags	@""
	.align	8
.nv.shared._Z35group_norm_nhwc_fwd_one_pass_kernelI11Bf16IOFp16WLi128ELi28ELi448EEv26Group_norm_nhwc_fwd_params:
	.zero		1168


//--------------------- .nv.shared._Z35group_norm_nhwc_fwd_one_pass_kernelI11Bf16IOFp16WLi256ELi28ELi448EEv26Group_norm_nhwc_fwd_params --------------------------
	.section	.nv.shared._Z35group_norm_nhwc_fwd_one_pass_kernelI11Bf16IOFp16WLi256ELi28ELi448EEv26Group_norm_nhwc_fwd_params,"aw",@nobits
	.sectionflags	@""
	.align	8
.nv.shared._Z35group_norm_nhwc_fwd_one_pass_kernelI11Bf16IOFp16WLi256ELi28ELi448EEv26Group_norm_nhwc_fwd_params:
	.zero		1168


//--------------------- .nv.shared._Z35group_norm_nhwc_fwd_one_pass_kernelI11Bf16IOFp16WLi512ELi28ELi448EEv26Group_norm_nhwc_fwd_params --------------------------
	.section	.nv.shared._Z35group_norm_nhwc_fwd_one_pass_kernelI11Bf16IOFp16WLi512ELi28ELi448EEv26Group_norm_nhwc_fwd_params,"aw",@nobits
	.sectionflags	@""
	.align	8
.nv.shared._Z35group_norm_nhwc_fwd_one_pass_kernelI11Bf16IOFp16WLi512ELi28ELi448EEv26Group_norm_nhwc_fwd_params:
	.zero		1168


//--------------------- .nv.shared._Z35group_norm_nhwc_fwd_one_pass_kernelI11Fp16IOFp32WLi64ELi28ELi448EEv26Group_norm_nhwc_fwd_params --------------------------
	.section	.nv.shared._Z35group_norm_nhwc_fwd_one_pass_kernelI11Fp16IOFp32WLi64ELi28ELi448EEv26Group_norm_nhwc_fwd_params,"aw",@nobits
	.sectionflags	@""
	.align	8
.nv.shared._Z35group_norm_nhwc_fwd_one_pass_kernelI11Fp16IOFp32WLi64ELi28ELi448EEv26Group_norm_nhwc_fwd_params:
	.zero		1168


//--------------------- .nv.shared._Z35group_norm_nhwc_fwd_one_pass_kernelI11Fp16IOFp32WLi128ELi28ELi448EEv26Group_norm_nhwc_fwd_params --------------------------
	.section	.nv.shared._Z35group_norm_nhwc_fwd_one_pass_kernelI11Fp16IOFp32WLi128ELi28ELi448EEv26Group_norm_nhwc_fwd_params,"aw",@nobits
	.sectionflags	@""
	.align	8
.nv.shared._Z35group_norm_nhwc_fwd_one_pass_kernelI11Fp16IOFp32WLi128ELi28ELi448EEv26Group_norm_nhwc_fwd_params:
	.zero		1168


//--------------------- .nv.shared._Z35group_norm_nhwc_fwd_one_pass_kernelI11Fp16IOFp32WLi256ELi28ELi448EEv26Group_norm_nhwc_fwd_params --------------------------
	.section	.nv.shared._Z35group_norm_nhwc_fwd_one_pass_kernelI11Fp16IOFp32WLi256ELi28ELi448EEv26Group_norm_nhwc_fwd_params,"aw",@nobits
	.sectionflags	@""
	.align	8
.nv.shared._Z35group_norm_nhwc_fwd_one_pass_kernelI11Fp16IOFp32WLi256ELi28ELi448EEv26Group_norm_nhwc_fwd_params:
	.zero		1168


//--------------------- .nv.shared._Z35group_norm_nhwc_fwd_one_pass_kernelI11Fp16IOFp32WLi512ELi28ELi448EEv26Group_norm_nhwc_fwd_params --------------------------
	.section	.nv.shared._Z35group_norm_nhwc_fwd_one_pass_kernelI11Fp16IOFp32WLi512ELi28ELi448EEv26Group_norm_nhwc_fwd_params,"aw",@nobits
	.sectionflags	@""
	.align	8
.nv.shared._Z35group_norm_nhwc_fwd_one_pass_kernelI11Fp16IOFp32WLi512ELi28ELi448EEv26Group_norm_nhwc_fwd_params:
	.zero		1168


//--------------------- .nv.shared._Z35group_norm_nhwc_fwd_one_pass_kernelI11Fp16IOBf16WLi64ELi28ELi448EEv26Group_norm_nhwc_fwd_params --------------------------
	.section	.nv.shared._Z35group_norm_nhwc_fwd_one_pass_kernelI11Fp16IOBf16WLi64ELi28ELi448EEv26Group_norm_nhwc_fwd_params,"aw",@nobits
	.sectionflags	@""
	.align	8
.nv.shared._Z35group_norm_nhwc_fwd_one_pass_kernelI11Fp16IOBf16WLi64ELi28ELi448EEv26Group_norm_nhwc_fwd_params:
	.zero		1168


//--------------------- .nv.shared._Z35group_norm_nhwc_fwd_one_pass_kernelI11Fp16IOBf16WLi128ELi28ELi448EEv26Group_norm_nhwc_fwd_params --------------------------
	.section	.nv.shared._Z35group_norm_nhwc_fwd_one_pass_kernelI11Fp16IOBf16WLi128ELi28ELi448EEv26Group_norm_nhwc_fwd_params,"aw",@nobits
	.sectionflags	@""
	.align	8
.nv.shared._Z35group_norm_nhwc_fwd_one_pass_kernelI11Fp16IOBf16WLi128ELi28ELi448EEv26Group_norm_nhwc_fwd_params:
	.zero		1168


//--------------------- .nv.shared._Z35group_norm_nhwc_fwd_one_pass_kernelI11Fp16IOBf16WLi256ELi28ELi448EEv26Group_norm_nhwc_fwd_params --------------------------
	.section	.nv.shared._Z35group_norm_nhwc_fwd_one_pass_kernelI11Fp16IOBf16WLi256ELi28ELi448EEv26Group_norm_nhwc_fwd_params,"aw",@nobits
	.sectionflags	@""
	.align	8
.nv.shared._Z35group_norm_nhwc_fwd_one_pass_kernelI11Fp16IOBf16WLi256ELi28ELi448EEv26Group_norm_nhwc_fwd_params:
	.zero		1168


//--------------------- .nv.shared._Z35group_norm_nhwc_fwd_one_pass_kernelI11Fp16IOBf16WLi512ELi28ELi448EEv26Group_norm_nhwc_fwd_params --------------------------
	.section	.nv.shared._Z35group_norm_nhwc_fwd_one_pass_kernelI11Fp16IOBf16WLi512ELi28ELi448EEv26Group_norm_nhwc_fwd_params,"aw",@nobits
	.sectionflags	@""
	.align	8
.nv.shared._Z35group_norm_nhwc_fwd_one_pass_kernelI11Fp16IOBf16WLi512ELi28ELi448EEv26Group_norm_nhwc_fwd_params:
	.zero		1168


//--------------------- .nv.shared._Z35group_norm_nhwc_fwd_one_pass_kernelI11Fp16IOFp16WLi64ELi28ELi448EEv26Group_norm_nhwc_fwd_params --------------------------
	.section	.nv.shared._Z35group_norm_nhwc_fwd_one_pass_kernelI11Fp16IOFp16WLi64ELi28ELi448EEv26Group_norm_nhwc_fwd_params,"aw",@nobits
	.sectionflags	@""
	.align	8
.nv.shared._Z35group_norm_nhwc_fwd_one_pass_kernelI11Fp16IOFp16WLi64ELi28ELi448EEv26Group_norm_nhwc_fwd_params:
	.zero		1168


//--------------------- .nv.shared._Z35group_norm_nhwc_fwd_one_pass_kernelI11Fp16IOFp16WLi128ELi28ELi448EEv26Group_norm_nhwc_fwd_params --------------------------
	.section	.nv.shared._Z35group_norm_nhwc_fwd_one_pass_kernelI11Fp16IOFp16WLi128ELi28ELi448EEv26Group_norm_nhwc_fwd_params,"aw",@nobits
	.sectionflags	@""
	.align	8
.nv.shared._Z35group_norm_nhwc_fwd_one_pass_kernelI11Fp16IOFp16WLi128ELi28ELi448EEv26Group_norm_nhwc_fwd_params:
	.zero		1168


//--------------------- .nv.shared._Z35group_norm_nhwc_fwd_one_pass_kernelI11Fp16IOFp16WLi256ELi28ELi448EEv26Group_norm_nhwc_fwd_params --------------------------
	.section	.nv.shared._Z35group_norm_nhwc_fwd_one_pass_kernelI11Fp16IOFp16WLi256ELi28ELi448EEv26Group_norm_nhwc_fwd_params,"aw",@nobits
	.sectionflags	@""
	.align	8
.nv.shared._Z35group_norm_nhwc_fwd_one_pass_kernelI11Fp16IOFp16WLi256ELi28ELi448EEv26Group_norm_nhwc_fwd_params:
	.zero		1168


//--------------------- .nv.shared._Z35group_norm_nhwc_fwd_one_pass_kernelI11Fp16IOFp16WLi512ELi28ELi448EEv26Group_norm_nhwc_fwd_params --------------------------
	.section	.nv.shared._Z35group_norm_nhwc_fwd_one_pass_kernelI11Fp16IOFp16WLi512ELi28ELi448EEv26Group_norm_nhwc_fwd_params,"aw",@nobits
	.sectionflags	@""
	.align	8
.nv.shared._Z35group_norm_nhwc_fwd_one_pass_kernelI11Fp16IOFp16WLi512ELi28ELi448EEv26Group_norm_nhwc_fwd_params:
	.zero		1168


//--------------------- .nv.shared._Z35group_norm_nhwc_fwd_one_pass_kernelI11Fp32IOFp32WLi64ELi28ELi448EEv26Group_norm_nhwc_fwd_params --------------------------
	.section	.nv.shared._Z35group_norm_nhwc_fwd_one_pass_kernelI11Fp32IOFp32WLi64ELi28ELi448EEv26Group_norm_nhwc_fwd_params,"aw",@nobits
	.sectionflags	@""
	.align	8
.nv.shared._Z35group_norm_nhwc_fwd_one_pass_kernelI11Fp32IOFp32WLi64ELi28ELi448EEv26Group_norm_nhwc_fwd_params:
	.zero		1168


//--------------------- .nv.shared._Z35group_norm_nhwc_fwd_one_pass_kernelI11Fp32IOFp32WLi128ELi28ELi448EEv26Group_norm_nhwc_fwd_params --------------------------
	.section	.nv.shared._Z35group_norm_nhwc_fwd_one_pass_kernelI11Fp32IOFp32WLi128ELi28ELi448EEv26Group_norm_nhwc_fwd_params,"aw",@nobits
	.sectionflags	@""
	.align	8
.nv.shared._Z35group_norm_nhwc_fwd_one_pass_kernelI11Fp32IOFp32WLi128ELi28ELi448EEv26Group_norm_nhwc_fwd_params:
	.zero		1168


//--------------------- .nv.shared._Z35group_norm_nhwc_fwd_one_pass_kernelI11Fp32IOFp32WLi256ELi28ELi448EEv26Group_norm_nhwc_fwd_params --------------------------
	.section	.nv.shared._Z35group_norm_nhwc_fwd_one_pass_kernelI11Fp32IOFp32WLi256ELi28ELi448EEv26Group_norm_nhwc_fwd_params,"aw",@nobits
	.sectionflags	@""
	.align	8
.nv.shared._Z35group_norm_nhwc_fwd_one_pass_kernelI11Fp32IOFp32WLi256ELi28ELi448EEv26Group_norm_nhwc_fwd_params:
	.zero		1168


//--------------------- .nv.shared._Z35group_norm_nhwc_fwd_one_pass_kernelI11Fp32IOFp32WLi512ELi28ELi448EEv26Group_norm_nhwc_fwd_params --------------------------
	.section	.nv.shared._Z35group_norm_nhwc_fwd_one_pass_kernelI11Fp32IOFp32WLi512ELi28ELi448EEv26Group_norm_nhwc_fwd_params,"aw",@nobits
	.sectionflags	@""
	.align	8
.nv.shared._Z35group_norm_nhwc_fwd_one_pass_kernelI11Fp32IOFp32WLi512ELi28ELi448EEv26Group_norm_nhwc_fwd_params:
	.zero		1168


//--------------------- .nv.shared._Z35group_norm_nhwc_fwd_one_pass_kernelI11Fp32IOBf16WLi64ELi28ELi448EEv26Group_norm_nhwc_fwd_params --------------------------
	.section	.nv.shared._Z35group_norm_nhwc_fwd_one_pass_kernelI11Fp32IOBf16WLi64ELi28ELi448EEv26Group_norm_nhwc_fwd_params,"aw",@nobits
	.sectionflags	@""
	.align	8
.nv.shared._Z35group_norm_nhwc_fwd_one_pass_kernelI11Fp32IOBf16WLi64ELi28ELi448EEv26Group_norm_nhwc_fwd_params:
	.zero		1168


//--------------------- .nv.shared._Z35group_norm_nhwc_fwd_one_pass_kernelI11Fp32IOBf16WLi128ELi28ELi448EEv26Group_norm_nhwc_fwd_params --------------------------
	.section	.nv.shared._Z35group_norm_nhwc_fwd_one_pass_kernelI11Fp32IOBf16WLi128ELi28ELi448EEv26Group_norm_nhwc_fwd_params,"aw",@nobits
	.sectionflags	@""
	.align	8
.nv.shared._Z35group_norm_nhwc_fwd_one_pass_kernelI11Fp32IOBf16WLi128ELi28ELi448EEv26Group_norm_nhwc_fwd_params:
	.zero		1168


//--------------------- .nv.shared._Z35group_norm_nhwc_fwd_one_pass_kernelI11Fp32IOBf16WLi256ELi28ELi448EEv26Group_norm_nhwc_fwd_params --------------------------
	.section	.nv.shared._Z35group_norm_nhwc_fwd_one_pass_kernelI11Fp32IOBf16WLi256ELi28ELi448EEv26Group_norm_nhwc_fwd_params,"aw",@nobits
	.sectionflags	@""
	.align	8
.nv.shared._Z35group_norm_nhwc_fwd_one_pass_kernelI11Fp32IOBf16WLi256ELi28ELi448EEv26Group_norm_nhwc_fwd_params:
	.zero		1168


//--------------------- .nv.shared._Z35group_norm_nhwc_fwd_one_pass_kernelI11Fp32IOBf16WLi512ELi28ELi448EEv26Group_norm_nhwc_fwd_params --------------------------
	.section	.nv.shared._Z35group_norm_nhwc_fwd_one_pass_kernelI11Fp32IOBf16WLi512ELi28ELi448EEv26Group_norm_nhwc_fwd_params,"aw",@nobits
	.sectionflags	@""
	.align	8
.nv.shared._Z35group_norm_nhwc_fwd_one_pass_kernelI11Fp32IOBf16WLi512ELi28ELi448EEv26Group_norm_nhwc_fwd_params:
	.zero		1168


//--------------------- .nv.shared._Z35group_norm_nhwc_fwd_one_pass_kernelI11Fp32IOFp16WLi64ELi28ELi448EEv26Group_norm_nhwc_fwd_params --------------------------
	.section	.nv.shared._Z35group_norm_nhwc_fwd_one_pass_kernelI11Fp32IOFp16WLi64ELi28ELi448EEv26Group_norm_nhwc_fwd_params,"aw",@nobits
	.sectionflags	@""
	.align	8
.nv.shared._Z35group_norm_nhwc_fwd_one_pass_kernelI11Fp32IOFp16WLi64ELi28ELi448EEv26Group_norm_nhwc_fwd_params:
	.zero		1168


//--------------------- .nv.shared._Z35group_norm_nhwc_fwd_one_pass_kernelI11Fp32IOFp16WLi128ELi28ELi448EEv26Group_norm_nhwc_fwd_params --------------------------
	.section	.nv.shared._Z35group_norm_nhwc_fwd_one_pass_kernelI11Fp32IOFp16WLi128ELi28ELi448EEv26Group_norm_nhwc_fwd_params,"aw",@nobits
	.sectionflags	@""
	.align	8
.nv.shared._Z35group_norm_nhwc_fwd_one_pass_kernelI11Fp32IOFp16WLi128ELi28ELi448EEv26Group_norm_nhwc_fwd_params:
	.zero		1168


//--------------------- .nv.shared._Z35group_norm_nhwc_fwd_one_pass_kernelI11Fp32IOFp16WLi256ELi28ELi448EEv26Group_norm_nhwc_fwd_params --------------------------
	.section	.nv.shared._Z35group_norm_nhwc_fwd_one_pass_kernelI11Fp32IOFp16WLi256ELi28ELi448EEv26Group_norm_nhwc_fwd_params,"aw",@nobits
	.sectionflags	@""
	.align	8
.nv.shared._Z35group_norm_nhwc_fwd_one_pass_kernelI11Fp32IOFp16WLi256ELi28ELi448EEv26Group_norm_nhwc_fwd_params:
	.zero		1168


//--------------------- .nv.shared._Z35group_norm_nhwc_fwd_one_pass_kernelI11Fp32IOFp16WLi512ELi28ELi448EEv26Group_norm_nhwc_fwd_params --------------------------
	.section	.nv.shared._Z35group_norm_nhwc_fwd_one_pass_kernelI11Fp32IOFp16WLi512ELi28ELi448EEv26Group_norm_nhwc_fwd_params,"aw",@nobits
	.sectionflags	@""
	.align	8
.nv.shared._Z35group_norm_nhwc_fwd_one_pass_kernelI11Fp32IOFp16WLi512ELi28ELi448EEv26Group_norm_nhwc_fwd_params:
	.zero		1168


//--------------------- .nv.constant0._ZN3cub18CUB_300001_SM_10006detail11EmptyKernelIvEEvv --------------------------
	.section	.nv.constant0._ZN3cub18CUB_300001_SM_10006detail11EmptyKernelIvEEvv,"a",@progbits
	.sectionflags	@""
	.align	4
.nv.constant0._ZN3cub18CUB_300001_SM_10006detail11EmptyKernelIvEEvv:
	.zero		896


//--------------------- .nv.constant0._Z35group_norm_nhwc_bwd_one_pass_kernelI11Bf16IOFp32WLi64ELi28ELi448EEv26Group_norm_nhwc_bwd_params --------------------------
	.section	.nv.constant0._Z35group_norm_nhwc_bwd_one_pass_kernelI11Bf16IOFp32WLi64ELi28ELi448EEv26Group_norm_nhwc_bwd_params,"a",@progbits
	.sectionflags	@""
	.align	4
.nv.constant0._Z35group_norm_nhwc_bwd_one_pass_kernelI11Bf16IOFp32WLi64ELi28ELi448EEv26Group_norm_nhwc_bwd_params:
	.zero		1080


//--------------------- .nv.constant0._Z35group_norm_nhwc_bwd_one_pass_kernelI11Bf16IOFp32WLi128ELi28ELi448EEv26Group_norm_nhwc_bwd_params --------------------------
	.section	.nv.constant0._Z35group_norm_nhwc_bwd_one_pass_kernelI11Bf16IOFp32WLi128ELi28ELi448EEv26Group_norm_nhwc_bwd_params,"a",@progbits
	.sectionflags	@""
	.align	4
.nv.constant0._Z35group_norm_nhwc_bwd_one_pass_kernelI11Bf16IOFp32WLi128ELi28ELi448EEv26Group_norm_nhwc_bwd_params:
	.zero		1080


//--------------------- .nv.constant0._Z35group_norm_nhwc_bwd_one_pass_kernelI11Bf16IOFp32WLi256ELi28ELi448EEv26Group_norm_nhwc_bwd_params --------------------------
	.section	.nv.constant0._Z35group_norm_nhwc_bwd_one_pass_kernelI11Bf16IOFp32WLi256ELi28ELi448EEv26Group_norm_nhwc_bwd_params,"a",@progbits
	.sectionflags	@""
	.align	4
.nv.constant0._Z35group_norm_nhwc_bwd_one_pass_kernelI11Bf16IOFp32WLi256ELi28ELi448EEv26Group_norm_nhwc_bwd_params:
	.zero		1080


//--------------------- .nv.constant0._Z35group_norm_nhwc_bwd_one_pass_kernelI11Bf16IOFp32WLi512ELi28ELi448EEv26Group_norm_nhwc_bwd_params --------------------------
	.section	.nv.constant0._Z35group_norm_nhwc_bwd_one_pass_kernelI11Bf16IOFp32WLi512ELi28ELi448EEv26Group_norm_nhwc_bwd_params,"a",@progbits
	.sectionflags	@""
	.align	4
.nv.constant0._Z35group_norm_nhwc_bwd_one_pass_kernelI11Bf16IOFp32WLi512ELi28ELi448EEv26Group_norm_nhwc_bwd_params:
	.zero		1080


//--------------------- .nv.constant0._Z35group_norm_nhwc_bwd_one_pass_kernelI11Bf16IOBf16WLi64ELi28ELi448EEv26Group_norm_nhwc_bwd_params --------------------------
	.section	.nv.constant0._Z35group_norm_nhwc_bwd_one_pass_kernelI11Bf16IOBf16WLi64ELi28ELi448EEv26Group_norm_nhwc_bwd_params,"a",@progbits
	.sectionflags	@""
	.align	4
.nv.constant0._Z35group_norm_nhwc_bwd_one_pass_kernelI11Bf16IOBf16WLi64ELi28ELi448EEv26Group_norm_nhwc_bwd_params:
	.zero		1080


//--------------------- .nv.constant0._Z35group_norm_nhwc_bwd_one_pass_kernelI11Bf16IOBf16WLi128ELi28ELi448EEv26Group_norm_nhwc_bwd_params --------------------------
	.section	.nv.constant0._Z35group_norm_nhwc_bwd_one_pass_kernelI11Bf16IOBf16WLi128ELi28ELi448EEv26Group_norm_nhwc_bwd_params,"a",@progbits
	.sectionflags	@""
	.align	4
.nv.constant0._Z35group_norm_nhwc_bwd_one_pass_kernelI11Bf16IOBf16WLi128ELi28ELi448EEv26Group_norm_nhwc_bwd_params:
	.zero		1080


//--------------------- .nv.constant0._Z35group_norm_nhwc_bwd_one_pass_kernelI11Bf16IOBf16WLi256ELi28ELi448EEv26Group_norm_nhwc_bwd_params --------------------------
	.section	.nv.constant0._Z35group_norm_nhwc_bwd_one_pass_kernelI11Bf16IOBf16WLi256ELi28ELi448EEv26Group_norm_nhwc_bwd_params,"a",@progbits
	.sectionflags	@""
	.align	4
.nv.constant0._Z35group_norm_nhwc_bwd_one_pass_kernelI11Bf16IOBf16WLi256ELi28ELi448EEv26Group_norm_nhwc_bwd_params:
	.zero		1080


//--------------------- .nv.constant0._Z35group_norm_nhwc_bwd_one_pass_kernelI11Bf16IOBf16WLi512ELi28ELi448EEv26Group_norm_nhwc_bwd_params --------------------------
	.section	.nv.constant0._Z35group_norm_nhwc_bwd_one_pass_kernelI11Bf16IOBf16WLi512ELi28ELi448EEv26Group_norm_nhwc_bwd_params,"a",@progbits
	.sectionflags	@""
	.align	4
.nv.constant0._Z35group_norm_nhwc_bwd_one_pass_kernelI11Bf16IOBf16WLi512ELi28ELi448EEv26Group_norm_nhwc_bwd_params:
	.zero		1080


//--------------------- .nv.constant0._Z35group_norm_nhwc_bwd_one_pass_kernelI11Bf16IOFp16WLi64ELi28ELi448EEv26Group_norm_nhwc_bwd_params --------------------------
	.section	.nv.constant0._Z35group_norm_nhwc_bwd_one_pass_kernelI11Bf16IOFp16WLi64ELi28ELi448EEv26Group_norm_nhwc_bwd_params,"a",@progbits
	.sectionflags	@""
	.align	4
.nv.constant0._Z35group_norm_nhwc_bwd_one_pass_kernelI11Bf16IOFp16WLi64ELi28ELi448EEv26Group_norm_nhwc_bwd_params:
	.zero		1080


//--------------------- .nv.constant0._Z35group_norm_nhwc_bwd_one_pass_kernelI11Bf16IOFp16WLi128ELi28ELi448EEv26Group_norm_nhwc_bwd_params --------------------------
	.section	.nv.constant0._Z35group_norm_nhwc_bwd_one_pass_kernelI11Bf16IOFp16WLi128ELi28ELi448EEv26Group_norm_nhwc_bwd_params,"a",@progbits
	.sectionflags	@""
	.align	4
.nv.constant0._Z35group_norm_nhwc_bwd_one_pass_kernelI11Bf16IOFp16WLi128ELi28ELi448EEv26Group_norm_nhwc_bwd_params:
	.zero		1080


//--------------------- .nv.constant0._Z35group_norm_nhwc_bwd_one_pass_kernelI11Bf16IOFp16WLi256ELi28ELi448EEv26Group_norm_nhwc_bwd_params --------------------------
	.section	.nv.constant0._Z35group_norm_nhwc_bwd_one_pass_kernelI11Bf16IOFp16WLi256ELi28ELi448EEv26Group_norm_nhwc_bwd_params,"a",@progbits
	.sectionflags	@""
	.align	4
.nv.constant0._Z35group_norm_nhwc_bwd_one_pass_kernelI11Bf16IOFp16WLi256ELi28ELi448EEv26Group_norm_nhwc_bwd_params:
	.zero		1080


//--------------------- .nv.constant0._Z35group_norm_nhwc_bwd_one_pass_kernelI11Bf16IOFp16WLi512ELi28ELi448EEv26Group_norm_nhwc_bwd_params --------------------------
	.section	.nv.constant0._Z35group_norm_nhwc_bwd_one_pass_kernelI11Bf16IOFp16WLi512ELi28ELi448EEv26Group_norm_nhwc_bwd_params,"a",@progbits
	.sectionflags	@""
	.align	4
.nv.constant0._Z35group_norm_nhwc_bwd_one_pass_kernelI11Bf16IOFp16WLi512ELi28ELi448EEv26Group_norm_nhwc_bwd_params:
	.zero		1080


//--------------------- .nv.constant0._Z35group_norm_nhwc_bwd_one_pass_kernelI11Fp16IOFp32WLi64ELi28ELi448EEv26Group_norm_nhwc_bwd_params --------------------------
	.section	.nv.constant0._Z35group_norm_nhwc_bwd_one_pass_kernelI11Fp16IOFp32WLi64ELi28ELi448EEv26Group_norm_nhwc_bwd_params,"a",@progbits
	.sectionflags	@""
	.align	4
.nv.constant0._Z35group_norm_nhwc_bwd_one_pass_kernelI11Fp16IOFp32WLi64ELi28ELi448EEv26Group_norm_nhwc_bwd_params:
	.zero		1080


//--------------------- .nv.constant0._Z35group_norm_nhwc_bwd_one_pass_kernelI11Fp16IOFp32WLi128ELi28ELi448EEv26Group_norm_nhwc_bwd_params --------------------------
	.section	.nv.constant0._Z35group_norm_nhwc_bwd_one_pass_kernelI11Fp16IOFp32WLi128ELi28ELi448EEv26Group_norm_nhwc_bwd_params,"a",@progbits
	.sectionflags	@""
	.align	4
.nv.constant0._Z35group_norm_nhwc_bwd_one_pass_kernelI11Fp16IOFp32WLi128ELi28ELi448EEv26Group_norm_nhwc_bwd_params:
	.zero		1080


//--------------------- .nv.constant0._Z35group_norm_nhwc_bwd_one_pass_kernelI11Fp16IOFp32WLi256ELi28ELi448EEv26Group_norm_nhwc_bwd_params --------------------------
	.section	.nv.constant0._Z35group_norm_nhwc_bwd_one_pass_kernelI11Fp16IOFp32WLi256ELi28ELi448EEv26Group_norm_nhwc_bwd_params,"a",@progbits
	.sectionflags	@""
	.align	4
.nv.constant0._Z35group_norm_nhwc_bwd_one_pass_kernelI11Fp16IOFp32WLi256ELi28ELi448EEv26Group_norm_nhwc_bwd_params:
	.zero		1080


//--------------------- .nv.constant0._Z35group_norm_nhwc_bwd_one_pass_kernelI11Fp16IOFp32WLi512ELi28ELi448EEv26Group_norm_nhwc_bwd_params --------------------------
	.section	.nv.constant0._Z35group_norm_nhwc_bwd_one_pass_kernelI11Fp16IOFp32WLi512ELi28ELi448EEv26Group_norm_nhwc_bwd_params,"a",@progbits
	.sectionflags	@""
	.align	4
.nv.constant0._Z35group_norm_nhwc_bwd_one_pass_kernelI11Fp16IOFp32WLi512ELi28ELi448EEv26Group_norm_nhwc_bwd_params:
	.zero		1080


//--------------------- .nv.constant0._Z35group_norm_nhwc_bwd_one_pass_kernelI11Fp16IOBf16WLi64ELi28ELi448EEv26Group_norm_nhwc_bwd_params --------------------------
	.section	.nv.constant0._Z35group_norm_nhwc_bwd_one_pass_kernelI11Fp16IOBf16WLi64ELi28ELi448EEv26Group_norm_nhwc_bwd_params,"a",@progbits
	.sectionflags	@""
	.align	4
.nv.constant0._Z35group_norm_nhwc_bwd_one_pass_kernelI11Fp16IOBf16WLi64ELi28ELi448EEv26Group_norm_nhwc_bwd_params:
	.zero		1080


//--------------------- .nv.constant0._Z35group_norm_nhwc_bwd_one_pass_kernelI11Fp16IOBf16WLi128ELi28ELi448EEv26Group_norm_nhwc_bwd_params --------------------------
	.section	.nv.constant0._Z35group_norm_nhwc_bwd_one_pass_kernelI11Fp16IOBf16WLi128ELi28ELi448EEv26Group_norm_nhwc_bwd_params,"a",@progbits
	.sectionflags	@""
	.align	4
.nv.constant0._Z35group_norm_nhwc_bwd_one_pass_kernelI11Fp16IOBf16WLi128ELi28ELi448EEv26Group_norm_nhwc_bwd_params:
	.zero		1080


//--------------------- .nv.constant0._Z35group_norm_nhwc_bwd_one_pass_kernelI11Fp16IOBf16WLi256ELi28ELi448EEv26Group_norm_nhwc_bwd_params --------------------------
	.section	.nv.constant0._Z35group_norm_nhwc_bwd_one_pass_kernelI11Fp16IOBf16WLi256ELi28ELi448EEv26Group_norm_nhwc_bwd_params,"a",@progbits
	.sectionflags	@""
	.align	4
.nv.constant0._Z35group_norm_nhwc_bwd_one_pass_kernelI11Fp16IOBf16WLi256ELi28ELi448EEv26Group_norm_nhwc_bwd_params:
	.zero		1080


//--------------------- .nv.constant0._Z35group_norm_nhwc_bwd_one_pass_kernelI11Fp16IOBf16WLi512ELi28ELi448EEv26Group_norm_nhwc_bwd_params --------------------------
	.section	.nv.constant0._Z35group_norm_nhwc_bwd_one_pass_kernelI11Fp16IOBf16WLi512ELi28ELi448EEv26Group_norm_nhwc_bwd_params,"a",@progbits
	.sectionflags	@""
	.align	4
.nv.constant0._Z35group_norm_nhwc_bwd_one_pass_kernelI11Fp16IOBf16WLi512ELi28ELi448EEv26Group_norm_nhwc_bwd_params:
	.zero		1080


//--------------------- .nv.constant0._Z35group_norm_nhwc_bwd_one_pass_kernelI11Fp16IOFp16WLi64ELi28ELi448EEv26Group_norm_nhwc_bwd_params --------------------------
	.section	.nv.constant0._Z35group_norm_nhwc_bwd_one_pass_kernelI11Fp16IOFp16WLi64ELi28ELi448EEv26Group_norm_nhwc_bwd_params,"a",@progbits
	.sectionflags	@""
	.align	4
.nv.constant0._Z35group_norm_nhwc_bwd_one_pass_kernelI11Fp16IOFp16WLi64ELi28ELi448EEv26Group_norm_nhwc_bwd_params:
	.zero		1080


//--------------------- .nv.constant0._Z35group_norm_nhwc_bwd_one_pass_kernelI11Fp16IOFp16WLi128ELi28ELi448EEv26Group_norm_nhwc_bwd_params --------------------------
	.section	.nv.constant0._Z35group_norm_nhwc_bwd_one_pass_kernelI11Fp16IOFp16WLi128ELi28ELi448EEv26Group_norm_nhwc_bwd_params,"a",@progbits
	.sectionflags	@""
	.align	4
.nv.constant0._Z35group_norm_nhwc_bwd_one_pass_kernelI11Fp16IOFp16WLi128ELi28ELi448EEv26Group_norm_nhwc_bwd_params:
	.zero		1080


//--------------------- .nv.constant0._Z35group_norm_nhwc_bwd_one_pass_kernelI11Fp16IOFp16WLi256ELi28ELi448EEv26Group_norm_nhwc_bwd_params --------------------------
	.section	.nv.constant0._Z35group_norm_nhwc_bwd_one_pass_kernelI11Fp16IOFp16WLi256ELi28ELi448EEv26Group_norm_nhwc_bwd_params,"a",@progbits
	.sectionflags	@""
	.align	4
.nv.constant0._Z35group_norm_nhwc_bwd_one_pass_kernelI11Fp16IOFp16WLi256ELi28ELi448EEv26Group_norm_nhwc_bwd_params:
	.zero		1080


//--------------------- .nv.constant0._Z35group_norm_nhwc_bwd_one_pass_kernelI11Fp16IOFp16WLi512ELi28ELi448EEv26Group_norm_nhwc_bwd_params --------------------------
	.section	.nv.constant0._Z35group_norm_nhwc_bwd_one_pass_kernelI11Fp16IOFp16WLi512ELi28ELi448EEv26Group_norm_nhwc_bwd_params,"a",@progbits
	.sectionflags	@""
	.align	4
.nv.constant0._Z35group_norm_nhwc_bwd_one_pass_kernelI11Fp16IOFp16WLi512ELi28ELi448EEv26Group_norm_nhwc_bwd_params:
	.zero		1080


//--------------------- .nv.constant0._Z35group_norm_nhwc_bwd_one_pass_kernelI11Fp32IOFp32WLi64ELi28ELi448EEv26Group_norm_nhwc_bwd_params --------------------------
	.section	.nv.constant0._Z35group_norm_nhwc_bwd_one_pass_kernelI11Fp32IOFp32WLi64ELi28ELi448EEv26Group_norm_nhwc_bwd_params,"a",@progbits
	.sectionflags	@""
	.align	4
.nv.constant0._Z35group_norm_nhwc_bwd_one_pass_kernelI11Fp32IOFp32WLi64ELi28ELi448EEv26Group_norm_nhwc_bwd_params:
	.zero		1080


//--------------------- .nv.constant0._Z35group_norm_nhwc_bwd_one_pass_kernelI11Fp32IOFp32WLi128ELi28ELi448EEv26Group_norm_nhwc_bwd_params --------------------------
	.section	.nv.constant0._Z35group_norm_nhwc_bwd_one_pass_kernelI11Fp32IOFp32WLi128ELi28ELi448EEv26Group_norm_nhwc_bwd_params,"a",@progbits
	.sectionflags	@""
	.align	4
.nv.constant0._Z35group_norm_nhwc_bwd_one_pass_kernelI11Fp32IOFp32WLi128ELi28ELi448EEv26Group_norm_nhwc_bwd_params:
	.zero		1080


//--------------------- .nv.constant0._Z35group_norm_nhwc_bwd_one_pass_kernelI11Fp32IOFp32WLi256ELi28ELi448EEv26Group_norm_nhwc_bwd_params --------------------------
	.section	.nv.constant0._Z35group_norm_nhwc_bwd_one_pass_kernelI11Fp32IOFp32WLi256ELi28ELi448EEv26Group_norm_nhwc_bwd_params,"a",@progbits
	.sectionflags	@""
	.align	4
.nv.constant0._Z35group_norm_nhwc_bwd_one_pass_kernelI11Fp32IOFp32WLi256ELi28ELi448EEv26Group_norm_nhwc_bwd_params:
	.zero		1080


//--------------------- .nv.constant0._Z35group_norm_nhwc_bwd_one_pass_kernelI11Fp32IOFp32WLi512ELi28ELi448EEv26Group_norm_nhwc_bwd_params --------------------------
	.section	.nv.constant0._Z35group_norm_nhwc_bwd_one_pass_kernelI11Fp32IOFp32WLi512ELi28ELi448EEv26Group_norm_nhwc_bwd_params,"a",@progbits
	.sectionflags	@""
	.align	4
.nv.constant0._Z35group_norm_nhwc_bwd_one_pass_kernelI11Fp32IOFp32WLi512ELi28ELi448EEv26Group_norm_nhwc_bwd_params:
	.zero		1080


//--------------------- .nv.constant0._Z35group_norm_nhwc_bwd_one_pass_kernelI11Fp32IOBf16WLi64ELi28ELi448EEv26Group_norm_nhwc_bwd_params --------------------------
	.section	.nv.constant0._Z35group_norm_nhwc_bwd_one_pass_kernelI11Fp32IOBf16WLi64ELi28ELi448EEv26Group_norm_nhwc_bwd_params,"a",@progbits
	.sectionflags	@""
	.align	4
.nv.constant0._Z35group_norm_nhwc_bwd_one_pass_kernelI11Fp32IOBf16WLi64ELi28ELi448EEv26Group_norm_nhwc_bwd_params:
	.zero		1080


//--------------------- .nv.constant0._Z35group_norm_nhwc_bwd_one_pass_kernelI11Fp32IOBf16WLi128ELi28ELi448EEv26Group_norm_nhwc_bwd_params --------------------------
	.section	.nv.constant0._Z35group_norm_nhwc_bwd_one_pass_kernelI11Fp32IOBf16WLi128ELi28ELi448EEv26Group_norm_nhwc_bwd_params,"a",@progbits
	.sectionflags	@""
	.align	4
.nv.constant0._Z35group_norm_nhwc_bwd_one_pass_kernelI11Fp32IOBf16WLi128ELi28ELi448EEv26Group_norm_nhwc_bwd_params:
	.zero		1080


//--------------------- .nv.constant0._Z35group_norm_nhwc_bwd_one_pass_kernelI11Fp32IOBf16WLi256ELi28ELi448EEv26Group_norm_nhwc_bwd_params --------------------------
	.section	.nv.constant0._Z35group_norm_nhwc_bwd_one_pass_kernelI11Fp32IOBf16WLi256ELi28ELi448EEv26Group_norm_nhwc_bwd_params,"a",@progbits
	.sectionflags	@""
	.align	4
.nv.constant0._Z35group_norm_nhwc_bwd_one_pass_kernelI11Fp32IOBf16WLi256ELi28ELi448EEv26Group_norm_nhwc_bwd_params:
	.zero		1080


//--------------------- .nv.constant0._Z35group_norm_nhwc_bwd_one_pass_kernelI11Fp32IOBf16WLi512ELi28ELi448EEv26Group_norm_nhwc_bwd_params --------------------------
	.section	.nv.constant0._Z35group_norm_nhwc_bwd_one_pass_kernelI11Fp32IOBf16WLi512ELi28ELi448EEv26Group_norm_nhwc_bwd_params,"a",@progbits
	.sectionflags	@""
	.align	4
.nv.constant0._Z35group_norm_nhwc_bwd_one_pass_kernelI11Fp32IOBf16WLi512ELi28ELi448EEv26Group_norm_nhwc_bwd_params:
	.zero		1080


//--------------------- .nv.constant0._Z35group_norm_nhwc_bwd_one_pass_kernelI11Fp32IOFp16WLi64ELi28ELi448EEv26Group_norm_nhwc_bwd_params --------------------------
	.section	.nv.constant0._Z35group_norm_nhwc_bwd_one_pass_kernelI11Fp32IOFp16WLi64ELi28ELi448EEv26Group_norm_nhwc_bwd_params,"a",@progbits
	.sectionflags	@""
	.align	4
.nv.constant0._Z35group_norm_nhwc_bwd_one_pass_kernelI11Fp32IOFp16WLi64ELi28ELi448EEv26Group_norm_nhwc_bwd_params:
	.zero		1080


//--------------------- .nv.constant0._Z35group_norm_nhwc_bwd_one_pass_kernelI11Fp32IOFp16WLi128ELi28ELi448EEv26Group_norm_nhwc_bwd_params --------------------------
	.section	.nv.constant0._Z35group_norm_nhwc_bwd_one_pass_kernelI11Fp32IOFp16WLi128ELi28ELi448EEv26Group_norm_nhwc_bwd_params,"a",@progbits
	.sectionflags	@""
	.align	4
.nv.constant0._Z35group_norm_nhwc_bwd_one_pass_kernelI11Fp32IOFp16WLi128ELi28ELi448EEv26Group_norm_nhwc_bwd_params:
	.zero		1080


//--------------------- .nv.constant0._Z35group_norm_nhwc_bwd_one_pass_kernelI11Fp32IOFp16WLi256ELi28ELi448EEv26Group_norm_nhwc_bwd_params --------------------------
	.section	.nv.constant0._Z35group_norm_nhwc_bwd_one_pass_kernelI11Fp32IOFp16WLi256ELi28ELi448EEv26Group_norm_nhwc_bwd_params,"a",@progbits
	.sectionflags	@""
	.align	4
.nv.constant0._Z35group_norm_nhwc_bwd_one_pass_kernelI11Fp32IOFp16WLi256ELi28ELi448EEv26Group_norm_nhwc_bwd_params:
	.zero		1080


//--------------------- .nv.constant0._Z35group_norm_nhwc_bwd_one_pass_kernelI11Fp32IOFp16WLi512ELi28ELi448EEv26Group_norm_nhwc_bwd_params --------------------------
	.section	.nv.constant0._Z35group_norm_nhwc_bwd_one_pass_kernelI11Fp32IOFp16WLi512ELi28ELi448EEv26Group_norm_nhwc_bwd_params,"a",@progbits
	.sectionflags	@""
	.align	4
.nv.constant0._Z35group_norm_nhwc_bwd_one_pass_kernelI11Fp32IOFp16WLi512ELi28ELi448EEv26Group_norm_nhwc_bwd_params:
	.zero		1080


//--------------------- .nv.constant0._Z35group_norm_nhwc_fwd_one_pass_kernelI11Bf16IOFp32WLi64ELi28ELi448EEv26Group_norm_nhwc_fwd_params --------------------------
	.section	.nv.constant0._Z35group_norm_nhwc_fwd_one_pass_kernelI11Bf16IOFp32WLi64ELi28ELi448EEv26Group_norm_nhwc_fwd_params,"a",@progbits
	.sectionflags	@""
	.align	4
.nv.constant0._Z35group_norm_nhwc_fwd_one_pass_kernelI11Bf16IOFp32WLi64ELi28ELi448EEv26Group_norm_nhwc_fwd_params:
	.zero		1056


//--------------------- .nv.constant0._Z35group_norm_nhwc_fwd_one_pass_kernelI11Bf16IOFp32WLi128ELi28ELi448EEv26Group_norm_nhwc_fwd_params --------------------------
	.section	.nv.constant0._Z35group_norm_nhwc_fwd_one_pass_kernelI11Bf16IOFp32WLi128ELi28ELi448EEv26Group_norm_nhwc_fwd_params,"a",@progbits
	.sectionflags	@""
	.align	4
.nv.constant0._Z35group_norm_nhwc_fwd_one_pass_kernelI11Bf16IOFp32WLi128ELi28ELi448EEv26Group_norm_nhwc_fwd_params:
	.zero		1056


//--------------------- .nv.constant0._Z35group_norm_nhwc_fwd_one_pass_kernelI11Bf16IOFp32WLi256ELi28ELi448EEv26Group_norm_nhwc_fwd_params --------------------------
	.section	.nv.constant0._Z35group_norm_nhwc_fwd_one_pass_kernelI11Bf16IOFp32WLi256ELi28ELi448EEv26Group_norm_nhwc_fwd_params,"a",@progbits
	.sectionflags	@""
	.align	4
.nv.constant0._Z35group_norm_nhwc_fwd_one_pass_kernelI11Bf16IOFp32WLi256ELi28ELi448EEv26Group_norm_nhwc_fwd_params:
	.zero		1056


//--------------------- .nv.constant0._Z35group_norm_nhwc_fwd_one_pass_kernelI11Bf16IOFp32WLi512ELi28ELi448EEv26Group_norm_nhwc_fwd_params --------------------------
	.section	.nv.constant0._Z35group_norm_nhwc_fwd_one_pass_kernelI11Bf16IOFp32WLi512ELi28ELi448EEv26Group_norm_nhwc_fwd_params,"a",@progbits
	.sectionflags	@""
	.align	4
.nv.constant0._Z35group_norm_nhwc_fwd_one_pass_kernelI11Bf16IOFp32WLi512ELi28ELi448EEv26Group_norm_nhwc_fwd_params:
	.zero		1056


//--------------------- .nv.constant0._Z35group_norm_nhwc_fwd_one_pass_kernelI11Bf16IOBf16WLi64ELi28ELi448EEv26Group_norm_nhwc_fwd_params --------------------------
	.section	.nv.constant0._Z35group_norm_nhwc_fwd_one_pass_kernelI11Bf16IOBf16WLi64ELi28ELi448EEv26Group_norm_nhwc_fwd_params,"a",@progbits
	.sectionflags	@""
	.align	4
.nv.constant0._Z35group_norm_nhwc_fwd_one_pass_kernelI11Bf16IOBf16WLi64ELi28ELi448EEv26Group_norm_nhwc_fwd_params:
	.zero		1056


//--------------------- .nv.constant0._Z35group_norm_nhwc_fwd_one_pass_kernelI11Bf16IOBf16WLi128ELi28ELi448EEv26Group_norm_nhwc_fwd_params --------------------------
	.section	.nv.constant0._Z35group_norm_nhwc_fwd_one_pass_kernelI11Bf16IOBf16WLi128ELi28ELi448EEv26Group_norm_nhwc_fwd_params,"a",@progbits
	.sectionflags	@""
	.align	4
.nv.constant0._Z35group_norm_nhwc_fwd_one_pass_kernelI11Bf16IOBf16WLi128ELi28ELi448EEv26Group_norm_nhwc_fwd_params:
	.zero		1056


//--------------------- .nv.constant0._Z35group_norm_nhwc_fwd_one_pass_kernelI11Bf16IOBf16WLi256ELi28ELi448EEv26Group_norm_nhwc_fwd_params --------------------------
	.section	.nv.constant0._Z35group_norm_nhwc_fwd_one_pass_kernelI11Bf16IOBf16WLi256ELi28ELi448EEv26Group_norm_nhwc_fwd_params,"a",@progbits
	.sectionflags	@""
	.align	4
.nv.constant0._Z35group_norm_nhwc_fwd_one_pass_kernelI11Bf16IOBf16WLi256ELi28ELi448EEv26Group_norm_nhwc_fwd_params:
	.zero		1056


//--------------------- .nv.constant0._Z35group_norm_nhwc_fwd_one_pass_kernelI11Bf16IOBf16WLi512ELi28ELi448EEv26Group_norm_nhwc_fwd_params --------------------------
	.section	.nv.constant0._Z35group_norm_nhwc_fwd_one_pass_kernelI11Bf16IOBf16WLi512ELi28ELi448EEv26Group_norm_nhwc_fwd_params,"a",@progbits
	.sectionflags	@""
	.align	4
.nv.constant0._Z35group_norm_nhwc_fwd_one_pass_kernelI11Bf16IOBf16WLi512ELi28ELi448EEv26Group_norm_nhwc_fwd_params:
	.zero		1056


//--------------------- .nv.constant0._Z35group_norm_nhwc_fwd_one_pass_kernelI11Bf16IOFp16WLi64ELi28ELi448EEv26Group_norm_nhwc_fwd_params --------------------------
	.section	.nv.constant0._Z35group_norm_nhwc_fwd_one_pass_kernelI11Bf16IOFp16WLi64ELi28ELi448EEv26Group_norm_nhwc_fwd_params,"a",@progbits
	.sectionflags	@""
	.align	4
.nv.constant0._Z35group_norm_nhwc_fwd_one_pass_kernelI11Bf16IOFp16WLi64ELi28ELi448EEv26Group_norm_nhwc_fwd_params:
	.zero		1056


//--------------------- .nv.constant0._Z35group_norm_nhwc_fwd_one_pass_kernelI11Bf16IOFp16WLi128ELi28ELi448EEv26Group_norm_nhwc_fwd_params --------------------------
	.section	.nv.constant0._Z35group_norm_nhwc_fwd_one_pass_kernelI11Bf16IOFp16WLi128ELi28ELi448EEv26Group_norm_nhwc_fwd_params,"a",@progbits
	.sectionflags	@""
	.align	4
.nv.constant0._Z35group_norm_nhwc_fwd_one_pass_kernelI11Bf16IOFp16WLi128ELi28ELi448EEv26Group_norm_nhwc_fwd_params:
	.zero		1056


//--------------------- .nv.constant0._Z35group_norm_nhwc_fwd_one_pass_kernelI11Bf16IOFp16WLi256ELi28ELi448EEv26Group_norm_nhwc_fwd_params --------------------------
	.section	.nv.constant0._Z35group_norm_nhwc_fwd_one_pass_kernelI11Bf16IOFp16WLi256ELi28ELi448EEv26Group_norm_nhwc_fwd_params,"a",@progbits
	.sectionflags	@""
	.align	4
.nv.constant0._Z35group_norm_nhwc_fwd_one_pass_kernelI11Bf16IOFp16WLi256ELi28ELi448EEv26Group_norm_nhwc_fwd_params:
	.zero		1056


//--------------------- .nv.constant0._Z35group_norm_nhwc_fwd_one_pass_kernelI11Bf16IOFp16WLi512ELi28ELi448EEv26Group_norm_nhwc_fwd_params --------------------------
	.section	.nv.constant0._Z35group_norm_nhwc_fwd_one_pass_kernelI11Bf16IOFp16WLi512ELi28ELi448EEv26Group_norm_nhwc_fwd_params,"a",@progbits
	.sectionflags	@""
	.align	4
.nv.constant0._Z35group_norm_nhwc_fwd_one_pass_kernelI11Bf16IOFp16WLi512ELi28ELi448EEv26Group_norm_nhwc_fwd_params:
	.zero		1056


//--------------------- .nv.constant0._Z35group_norm_nhwc_fwd_one_pass_kernelI11Fp16IOFp32WLi64ELi28ELi448EEv26Group_norm_nhwc_fwd_params --------------------------
	.section	.nv.constant0._Z35group_norm_nhwc_fwd_one_pass_kernelI11Fp16IOFp32WLi64ELi28ELi448EEv26Group_norm_nhwc_fwd_params,"a",@progbits
	.sectionflags	@""
	.align	4
.nv.constant0._Z35group_norm_nhwc_fwd_one_pass_kernelI11Fp16IOFp32WLi64ELi28ELi448EEv26Group_norm_nhwc_fwd_params:
	.zero		1056


//--------------------- .nv.constant0._Z35group_norm_nhwc_fwd_one_pass_kernelI11Fp16IOFp32WLi128ELi28ELi448EEv26Group_norm_nhwc_fwd_params --------------------------
	.section	.nv.constant0._Z35group_norm_nhwc_fwd_one_pass_kernelI11Fp16IOFp32WLi128ELi28ELi448EEv26Group_norm_nhwc_fwd_params,"a",@progbits
	.sectionflags	@""
	.align	4
.nv.constant0._Z35group_norm_nhwc_fwd_one_pass_kernelI11Fp16IOFp32WLi128ELi28ELi448EEv26Group_norm_nhwc_fwd_params:
	.zero		1056


//--------------------- .nv.constant0._Z35group_norm_nhwc_fwd_one_pass_kernelI11Fp16IOFp32WLi256ELi28ELi448EEv26Group_norm_nhwc_fwd_params --------------------------
	.section	.nv.constant0._Z35group_norm_nhwc_fwd_one_pass_kernelI11Fp16IOFp32WLi256ELi28ELi448EEv26Group_norm_nhwc_fwd_params,"a",@progbits
	.sectionflags	@""
	.align	4
.nv.constant0._Z35group_norm_nhwc_fwd_one_pass_kernelI11Fp16IOFp32WLi256ELi28ELi448EEv26Group_norm_nhwc_fwd_params:
	.zero		1056


//--------------------- .nv.constant0._Z35group_norm_nhwc_fwd_one_pass_kernelI11Fp16IOFp32WLi512ELi28ELi448EEv26Group_norm_nhwc_fwd_params --------------------------
	.section	.nv.constant0._Z35group_norm_nhwc_fwd_one_pass_kernelI11Fp16IOFp32WLi512ELi28ELi448EEv26Group_norm_nhwc_fwd_params,"a",@progbits
	.sectionflags	@""
	.align	4
.nv.constant0._Z35group_norm_nhwc_fwd_one_pass_kernelI11Fp16IOFp32WLi512ELi28ELi448EEv26Group_norm_nhwc_fwd_params:
	.zero		1056


//--------------------- .nv.constant0._Z35group_norm_nhwc_fwd_one_pass_kernelI11Fp16IOBf16WLi64ELi28ELi448EEv26Group_norm_nhwc_fwd_params --------------------------
	.section	.nv.constant0._Z35group_norm_nhwc_fwd_one_pass_kernelI11Fp16IOBf16WLi64ELi28ELi448EEv26Group_norm_nhwc_fwd_params,"a",@progbits
	.sectionflags	@""
	.align	4
.nv.constant0._Z35group_norm_nhwc_fwd_one_pass_kernelI11Fp16IOBf16WLi64ELi28ELi448EEv26Group_norm_nhwc_fwd_params:
	.zero		1056


//--------------------- .nv.constant0._Z35group_norm_nhwc_fwd_one_pass_kernelI11Fp16IOBf16WLi128ELi28ELi448EEv26Group_norm_nhwc_fwd_params --------------------------
	.section	.nv.constant0._Z35group_norm_nhwc_fwd_one_pass_kernelI11Fp16IOBf16WLi128ELi28ELi448EEv26Group_norm_nhwc_fwd_params,"a",@progbits
	.sectionflags	@""
	.align	4
.nv.constant0._Z35group_norm_nhwc_fwd_one_pass_kernelI11Fp16IOBf16WLi128ELi28ELi448EEv26Group_norm_nhwc_fwd_params:
	.zero		1056


//--------------------- .nv.constant0._Z35group_norm_nhwc_fwd_one_pass_kernelI11Fp16IOBf16WLi256ELi28ELi448EEv26Group_norm_nhwc_fwd_params --------------------------
	.section	.nv.constant0._Z35group_norm_nhwc_fwd_one_pass_kernelI11Fp16IOBf16WLi256ELi28ELi448EEv26Group_norm_nhwc_fwd_params,"a",@progbits
	.sectionflags	@""
	.align	4
.nv.constant0._Z35group_norm_nhwc_fwd_one_pass_kernelI11Fp16IOBf16WLi256ELi28ELi448EEv26Group_norm_nhwc_fwd_params:
	.zero		1056


//--------------------- .nv.constant0._Z35group_norm_nhwc_fwd_one_pass_kernelI11Fp16IOBf16WLi512ELi28ELi448EEv26Group_norm_nhwc_fwd_params --------------------------
	.section	.nv.constant0._Z35group_norm_nhwc_fwd_one_pass_kernelI11Fp16IOBf16WLi512ELi28ELi448EEv26Group_norm_nhwc_fwd_params,"a",@progbits
	.sectionflags	@""
	.align	4
.nv.constant0._Z35group_norm_nhwc_fwd_one_pass_kernelI11Fp16IOBf16WLi512ELi28ELi448EEv26Group_norm_nhwc_fwd_params:
	.zero		1056


//--------------------- .nv.constant0._Z35group_norm_nhwc_fwd_one_pass_kernelI11Fp16IOFp16WLi64ELi28ELi448EEv26Group_norm_nhwc_fwd_params --------------------------
	.section	.nv.constant0._Z35group_norm_nhwc_fwd_one_pass_kernelI11Fp16IOFp16WLi64ELi28ELi448EEv26Group_norm_nhwc_fwd_params,"a",@progbits
	.sectionflags	@""
	.align	4
.nv.constant0._Z35group_norm_nhwc_fwd_one_pass_kernelI11Fp16IOFp16WLi64ELi28ELi448EEv26Group_norm_nhwc_fwd_params:
	.zero		1056


//--------------------- .nv.constant0._Z35group_norm_nhwc_fwd_one_pass_kernelI11Fp16IOFp16WLi128ELi28ELi448EEv26Group_norm_nhwc_fwd_params --------------------------
	.section	.nv.constant0._Z35group_norm_nhwc_fwd_one_pass_kernelI11Fp16IOFp16WLi128ELi28ELi448EEv26Group_norm_nhwc_fwd_params,"a",@progbits
	.sectionflags	@""
	.align	4
.nv.constant0._Z35group_norm_nhwc_fwd_one_pass_kernelI11Fp16IOFp16WLi128ELi28ELi448EEv26Group_norm_nhwc_fwd_params:
	.zero		1056


//--------------------- .nv.constant0._Z35group_norm_nhwc_fwd_one_pass_kernelI11Fp16IOFp16WLi256ELi28ELi448EEv26Group_norm_nhwc_fwd_params --------------------------
	.section	.nv.constant0._Z35group_norm_nhwc_fwd_one_pass_kernelI11Fp16IOFp16WLi256ELi28ELi448EEv26Group_norm_nhwc_fwd_params,"a",@progbits
	.sectionflags	@""
	.align	4
.nv.constant0._Z35group_norm_nhwc_fwd_one_pass_kernelI11Fp16IOFp16WLi256ELi28ELi448EEv26Group_norm_nhwc_fwd_params:
	.zero		1056


//--------------------- .nv.constant0._Z35group_norm_nhwc_fwd_one_pass_kernelI11Fp16IOFp16WLi512ELi28ELi448EEv26Group_norm_nhwc_fwd_params --------------------------
	.section	.nv.constant0._Z35group_norm_nhwc_fwd_one_pass_kernelI11Fp16IOFp16WLi512ELi28ELi448EEv26Group_norm_nhwc_fwd_params,"a",@progbits
	.sectionflags	@""
	.align	4
.nv.constant0._Z35group_norm_nhwc_fwd_one_pass_kernelI11Fp16IOFp16WLi512ELi28ELi448EEv26Group_norm_nhwc_fwd_params:
	.zero		1056


//--------------------- .nv.constant0._Z35group_norm_nhwc_fwd_one_pass_kernelI11Fp32IOFp32WLi64ELi28ELi448EEv26Group_norm_nhwc_fwd_params --------------------------
	.section	.nv.constant0._Z35group_norm_nhwc_fwd_one_pass_kernelI11Fp32IOFp32WLi64ELi28ELi448EEv26Group_norm_nhwc_fwd_params,"a",@progbits
	.sectionflags	@""
	.align	4
.nv.constant0._Z35group_norm_nhwc_fwd_one_pass_kernelI11Fp32IOFp32WLi64ELi28ELi448EEv26Group_norm_nhwc_fwd_params:
	.zero		1056


//--------------------- .nv.constant0._Z35group_norm_nhwc_fwd_one_pass_kernelI11Fp32IOFp32WLi128ELi28ELi448EEv26Group_norm_nhwc_fwd_params --------------------------
	.section	.nv.constant0._Z35group_norm_nhwc_fwd_one_pass_kernelI11Fp32IOFp32WLi128ELi28ELi448EEv26Group_norm_nhwc_fwd_params,"a",@progbits
	.sectionflags	@""
	.align	4
.nv.constant0._Z35group_norm_nhwc_fwd_one_pass_kernelI11Fp32IOFp32WLi128ELi28ELi448EEv26Group_norm_nhwc_fwd_params:
	.zero		1056


//--------------------- .nv.constant0._Z35group_norm_nhwc_fwd_one_pass_kernelI11Fp32IOFp32WLi256ELi28ELi448EEv26Group_norm_nhwc_fwd_params --------------------------
	.section	.nv.constant0._Z35group_norm_nhwc_fwd_one_pass_kernelI11Fp32IOFp32WLi256ELi28ELi448EEv26Group_norm_nhwc_fwd_params,"a",@progbits
	.sectionflags	@""
	.align	4
.nv.constant0._Z35group_norm_nhwc_fwd_one_pass_kernelI11Fp32IOFp32WLi256ELi28ELi448EEv26Group_norm_nhwc_fwd_params:
	.zero		1056


//--------------------- .nv.constant0._Z35group_norm_nhwc_fwd_one_pass_kernelI11Fp32IOFp32WLi512ELi28ELi448EEv26Group_norm_nhwc_fwd_params --------------------------
	.section	.nv.constant0._Z35group_norm_nhwc_fwd_one_pass_kernelI11Fp32IOFp32WLi512ELi28ELi448EEv26Group_norm_nhwc_fwd_params,"a",@progbits
	.sectionflags	@""
	.align	4
.nv.constant0._Z35group_norm_nhwc_fwd_one_pass_kernelI11Fp32IOFp32WLi512ELi28ELi448EEv26Group_norm_nhwc_fwd_params:
	.zero		1056


//--------------------- .nv.constant0._Z35group_norm_nhwc_fwd_one_pass_kernelI11Fp32IOBf16WLi64ELi28ELi448EEv26Group_norm_nhwc_fwd_params --------------------------
	.section	.nv.constant0._Z35group_norm_nhwc_fwd_one_pass_kernelI11Fp32IOBf16WLi64ELi28ELi448EEv26Group_norm_nhwc_fwd_params,"a",@progbits
	.sectionflags	@""
	.align	4
.nv.constant0._Z35group_norm_nhwc_fwd_one_pass_kernelI11Fp32IOBf16WLi64ELi28ELi448EEv26Group_norm_nhwc_fwd_params:
	.zero		1056


//--------------------- .nv.constant0._Z35group_norm_nhwc_fwd_one_pass_kernelI11Fp32IOBf16WLi128ELi28ELi448EEv26Group_norm_nhwc_fwd_params --------------------------
	.section	.nv.constant0._Z35group_norm_nhwc_fwd_one_pass_kernelI11Fp32IOBf16WLi128ELi28ELi448EEv26Group_norm_nhwc_fwd_params,"a",@progbits
	.sectionflags	@""
	.align	4
.nv.constant0._Z35group_norm_nhwc_fwd_one_pass_kernelI11Fp32IOBf16WLi128ELi28ELi448EEv26Group_norm_nhwc_fwd_params:
	.zero		1056


//--------------------- .nv.constant0._Z35group_norm_nhwc_fwd_one_pass_kernelI11Fp32IOBf16WLi256ELi28ELi448EEv26Group_norm_nhwc_fwd_params --------------------------
	.section	.nv.constant0._Z35group_norm_nhwc_fwd_one_pass_kernelI11Fp32IOBf16WLi256ELi28ELi448EEv26Group_norm_nhwc_fwd_params,"a",@progbits
	.sectionflags	@""
	.align	4
.nv.constant0._Z35group_norm_nhwc_fwd_one_pass_kernelI11Fp32IOBf16WLi256ELi28ELi448EEv26Group_norm_nhwc_fwd_params:
	.zero		1056


//--------------------- .nv.constant0._Z35group_norm_nhwc_fwd_one_pass_kernelI11Fp32IOBf16WLi512ELi28ELi448EEv26Group_norm_nhwc_fwd_params --------------------------
	.section	.nv.constant0._Z35group_norm_nhwc_fwd_one_pass_kernelI11Fp32IOBf16WLi512ELi28ELi448EEv26Group_norm_nhwc_fwd_params,"a",@progbits
	.sectionflags	@""
	.align	4
.nv.constant0._Z35group_norm_nhwc_fwd_one_pass_kernelI11Fp32IOBf16WLi512ELi28ELi448EEv26Group_norm_nhwc_fwd_params:
	.zero		1056


//--------------------- .nv.constant0._Z35group_norm_nhwc_fwd_one_pass_kernelI11Fp32IOFp16WLi64ELi28ELi448EEv26Group_norm_nhwc_fwd_params --------------------------
	.section	.nv.constant0._Z35group_norm_nhwc_fwd_one_pass_kernelI11Fp32IOFp16WLi64ELi28ELi448EEv26Group_norm_nhwc_fwd_params,"a",@progbits
	.sectionflags	@""
	.align	4
.nv.constant0._Z35group_norm_nhwc_fwd_one_pass_kernelI11Fp32IOFp16WLi64ELi28ELi448EEv26Group_norm_nhwc_fwd_params:
	.zero		1056


//--------------------- .nv.constant0._Z35group_norm_nhwc_fwd_one_pass_kernelI11Fp32IOFp16WLi128ELi28ELi448EEv26Group_norm_nhwc_fwd_params --------------------------
	.section	.nv.constant0._Z35group_norm_nhwc_fwd_one_pass_kernelI11Fp32IOFp16WLi128ELi28ELi448EEv26Group_norm_nhwc_fwd_params,"a",@progbits
	.sectionflags	@""
	.align	4
.nv.constant0._Z35group_norm_nhwc_fwd_one_pass_kernelI11Fp32IOFp16WLi128ELi28ELi448EEv26Group_norm_nhwc_fwd_params:
	.zero		1056


//--------------------- .nv.constant0._Z35group_norm_nhwc_fwd_one_pass_kernelI11Fp32IOFp16WLi256ELi28ELi448EEv26Group_norm_nhwc_fwd_params --------------------------
	.section	.nv.constant0._Z35group_norm_nhwc_fwd_one_pass_kernelI11Fp32IOFp16WLi256ELi28ELi448EEv26Group_norm_nhwc_fwd_params,"a",@progbits
	.sectionflags	@""
	.align	4
.nv.constant0._Z35group_norm_nhwc_fwd_one_pass_kernelI11Fp32IOFp16WLi256ELi28ELi448EEv26Group_norm_nhwc_fwd_params:
	.zero		1056


//--------------------- .nv.constant0._Z35group_norm_nhwc_fwd_one_pass_kernelI11Fp32IOFp16WLi512ELi28ELi448EEv26Group_norm_nhwc_fwd_params --------------------------
	.section	.nv.constant0._Z35group_norm_nhwc_fwd_one_pass_kernelI11Fp32IOFp16WLi512ELi28ELi448EEv26Group_norm_nhwc_fwd_params,"a",@progbits
	.sectionflags	@""
	.align	4
.nv.constant0._Z35group_norm_nhwc_fwd_one_pass_kernelI11Fp32IOFp16WLi512ELi28ELi448EEv26Group_norm_nhwc_fwd_params:
	.zero		1056


//--------------------- SYMBOLS --------------------------

	.type		.nv.reservedSmem.offset0,@object
	.size		.nv.reservedSmem.offset0,0x4
	.type		.nv.reservedSmem.cap,@object
	.size		.nv.reservedSmem.cap,0x4
